// Copyright (c) 2024, Jay Shah, Ganesh Bikshandi, Ying Zhang, Vijay Thakkar, Pradeep Ramani, Tri Dao.
// Splitting the different template instantiations to different files to speed up compilation.
// This file is auto-generated. See "generate_kernels.py"

#include "flash_fwd_launch_template.h"

#ifndef FLASHATTENTION_DISABLE_HDIM192
template void run_mha_fwd_<90, cutlass::bfloat16_t, 192, 128, true, true, false, true>(Flash_fwd_params &params, cudaStream_t stream);
#endif


// ===== COMPILED SASS (sm_90a) =====

	.target	sm_90a

	.elftype	@"ET_EXEC"


//--------------------- .note.nv.tkinfo           --------------------------
	.section	.note.nv.tkinfo,"",@"SHT_NOTE"
	.sectionflags	@"SHF_NOTE_NV_TKINFO"
	.tkinfo
        /*0018*/ 	.word	0x00000002
        /*0030*/ 	.string	""
        /*0030*/ 	.string	"ptxas"
        /*0030*/ 	.string	"Cuda compilation tools, release 13.0, V13.0.88"
        /*0030*/ 	.string	"Build cuda_13.0.r13.0/compiler.36424714_0"
        /*0030*/ 	.string	"-arch sm_90a -m 64 "



//--------------------- .note.nv.cuinfo           --------------------------
	.section	.note.nv.cuinfo,"",@"SHT_NOTE"
	.sectionflags	@"SHF_NOTE_NV_CUINFO"
        /*0018*/ 	.short	0x0002
        /*001a*/ 	.short	0x005a
        /*001c*/ 	.short	0x0082
	.zero		2


//--------------------- .nv.info                  --------------------------
	.section	.nv.info,"",@"SHT_CUDA_INFO"
	.align	4


	//----- nvinfo : EIATTR_REGCOUNT
	.align		4
        /*0000*/ 	.byte	0x04, 0x2f
        /*0002*/ 	.short	(.L_20 - .L_19)
	.align		4
.L_19:
        /*0004*/ 	.word	index@(_ZN7cutlass13device_kernelIN5flash11enable_sm90INS1_16FlashAttnFwdSm90INS1_25CollectiveMainloopFwdSm90ILi2EN4cute5tupleIJNS5_1CILi1EEES8_S8_EEENS6_IJNS7_ILi128EEENS7_ILi96EEENS7_ILi192EEEEEELi128ENS_10bfloat16_tEfNS_4arch4Sm90ELb1ELb0ELb0ELb1ELb1ELb1ELb0ELb1ELb1ELb1ELb1ELb0EEENS1_21CollectiveEpilogueFwdINS6_IJSA_SA_SB_EEES9_SE_SG_Li256ELb1ELb1ELb1ELb0EEENS1_36VarlenDynamicPersistentTileSchedulerILi128ELi96ELi256ELi128ELb1ELb1ELb1ELb1ELb1ELb1EEEEEEEEEvNT_6ParamsE)
        /*0008*/ 	.word	0x000000a8


	//----- nvinfo : EIATTR_FRAME_SIZE
	.align		4
.L_20:
        /*000c*/ 	.byte	0x04, 0x11
        /*000e*/ 	.short	(.L_22 - .L_21)
	.align		4
.L_21:
        /*0010*/ 	.word	index@(_ZN7cutlass13device_kernelIN5flash11enable_sm90INS1_16FlashAttnFwdSm90INS1_25CollectiveMainloopFwdSm90ILi2EN4cute5tupleIJNS5_1CILi1EEES8_S8_EEENS6_IJNS7_ILi128EEENS7_ILi96EEENS7_ILi192EEEEEELi128ENS_10bfloat16_tEfNS_4arch4Sm90ELb1ELb0ELb0ELb1ELb1ELb1ELb0ELb1ELb1ELb1ELb1ELb0EEENS1_21CollectiveEpilogueFwdINS6_IJSA_SA_SB_EEES9_SE_SG_Li256ELb1ELb1ELb1ELb0EEENS1_36VarlenDynamicPersistentTileSchedulerILi128ELi96ELi256ELi128ELb1ELb1ELb1ELb1ELb1ELb1EEEEEEEEEvNT_6ParamsE)
        /*0014*/ 	.word	0x00000070


	//----- nvinfo : EIATTR_REGCOUNT
	.align		4
.L_22:
        /*0018*/ 	.byte	0x04, 0x2f
        /*001a*/ 	.short	(.L_24 - .L_23)
	.align		4
.L_23:
        /*001c*/ 	.word	index@(_ZN7cutlass13device_kernelIN5flash11enable_sm90INS1_16FlashAttnFwdSm90INS1_25CollectiveMainloopFwdSm90ILi2EN4cute5tupleIJNS5_1CILi1EEES8_S8_EEENS6_IJNS7_ILi128EEENS7_ILi96EEENS7_ILi192EEEEEELi128ENS_10bfloat16_tEfNS_4arch4Sm90ELb1ELb0ELb0ELb1ELb1ELb0ELb0ELb1ELb1ELb1ELb1ELb0EEENS1_21CollectiveEpilogueFwdINS6_IJSA_SA_SB_EEES9_SE_SG_Li256ELb1ELb1ELb1ELb0EEENS1_36VarlenDynamicPersistentTileSchedulerILi128ELi96ELi256ELi128ELb1ELb1ELb1ELb1ELb1ELb1EEEEEEEEEvNT_6ParamsE)
        /*0020*/ 	.word	0x000000a8


	//----- nvinfo : EIATTR_FRAME_SIZE
	.align		4
.L_24:
        /*0024*/ 	.byte	0x04, 0x11
        /*0026*/ 	.short	(.L_26 - .L_25)
	.align		4
.L_25:
        /*0028*/ 	.word	index@(_ZN7cutlass13device_kernelIN5flash11enable_sm90INS1_16FlashAttnFwdSm90INS1_25CollectiveMainloopFwdSm90ILi2EN4cute5tupleIJNS5_1CILi1EEES8_S8_EEENS6_IJNS7_ILi128EEENS7_ILi96EEENS7_ILi192EEEEEELi128ENS_10bfloat16_tEfNS_4arch4Sm90ELb1ELb0ELb0ELb1ELb1ELb0ELb0ELb1ELb1ELb1ELb1ELb0EEENS1_21CollectiveEpilogueFwdINS6_IJSA_SA_SB_EEES9_SE_SG_Li256ELb1ELb1ELb1ELb0EEENS1_36VarlenDynamicPersistentTileSchedulerILi128ELi96ELi256ELi128ELb1ELb1ELb1ELb1ELb1ELb1EEEEEEEEEvNT_6ParamsE)
        /*002c*/ 	.word	0x00000020


	//----- nvinfo : EIATTR_REGCOUNT
	.align		4
.L_26:
        /*0030*/ 	.byte	0x04, 0x2f
        /*0032*/ 	.short	(.L_28 - .L_27)
	.align		4
.L_27:
        /*0034*/ 	.word	index@(_ZN7cutlass13device_kernelIN5flash11enable_sm90INS1_16FlashAttnFwdSm90INS1_25CollectiveMainloopFwdSm90ILi2EN4cute5tupleIJNS5_1CILi1EEES8_S8_EEENS6_IJNS7_ILi128EEENS7_ILi96EEENS7_ILi192EEEEEELi128ENS_10bfloat16_tEfNS_4arch4Sm90ELb1ELb0ELb0ELb0ELb1ELb0ELb0ELb1ELb1ELb1ELb1ELb0EEENS1_21CollectiveEpilogueFwdINS6_IJSA_SA_SB_EEES9_SE_SG_Li256ELb0ELb1ELb1ELb0EEENS1_19SingleTileSchedulerILb0ELb1ELb1ELi128EEEEEEEEEvNT_6ParamsE)
        /*0038*/ 	.word	0x000000a8


	//----- nvinfo : EIATTR_FRAME_SIZE
	.align		4
.L_28:
        /*003c*/ 	.byte	0x04, 0x11
        /*003e*/ 	.short	(.L_30 - .L_29)
	.align		4
.L_29:
        /*0040*/ 	.word	index@(_ZN7cutlass13device_kernelIN5flash11enable_sm90INS1_16FlashAttnFwdSm90INS1_25CollectiveMainloopFwdSm90ILi2EN4cute5tupleIJNS5_1CILi1EEES8_S8_EEENS6_IJNS7_ILi128EEENS7_ILi96EEENS7_ILi192EEEEEELi128ENS_10bfloat16_tEfNS_4arch4Sm90ELb1ELb0ELb0ELb0ELb1ELb0ELb0ELb1ELb1ELb1ELb1ELb0EEENS1_21CollectiveEpilogueFwdINS6_IJSA_SA_SB_EEES9_SE_SG_Li256ELb0ELb1ELb1ELb0EEENS1_19SingleTileSchedulerILb0ELb1ELb1ELi128EEEEEEEEEvNT_6ParamsE)
        /*0044*/ 	.word	0x00000000


	//----- nvinfo : EIATTR_REGCOUNT
	.align		4
.L_30:
        /*0048*/ 	.byte	0x04, 0x2f
        /*004a*/ 	.short	(.L_32 - .L_31)
	.align		4
.L_31:
        /*004c*/ 	.word	index@(_ZN7cutlass13device_kernelIN5flash11enable_sm90INS1_16FlashAttnFwdSm90INS1_25CollectiveMainloopFwdSm90ILi2EN4cute5tupleIJNS5_1CILi1EEES8_S8_EEENS6_IJNS7_ILi128EEENS7_ILi96EEENS7_ILi192EEEEEELi128ENS_10bfloat16_tEfNS_4arch4Sm90ELb0ELb1ELb0ELb1ELb1ELb1ELb0ELb1ELb1ELb1ELb1ELb0EEENS1_21CollectiveEpilogueFwdINS6_IJSA_SA_SB_EEES9_SE_SG_Li256ELb1ELb1ELb1ELb0EEENS1_36VarlenDynamicPersistentTileSchedulerILi128ELi96ELi256ELi128ELb1ELb1ELb1ELb1ELb0ELb1EEEEEEEEEvNT_6ParamsE)
        /*0050*/ 	.word	0x000000a8


	//----- nvinfo : EIATTR_FRAME_SIZE
	.align		4
.L_32:
        /*0054*/ 	.byte	0x04, 0x11
        /*0056*/ 	.short	(.L_34 - .L_33)
	.align		4
.L_33:
        /*0058*/ 	.word	index@(_ZN7cutlass13device_kernelIN5flash11enable_sm90INS1_16FlashAttnFwdSm90INS1_25CollectiveMainloopFwdSm90ILi2EN4cute5tupleIJNS5_1CILi1EEES8_S8_EEENS6_IJNS7_ILi128EEENS7_ILi96EEENS7_ILi192EEEEEELi128ENS_10bfloat16_tEfNS_4arch4Sm90ELb0ELb1ELb0ELb1ELb1ELb1ELb0ELb1ELb1ELb1ELb1ELb0EEENS1_21CollectiveEpilogueFwdINS6_IJSA_SA_SB_EEES9_SE_SG_Li256ELb1ELb1ELb1ELb0EEENS1_36VarlenDynamicPersistentTileSchedulerILi128ELi96ELi256ELi128ELb1ELb1ELb1ELb1ELb0ELb1EEEEEEEEEvNT_6ParamsE)
        /*005c*/ 	.word	0x00000060


	//----- nvinfo : EIATTR_REGCOUNT
	.align		4
.L_34:
        /*0060*/ 	.byte	0x04, 0x2f
        /*0062*/ 	.short	(.L_36 - .L_35)
	.align		4
.L_35:
        /*0064*/ 	.word	index@(_ZN7cutlass13device_kernelIN5flash11enable_sm90INS1_16FlashAttnFwdSm90INS1_25CollectiveMainloopFwdSm90ILi2EN4cute5tupleIJNS5_1CILi1EEES8_S8_EEENS6_IJNS7_ILi128EEENS7_ILi96EEENS7_ILi192EEEEEELi128ENS_10bfloat16_tEfNS_4arch4Sm90ELb0ELb1ELb0ELb1ELb1ELb0ELb0ELb1ELb1ELb1ELb1ELb0EEENS1_21CollectiveEpilogueFwdINS6_IJSA_SA_SB_EEES9_SE_SG_Li256ELb1ELb1ELb1ELb0EEENS1_36VarlenDynamicPersistentTileSchedulerILi128ELi96ELi256ELi128ELb1ELb1ELb1ELb1ELb0ELb1EEEEEEEEEvNT_6ParamsE)
        /*0068*/ 	.word	0x000000a8


	//----- nvinfo : EIATTR_FRAME_SIZE
	.align		4
.L_36:
        /*006c*/ 	.byte	0x04, 0x11
        /*006e*/ 	.short	(.L_38 - .L_37)
	.align		4
.L_37:
        /*0070*/ 	.word	index@(_ZN7cutlass13device_kernelIN5flash11enable_sm90INS1_16FlashAttnFwdSm90INS1_25CollectiveMainloopFwdSm90ILi2EN4cute5tupleIJNS5_1CILi1EEES8_S8_EEENS6_IJNS7_ILi128EEENS7_ILi96EEENS7_ILi192EEEEEELi128ENS_10bfloat16_tEfNS_4arch4Sm90ELb0ELb1ELb0ELb1ELb1ELb0ELb0ELb1ELb1ELb1ELb1ELb0EEENS1_21CollectiveEpilogueFwdINS6_IJSA_SA_SB_EEES9_SE_SG_Li256ELb1ELb1ELb1ELb0EEENS1_36VarlenDynamicPersistentTileSchedulerILi128ELi96ELi256ELi128ELb1ELb1ELb1ELb1ELb0ELb1EEEEEEEEEvNT_6ParamsE)
        /*0074*/ 	.word	0x00000018


	//----- nvinfo : EIATTR_REGCOUNT
	.align		4
.L_38:
        /*0078*/ 	.byte	0x04, 0x2f
        /*007a*/ 	.short	(.L_40 - .L_39)
	.align		4
.L_39:
        /*007c*/ 	.word	index@(_ZN7cutlass13device_kernelIN5flash11enable_sm90INS1_16FlashAttnFwdSm90INS1_25CollectiveMainloopFwdSm90ILi2EN4cute5tupleIJNS5_1CILi1EEES8_S8_EEENS6_IJNS7_ILi128EEENS7_ILi96EEENS7_ILi192EEEEEELi128ENS_10bfloat16_tEfNS_4arch4Sm90ELb0ELb1ELb0ELb0ELb1ELb0ELb0ELb1ELb1ELb1ELb1ELb0EEENS1_21CollectiveEpilogueFwdINS6_IJSA_SA_SB_EEES9_SE_SG_Li256ELb0ELb1ELb1ELb0EEENS1_19SingleTileSchedulerILb0ELb1ELb1ELi128EEEEEEEEEvNT_6ParamsE)
        /*0080*/ 	.word	0x000000a8


	//----- nvinfo : EIATTR_FRAME_SIZE
	.align		4
.L_40:
        /*0084*/ 	.byte	0x04, 0x11
        /*0086*/ 	.short	(.L_42 - .L_41)
	.align		4
.L_41:
        /*0088*/ 	.word	index@(_ZN7cutlass13device_kernelIN5flash11enable_sm90INS1_16FlashAttnFwdSm90INS1_25CollectiveMainloopFwdSm90ILi2EN4cute5tupleIJNS5_1CILi1EEES8_S8_EEENS6_IJNS7_ILi128EEENS7_ILi96EEENS7_ILi192EEEEEELi128ENS_10bfloat16_tEfNS_4arch4Sm90ELb0ELb1ELb0ELb0ELb1ELb0ELb0ELb1ELb1ELb1ELb1ELb0EEENS1_21CollectiveEpilogueFwdINS6_IJSA_SA_SB_EEES9_SE_SG_Li256ELb0ELb1ELb1ELb0EEENS1_19SingleTileSchedulerILb0ELb1ELb1ELi128EEEEEEEEEvNT_6ParamsE)
        /*008c*/ 	.word	0x00000008


	//----- nvinfo : EIATTR_REGCOUNT
	.align		4
.L_42:
        /*0090*/ 	.byte	0x04, 0x2f
        /*0092*/ 	.short	(.L_44 - .L_43)
	.align		4
.L_43:
        /*0094*/ 	.word	index@(_ZN7cutlass13device_kernelIN5flash11enable_sm90INS1_16FlashAttnFwdSm90INS1_25CollectiveMainloopFwdSm90ILi2EN4cute5tupleIJNS5_1CILi1EEES8_S8_EEENS6_IJNS7_ILi128EEENS7_ILi96EEENS7_ILi192EEEEEELi128ENS_10bfloat16_tEfNS_4arch4Sm90ELb0ELb0ELb0ELb1ELb1ELb1ELb0ELb1ELb1ELb1ELb1ELb0EEENS1_21CollectiveEpilogueFwdINS6_IJSA_SA_SB_EEES9_SE_SG_Li256ELb1ELb1ELb1ELb0EEENS1_36VarlenDynamicPersistentTileSchedulerILi128ELi96ELi256ELi128ELb1ELb1ELb1ELb0ELb1ELb1EEEEEEEEEvNT_6ParamsE)
        /*0098*/ 	.word	0x000000a8


	//----- nvinfo : EIATTR_FRAME_SIZE
	.align		4
.L_44:
        /*009c*/ 	.byte	0x04, 0x11
        /*009e*/ 	.short	(.L_46 - .L_45)
	.align		4
.L_45:
        /*00a0*/ 	.word	index@(_ZN7cutlass13device_kernelIN5flash11enable_sm90INS1_16FlashAttnFwdSm90INS1_25CollectiveMainloopFwdSm90ILi2EN4cute5tupleIJNS5_1CILi1EEES8_S8_EEENS6_IJNS7_ILi128EEENS7_ILi96EEENS7_ILi192EEEEEELi128ENS_10bfloat16_tEfNS_4arch4Sm90ELb0ELb0ELb0ELb1ELb1ELb1ELb0ELb1ELb1ELb1ELb1ELb0EEENS1_21CollectiveEpilogueFwdINS6_IJSA_SA_SB_EEES9_SE_SG_Li256ELb1ELb1ELb1ELb0EEENS1_36VarlenDynamicPersistentTileSchedulerILi128ELi96ELi256ELi128ELb1ELb1ELb1ELb0ELb1ELb1EEEEEEEEEvNT_6ParamsE)
        /*00a4*/ 	.word	0x00000088


	//----- nvinfo : EIATTR_REGCOUNT
	.align		4
.L_46:
        /*00a8*/ 	.byte	0x04, 0x2f
        /*00aa*/ 	.short	(.L_48 - .L_47)
	.align		4
.L_47:
        /*00ac*/ 	.word	index@(_ZN7cutlass13device_kernelIN5flash11enable_sm90INS1_16FlashAttnFwdSm90INS1_25CollectiveMainloopFwdSm90ILi2EN4cute5tupleIJNS5_1CILi1EEES8_S8_EEENS6_IJNS7_ILi128EEENS7_ILi96EEENS7_ILi192EEEEEELi128ENS_10bfloat16_tEfNS_4arch4Sm90ELb0ELb0ELb0ELb1ELb1ELb0ELb0ELb1ELb1ELb1ELb1ELb0EEENS1_21CollectiveEpilogueFwdINS6_IJSA_SA_SB_EEES9_SE_SG_Li256ELb1ELb1ELb1ELb0EEENS1_36VarlenDynamicPersistentTileSchedulerILi128ELi96ELi256ELi128ELb1ELb1ELb1ELb0ELb1ELb1EEEEEEEEEvNT_6ParamsE)
        /*00b0*/ 	.word	0x000000a8


	//----- nvinfo : EIATTR_FRAME_SIZE
	.align		4
.L_48:
        /*00b4*/ 	.byte	0x04, 0x11
        /*00b6*/ 	.short	(.L_50 - .L_49)
	.align		4
.L_49:
        /*00b8*/ 	.word	index@(_ZN7cutlass13device_kernelIN5flash11enable_sm90INS1_16FlashAttnFwdSm90INS1_25CollectiveMainloopFwdSm90ILi2EN4cute5tupleIJNS5_1CILi1EEES8_S8_EEENS6_IJNS7_ILi128EEENS7_ILi96EEENS7_ILi192EEEEEELi128ENS_10bfloat16_tEfNS_4arch4Sm90ELb0ELb0ELb0ELb1ELb1ELb0ELb0ELb1ELb1ELb1ELb1ELb0EEENS1_21CollectiveEpilogueFwdINS6_IJSA_SA_SB_EEES9_SE_SG_Li256ELb1ELb1ELb1ELb0EEENS1_36VarlenDynamicPersistentTileSchedulerILi128ELi96ELi256ELi128ELb1ELb1ELb1ELb0ELb1ELb1EEEEEEEEEvNT_6ParamsE)
        /*00bc*/ 	.word	0x00000020


	//----- nvinfo : EIATTR_REGCOUNT
	.align		4
.L_50:
        /*00c0*/ 	.byte	0x04, 0x2f
        /*00c2*/ 	.short	(.L_52 - .L_51)
	.align		4
.L_51:
        /*00c4*/ 	.word	index@(_ZN7cutlass13device_kernelIN5flash11enable_sm90INS1_16FlashAttnFwdSm90INS1_25CollectiveMainloopFwdSm90ILi2EN4cute5tupleIJNS5_1CILi1EEES8_S8_EEENS6_IJNS7_ILi128EEENS7_ILi96EEENS7_ILi192EEEEEELi128ENS_10bfloat16_tEfNS_4arch4Sm90ELb0ELb0ELb0ELb0ELb1ELb0ELb0ELb1ELb1ELb1ELb1ELb0EEENS1_21CollectiveEpilogueFwdINS6_IJSA_SA_SB_EEES9_SE_SG_Li256ELb0ELb1ELb1ELb0EEENS1_19SingleTileSchedulerILb0ELb1ELb1ELi128EEEEEEEEEvNT_6ParamsE)
        /*00c8*/ 	.word	0x000000a8


	//----- nvinfo : EIATTR_FRAME_SIZE
	.align		4
.L_52:
        /*00cc*/ 	.byte	0x04, 0x11
        /*00ce*/ 	.short	(.L_54 - .L_53)
	.align		4
.L_53:
        /*00d0*/ 	.word	index@(_ZN7cutlass13device_kernelIN5flash11enable_sm90INS1_16FlashAttnFwdSm90INS1_25CollectiveMainloopFwdSm90ILi2EN4cute5tupleIJNS5_1CILi1EEES8_S8_EEENS6_IJNS7_ILi128EEENS7_ILi96EEENS7_ILi192EEEEEELi128ENS_10bfloat16_tEfNS_4arch4Sm90ELb0ELb0ELb0ELb0ELb1ELb0ELb0ELb1ELb1ELb1ELb1ELb0EEENS1_21CollectiveEpilogueFwdINS6_IJSA_SA_SB_EEES9_SE_SG_Li256ELb0ELb1ELb1ELb0EEENS1_19SingleTileSchedulerILb0ELb1ELb1ELi128EEEEEEEEEvNT_6ParamsE)
        /*00d4*/ 	.word	0x00000000


	//----- nvinfo : EIATTR_MIN_STACK_SIZE
	.align		4
.L_54:
        /*00d8*/ 	.byte	0x04, 0x12
        /*00da*/ 	.short	(.L_56 - .L_55)
	.align		4
.L_55:
        /*00dc*/ 	.word	index@(_ZN7cutlass13device_kernelIN5flash11enable_sm90INS1_16FlashAttnFwdSm90INS1_25CollectiveMainloopFwdSm90ILi2EN4cute5tupleIJNS5_1CILi1EEES8_S8_EEENS6_IJNS7_ILi128EEENS7_ILi96EEENS7_ILi192EEEEEELi128ENS_10bfloat16_tEfNS_4arch4Sm90ELb0ELb0ELb0ELb0ELb1ELb0ELb0ELb1ELb1ELb1ELb1ELb0EEENS1_21CollectiveEpilogueFwdINS6_IJSA_SA_SB_EEES9_SE_SG_Li256ELb0ELb1ELb1ELb0EEENS1_19SingleTileSchedulerILb0ELb1ELb1ELi128EEEEEEEEEvNT_6ParamsE)
        /*00e0*/ 	.word	0x00000000


	//----- nvinfo : EIATTR_MIN_STACK_SIZE
	.align		4
.L_56:
        /*00e4*/ 	.byte	0x04, 0x12
        /*00e6*/ 	.short	(.L_58 - .L_57)
	.align		4
.L_57:
        /*00e8*/ 	.word	index@(_ZN7cutlass13device_kernelIN5flash11enable_sm90INS1_16FlashAttnFwdSm90INS1_25CollectiveMainloopFwdSm90ILi2EN4cute5tupleIJNS5_1CILi1EEES8_S8_EEENS6_IJNS7_ILi128EEENS7_ILi96EEENS7_ILi192EEEEEELi128ENS_10bfloat16_tEfNS_4arch4Sm90ELb0ELb0ELb0ELb1ELb1ELb0ELb0ELb1ELb1ELb1ELb1ELb0EEENS1_21CollectiveEpilogueFwdINS6_IJSA_SA_SB_EEES9_SE_SG_Li256ELb1ELb1ELb1ELb0EEENS1_36VarlenDynamicPersistentTileSchedulerILi128ELi96ELi256ELi128ELb1ELb1ELb1ELb0ELb1ELb1EEEEEEEEEvNT_6ParamsE)
        /*00ec*/ 	.word	0x00000020


	//----- nvinfo : EIATTR_MIN_STACK_SIZE
	.align		4
.L_58:
        /*00f0*/ 	.byte	0x04, 0x12
        /*00f2*/ 	.short	(.L_60 - .L_59)
	.align		4
.L_59:
        /*00f4*/ 	.word	index@(_ZN7cutlass13device_kernelIN5flash11enable_sm90INS1_16FlashAttnFwdSm90INS1_25CollectiveMainloopFwdSm90ILi2EN4cute5tupleIJNS5_1CILi1EEES8_S8_EEENS6_IJNS7_ILi128EEENS7_ILi96EEENS7_ILi192EEEEEELi128ENS_10bfloat16_tEfNS_4arch4Sm90ELb0ELb0ELb0ELb1ELb1ELb1ELb0ELb1ELb1ELb1ELb1ELb0EEENS1_21CollectiveEpilogueFwdINS6_IJSA_SA_SB_EEES9_SE_SG_Li256ELb1ELb1ELb1ELb0EEENS1_36VarlenDynamicPersistentTileSchedulerILi128ELi96ELi256ELi128ELb1ELb1ELb1ELb0ELb1ELb1EEEEEEEEEvNT_6ParamsE)
        /*00f8*/ 	.word	0x00000088


	//----- nvinfo : EIATTR_MIN_STACK_SIZE
	.align		4
.L_60:
        /*00fc*/ 	.byte	0x04, 0x12
        /*00fe*/ 	.short	(.L_62 - .L_61)
	.align		4
.L_61:
        /*0100*/ 	.word	index@(_ZN7cutlass13device_kernelIN5flash11enable_sm90INS1_16FlashAttnFwdSm90INS1_25CollectiveMainloopFwdSm90ILi2EN4cute5tupleIJNS5_1CILi1EEES8_S8_EEENS6_IJNS7_ILi128EEENS7_ILi96EEENS7_ILi192EEEEEELi128ENS_10bfloat16_tEfNS_4arch4Sm90ELb0ELb1ELb0ELb0ELb1ELb0ELb0ELb1ELb1ELb1ELb1ELb0EEENS1_21CollectiveEpilogueFwdINS6_IJSA_SA_SB_EEES9_SE_SG_Li256ELb0ELb1ELb1ELb0EEENS1_19SingleTileSchedulerILb0ELb1ELb1ELi128EEEEEEEEEvNT_6ParamsE)
        /*0104*/ 	.word	0x00000008


	//----- nvinfo : EIATTR_MIN_STACK_SIZE
	.align		4
.L_62:
        /*0108*/ 	.byte	0x04, 0x12
        /*010a*/ 	.short	(.L_64 - .L_63)
	.align		4
.L_63:
        /*010c*/ 	.word	index@(_ZN7cutlass13device_kernelIN5flash11enable_sm90INS1_16FlashAttnFwdSm90INS1_25CollectiveMainloopFwdSm90ILi2EN4cute5tupleIJNS5_1CILi1EEES8_S8_EEENS6_IJNS7_ILi128EEENS7_ILi96EEENS7_ILi192EEEEEELi128ENS_10bfloat16_tEfNS_4arch4Sm90ELb0ELb1ELb0ELb1ELb1ELb0ELb0ELb1ELb1ELb1ELb1ELb0EEENS1_21CollectiveEpilogueFwdINS6_IJSA_SA_SB_EEES9_SE_SG_Li256ELb1ELb1ELb1ELb0EEENS1_36VarlenDynamicPersistentTileSchedulerILi128ELi96ELi256ELi128ELb1ELb1ELb1ELb1ELb0ELb1EEEEEEEEEvNT_6ParamsE)
        /*0110*/ 	.word	0x00000018


	//----- nvinfo : EIATTR_MIN_STACK_SIZE
	.align		4
.L_64:
        /*0114*/ 	.byte	0x04, 0x12
        /*0116*/ 	.short	(.L_66 - .L_65)
	.align		4
.L_65:
        /*0118*/ 	.word	index@(_ZN7cutlass13device_kernelIN5flash11enable_sm90INS1_16FlashAttnFwdSm90INS1_25CollectiveMainloopFwdSm90ILi2EN4cute5tupleIJNS5_1CILi1EEES8_S8_EEENS6_IJNS7_ILi128EEENS7_ILi96EEENS7_ILi192EEEEEELi128ENS_10bfloat16_tEfNS_4arch4Sm90ELb0ELb1ELb0ELb1ELb1ELb1ELb0ELb1ELb1ELb1ELb1ELb0EEENS1_21CollectiveEpilogueFwdINS6_IJSA_SA_SB_EEES9_SE_SG_Li256ELb1ELb1ELb1ELb0EEENS1_36VarlenDynamicPersistentTileSchedulerILi128ELi96ELi256ELi128ELb1ELb1ELb1ELb1ELb0ELb1EEEEEEEEEvNT_6ParamsE)
        /*011c*/ 	.word	0x00000060


	//----- nvinfo : EIATTR_MIN_STACK_SIZE
	.align		4
.L_66:
        /*0120*/ 	.byte	0x04, 0x12
        /*0122*/ 	.short	(.L_68 - .L_67)
	.align		4
.L_67:
        /*0124*/ 	.word	index@(_ZN7cutlass13device_kernelIN5flash11enable_sm90INS1_16FlashAttnFwdSm90INS1_25CollectiveMainloopFwdSm90ILi2EN4cute5tupleIJNS5_1CILi1EEES8_S8_EEENS6_IJNS7_ILi128EEENS7_ILi96EEENS7_ILi192EEEEEELi128ENS_10bfloat16_tEfNS_4arch4Sm90ELb1ELb0ELb0ELb0ELb1ELb0ELb0ELb1ELb1ELb1ELb1ELb0EEENS1_21CollectiveEpilogueFwdINS6_IJSA_SA_SB_EEES9_SE_SG_Li256ELb0ELb1ELb1ELb0EEENS1_19SingleTileSchedulerILb0ELb1ELb1ELi128EEEEEEEEEvNT_6ParamsE)
        /*0128*/ 	.word	0x00000000


	//----- nvinfo : EIATTR_MIN_STACK_SIZE
	.align		4
.L_68:
        /*012c*/ 	.byte	0x04, 0x12
        /*012e*/ 	.short	(.L_70 - .L_69)
	.align		4
.L_69:
        /*0130*/ 	.word	index@(_ZN7cutlass13device_kernelIN5flash11enable_sm90INS1_16FlashAttnFwdSm90INS1_25CollectiveMainloopFwdSm90ILi2EN4cute5tupleIJNS5_1CILi1EEES8_S8_EEENS6_IJNS7_ILi128EEENS7_ILi96EEENS7_ILi192EEEEEELi128ENS_10bfloat16_tEfNS_4arch4Sm90ELb1ELb0ELb0ELb1ELb1ELb0ELb0ELb1ELb1ELb1ELb1ELb0EEENS1_21CollectiveEpilogueFwdINS6_IJSA_SA_SB_EEES9_SE_SG_Li256ELb1ELb1ELb1ELb0EEENS1_36VarlenDynamicPersistentTileSchedulerILi128ELi96ELi256ELi128ELb1ELb1ELb1ELb1ELb1ELb1EEEEEEEEEvNT_6ParamsE)
        /*0134*/ 	.word	0x00000020


	//----- nvinfo : EIATTR_MIN_STACK_SIZE
	.align		4
.L_70:
        /*0138*/ 	.byte	0x04, 0x12
        /*013a*/ 	.short	(.L_72 - .L_71)
	.align		4
.L_71:
        /*013c*/ 	.word	index@(_ZN7cutlass13device_kernelIN5flash11enable_sm90INS1_16FlashAttnFwdSm90INS1_25CollectiveMainloopFwdSm90ILi2EN4cute5tupleIJNS5_1CILi1EEES8_S8_EEENS6_IJNS7_ILi128EEENS7_ILi96EEENS7_ILi192EEEEEELi128ENS_10bfloat16_tEfNS_4arch4Sm90ELb1ELb0ELb0ELb1ELb1ELb1ELb0ELb1ELb1ELb1ELb1ELb0EEENS1_21CollectiveEpilogueFwdINS6_IJSA_SA_SB_EEES9_SE_SG_Li256ELb1ELb1ELb1ELb0EEENS1_36VarlenDynamicPersistentTileSchedulerILi128ELi96ELi256ELi128ELb1ELb1ELb1ELb1ELb1ELb1EEEEEEEEEvNT_6ParamsE)
        /*0140*/ 	.word	0x00000070
.L_72:


//--------------------- .nv.compat                --------------------------
	.section	.nv.compat,"",@"SHT_CUDA_COMPAT_INFO"
	.align	4
        /*0000*/ 	.byte	0x02, 0x09, 0x01, 0x00, 0x02, 0x02, 0x04, 0x00, 0x02, 0x05, 0x05, 0x00, 0x03, 0x07, 0x01, 0x01
        /*0010*/ 	.byte	0x02, 0x03, 0x01, 0x00, 0x02, 0x06, 0x01, 0x00, 0x04, 0x0b, 0x08, 0x00, 0x00, 0x00, 0x00, 0x00
        /*0020*/ 	.byte	0x00, 0x00, 0x00, 0x00


//--------------------- .nv.info._ZN7cutlass13device_kernelIN5flash11enable_sm90INS1_16FlashAttnFwdSm90INS1_25CollectiveMainloopFwdSm90ILi2EN4cute5tupleIJNS5_1CILi1EEES8_S8_EEENS6_IJNS7_ILi128EEENS7_ILi96EEENS7_ILi192EEEEEELi128ENS_10bfloat16_tEfNS_4arch4Sm90ELb0ELb0ELb0ELb0ELb1ELb0ELb0ELb1ELb1ELb1ELb1ELb0EEENS1_21CollectiveEpilogueFwdINS6_IJSA_SA_SB_EEES9_SE_SG_Li256ELb0ELb1ELb1ELb0EEENS1_19SingleTileSchedulerILb0ELb1ELb1ELi128EEEEEEEEEvNT_6ParamsE --------------------------
	.section	.nv.info._ZN7cutlass13device_kernelIN5flash11enable_sm90INS1_16FlashAttnFwdSm90INS1_25CollectiveMainloopFwdSm90ILi2EN4cute5tupleIJNS5_1CILi1EEES8_S8_EEENS6_IJNS7_ILi128EEENS7_ILi96EEENS7_ILi192EEEEEELi128ENS_10bfloat16_tEfNS_4arch4Sm90ELb0ELb0ELb0ELb0ELb1ELb0ELb0ELb1ELb1ELb1ELb1ELb0EEENS1_21CollectiveEpilogueFwdINS6_IJSA_SA_SB_EEES9_SE_SG_Li256ELb0ELb1ELb1ELb0EEENS1_19SingleTileSchedulerILb0ELb1ELb1ELi128EEEEEEEEEvNT_6ParamsE,"",@"SHT_CUDA_INFO"
	.sectionflags	@""
	.align	4


	//----- nvinfo : EIATTR_CUDA_API_VERSION
	.align		4
        /*0000*/ 	.byte	0x04, 0x37
        /*0002*/ 	.short	(.L_74 - .L_73)
.L_73:
        /*0004*/ 	.word	0x00000082


	//----- nvinfo : EIATTR_KPARAM_INFO
	.align		4
.L_74:
        /*0008*/ 	.byte	0x04, 0x17
        /*000a*/ 	.short	(.L_76 - .L_75)
.L_75:
        /*000c*/ 	.word	0x00000000
        /*0010*/ 	.short	0x0000
        /*0012*/ 	.short	0x0070
        /*0014*/ 	.byte	0x00, 0xf0, 0x01, 0x28


	//----- nvinfo : EIATTR_SPARSE_MMA_MASK
	.align		4
.L_76:
        /*0018*/ 	.byte	0x03, 0x50
        /*001a*/ 	.short	0x0000


	//----- nvinfo : EIATTR_MAXREG_COUNT
	.align		4
        /*001c*/ 	.byte	0x03, 0x1b
        /*001e*/ 	.short	0x00a8


	//----- nvinfo : EIATTR_NUM_BARRIERS
	.align		4
        /*0020*/ 	.byte	0x02, 0x4c
        /*0022*/ 	.byte	0x09
	.zero		1


	//----- nvinfo : EIATTR_EXTERNS
	.align		4
        /*0024*/ 	.byte	0x04, 0x0f
        /*0026*/ 	.short	(.L_78 - .L_77)


	//   ....[0]....
	.align		4
.L_77:
        /*0028*/ 	.word	index@(__assertfail)


	//----- nvinfo : EIATTR_MERCURY_ISA_VERSION
	.align		4
.L_78:
        /*002c*/ 	.byte	0x03, 0x5f
        /*002e*/ 	.short	0x0101


	//----- nvinfo : EIATTR_INT_WARP_WIDE_INSTR_OFFSETS
	.align		4
        /*0030*/ 	.byte	0x04, 0x31
        /*0032*/ 	.short	(.L_80 - .L_79)


	//   ....[0]....
.L_79:
        /*0034*/ 	.word	0x000000b0


	//   ....[1]....
        /*0038*/ 	.word	0x000000c0


	//   ....[2]....
        /*003c*/ 	.word	0x00000160


	//----- nvinfo : EIATTR_COOP_GROUP_MASK_REGIDS
	.align		4
.L_80:
        /*0040*/ 	.byte	0x04, 0x29
        /*0042*/ 	.short	(.L_82 - .L_81)


	//   ....[0]....
.L_81:
        /*0044*/ 	.word	0xffffffff


	//   ....[1]....
        /*0048*/ 	.word	0xffffffff


	//   ....[2]....
        /*004c*/ 	.word	0xffffffff


	//   ....[3]....
        /*0050*/ 	.word	0xffffffff


	//   ....[4]....
        /*0054*/ 	.word	0xffffffff


	//   ....[5]....
        /*0058*/ 	.word	0xffffffff


	//   ....[6]....
        /*005c*/ 	.word	0xffffffff


	//   ....[7]....
        /*0060*/ 	.word	0xffffffff


	//   ....[8]....
        /*0064*/ 	.word	0xffffffff


	//   ....[9]....
        /*0068*/ 	.word	0xffffffff


	//   ....[10]....
        /*006c*/ 	.word	0xffffffff


	//   ....[11]....
        /*0070*/ 	.word	0xffffffff


	//   ....[12]....
        /*0074*/ 	.word	0xffffffff


	//   ....[13]....
        /*0078*/ 	.word	0xffffffff


	//   ....[14]....
        /*007c*/ 	.word	0xffffffff


	//   ....[15]....
        /*0080*/ 	.word	0xffffffff


	//   ....[16]....
        /*0084*/ 	.word	0xffffffff


	//   ....[17]....
        /*0088*/ 	.word	0xffffffff


	//   ....[18]....
        /*008c*/ 	.word	0xffffffff


	//   ....[19]....
        /*0090*/ 	.word	0xffffffff


	//   ....[20]....
        /*0094*/ 	.word	0xffffffff


	//   ....[21]....
        /*0098*/ 	.word	0xffffffff


	//   ....[22]....
        /*009c*/ 	.word	0xffffffff


	//   ....[23]....
        /*00a0*/ 	.word	0xffffffff


	//   ....[24]....
        /*00a4*/ 	.word	0xffffffff


	//   ....[25]....
        /*00a8*/ 	.word	0xffffffff


	//   ....[26]....
        /*00ac*/ 	.word	0xffffffff


	//   ....[27]....
        /*00b0*/ 	.word	0xffffffff


	//   ....[28]....
        /*00b4*/ 	.word	0xffffffff


	//   ....[29]....
        /*00b8*/ 	.word	0xffffffff


	//   ....[30]....
        /*00bc*/ 	.word	0xffffffff


	//   ....[31]....
        /*00c0*/ 	.word	0xffffffff


	//   ....[32]....
        /*00c4*/ 	.word	0xffffffff


	//   ....[33]....
        /*00c8*/ 	.word	0xffffffff


	//   ....[34]....
        /*00cc*/ 	.word	0xffffffff


	//   ....[35]....
        /*00d0*/ 	.word	0xffffffff


	//   ....[36]....
        /*00d4*/ 	.word	0xffffffff


	//   ....[37]....
        /*00d8*/ 	.word	0xffffffff


	//   ....[38]....
        /*00dc*/ 	.word	0xffffffff


	//   ....[39]....
        /*00e0*/ 	.word	0xffffffff


	//   ....[40]....
        /*00e4*/ 	.word	0xffffffff


	//   ....[41]....
        /*00e8*/ 	.word	0xffffffff


	//   ....[42]....
        /*00ec*/ 	.word	0xffffffff


	//   ....[43]....
        /*00f0*/ 	.word	0xffffffff


	//   ....[44]....
        /*00f4*/ 	.word	0xffffffff


	//   ....[45]....
        /*00f8*/ 	.word	0xffffffff


	//   ....[46]....
        /*00fc*/ 	.word	0xffffffff


	//   ....[47]....
        /*0100*/ 	.word	0xffffffff


	//   ....[48]....
        /*0104*/ 	.word	0xffffffff


	//   ....[49]....
        /*0108*/ 	.word	0xffffffff


	//   ....[50]....
        /*010c*/ 	.word	0xffffffff


	//   ....[51]....
        /*0110*/ 	.word	0xffffffff


	//   ....[52]....
        /*0114*/ 	.word	0xffffffff


	//   ....[53]....
        /*0118*/ 	.word	0xffffffff


	//   ....[54]....
        /*011c*/ 	.word	0xffffffff


	//   ....[55]....
        /*0120*/ 	.word	0xffffffff


	//   ....[56]....
        /*0124*/ 	.word	0xffffffff


	//   ....[57]....
        /*0128*/ 	.word	0xffffffff


	//   ....[58]....
        /*012c*/ 	.word	0xffffffff


	//   ....[59]....
        /*0130*/ 	.word	0xffffffff


	//   ....[60]....
        /*0134*/ 	.word	0xffffffff


	//   ....[61]....
        /*0138*/ 	.word	0xffffffff


	//   ....[62]....
        /*013c*/ 	.word	0xffffffff


	//   ....[63]....
        /*0140*/ 	.word	0xffffffff


	//   ....[64]....
        /*0144*/ 	.word	0xffffffff


	//   ....[65]....
        /*0148*/ 	.word	0xffffffff


	//   ....[66]....
        /*014c*/ 	.word	0xffffffff


	//   ....[67]....
        /*0150*/ 	.word	0xffffffff


	//   ....[68]....
        /*0154*/ 	.word	0xffffffff


	//   ....[69]....
        /*0158*/ 	.word	0xffffffff


	//   ....[70]....
        /*015c*/ 	.word	0xffffffff


	//   ....[71]....
        /*0160*/ 	.word	0xffffffff


	//   ....[72]....
        /*0164*/ 	.word	0xffffffff


	//   ....[73]....
        /*0168*/ 	.word	0xffffffff


	//   ....[74]....
        /*016c*/ 	.word	0xffffffff


	//   ....[75]....
        /*0170*/ 	.word	0xffffffff


	//   ....[76]....
        /*0174*/ 	.word	0xffffffff


	//   ....[77]....
        /*0178*/ 	.word	0xffffffff


	//   ....[78]....
        /*017c*/ 	.word	0xffffffff


	//   ....[79]....
        /*0180*/ 	.word	0xffffffff


	//   ....[80]....
        /*0184*/ 	.word	0xffffffff


	//   ....[81]....
        /*0188*/ 	.word	0xffffffff


	//   ....[82]....
        /*018c*/ 	.word	0xffffffff


	//   ....[83]....
        /*0190*/ 	.word	0xffffffff


	//   ....[84]....
        /*0194*/ 	.word	0xffffffff


	//   ....[85]....
        /*0198*/ 	.word	0xffffffff


	//   ....[86]....
        /*019c*/ 	.word	0xffffffff


	//   ....[87]....
        /*01a0*/ 	.word	0xffffffff


	//   ....[88]....
        /*01a4*/ 	.word	0xffffffff


	//   ....[89]....
        /*01a8*/ 	.word	0xffffffff


	//   ....[90]....
        /*01ac*/ 	.word	0xffffffff


	//   ....[91]....
        /*01b0*/ 	.word	0xffffffff


	//   ....[92]....
        /*01b4*/ 	.word	0xffffffff


	//   ....[93]....
        /*01b8*/ 	.word	0x0500000f


	//   ....[94]....
        /*01bc*/ 	.word	0x0500000f


	//   ....[95]....
        /*01c0*/ 	.word	0x0500000f


	//   ....[96]....
        /*01c4*/ 	.word	0x0500000f


	//   ....[97]....
        /*01c8*/ 	.word	0x0500000f


	//   ....[98]....
        /*01cc*/ 	.word	0x0500000f


	//   ....[99]....
        /*01d0*/ 	.word	0x0500000f


	//   ....[100]....
        /*01d4*/ 	.word	0x0500000f


	//   ....[101]....
        /*01d8*/ 	.word	0x0500000f


	//   ....[102]....
        /*01dc*/ 	.word	0x0500000f


	//   ....[103]....
        /*01e0*/ 	.word	0x0500000f


	//   ....[104]....
        /*01e4*/ 	.word	0x0500000f


	//   ....[105]....
        /*01e8*/ 	.word	0x0500000f


	//   ....[106]....
        /*01ec*/ 	.word	0x0500000f


	//   ....[107]....
        /*01f0*/ 	.word	0x0500000f


	//   ....[108]....
        /*01f4*/ 	.word	0x0500000f


	//   ....[109]....
        /*01f8*/ 	.word	0x0500000f


	//   ....[110]....
        /*01fc*/ 	.word	0x0500000f


	//   ....[111]....
        /*0200*/ 	.word	0x0500000f


	//   ....[112]....
        /*0204*/ 	.word	0x0500000f


	//   ....[113]....
        /*0208*/ 	.word	0x0500000f


	//   ....[114]....
        /*020c*/ 	.word	0x0500000f


	//   ....[115]....
        /*0210*/ 	.word	0x0500000f


	//   ....[116]....
        /*0214*/ 	.word	0x0500000f


	//   ....[117]....
        /*0218*/ 	.word	0x0500000f


	//   ....[118]....
        /*021c*/ 	.word	0x0500000f


	//   ....[119]....
        /*0220*/ 	.word	0x0500000f


	//   ....[120]....
        /*0224*/ 	.word	0x0500000f


	//   ....[121]....
        /*0228*/ 	.word	0x0500000f


	//   ....[122]....
        /*022c*/ 	.word	0x0500000f


	//   ....[123]....
        /*0230*/ 	.word	0x0500000f


	//   ....[124]....
        /*0234*/ 	.word	0x0500000f


	//   ....[125]....
        /*0238*/ 	.word	0x0500000f


	//   ....[126]....
        /*023c*/ 	.word	0x0500000f


	//   ....[127]....
        /*0240*/ 	.word	0x0500000f


	//   ....[128]....
        /*0244*/ 	.word	0x0500000f


	//   ....[129]....
        /*0248*/ 	.word	0x0500000f


	//   ....[130]....
        /*024c*/ 	.word	0x0500000f


	//   ....[131]....
        /*0250*/ 	.word	0x0500000f


	//   ....[132]....
        /*0254*/ 	.word	0x0500000f


	//   ....[133]....
        /*0258*/ 	.word	0x0500000f


	//   ....[134]....
        /*025c*/ 	.word	0x0500000f


	//   ....[135]....
        /*0260*/ 	.word	0x0500000f


	//   ....[136]....
        /*0264*/ 	.word	0x0500000f


	//   ....[137]....
        /*0268*/ 	.word	0x0500000f


	//   ....[138]....
        /*026c*/ 	.word	0x0500000f


	//   ....[139]....
        /*0270*/ 	.word	0x0500000f


	//   ....[140]....
        /*0274*/ 	.word	0x0500000f


	//   ....[141]....
        /*0278*/ 	.word	0x0500000f


	//   ....[142]....
        /*027c*/ 	.word	0x0500000f


	//   ....[143]....
        /*0280*/ 	.word	0x0500000f


	//   ....[144]....
        /*0284*/ 	.word	0x0500000f


	//   ....[145]....
        /*0288*/ 	.word	0x0500000f


	//   ....[146]....
        /*028c*/ 	.word	0x0500000f


	//   ....[147]....
        /*0290*/ 	.word	0x0500000f


	//   ....[148]....
        /*0294*/ 	.word	0x0500000f


	//   ....[149]....
        /*0298*/ 	.word	0x0500000f


	//   ....[150]....
        /*029c*/ 	.word	0x0500000f


	//   ....[151]....
        /*02a0*/ 	.word	0x0500000f


	//   ....[152]....
        /*02a4*/ 	.word	0x0500000f


	//   ....[153]....
        /*02a8*/ 	.word	0x0500000f


	//   ....[154]....
        /*02ac*/ 	.word	0x0500000f


	//   ....[155]....
        /*02b0*/ 	.word	0x0500000f


	//   ....[156]....
        /*02b4*/ 	.word	0x0500000f


	//   ....[157]....
        /*02b8*/ 	.word	0x0500000f


	//   ....[158]....
        /*02bc*/ 	.word	0x0500000f


	//----- nvinfo : EIATTR_COOP_GROUP_INSTR_OFFSETS
	.align		4
.L_82:
        /*02c0*/ 	.byte	0x04, 0x28
        /*02c2*/ 	.short	(.L_84 - .L_83)


	//   ....[0]....
.L_83:
        /*02c4*/ 	.word	0x00000060


	//   ....[1]....
        /*02c8*/ 	.word	0x000000a0


	//   ....[2]....
        /*02cc*/ 	.word	0x000002c0


	//   ....[3]....
        /*02d0*/ 	.word	0x00000420


	//   ....[4]....
        /*02d4*/ 	.word	0x00000540


	//   ....[5]....
        /*02d8*/ 	.word	0x000006a0


	//   ....[6]....
        /*02dc*/ 	.word	0x00000f60


	//   ....[7]....
        /*02e0*/ 	.word	0x00001f80


	//   ....[8]....
        /*02e4*/ 	.word	0x00002090


	//   ....[9]....
        /*02e8*/ 	.word	0x00002510


	//   ....[10]....
        /*02ec*/ 	.word	0x00002580


	//   ....[11]....
        /*02f0*/ 	.word	0x000041e0


	//   ....[12]....
        /*02f4*/ 	.word	0x000041f0


	//   ....[13]....
        /*02f8*/ 	.word	0x00004220


	//   ....[14]....
        /*02fc*/ 	.word	0x00004240


	//   ....[15]....
        /*0300*/ 	.word	0x00005340


	//   ....[16]....
        /*0304*/ 	.word	0x00005370


	//   ....[17]....
        /*0308*/ 	.word	0x00005410


	//   ....[18]....
        /*030c*/ 	.word	0x00005420


	//   ....[19]....
        /*0310*/ 	.word	0x000062b0


	//   ....[20]....
        /*0314*/ 	.word	0x000062f0


	//   ....[21]....
        /*0318*/ 	.word	0x00006330


	//   ....[22]....
        /*031c*/ 	.word	0x00006360


	//   ....[23]....
        /*0320*/ 	.word	0x00006380


	//   ....[24]....
        /*0324*/ 	.word	0x000063a0


	//   ....[25]....
        /*0328*/ 	.word	0x000069e0


	//   ....[26]....
        /*032c*/ 	.word	0x000069f0


	//   ....[27]....
        /*0330*/ 	.word	0x00007400


	//   ....[28]....
        /*0334*/ 	.word	0x00008620


	//   ....[29]....
        /*0338*/ 	.word	0x00008640


	//   ....[30]....
        /*033c*/ 	.word	0x00008650


	//   ....[31]....
        /*0340*/ 	.word	0x00008660


	//   ....[32]....
        /*0344*/ 	.word	0x00008670


	//   ....[33]....
        /*0348*/ 	.word	0x00008680


	//   ....[34]....
        /*034c*/ 	.word	0x00008690


	//   ....[35]....
        /*0350*/ 	.word	0x000086f0


	//   ....[36]....
        /*0354*/ 	.word	0x00008730


	//   ....[37]....
        /*0358*/ 	.word	0x00008790


	//   ....[38]....
        /*035c*/ 	.word	0x000087a0


	//   ....[39]....
        /*0360*/ 	.word	0x00008860


	//   ....[40]....
        /*0364*/ 	.word	0x00008e90


	//   ....[41]....
        /*0368*/ 	.word	0x00008ed0


	//   ....[42]....
        /*036c*/ 	.word	0x00008f00


	//   ....[43]....
        /*0370*/ 	.word	0x00008f10


	//   ....[44]....
        /*0374*/ 	.word	0x00008f20


	//   ....[45]....
        /*0378*/ 	.word	0x00008fa0


	//   ....[46]....
        /*037c*/ 	.word	0x00008fe0


	//   ....[47]....
        /*0380*/ 	.word	0x00009030


	//   ....[48]....
        /*0384*/ 	.word	0x00009060


	//   ....[49]....
        /*0388*/ 	.word	0x000090c0


	//   ....[50]....
        /*038c*/ 	.word	0x00009100


	//   ....[51]....
        /*0390*/ 	.word	0x00009150


	//   ....[52]....
        /*0394*/ 	.word	0x00009180


	//   ....[53]....
        /*0398*/ 	.word	0x000091d0


	//   ....[54]....
        /*039c*/ 	.word	0x00009210


	//   ....[55]....
        /*03a0*/ 	.word	0x00009260


	//   ....[56]....
        /*03a4*/ 	.word	0x000099b0


	//   ....[57]....
        /*03a8*/ 	.word	0x000099d0


	//   ....[58]....
        /*03ac*/ 	.word	0x000099e0


	//   ....[59]....
        /*03b0*/ 	.word	0x000099f0


	//   ....[60]....
        /*03b4*/ 	.word	0x00009a00


	//   ....[61]....
        /*03b8*/ 	.word	0x00009a20


	//   ....[62]....
        /*03bc*/ 	.word	0x00009a80


	//   ....[63]....
        /*03c0*/ 	.word	0x00009ab0


	//   ....[64]....
        /*03c4*/ 	.word	0x00009b20


	//   ....[65]....
        /*03c8*/ 	.word	0x00009b50


	//   ....[66]....
        /*03cc*/ 	.word	0x00009b60


	//   ....[67]....
        /*03d0*/ 	.word	0x00009b70


	//   ....[68]....
        /*03d4*/ 	.word	0x00009e20


	//   ....[69]....
        /*03d8*/ 	.word	0x00009e40


	//   ....[70]....
        /*03dc*/ 	.word	0x00009e50


	//   ....[71]....
        /*03e0*/ 	.word	0x00009e70


	//   ....[72]....
        /*03e4*/ 	.word	0x00009ef0


	//   ....[73]....
        /*03e8*/ 	.word	0x00009f20


	//   ....[74]....
        /*03ec*/ 	.word	0x00009f70


	//   ....[75]....
        /*03f0*/ 	.word	0x00009fa0


	//   ....[76]....
        /*03f4*/ 	.word	0x00009ff0


	//   ....[77]....
        /*03f8*/ 	.word	0x0000a020


	//   ....[78]....
        /*03fc*/ 	.word	0x0000a070


	//   ....[79]....
        /*0400*/ 	.word	0x0000a0a0


	//   ....[80]....
        /*0404*/ 	.word	0x0000a500


	//   ....[81]....
        /*0408*/ 	.word	0x0000a530


	//   ....[82]....
        /*040c*/ 	.word	0x0000a560


	//   ....[83]....
        /*0410*/ 	.word	0x0000a590


	//   ....[84]....
        /*0414*/ 	.word	0x0000a5c0


	//   ....[85]....
        /*0418*/ 	.word	0x0000a5d0


	//   ....[86]....
        /*041c*/ 	.word	0x0000a5e0


	//   ....[87]....
        /*0420*/ 	.word	0x0000a600


	//   ....[88]....
        /*0424*/ 	.word	0x0000a630


	//   ....[89]....
        /*0428*/ 	.word	0x0000a660


	//   ....[90]....
        /*042c*/ 	.word	0x0000a670


	//   ....[91]....
        /*0430*/ 	.word	0x0000a6a0


	//   ....[92]....
        /*0434*/ 	.word	0x0000aa90


	//   ....[93]....
        /*0438*/ 	.word	0x0000af30


	//   ....[94]....
        /*043c*/ 	.word	0x0000b020


	//   ....[95]....
        /*0440*/ 	.word	0x0000b0c0


	//   ....[96]....
        /*0444*/ 	.word	0x0000b120


	//   ....[97]....
        /*0448*/ 	.word	0x0000b1f0


	//   ....[98]....
        /*044c*/ 	.word	0x0000b260


	//   ....[99]....
        /*0450*/ 	.word	0x0000b330


	//   ....[100]....
        /*0454*/ 	.word	0x0000b3b0


	//   ....[101]....
        /*0458*/ 	.word	0x0000b480


	//   ....[102]....
        /*045c*/ 	.word	0x0000b500


	//   ....[103]....
        /*0460*/ 	.word	0x0000b5e0


	//   ....[104]....
        /*0464*/ 	.word	0x0000b660


	//   ....[105]....
        /*0468*/ 	.word	0x0000b720


	//   ....[106]....
        /*046c*/ 	.word	0x0000b7b0


	//   ....[107]....
        /*0470*/ 	.word	0x0000b810


	//   ....[108]....
        /*0474*/ 	.word	0x0000b8b0


	//   ....[109]....
        /*0478*/ 	.word	0x0000b980


	//   ....[110]....
        /*047c*/ 	.word	0x0000ba00


	//   ....[111]....
        /*0480*/ 	.word	0x0000bad0


	//   ....[112]....
        /*0484*/ 	.word	0x0000bb50


	//   ....[113]....
        /*0488*/ 	.word	0x0000bc20


	//   ....[114]....
        /*048c*/ 	.word	0x0000bca0


	//   ....[115]....
        /*0490*/ 	.word	0x0000bd70


	//   ....[116]....
        /*0494*/ 	.word	0x0000bdf0


	//   ....[117]....
        /*0498*/ 	.word	0x0000bec0


	//   ....[118]....
        /*049c*/ 	.word	0x0000bf40


	//   ....[119]....
        /*04a0*/ 	.word	0x0000c010


	//   ....[120]....
        /*04a4*/ 	.word	0x0000c080


	//   ....[121]....
        /*04a8*/ 	.word	0x0000c140


	//   ....[122]....
        /*04ac*/ 	.word	0x0000c280


	//   ....[123]....
        /*04b0*/ 	.word	0x0000c320


	//   ....[124]....
        /*04b4*/ 	.word	0x0000c380


	//   ....[125]....
        /*04b8*/ 	.word	0x0000c440


	//   ....[126]....
        /*04bc*/ 	.word	0x0000c4a0


	//   ....[127]....
        /*04c0*/ 	.word	0x0000c560


	//   ....[128]....
        /*04c4*/ 	.word	0x0000c5e0


	//   ....[129]....
        /*04c8*/ 	.word	0x0000c690


	//   ....[130]....
        /*04cc*/ 	.word	0x0000c6f0


	//   ....[131]....
        /*04d0*/ 	.word	0x0000c7b0


	//   ....[132]....
        /*04d4*/ 	.word	0x0000c830


	//   ....[133]....
        /*04d8*/ 	.word	0x0000c8e0


	//   ....[134]....
        /*04dc*/ 	.word	0x0000c9c0


	//   ....[135]....
        /*04e0*/ 	.word	0x0000ca60


	//   ....[136]....
        /*04e4*/ 	.word	0x0000cac0


	//   ....[137]....
        /*04e8*/ 	.word	0x0000cb90


	//   ....[138]....
        /*04ec*/ 	.word	0x0000cc30


	//   ....[139]....
        /*04f0*/ 	.word	0x0000ccf0


	//   ....[140]....
        /*04f4*/ 	.word	0x0000cd90


	//   ....[141]....
        /*04f8*/ 	.word	0x0000ce50


	//   ....[142]....
        /*04fc*/ 	.word	0x0000cef0


	//   ....[143]....
        /*0500*/ 	.word	0x0000cfb0


	//   ....[144]....
        /*0504*/ 	.word	0x0000d050


	//   ....[145]....
        /*0508*/ 	.word	0x0000d110


	//   ....[146]....
        /*050c*/ 	.word	0x0000d230


	//   ....[147]....
        /*0510*/ 	.word	0x0000d2f0


	//   ....[148]....
        /*0514*/ 	.word	0x0000d380


	//   ....[149]....
        /*0518*/ 	.word	0x0000d450


	//   ....[150]....
        /*051c*/ 	.word	0x0000d4c0


	//   ....[151]....
        /*0520*/ 	.word	0x0000d590


	//   ....[152]....
        /*0524*/ 	.word	0x0000d610


	//   ....[153]....
        /*0528*/ 	.word	0x0000d6f0


	//   ....[154]....
        /*052c*/ 	.word	0x0000d760


	//   ....[155]....
        /*0530*/ 	.word	0x0000d840


	//   ....[156]....
        /*0534*/ 	.word	0x0000d8b0


	//   ....[157]....
        /*0538*/ 	.word	0x0000d970


	//   ....[158]....
        /*053c*/ 	.word	0x0000da80


	//----- nvinfo : EIATTR_REG_RECONFIG
	.align		4
.L_84:
        /*0540*/ 	.byte	0x01, 0x54
	.zero		2


	//----- nvinfo : EIATTR_SYSCALL_OFFSETS
	.align		4
        /*0544*/ 	.byte	0x04, 0x46
        /*0546*/ 	.short	(.L_86 - .L_85)


	//   ....[0]....
.L_85:
        /*0548*/ 	.word	0x00001120


	//   ....[1]....
        /*054c*/ 	.word	0x00007b40


	//   ....[2]....
        /*0550*/ 	.word	0x00007c80


	//   ....[3]....
        /*0554*/ 	.word	0x00007d70


	//   ....[4]....
        /*0558*/ 	.word	0x00008c00


	//----- nvinfo : EIATTR_MBARRIER_INSTR_OFFSETS
	.align		4
.L_86:
        /*055c*/ 	.byte	0x04, 0x39
        /*055e*/ 	.short	(.L_88 - .L_87)


	//   ....[0]....
.L_87:
        /*0560*/ 	.word	0x00000170
        /*0564*/ 	.word	0x000000ff
        /*0568*/ 	.word	0x0002a800
        /*056c*/ 	.short	0x0100
        /*056e*/ 	.byte	0x08
	.zero		1


	//   ....[1]....
        /*0570*/ 	.word	0x00000180
        /*0574*/ 	.word	0x000000ff
        /*0578*/ 	.word	0x0002a820
        /*057c*/ 	.short	0x0100
        /*057e*/ 	.byte	0x08
	.zero		1


	//   ....[2]....
        /*0580*/ 	.word	0x00000270
        /*0584*/ 	.word	0x000000ff
        /*0588*/ 	.word	0x0002a830
        /*058c*/ 	.short	0x0100
        /*058e*/ 	.byte	0x08
	.zero		1


	//   ....[3]....
        /*0590*/ 	.word	0x00000280
        /*0594*/ 	.word	0x000000ff
        /*0598*/ 	.word	0x0002a840
        /*059c*/ 	.short	0x0100
        /*059e*/ 	.byte	0x08
	.zero		1


	//   ....[4]....
        /*05a0*/ 	.word	0x00000290
        /*05a4*/ 	.word	0x000000ff
        /*05a8*/ 	.word	0x0002a838
        /*05ac*/ 	.short	0x0100
        /*05ae*/ 	.byte	0x08
	.zero		1


	//   ....[5]....
        /*05b0*/ 	.word	0x000002a0
        /*05b4*/ 	.word	0x000000ff
        /*05b8*/ 	.word	0x0002a848
        /*05bc*/ 	.short	0x0100
        /*05be*/ 	.byte	0x08
	.zero		1


	//   ....[6]....
        /*05c0*/ 	.word	0x000003d0
        /*05c4*/ 	.word	0x000000ff
        /*05c8*/ 	.word	0x0002a850
        /*05cc*/ 	.short	0x0100
        /*05ce*/ 	.byte	0x08
	.zero		1


	//   ....[7]....
        /*05d0*/ 	.word	0x000003e0
        /*05d4*/ 	.word	0x000000ff
        /*05d8*/ 	.word	0x0002a860
        /*05dc*/ 	.short	0x0100
        /*05de*/ 	.byte	0x08
	.zero		1


	//   ....[8]....
        /*05e0*/ 	.word	0x000003f0
        /*05e4*/ 	.word	0x000000ff
        /*05e8*/ 	.word	0x0002a858
        /*05ec*/ 	.short	0x0100
        /*05ee*/ 	.byte	0x08
	.zero		1


	//   ....[9]....
        /*05f0*/ 	.word	0x00000400
        /*05f4*/ 	.word	0x000000ff
        /*05f8*/ 	.word	0x0002a868
        /*05fc*/ 	.short	0x0100
        /*05fe*/ 	.byte	0x08
	.zero		1


	//   ....[10]....
        /*0600*/ 	.word	0x000004f0
        /*0604*/ 	.word	0x000000ff
        /*0608*/ 	.word	0x0002a870
        /*060c*/ 	.short	0x0100
        /*060e*/ 	.byte	0x06
	.zero		1


	//   ....[11]....
        /*0610*/ 	.word	0x00000500
        /*0614*/ 	.word	0x000000ff
        /*0618*/ 	.word	0x0002a880
        /*061c*/ 	.short	0x0100
        /*061e*/ 	.byte	0x06
	.zero		1


	//   ....[12]....
        /*0620*/ 	.word	0x00000510
        /*0624*/ 	.word	0x000000ff
        /*0628*/ 	.word	0x0002a878
        /*062c*/ 	.short	0x0100
        /*062e*/ 	.byte	0x06
	.zero		1


	//   ....[13]....
        /*0630*/ 	.word	0x00000520
        /*0634*/ 	.word	0x000000ff
        /*0638*/ 	.word	0x0002a888
        /*063c*/ 	.short	0x0100
        /*063e*/ 	.byte	0x06
	.zero		1


	//   ....[14]....
        /*0640*/ 	.word	0x00000650
        /*0644*/ 	.word	0x000000ff
        /*0648*/ 	.word	0x0002a890
        /*064c*/ 	.short	0x0100
        /*064e*/ 	.byte	0x08
	.zero		1


	//   ....[15]....
        /*0650*/ 	.word	0x00000660
        /*0654*/ 	.word	0x000000ff
        /*0658*/ 	.word	0x0002a8a0
        /*065c*/ 	.short	0x0100
        /*065e*/ 	.byte	0x08
	.zero		1


	//   ....[16]....
        /*0660*/ 	.word	0x00000670
        /*0664*/ 	.word	0x000000ff
        /*0668*/ 	.word	0x0002a898
        /*066c*/ 	.short	0x0100
        /*066e*/ 	.byte	0x08
	.zero		1


	//   ....[17]....
        /*0670*/ 	.word	0x00000680
        /*0674*/ 	.word	0x000000ff
        /*0678*/ 	.word	0x0002a8a8
        /*067c*/ 	.short	0x0100
        /*067e*/ 	.byte	0x08
	.zero		1


	//   ....[18]....
        /*0680*/ 	.word	0x000007c0
        /*0684*/ 	.word	0x000000ff
        /*0688*/ 	.word	0x0002a8b0
        /*068c*/ 	.short	0x0100
        /*068e*/ 	.byte	0x08
	.zero		1


	//   ....[19]....
        /*0690*/ 	.word	0x000007d0
        /*0694*/ 	.word	0x000000ff
        /*0698*/ 	.word	0x0002a8c0
        /*069c*/ 	.short	0x0100
        /*069e*/ 	.byte	0x08
	.zero		1


	//   ....[20]....
        /*06a0*/ 	.word	0x000007e0
        /*06a4*/ 	.word	0x000000ff
        /*06a8*/ 	.word	0x0002a8b8
        /*06ac*/ 	.short	0x0100
        /*06ae*/ 	.byte	0x08
	.zero		1


	//   ....[21]....
        /*06b0*/ 	.word	0x000007f0
        /*06b4*/ 	.word	0x000000ff
        /*06b8*/ 	.word	0x0002a8c8
        /*06bc*/ 	.short	0x0100
        /*06be*/ 	.byte	0x08
	.zero		1


	//   ....[22]....
        /*06c0*/ 	.word	0x00001140
        /*06c4*/ 	.word	0x000000ff
        /*06c8*/ 	.word	0x0002a800
        /*06cc*/ 	.short	0x010a
        /*06ce*/ 	.byte	0x25
	.zero		1


	//   ....[23]....
        /*06d0*/ 	.word	0x000011b0
        /*06d4*/ 	.word	0x000000ff
        /*06d8*/ 	.word	0x0002a830
        /*06dc*/ 	.short	0x010a
        /*06de*/ 	.byte	0x25
	.zero		1


	//   ....[24]....
        /*06e0*/ 	.word	0x00001210
        /*06e4*/ 	.word	0x000000ff
        /*06e8*/ 	.word	0x0002a830
        /*06ec*/ 	.short	0x010a
        /*06ee*/ 	.byte	0x25
	.zero		1


	//   ....[25]....
        /*06f0*/ 	.word	0x00002000
        /*06f4*/ 	.word	0x000000ff
        /*06f8*/ 	.word	0x00000000
        /*06fc*/ 	.short	0x0101
        /*06fe*/ 	.byte	0x04
	.zero		1


	//   ....[26]....
        /*0700*/ 	.word	0x00003320
        /*0704*/ 	.word	0x000000ff
        /*0708*/ 	.word	0x0002a830
        /*070c*/ 	.short	0x010a
        /*070e*/ 	.byte	0x3b
	.zero		1


	//   ....[27]....
        /*0710*/ 	.word	0x00003360
        /*0714*/ 	.word	0x000000ff
        /*0718*/ 	.word	0x0002a830
        /*071c*/ 	.short	0x010a
        /*071e*/ 	.byte	0x3b
	.zero		1


	//   ....[28]....
        /*0720*/ 	.word	0x00003bb0
        /*0724*/ 	.word	0x000000ff
        /*0728*/ 	.word	0x0002a850
        /*072c*/ 	.short	0x010a
        /*072e*/ 	.byte	0x05
	.zero		1


	//   ....[29]....
        /*0730*/ 	.word	0x00003bf0
        /*0734*/ 	.word	0x000000ff
        /*0738*/ 	.word	0x0002a850
        /*073c*/ 	.short	0x010a
        /*073e*/ 	.byte	0x05
	.zero		1


	//   ....[30]....
        /*0740*/ 	.word	0x00003f50
        /*0744*/ 	.word	0x000000ff
        /*0748*/ 	.word	0x00000000
        /*074c*/ 	.short	0x0101
        /*074e*/ 	.byte	0x3b
	.zero		1


	//   ....[31]....
        /*0750*/ 	.word	0x00004cc0
        /*0754*/ 	.word	0x000000ff
        /*0758*/ 	.word	0x00000000
        /*075c*/ 	.short	0x0101
        /*075e*/ 	.byte	0x04
	.zero		1


	//   ....[32]....
        /*0760*/ 	.word	0x00005290
        /*0764*/ 	.word	0x000000ff
        /*0768*/ 	.word	0x0002a850
        /*076c*/ 	.short	0x010a
        /*076e*/ 	.byte	0x05
	.zero		1


	//   ....[33]....
        /*0770*/ 	.word	0x000052d0
        /*0774*/ 	.word	0x000000ff
        /*0778*/ 	.word	0x0002a850
        /*077c*/ 	.short	0x010a
        /*077e*/ 	.byte	0x05
	.zero		1


	//   ....[34]....
        /*0780*/ 	.word	0x000057b0
        /*0784*/ 	.word	0x000000ff
        /*0788*/ 	.word	0x00000000
        /*078c*/ 	.short	0x0101
        /*078e*/ 	.byte	0x04
	.zero		1


	//   ....[35]....
        /*0790*/ 	.word	0x00006390
        /*0794*/ 	.word	0x000000ff
        /*0798*/ 	.word	0x00000000
        /*079c*/ 	.short	0x0101
        /*079e*/ 	.byte	0x04
	.zero		1


	//   ....[36]....
        /*07a0*/ 	.word	0x000083e0
        /*07a4*/ 	.word	0x000000ff
        /*07a8*/ 	.word	0x0002a840
        /*07ac*/ 	.short	0x010a
        /*07ae*/ 	.byte	0x2d
	.zero		1


	//   ....[37]....
        /*07b0*/ 	.word	0x000089c0
        /*07b4*/ 	.word	0x000000ff
        /*07b8*/ 	.word	0x0002a830
        /*07bc*/ 	.short	0x0107
        /*07be*/ 	.byte	0x2d
	.zero		1


	//   ....[38]....
        /*07c0*/ 	.word	0x00008a30
        /*07c4*/ 	.word	0x000000ff
        /*07c8*/ 	.word	0x0002a830
        /*07cc*/ 	.short	0x0101
        /*07ce*/ 	.byte	0x2d
	.zero		1


	//   ....[39]....
        /*07d0*/ 	.word	0x000093b0
        /*07d4*/ 	.word	0x000000ff
        /*07d8*/ 	.word	0x0002a800
        /*07dc*/ 	.short	0x0107
        /*07de*/ 	.byte	0x2d
	.zero		1


	//   ....[40]....
        /*07e0*/ 	.word	0x00009410
        /*07e4*/ 	.word	0x000000ff
        /*07e8*/ 	.word	0x0002a800
        /*07ec*/ 	.short	0x0101
        /*07ee*/ 	.byte	0x2d
	.zero		1


	//   ....[41]....
        /*07f0*/ 	.word	0x00009420
        /*07f4*/ 	.word	0x000000ff
        /*07f8*/ 	.word	0x0002a820
        /*07fc*/ 	.short	0x010a
        /*07fe*/ 	.byte	0x2d
	.zero		1


	//   ....[42]....
        /*0800*/ 	.word	0x00009790
        /*0804*/ 	.word	0x00000008
        /*0808*/ 	.word	0x0002a840
        /*080c*/ 	.short	0x010a
        /*080e*/ 	.byte	0x3f
	.zero		1


	//   ....[43]....
        /*0810*/ 	.word	0x00009ca0
        /*0814*/ 	.word	0x00000008
        /*0818*/ 	.word	0x0002a830
        /*081c*/ 	.short	0x0107
        /*081e*/ 	.byte	0x3f
	.zero		1


	//   ....[44]....
        /*0820*/ 	.word	0x00009d50
        /*0824*/ 	.word	0x00000008
        /*0828*/ 	.word	0x0002a830
        /*082c*/ 	.short	0x0101
        /*082e*/ 	.byte	0x3f
	.zero		1


	//   ....[45]....
        /*0830*/ 	.word	0x00009db0
        /*0834*/ 	.word	0x00000004
        /*0838*/ 	.word	0x0002a860
        /*083c*/ 	.short	0x010a
        /*083e*/ 	.byte	0x3f
	.zero		1


	//   ....[46]....
        /*0840*/ 	.word	0x0000a1b0
        /*0844*/ 	.word	0x00000004
        /*0848*/ 	.word	0x0002a850
        /*084c*/ 	.short	0x0107
        /*084e*/ 	.byte	0x3f
	.zero		1


	//   ....[47]....
        /*0850*/ 	.word	0x0000a310
        /*0854*/ 	.word	0x00000004
        /*0858*/ 	.word	0x0002a850
        /*085c*/ 	.short	0x0101
        /*085e*/ 	.byte	0x3f
	.zero		1


	//   ....[48]....
        /*0860*/ 	.word	0x0000a490
        /*0864*/ 	.word	0x00000000
        /*0868*/ 	.word	0x0002a860
        /*086c*/ 	.short	0x010a
        /*086e*/ 	.byte	0x3f
	.zero		1


	//   ....[49]....
        /*0870*/ 	.word	0x0000a8d0
        /*0874*/ 	.word	0x00000000
        /*0878*/ 	.word	0x0002a850
        /*087c*/ 	.short	0x0107
        /*087e*/ 	.byte	0x3f
	.zero		1


	//   ....[50]....
        /*0880*/ 	.word	0x0000a990
        /*0884*/ 	.word	0x00000000
        /*0888*/ 	.word	0x0002a850
        /*088c*/ 	.short	0x0101
        /*088e*/ 	.byte	0x3f
	.zero		1


	//   ....[51]....
        /*0890*/ 	.word	0x0000aa20
        /*0894*/ 	.word	0x00000007
        /*0898*/ 	.word	0x0002a820
        /*089c*/ 	.short	0x010a
        /*089e*/ 	.byte	0x3f
	.zero		1


	//   ....[52]....
        /*08a0*/ 	.word	0x0000ab80
        /*08a4*/ 	.word	0x00000005
        /*08a8*/ 	.word	0x0002a840
        /*08ac*/ 	.short	0x010a
        /*08ae*/ 	.byte	0x3f
	.zero		1


	//   ....[53]....
        /*08b0*/ 	.word	0x0000ac20
        /*08b4*/ 	.word	0x00000003
        /*08b8*/ 	.word	0x0002a840
        /*08bc*/ 	.short	0x010a
        /*08be*/ 	.byte	0x3f
	.zero		1


	//   ....[54]....
        /*08c0*/ 	.word	0x0000ac60
        /*08c4*/ 	.word	0x00000005
        /*08c8*/ 	.word	0x0002a860
        /*08cc*/ 	.short	0x010a
        /*08ce*/ 	.byte	0x3f
	.zero		1


	//   ....[55]....
        /*08d0*/ 	.word	0x0000aca0
        /*08d4*/ 	.word	0x00000003
        /*08d8*/ 	.word	0x0002a860
        /*08dc*/ 	.short	0x010a
        /*08de*/ 	.byte	0x3f
	.zero		1


	//   ....[56]....
        /*08e0*/ 	.word	0x0000ad10
        /*08e4*/ 	.word	0x00000000
        /*08e8*/ 	.word	0x0002a800
        /*08ec*/ 	.short	0x010a
        /*08ee*/ 	.byte	0x3f
	.zero		1


	//   ....[57]....
        /*08f0*/ 	.word	0x0000ad70
        /*08f4*/ 	.word	0x00000004
        /*08f8*/ 	.word	0x0002a830
        /*08fc*/ 	.short	0x010a
        /*08fe*/ 	.byte	0x3f
	.zero		1


	//   ....[58]....
        /*0900*/ 	.word	0x0000add0
        /*0904*/ 	.word	0x00000004
        /*0908*/ 	.word	0x0002a830
        /*090c*/ 	.short	0x010a
        /*090e*/ 	.byte	0x3f
	.zero		1


	//   ....[59]....
        /*0910*/ 	.word	0x0000ae30
        /*0914*/ 	.word	0x00000004
        /*0918*/ 	.word	0x0002a850
        /*091c*/ 	.short	0x010a
        /*091e*/ 	.byte	0x3f
	.zero		1


	//   ....[60]....
        /*0920*/ 	.word	0x0000ae90
        /*0924*/ 	.word	0x00000006
        /*0928*/ 	.word	0x0002a850
        /*092c*/ 	.short	0x010a
        /*092e*/ 	.byte	0x3f
	.zero		1


	//   ....[61]....
        /*0930*/ 	.word	0x0000af70
        /*0934*/ 	.word	0x00000003
        /*0938*/ 	.word	0x0002a840
        /*093c*/ 	.short	0x010a
        /*093e*/ 	.byte	0x3f
	.zero		1


	//   ....[62]....
        /*0940*/ 	.word	0x0000c180
        /*0944*/ 	.word	0x00000003
        /*0948*/ 	.word	0x0002a820
        /*094c*/ 	.short	0x010a
        /*094e*/ 	.byte	0x3f
	.zero		1


	//   ....[63]....
        /*0950*/ 	.word	0x0000c1d0
        /*0954*/ 	.word	0x00000008
        /*0958*/ 	.word	0x0002a840
        /*095c*/ 	.short	0x010a
        /*095e*/ 	.byte	0x3f
	.zero		1


	//   ....[64]....
        /*0960*/ 	.word	0x0000c910
        /*0964*/ 	.word	0x00000004
        /*0968*/ 	.word	0x0002a860
        /*096c*/ 	.short	0x010a
        /*096e*/ 	.byte	0x3f
	.zero		1


	//   ....[65]....
        /*0970*/ 	.word	0x0000d180
        /*0974*/ 	.word	0x00000000
        /*0978*/ 	.word	0x0002a860
        /*097c*/ 	.short	0x010a
        /*097e*/ 	.byte	0x3f
	.zero		1


	//   ....[66]....
        /*0980*/ 	.word	0x0000d9a0
        /*0984*/ 	.word	0x00000007
        /*0988*/ 	.word	0x0002a820
        /*098c*/ 	.short	0x010a
        /*098e*/ 	.byte	0x3f
	.zero		1


	//   ....[67]....
        /*0990*/ 	.word	0x0000db40
        /*0994*/ 	.word	0x00000005
        /*0998*/ 	.word	0x0002a840
        /*099c*/ 	.short	0x010a
        /*099e*/ 	.byte	0x3f
	.zero		1


	//   ....[68]....
        /*09a0*/ 	.word	0x0000db90
        /*09a4*/ 	.word	0x00000003
        /*09a8*/ 	.word	0x0002a840
        /*09ac*/ 	.short	0x010a
        /*09ae*/ 	.byte	0x3f
	.zero		1


	//   ....[69]....
        /*09b0*/ 	.word	0x0000dbe0
        /*09b4*/ 	.word	0x00000005
        /*09b8*/ 	.word	0x0002a860
        /*09bc*/ 	.short	0x010a
        /*09be*/ 	.byte	0x3f
	.zero		1


	//----- nvinfo : EIATTR_NUM_MBARRIERS
	.align		4
.L_88:
        /*09c0*/ 	.byte	0x03, 0x38
        /*09c2*/ 	.short	0x0016


	//----- nvinfo : EIATTR_EXIT_INSTR_OFFSETS
	.align		4
        /*09c4*/ 	.byte	0x04, 0x1c
        /*09c6*/ 	.short	(.L_90 - .L_89)


	//   ....[0]....
.L_89:
        /*09c8*/ 	.word	0x0000acf0


	//----- nvinfo : EIATTR_MAX_THREADS
	.align		4
.L_90:
        /*09cc*/ 	.byte	0x04, 0x05
        /*09ce*/ 	.short	(.L_92 - .L_91)
.L_91:
        /*09d0*/ 	.word	0x00000180
        /*09d4*/ 	.word	0x00000001
        /*09d8*/ 	.word	0x00000001


	//----- nvinfo : EIATTR_CRS_STACK_SIZE
	.align		4
.L_92:
        /*09dc*/ 	.byte	0x04, 0x1e
        /*09de*/ 	.short	(.L_94 - .L_93)
.L_93:
        /*09e0*/ 	.word	0x00000000


	//----- nvinfo : EIATTR_CBANK_PARAM_SIZE
	.align		4
.L_94:
        /*09e4*/ 	.byte	0x03, 0x19
        /*09e6*/ 	.short	0x0a70


	//----- nvinfo : EIATTR_PARAM_CBANK
	.align		4
        /*09e8*/ 	.byte	0x04, 0x0a
        /*09ea*/ 	.short	(.L_96 - .L_95)
	.align		4
.L_95:
        /*09ec*/ 	.word	index@(.nv.constant0._ZN7cutlass13device_kernelIN5flash11enable_sm90INS1_16FlashAttnFwdSm90INS1_25CollectiveMainloopFwdSm90ILi2EN4cute5tupleIJNS5_1CILi1EEES8_S8_EEENS6_IJNS7_ILi128EEENS7_ILi96EEENS7_ILi192EEEEEELi128ENS_10bfloat16_tEfNS_4arch4Sm90ELb0ELb0ELb0ELb0ELb1ELb0ELb0ELb1ELb1ELb1ELb1ELb0EEENS1_21CollectiveEpilogueFwdINS6_IJSA_SA_SB_EEES9_SE_SG_Li256ELb0ELb1ELb1ELb0EEENS1_19SingleTileSchedulerILb0ELb1ELb1ELi128EEEEEEEEEvNT_6ParamsE)
        /*09f0*/ 	.short	0x0210
        /*09f2*/ 	.short	0x0a70


	//----- nvinfo : EIATTR_SW_WAR
	.align		4
.L_96:
        /*09f4*/ 	.byte	0x04, 0x36
        /*09f6*/ 	.short	(.L_98 - .L_97)
.L_97:
        /*09f8*/ 	.word	0x00000008
.L_98:


//--------------------- .nv.info._ZN7cutlass13device_kernelIN5flash11enable_sm90INS1_16FlashAttnFwdSm90INS1_25CollectiveMainloopFwdSm90ILi2EN4cute5tupleIJNS5_1CILi1EEES8_S8_EEENS6_IJNS7_ILi128EEENS7_ILi96EEENS7_ILi192EEEEEELi128ENS_10bfloat16_tEfNS_4arch4Sm90ELb0ELb0ELb0ELb1ELb1ELb0ELb0ELb1ELb1ELb1ELb1ELb0EEENS1_21CollectiveEpilogueFwdINS6_IJSA_SA_SB_EEES9_SE_SG_Li256ELb1ELb1ELb1ELb0EEENS1_36VarlenDynamicPersistentTileSchedulerILi128ELi96ELi256ELi128ELb1ELb1ELb1ELb0ELb1ELb1EEEEEEEEEvNT_6ParamsE --------------------------
	.section	.nv.info._ZN7cutlass13device_kernelIN5flash11enable_sm90INS1_16FlashAttnFwdSm90INS1_25CollectiveMainloopFwdSm90ILi2EN4cute5tupleIJNS5_1CILi1EEES8_S8_EEENS6_IJNS7_ILi128EEENS7_ILi96EEENS7_ILi192EEEEEELi128ENS_10bfloat16_tEfNS_4arch4Sm90ELb0ELb0ELb0ELb1ELb1ELb0ELb0ELb1ELb1ELb1ELb1ELb0EEENS1_21CollectiveEpilogueFwdINS6_IJSA_SA_SB_EEES9_SE_SG_Li256ELb1ELb1ELb1ELb0EEENS1_36VarlenDynamicPersistentTileSchedulerILi128ELi96ELi256ELi128ELb1ELb1ELb1ELb0ELb1ELb1EEEEEEEEEvNT_6ParamsE,"",@"SHT_CUDA_INFO"
	.sectionflags	@""
	.align	4


	//----- nvinfo : EIATTR_CUDA_API_VERSION
	.align		4
        /*0000*/ 	.byte	0x04, 0x37
        /*0002*/ 	.short	(.L_100 - .L_99)
.L_99:
        /*0004*/ 	.word	0x00000082


	//----- nvinfo : EIATTR_KPARAM_INFO
	.align		4
.L_100:
        /*0008*/ 	.byte	0x04, 0x17
        /*000a*/ 	.short	(.L_102 - .L_101)
.L_101:
        /*000c*/ 	.word	0x00000000
        /*0010*/ 	.short	0x0000
        /*0012*/ 	.short	0x0070
        /*0014*/ 	.byte	0x00, 0xf0, 0x01, 0x2a


	//----- nvinfo : EIATTR_SPARSE_MMA_MASK
	.align		4
.L_102:
        /*0018*/ 	.byte	0x03, 0x50
        /*001a*/ 	.short	0x0000


	//----- nvinfo : EIATTR_MAXREG_COUNT
	.align		4
        /*001c*/ 	.byte	0x03, 0x1b
        /*001e*/ 	.short	0x00a8


	//----- nvinfo : EIATTR_NUM_BARRIERS
	.align		4
        /*0020*/ 	.byte	0x02, 0x4c
        /*0022*/ 	.byte	0x09
	.zero		1


	//----- nvinfo : EIATTR_EXTERNS
	.align		4
        /*0024*/ 	.byte	0x04, 0x0f
        /*0026*/ 	.short	(.L_104 - .L_103)


	//   ....[0]....
	.align		4
.L_103:
        /*0028*/ 	.word	index@(__assertfail)


	//----- nvinfo : EIATTR_ANNOTATIONS
	.align		4
.L_104:
        /*002c*/ 	.byte	0x04, 0x55
        /*002e*/ 	.short	(.L_106 - .L_105)


	//   ....[0]....
.L_105:
        /*0030*/ 	.word	0x00000001
        /*0034*/ 	.byte	0xa0, 0x08, 0x00, 0x00, 0x01, 0x00, 0x00, 0x00, 0xa0, 0x09, 0x00, 0x00, 0x01, 0x00, 0x00, 0x00
        /* <DEDUP_REMOVED lines=10> */
        /*00e4*/ 	.byte	0x90, 0xee, 0x00, 0x00


	//----- nvinfo : EIATTR_MERCURY_ISA_VERSION
	.align		4
.L_106:
        /*00e8*/ 	.byte	0x03, 0x5f
        /*00ea*/ 	.short	0x0101


	//----- nvinfo : EIATTR_UNUSED_LOAD_BYTE_OFFSET
	.align		4
        /*00ec*/ 	.byte	0x04, 0x44
        /*00ee*/ 	.short	(.L_108 - .L_107)


	//   ....[0]....
.L_107:
        /*00f0*/ 	.word	0x00000950
        /*00f4*/ 	.word	0x0000fff0


	//   ....[1]....
        /*00f8*/ 	.word	0x00006680
        /*00fc*/ 	.word	0x0000fff0


	//----- nvinfo : EIATTR_INT_WARP_WIDE_INSTR_OFFSETS
	.align		4
.L_108:
        /*0100*/ 	.byte	0x04, 0x31
        /*0102*/ 	.short	(.L_110 - .L_109)


	//   ....[0]....
.L_109:
        /*0104*/ 	.word	0x000000c0


	//   ....[1]....
        /*0108*/ 	.word	0x000000d0


	//   ....[2]....
        /*010c*/ 	.word	0x00000170


	//   ....[3]....
        /*0110*/ 	.word	0x0000ab60


	//   ....[4]....
        /*0114*/ 	.word	0x0000abf0


	//   ....[5]....
        /*0118*/ 	.word	0x0000da10


	//   ....[6]....
        /*011c*/ 	.word	0x0000daa0


	//----- nvinfo : EIATTR_COOP_GROUP_MASK_REGIDS
	.align		4
.L_110:
        /*0120*/ 	.byte	0x04, 0x29
        /*0122*/ 	.short	(.L_112 - .L_111)


	//   ....[0]....
.L_111:
        /*0124*/ 	.word	0xffffffff


	//   ....[1]....
        /*0128*/ 	.word	0xffffffff


	//   ....[2]....
        /*012c*/ 	.word	0xffffffff


	//   ....[3]....
        /*0130*/ 	.word	0xffffffff


	//   ....[4]....
        /*0134*/ 	.word	0xffffffff


	//   ....[5]....
        /*0138*/ 	.word	0xffffffff


	//   ....[6]....
        /*013c*/ 	.word	0xffffffff


	//   ....[7]....
        /*0140*/ 	.word	0xffffffff


	//   ....[8]....
        /*0144*/ 	.word	0xffffffff


	//   ....[9]....
        /*0148*/ 	.word	0xffffffff


	//   ....[10]....
        /*014c*/ 	.word	0xffffffff


	//   ....[11]....
        /*0150*/ 	.word	0xffffffff


	//   ....[12]....
        /*0154*/ 	.word	0xffffffff


	//   ....[13]....
        /*0158*/ 	.word	0xffffffff


	//   ....[14]....
        /*015c*/ 	.word	0xffffffff


	//   ....[15]....
        /*0160*/ 	.word	0xffffffff


	//   ....[16]....
        /*0164*/ 	.word	0xffffffff


	//   ....[17]....
        /*0168*/ 	.word	0xffffffff


	//   ....[18]....
        /*016c*/ 	.word	0xffffffff


	//   ....[19]....
        /*0170*/ 	.word	0xffffffff


	//   ....[20]....
        /*0174*/ 	.word	0xffffffff


	//   ....[21]....
        /*0178*/ 	.word	0xffffffff


	//   ....[22]....
        /*017c*/ 	.word	0xffffffff


	//   ....[23]....
        /*0180*/ 	.word	0xffffffff


	//   ....[24]....
        /*0184*/ 	.word	0xffffffff


	//   ....[25]....
        /*0188*/ 	.word	0xffffffff


	//   ....[26]....
        /*018c*/ 	.word	0xffffffff


	//   ....[27]....
        /*0190*/ 	.word	0xffffffff


	//   ....[28]....
        /*0194*/ 	.word	0xffffffff


	//   ....[29]....
        /*0198*/ 	.word	0xffffffff


	//   ....[30]....
        /*019c*/ 	.word	0xffffffff


	//   ....[31]....
        /*01a0*/ 	.word	0xffffffff


	//   ....[32]....
        /*01a4*/ 	.word	0xffffffff


	//   ....[33]....
        /*01a8*/ 	.word	0xffffffff


	//   ....[34]....
        /*01ac*/ 	.word	0xffffffff


	//   ....[35]....
        /*01b0*/ 	.word	0xffffffff


	//   ....[36]....
        /*01b4*/ 	.word	0xffffffff


	//   ....[37]....
        /*01b8*/ 	.word	0xffffffff


	//   ....[38]....
        /*01bc*/ 	.word	0xffffffff


	//   ....[39]....
        /*01c0*/ 	.word	0xffffffff


	//   ....[40]....
        /*01c4*/ 	.word	0xffffffff


	//   ....[41]....
        /*01c8*/ 	.word	0xffffffff


	//   ....[42]....
        /*01cc*/ 	.word	0xffffffff


	//   ....[43]....
        /*01d0*/ 	.word	0xffffffff


	//   ....[44]....
        /*01d4*/ 	.word	0xffffffff


	//   ....[45]....
        /*01d8*/ 	.word	0xffffffff


	//   ....[46]....
        /*01dc*/ 	.word	0xffffffff


	//   ....[47]....
        /*01e0*/ 	.word	0xffffffff


	//   ....[48]....
        /*01e4*/ 	.word	0xffffffff


	//   ....[49]....
        /*01e8*/ 	.word	0xffffffff


	//   ....[50]....
        /*01ec*/ 	.word	0xffffffff


	//   ....[51]....
        /*01f0*/ 	.word	0xffffffff


	//   ....[52]....
        /*01f4*/ 	.word	0xffffffff


	//   ....[53]....
        /*01f8*/ 	.word	0xffffffff


	//   ....[54]....
        /*01fc*/ 	.word	0xffffffff


	//   ....[55]....
        /*0200*/ 	.word	0xffffffff


	//   ....[56]....
        /*0204*/ 	.word	0xffffffff


	//   ....[57]....
        /*0208*/ 	.word	0xffffffff


	//   ....[58]....
        /*020c*/ 	.word	0xffffffff


	//   ....[59]....
        /*0210*/ 	.word	0xffffffff


	//   ....[60]....
        /*0214*/ 	.word	0xffffffff


	//   ....[61]....
        /*0218*/ 	.word	0xffffffff


	//   ....[62]....
        /*021c*/ 	.word	0xffffffff


	//   ....[63]....
        /*0220*/ 	.word	0xffffffff


	//   ....[64]....
        /*0224*/ 	.word	0xffffffff


	//   ....[65]....
        /*0228*/ 	.word	0xffffffff


	//   ....[66]....
        /*022c*/ 	.word	0xffffffff


	//   ....[67]....
        /*0230*/ 	.word	0xffffffff


	//   ....[68]....
        /*0234*/ 	.word	0xffffffff


	//   ....[69]....
        /*0238*/ 	.word	0xffffffff


	//   ....[70]....
        /*023c*/ 	.word	0xffffffff


	//   ....[71]....
        /*0240*/ 	.word	0xffffffff


	//   ....[72]....
        /*0244*/ 	.word	0xffffffff


	//   ....[73]....
        /*0248*/ 	.word	0xffffffff


	//   ....[74]....
        /*024c*/ 	.word	0xffffffff


	//   ....[75]....
        /*0250*/ 	.word	0xffffffff


	//   ....[76]....
        /*0254*/ 	.word	0xffffffff


	//   ....[77]....
        /*0258*/ 	.word	0xffffffff


	//   ....[78]....
        /*025c*/ 	.word	0xffffffff


	//   ....[79]....
        /*0260*/ 	.word	0xffffffff


	//   ....[80]....
        /*0264*/ 	.word	0xffffffff


	//   ....[81]....
        /*0268*/ 	.word	0xffffffff


	//   ....[82]....
        /*026c*/ 	.word	0xffffffff


	//   ....[83]....
        /*0270*/ 	.word	0xffffffff


	//   ....[84]....
        /*0274*/ 	.word	0xffffffff


	//   ....[85]....
        /*0278*/ 	.word	0xffffffff


	//   ....[86]....
        /*027c*/ 	.word	0xffffffff


	//   ....[87]....
        /*0280*/ 	.word	0xffffffff


	//   ....[88]....
        /*0284*/ 	.word	0xffffffff


	//   ....[89]....
        /*0288*/ 	.word	0xffffffff


	//   ....[90]....
        /*028c*/ 	.word	0xffffffff


	//   ....[91]....
        /*0290*/ 	.word	0xffffffff


	//   ....[92]....
        /*0294*/ 	.word	0xffffffff


	//   ....[93]....
        /*0298*/ 	.word	0xffffffff


	//   ....[94]....
        /*029c*/ 	.word	0xffffffff


	//   ....[95]....
        /*02a0*/ 	.word	0xffffffff


	//   ....[96]....
        /*02a4*/ 	.word	0xffffffff


	//   ....[97]....
        /*02a8*/ 	.word	0xffffffff


	//   ....[98]....
        /*02ac*/ 	.word	0xffffffff


	//   ....[99]....
        /*02b0*/ 	.word	0xffffffff


	//   ....[100]....
        /*02b4*/ 	.word	0xffffffff


	//   ....[101]....
        /*02b8*/ 	.word	0xffffffff


	//   ....[102]....
        /*02bc*/ 	.word	0xffffffff


	//   ....[103]....
        /*02c0*/ 	.word	0xffffffff


	//   ....[104]....
        /*02c4*/ 	.word	0xffffffff


	//   ....[105]....
        /*02c8*/ 	.word	0xffffffff


	//   ....[106]....
        /*02cc*/ 	.word	0xffffffff


	//   ....[107]....
        /*02d0*/ 	.word	0xffffffff


	//   ....[108]....
        /*02d4*/ 	.word	0xffffffff


	//   ....[109]....
        /*02d8*/ 	.word	0xffffffff


	//   ....[110]....
        /*02dc*/ 	.word	0xffffffff


	//   ....[111]....
        /*02e0*/ 	.word	0xffffffff


	//   ....[112]....
        /*02e4*/ 	.word	0xffffffff


	//   ....[113]....
        /*02e8*/ 	.word	0xffffffff


	//   ....[114]....
        /*02ec*/ 	.word	0xffffffff


	//   ....[115]....
        /*02f0*/ 	.word	0xffffffff


	//   ....[116]....
        /*02f4*/ 	.word	0xffffffff


	//   ....[117]....
        /*02f8*/ 	.word	0xffffffff


	//   ....[118]....
        /*02fc*/ 	.word	0xffffffff


	//   ....[119]....
        /*0300*/ 	.word	0xffffffff


	//   ....[120]....
        /*0304*/ 	.word	0xffffffff


	//   ....[121]....
        /*0308*/ 	.word	0xffffffff


	//   ....[122]....
        /*030c*/ 	.word	0xffffffff


	//   ....[123]....
        /*0310*/ 	.word	0xffffffff


	//   ....[124]....
        /*0314*/ 	.word	0xffffffff


	//   ....[125]....
        /*0318*/ 	.word	0xffffffff


	//   ....[126]....
        /*031c*/ 	.word	0xffffffff


	//   ....[127]....
        /*0320*/ 	.word	0xffffffff


	//   ....[128]....
        /*0324*/ 	.word	0xffffffff


	//   ....[129]....
        /*0328*/ 	.word	0xffffffff


	//   ....[130]....
        /*032c*/ 	.word	0xffffffff


	//   ....[131]....
        /*0330*/ 	.word	0xffffffff


	//   ....[132]....
        /*0334*/ 	.word	0xffffffff


	//   ....[133]....
        /*0338*/ 	.word	0xffffffff


	//   ....[134]....
        /*033c*/ 	.word	0xffffffff


	//   ....[135]....
        /*0340*/ 	.word	0xffffffff


	//   ....[136]....
        /*0344*/ 	.word	0xffffffff


	//   ....[137]....
        /*0348*/ 	.word	0xffffffff


	//   ....[138]....
        /*034c*/ 	.word	0xffffffff


	//   ....[139]....
        /*0350*/ 	.word	0xffffffff


	//   ....[140]....
        /*0354*/ 	.word	0xffffffff


	//   ....[141]....
        /*0358*/ 	.word	0xffffffff


	//   ....[142]....
        /*035c*/ 	.word	0xffffffff


	//   ....[143]....
        /*0360*/ 	.word	0x0500000f


	//   ....[144]....
        /*0364*/ 	.word	0x0500000f


	//   ....[145]....
        /*0368*/ 	.word	0x0500000f


	//   ....[146]....
        /*036c*/ 	.word	0x0500000f


	//   ....[147]....
        /*0370*/ 	.word	0x0500000f


	//   ....[148]....
        /*0374*/ 	.word	0x0500000f


	//   ....[149]....
        /*0378*/ 	.word	0x0500000f


	//   ....[150]....
        /*037c*/ 	.word	0x0500000f


	//   ....[151]....
        /*0380*/ 	.word	0x0500000f


	//   ....[152]....
        /*0384*/ 	.word	0x0500000f


	//   ....[153]....
        /*0388*/ 	.word	0x0500000f


	//   ....[154]....
        /*038c*/ 	.word	0x0500000f


	//   ....[155]....
        /*0390*/ 	.word	0x0500000f


	//   ....[156]....
        /*0394*/ 	.word	0x0500000f


	//   ....[157]....
        /*0398*/ 	.word	0x0500000f


	//   ....[158]....
        /*039c*/ 	.word	0x0500000f


	//   ....[159]....
        /*03a0*/ 	.word	0x0500000f


	//   ....[160]....
        /*03a4*/ 	.word	0x0500000f


	//   ....[161]....
        /*03a8*/ 	.word	0x0500000f


	//   ....[162]....
        /*03ac*/ 	.word	0x0500000f


	//   ....[163]....
        /*03b0*/ 	.word	0x0500000f


	//   ....[164]....
        /*03b4*/ 	.word	0x0500000f


	//   ....[165]....
        /*03b8*/ 	.word	0x0500000f


	//   ....[166]....
        /*03bc*/ 	.word	0x0500000f


	//   ....[167]....
        /*03c0*/ 	.word	0x0500000f


	//   ....[168]....
        /*03c4*/ 	.word	0x0500000f


	//   ....[169]....
        /*03c8*/ 	.word	0x0500000f


	//   ....[170]....
        /*03cc*/ 	.word	0x0500000f


	//   ....[171]....
        /*03d0*/ 	.word	0x0500000f


	//   ....[172]....
        /*03d4*/ 	.word	0x0500000f


	//   ....[173]....
        /*03d8*/ 	.word	0x0500000f


	//   ....[174]....
        /*03dc*/ 	.word	0x0500000f


	//   ....[175]....
        /*03e0*/ 	.word	0x0500000f


	//   ....[176]....
        /*03e4*/ 	.word	0x0500000f


	//   ....[177]....
        /*03e8*/ 	.word	0x0500000f


	//   ....[178]....
        /*03ec*/ 	.word	0x0500000f


	//   ....[179]....
        /*03f0*/ 	.word	0x0500000f


	//   ....[180]....
        /*03f4*/ 	.word	0x0500000f


	//   ....[181]....
        /*03f8*/ 	.word	0x0500000f


	//   ....[182]....
        /*03fc*/ 	.word	0x0500000f


	//   ....[183]....
        /*0400*/ 	.word	0x0500000f


	//   ....[184]....
        /*0404*/ 	.word	0x0500000f


	//   ....[185]....
        /*0408*/ 	.word	0x0500000f


	//   ....[186]....
        /*040c*/ 	.word	0x0500000f


	//   ....[187]....
        /*0410*/ 	.word	0x0500000f


	//   ....[188]....
        /*0414*/ 	.word	0x0500000f


	//   ....[189]....
        /*0418*/ 	.word	0x0500000f


	//   ....[190]....
        /*041c*/ 	.word	0x0500000f


	//   ....[191]....
        /*0420*/ 	.word	0x0500000f


	//   ....[192]....
        /*0424*/ 	.word	0x0500000f


	//   ....[193]....
        /*0428*/ 	.word	0x0500000f


	//   ....[194]....
        /*042c*/ 	.word	0x0500000f


	//   ....[195]....
        /*0430*/ 	.word	0x0500000f


	//   ....[196]....
        /*0434*/ 	.word	0x0500000f


	//   ....[197]....
        /*0438*/ 	.word	0x0500000f


	//   ....[198]....
        /*043c*/ 	.word	0x0500000f


	//   ....[199]....
        /*0440*/ 	.word	0x0500000f


	//   ....[200]....
        /*0444*/ 	.word	0x0500000f


	//   ....[201]....
        /*0448*/ 	.word	0x0500000f


	//   ....[202]....
        /*044c*/ 	.word	0x0500000f


	//   ....[203]....
        /*0450*/ 	.word	0x0500000f


	//   ....[204]....
        /*0454*/ 	.word	0x0500000f


	//   ....[205]....
        /*0458*/ 	.word	0x0500000f


	//   ....[206]....
        /*045c*/ 	.word	0x0500000f


	//   ....[207]....
        /*0460*/ 	.word	0x0500000f


	//   ....[208]....
        /*0464*/ 	.word	0x0500000f


	//   ....[209]....
        /*0468*/ 	.word	0x0500000f


	//   ....[210]....
        /*046c*/ 	.word	0x0500000f


	//   ....[211]....
        /*0470*/ 	.word	0x0500000f


	//   ....[212]....
        /*0474*/ 	.word	0x0500000f


	//   ....[213]....
        /*0478*/ 	.word	0x0500000f


	//   ....[214]....
        /*047c*/ 	.word	0x0500000f


	//   ....[215]....
        /*0480*/ 	.word	0x0500000f


	//   ....[216]....
        /*0484*/ 	.word	0x0500000f


	//   ....[217]....
        /*0488*/ 	.word	0x0500000f


	//   ....[218]....
        /*048c*/ 	.word	0x0500000f


	//   ....[219]....
        /*0490*/ 	.word	0x0500000f


	//   ....[220]....
        /*0494*/ 	.word	0x0500000f


	//   ....[221]....
        /*0498*/ 	.word	0x0500000f


	//   ....[222]....
        /*049c*/ 	.word	0x0500000f


	//   ....[223]....
        /*04a0*/ 	.word	0x0500000f


	//   ....[224]....
        /*04a4*/ 	.word	0x0500000f


	//   ....[225]....
        /*04a8*/ 	.word	0x0500000f


	//   ....[226]....
        /*04ac*/ 	.word	0x0500000f


	//----- nvinfo : EIATTR_COOP_GROUP_INSTR_OFFSETS
	.align		4
.L_112:
        /*04b0*/ 	.byte	0x04, 0x28
        /*04b2*/ 	.short	(.L_114 - .L_113)


	//   ....[0]....
.L_113:
        /*04b4*/ 	.word	0x00000070


	//   ....[1]....
        /*04b8*/ 	.word	0x000000b0


	//   ....[2]....
        /*04bc*/ 	.word	0x000002d0


	//   ....[3]....
        /*04c0*/ 	.word	0x00000430


	//   ....[4]....
        /*04c4*/ 	.word	0x00000550


	//   ....[5]....
        /*04c8*/ 	.word	0x000006b0


	//   ....[6]....
        /*04cc*/ 	.word	0x00001890


	//   ....[7]....
        /*04d0*/ 	.word	0x00002980


	//   ....[8]....
        /*04d4*/ 	.word	0x00002a20


	//   ....[9]....
        /*04d8*/ 	.word	0x00002ee0


	//   ....[10]....
        /*04dc*/ 	.word	0x00002f50


	//   ....[11]....
        /*04e0*/ 	.word	0x00004c40


	//   ....[12]....
        /*04e4*/ 	.word	0x00004c50


	//   ....[13]....
        /*04e8*/ 	.word	0x00004c80


	//   ....[14]....
        /*04ec*/ 	.word	0x00004ca0


	//   ....[15]....
        /*04f0*/ 	.word	0x00005dc0


	//   ....[16]....
        /*04f4*/ 	.word	0x00005e00


	//   ....[17]....
        /*04f8*/ 	.word	0x00005eb0


	//   ....[18]....
        /*04fc*/ 	.word	0x00005ec0


	//   ....[19]....
        /*0500*/ 	.word	0x00007220


	//   ....[20]....
        /*0504*/ 	.word	0x00007250


	//   ....[21]....
        /*0508*/ 	.word	0x00007270


	//   ....[22]....
        /*050c*/ 	.word	0x00007290


	//   ....[23]....
        /*0510*/ 	.word	0x000079e0


	//   ....[24]....
        /*0514*/ 	.word	0x00007a00


	//   ....[25]....
        /*0518*/ 	.word	0x00007ad0


	//   ....[26]....
        /*051c*/ 	.word	0x00007af0


	//   ....[27]....
        /*0520*/ 	.word	0x00007bb0


	//   ....[28]....
        /*0524*/ 	.word	0x00007bd0


	//   ....[29]....
        /*0528*/ 	.word	0x00007ca0


	//   ....[30]....
        /*052c*/ 	.word	0x00007cc0


	//   ....[31]....
        /*0530*/ 	.word	0x00008090


	//   ....[32]....
        /*0534*/ 	.word	0x000080a0


	//   ....[33]....
        /*0538*/ 	.word	0x000084d0


	//   ....[34]....
        /*053c*/ 	.word	0x000084e0


	//   ....[35]....
        /*0540*/ 	.word	0x000092c0


	//   ....[36]....
        /*0544*/ 	.word	0x000092e0


	//   ....[37]....
        /*0548*/ 	.word	0x000093a0


	//   ....[38]....
        /*054c*/ 	.word	0x000093c0


	//   ....[39]....
        /*0550*/ 	.word	0x00009480


	//   ....[40]....
        /*0554*/ 	.word	0x000094a0


	//   ....[41]....
        /*0558*/ 	.word	0x00009570


	//   ....[42]....
        /*055c*/ 	.word	0x00009590


	//   ....[43]....
        /*0560*/ 	.word	0x000096d0


	//   ....[44]....
        /*0564*/ 	.word	0x000098e0


	//   ....[45]....
        /*0568*/ 	.word	0x00009910


	//   ....[46]....
        /*056c*/ 	.word	0x00009940


	//   ....[47]....
        /*0570*/ 	.word	0x00009970


	//   ....[48]....
        /*0574*/ 	.word	0x000099a0


	//   ....[49]....
        /*0578*/ 	.word	0x000099d0


	//   ....[50]....
        /*057c*/ 	.word	0x00009b40


	//   ....[51]....
        /*0580*/ 	.word	0x00009b70


	//   ....[52]....
        /*0584*/ 	.word	0x00009ba0


	//   ....[53]....
        /*0588*/ 	.word	0x00009bd0


	//   ....[54]....
        /*058c*/ 	.word	0x00009c00


	//   ....[55]....
        /*0590*/ 	.word	0x00009c30


	//   ....[56]....
        /*0594*/ 	.word	0x00009cc0


	//   ....[57]....
        /*0598*/ 	.word	0x00009cf0


	//   ....[58]....
        /*059c*/ 	.word	0x00009d00


	//   ....[59]....
        /*05a0*/ 	.word	0x00009d90


	//   ....[60]....
        /*05a4*/ 	.word	0x0000b7d0


	//   ....[61]....
        /*05a8*/ 	.word	0x0000b7f0


	//   ....[62]....
        /*05ac*/ 	.word	0x0000b8a0


	//   ....[63]....
        /*05b0*/ 	.word	0x0000b8c0


	//   ....[64]....
        /*05b4*/ 	.word	0x0000b960


	//   ....[65]....
        /*05b8*/ 	.word	0x0000b980


	//   ....[66]....
        /*05bc*/ 	.word	0x0000ba20


	//   ....[67]....
        /*05c0*/ 	.word	0x0000ba40


	//   ....[68]....
        /*05c4*/ 	.word	0x0000bae0


	//   ....[69]....
        /*05c8*/ 	.word	0x0000bb00


	//   ....[70]....
        /*05cc*/ 	.word	0x0000bb10


	//   ....[71]....
        /*05d0*/ 	.word	0x0000bba0


	//   ....[72]....
        /*05d4*/ 	.word	0x0000c300


	//   ....[73]....
        /*05d8*/ 	.word	0x0000c330


	//   ....[74]....
        /*05dc*/ 	.word	0x0000c390


	//   ....[75]....
        /*05e0*/ 	.word	0x0000c3e0


	//   ....[76]....
        /*05e4*/ 	.word	0x0000c420


	//   ....[77]....
        /*05e8*/ 	.word	0x0000c490


	//   ....[78]....
        /*05ec*/ 	.word	0x0000c4e0


	//   ....[79]....
        /*05f0*/ 	.word	0x0000c540


	//   ....[80]....
        /*05f4*/ 	.word	0x0000c590


	//   ....[81]....
        /*05f8*/ 	.word	0x0000c5f0


	//   ....[82]....
        /*05fc*/ 	.word	0x0000c640


	//   ....[83]....
        /*0600*/ 	.word	0x0000c6a0


	//   ....[84]....
        /*0604*/ 	.word	0x0000c6f0


	//   ....[85]....
        /*0608*/ 	.word	0x0000c750


	//   ....[86]....
        /*060c*/ 	.word	0x0000c770


	//   ....[87]....
        /*0610*/ 	.word	0x0000c7a0


	//   ....[88]....
        /*0614*/ 	.word	0x0000cf30


	//   ....[89]....
        /*0618*/ 	.word	0x0000cf40


	//   ....[90]....
        /*061c*/ 	.word	0x0000cf60


	//   ....[91]....
        /*0620*/ 	.word	0x0000cfe0


	//   ....[92]....
        /*0624*/ 	.word	0x0000cff0


	//   ....[93]....
        /*0628*/ 	.word	0x0000d050


	//   ....[94]....
        /*062c*/ 	.word	0x0000d080


	//   ....[95]....
        /*0630*/ 	.word	0x0000d0c0


	//   ....[96]....
        /*0634*/ 	.word	0x0000d0f0


	//   ....[97]....
        /*0638*/ 	.word	0x0000d130


	//   ....[98]....
        /*063c*/ 	.word	0x0000d160


	//   ....[99]....
        /*0640*/ 	.word	0x0000d1a0


	//   ....[100]....
        /*0644*/ 	.word	0x0000d410


	//   ....[101]....
        /*0648*/ 	.word	0x0000d430


	//   ....[102]....
        /*064c*/ 	.word	0x0000d440


	//   ....[103]....
        /*0650*/ 	.word	0x0000d4c0


	//   ....[104]....
        /*0654*/ 	.word	0x0000d4d0


	//   ....[105]....
        /*0658*/ 	.word	0x0000d540


	//   ....[106]....
        /*065c*/ 	.word	0x0000d550


	//   ....[107]....
        /*0660*/ 	.word	0x0000d5c0


	//   ....[108]....
        /*0664*/ 	.word	0x0000d5d0


	//   ....[109]....
        /*0668*/ 	.word	0x0000d640


	//   ....[110]....
        /*066c*/ 	.word	0x0000d650


	//   ....[111]....
        /*0670*/ 	.word	0x0000d660


	//   ....[112]....
        /*0674*/ 	.word	0x0000dc10


	//   ....[113]....
        /*0678*/ 	.word	0x0000dc30


	//   ....[114]....
        /*067c*/ 	.word	0x0000dc40


	//   ....[115]....
        /*0680*/ 	.word	0x0000dc50


	//   ....[116]....
        /*0684*/ 	.word	0x0000dcc0


	//   ....[117]....
        /*0688*/ 	.word	0x0000dce0


	//   ....[118]....
        /*068c*/ 	.word	0x0000dd50


	//   ....[119]....
        /*0690*/ 	.word	0x0000dd70


	//   ....[120]....
        /*0694*/ 	.word	0x0000ddd0


	//   ....[121]....
        /*0698*/ 	.word	0x0000ddf0


	//   ....[122]....
        /*069c*/ 	.word	0x0000de40


	//   ....[123]....
        /*06a0*/ 	.word	0x0000de60


	//   ....[124]....
        /*06a4*/ 	.word	0x0000e2b0


	//   ....[125]....
        /*06a8*/ 	.word	0x0000e2c0


	//   ....[126]....
        /*06ac*/ 	.word	0x0000e300


	//   ....[127]....
        /*06b0*/ 	.word	0x0000e340


	//   ....[128]....
        /*06b4*/ 	.word	0x0000e370


	//   ....[129]....
        /*06b8*/ 	.word	0x0000e3a0


	//   ....[130]....
        /*06bc*/ 	.word	0x0000e3d0


	//   ....[131]....
        /*06c0*/ 	.word	0x0000e400


	//   ....[132]....
        /*06c4*/ 	.word	0x0000e5b0


	//   ....[133]....
        /*06c8*/ 	.word	0x0000e5e0


	//   ....[134]....
        /*06cc*/ 	.word	0x0000e610


	//   ....[135]....
        /*06d0*/ 	.word	0x0000e640


	//   ....[136]....
        /*06d4*/ 	.word	0x0000e670


	//   ....[137]....
        /*06d8*/ 	.word	0x0000e6a0


	//   ....[138]....
        /*06dc*/ 	.word	0x0000e760


	//   ....[139]....
        /*06e0*/ 	.word	0x0000e780


	//   ....[140]....
        /*06e4*/ 	.word	0x0000e790


	//   ....[141]....
        /*06e8*/ 	.word	0x0000e7f0


	//   ....[142]....
        /*06ec*/ 	.word	0x0000ee10


	//   ....[143]....
        /*06f0*/ 	.word	0x0000f300


	//   ....[144]....
        /*06f4*/ 	.word	0x0000f3f0


	//   ....[145]....
        /*06f8*/ 	.word	0x0000f490


	//   ....[146]....
        /*06fc*/ 	.word	0x0000f4f0


	//   ....[147]....
        /*0700*/ 	.word	0x0000f610


	//   ....[148]....
        /*0704*/ 	.word	0x0000f670


	//   ....[149]....
        /*0708*/ 	.word	0x0000f780


	//   ....[150]....
        /*070c*/ 	.word	0x0000f7f0


	//   ....[151]....
        /*0710*/ 	.word	0x0000f900


	//   ....[152]....
        /*0714*/ 	.word	0x0000f970


	//   ....[153]....
        /*0718*/ 	.word	0x0000fa80


	//   ....[154]....
        /*071c*/ 	.word	0x0000faf0


	//   ....[155]....
        /*0720*/ 	.word	0x0000fbd0


	//   ....[156]....
        /*0724*/ 	.word	0x0000fcd0


	//   ....[157]....
        /*0728*/ 	.word	0x0000fd40


	//   ....[158]....
        /*072c*/ 	.word	0x0000fdc0


	//   ....[159]....
        /*0730*/ 	.word	0x0000fe80


	//   ....[160]....
        /*0734*/ 	.word	0x0000ff00


	//   ....[161]....
        /*0738*/ 	.word	0x0000ffe0


	//   ....[162]....
        /*073c*/ 	.word	0x00010060


	//   ....[163]....
        /*0740*/ 	.word	0x00010140


	//   ....[164]....
        /*0744*/ 	.word	0x000101c0


	//   ....[165]....
        /*0748*/ 	.word	0x000102a0


	//   ....[166]....
        /*074c*/ 	.word	0x00010320


	//   ....[167]....
        /*0750*/ 	.word	0x00010400


	//   ....[168]....
        /*0754*/ 	.word	0x00010480


	//   ....[169]....
        /*0758*/ 	.word	0x00010560


	//   ....[170]....
        /*075c*/ 	.word	0x000105e0


	//   ....[171]....
        /*0760*/ 	.word	0x000106a0


	//   ....[172]....
        /*0764*/ 	.word	0x000107d0


	//   ....[173]....
        /*0768*/ 	.word	0x00010880


	//   ....[174]....
        /*076c*/ 	.word	0x00010900


	//   ....[175]....
        /*0770*/ 	.word	0x000109e0


	//   ....[176]....
        /*0774*/ 	.word	0x00010a40


	//   ....[177]....
        /*0778*/ 	.word	0x00010b10


	//   ....[178]....
        /*077c*/ 	.word	0x00010b70


	//   ....[179]....
        /*0780*/ 	.word	0x00010c40


	//   ....[180]....
        /*0784*/ 	.word	0x00010ca0


	//   ....[181]....
        /*0788*/ 	.word	0x00010d70


	//   ....[182]....
        /*078c*/ 	.word	0x00010dd0


	//   ....[183]....
        /*0790*/ 	.word	0x00010ea0


	//   ....[184]....
        /*0794*/ 	.word	0x00010f90


	//   ....[185]....
        /*0798*/ 	.word	0x00011030


	//   ....[186]....
        /*079c*/ 	.word	0x00011090


	//   ....[187]....
        /*07a0*/ 	.word	0x00011180


	//   ....[188]....
        /*07a4*/ 	.word	0x000111e0


	//   ....[189]....
        /*07a8*/ 	.word	0x000112c0


	//   ....[190]....
        /*07ac*/ 	.word	0x00011320


	//   ....[191]....
        /*07b0*/ 	.word	0x00011400


	//   ....[192]....
        /*07b4*/ 	.word	0x00011460


	//   ....[193]....
        /*07b8*/ 	.word	0x00011540


	//   ....[194]....
        /*07bc*/ 	.word	0x000115a0


	//   ....[195]....
        /*07c0*/ 	.word	0x00011670


	//   ....[196]....
        /*07c4*/ 	.word	0x00011790


	//   ....[197]....
        /*07c8*/ 	.word	0x00011880


	//   ....[198]....
        /*07cc*/ 	.word	0x00011920


	//   ....[199]....
        /*07d0*/ 	.word	0x000119f0


	//   ....[200]....
        /*07d4*/ 	.word	0x00011a50


	//   ....[201]....
        /*07d8*/ 	.word	0x00011b20


	//   ....[202]....
        /*07dc*/ 	.word	0x00011b80


	//   ....[203]....
        /*07e0*/ 	.word	0x00011c60


	//   ....[204]....
        /*07e4*/ 	.word	0x00011cc0


	//   ....[205]....
        /*07e8*/ 	.word	0x00011d90


	//   ....[206]....
        /*07ec*/ 	.word	0x00011df0


	//   ....[207]....
        /*07f0*/ 	.word	0x00011eb0


	//   ....[208]....
        /*07f4*/ 	.word	0x00011f40


	//   ....[209]....
        /*07f8*/ 	.word	0x00011fe0


	//   ....[210]....
        /*07fc*/ 	.word	0x00012140


	//   ....[211]....
        /*0800*/ 	.word	0x000121b0


	//   ....[212]....
        /*0804*/ 	.word	0x00012230


	//   ....[213]....
        /*0808*/ 	.word	0x000122a0


	//   ....[214]....
        /*080c*/ 	.word	0x00012310


	//   ....[215]....
        /*0810*/ 	.word	0x00012390


	//   ....[216]....
        /*0814*/ 	.word	0x00012410


	//   ....[217]....
        /*0818*/ 	.word	0x000124a0


	//   ....[218]....
        /*081c*/ 	.word	0x00012510


	//   ....[219]....
        /*0820*/ 	.word	0x00012580


	//   ....[220]....
        /*0824*/ 	.word	0x000125f0


	//   ....[221]....
        /*0828*/ 	.word	0x00012670


	//   ....[222]....
        /*082c*/ 	.word	0x000126e0


	//   ....[223]....
        /*0830*/ 	.word	0x00012780


	//   ....[224]....
        /*0834*/ 	.word	0x000127d0


	//   ....[225]....
        /*0838*/ 	.word	0x00012860


	//   ....[226]....
        /*083c*/ 	.word	0x00012990


	//----- nvinfo : EIATTR_REG_RECONFIG
	.align		4
.L_114:
        /*0840*/ 	.byte	0x01, 0x54
	.zero		2


	//----- nvinfo : EIATTR_SYSCALL_OFFSETS
	.align		4
        /*0844*/ 	.byte	0x04, 0x46
        /*0846*/ 	.short	(.L_116 - .L_115)


	//   ....[0]....
.L_115:
        /*0848*/ 	.word	0x00001a70


	//   ....[1]....
        /*084c*/ 	.word	0x0000ad50


	//   ....[2]....
        /*0850*/ 	.word	0x0000aea0


	//   ....[3]....
        /*0854*/ 	.word	0x0000af90


	//   ....[4]....
        /*0858*/ 	.word	0x0000bf30


	//----- nvinfo : EIATTR_MBARRIER_INSTR_OFFSETS
	.align		4
.L_116:
        /*085c*/ 	.byte	0x04, 0x39
        /*085e*/ 	.short	(.L_118 - .L_117)


	//   ....[0]....
.L_117:
        /*0860*/ 	.word	0x00000180
        /*0864*/ 	.word	0x000000ff
        /*0868*/ 	.word	0x0002a800
        /*086c*/ 	.short	0x0100
        /*086e*/ 	.byte	0x08
	.zero		1


	//   ....[1]....
        /*0870*/ 	.word	0x00000190
        /*0874*/ 	.word	0x000000ff
        /*0878*/ 	.word	0x0002a820
        /*087c*/ 	.short	0x0100
        /*087e*/ 	.byte	0x08
	.zero		1


	//   ....[2]....
        /*0880*/ 	.word	0x00000280
        /*0884*/ 	.word	0x000000ff
        /*0888*/ 	.word	0x0002a830
        /*088c*/ 	.short	0x0100
        /*088e*/ 	.byte	0x08
	.zero		1


	//   ....[3]....
        /*0890*/ 	.word	0x00000290
        /*0894*/ 	.word	0x000000ff
        /*0898*/ 	.word	0x0002a840
        /*089c*/ 	.short	0x0100
        /*089e*/ 	.byte	0x08
	.zero		1


	//   ....[4]....
        /*08a0*/ 	.word	0x000002a0
        /*08a4*/ 	.word	0x000000ff
        /*08a8*/ 	.word	0x0002a838
        /*08ac*/ 	.short	0x0100
        /*08ae*/ 	.byte	0x08
	.zero		1


	//   ....[5]....
        /*08b0*/ 	.word	0x000002b0
        /*08b4*/ 	.word	0x000000ff
        /*08b8*/ 	.word	0x0002a848
        /*08bc*/ 	.short	0x0100
        /*08be*/ 	.byte	0x08
	.zero		1


	//   ....[6]....
        /*08c0*/ 	.word	0x000003e0
        /*08c4*/ 	.word	0x000000ff
        /*08c8*/ 	.word	0x0002a850
        /*08cc*/ 	.short	0x0100
        /*08ce*/ 	.byte	0x08
	.zero		1


	//   ....[7]....
        /*08d0*/ 	.word	0x000003f0
        /*08d4*/ 	.word	0x000000ff
        /*08d8*/ 	.word	0x0002a860
        /*08dc*/ 	.short	0x0100
        /*08de*/ 	.byte	0x08
	.zero		1


	//   ....[8]....
        /*08e0*/ 	.word	0x00000400
        /*08e4*/ 	.word	0x000000ff
        /*08e8*/ 	.word	0x0002a858
        /*08ec*/ 	.short	0x0100
        /*08ee*/ 	.byte	0x08
	.zero		1


	//   ....[9]....
        /*08f0*/ 	.word	0x00000410
        /*08f4*/ 	.word	0x000000ff
        /*08f8*/ 	.word	0x0002a868
        /*08fc*/ 	.short	0x0100
        /*08fe*/ 	.byte	0x08
	.zero		1


	//   ....[10]....
        /*0900*/ 	.word	0x00000500
        /*0904*/ 	.word	0x000000ff
        /*0908*/ 	.word	0x0002a870
        /*090c*/ 	.short	0x0100
        /*090e*/ 	.byte	0x06
	.zero		1


	//   ....[11]....
        /*0910*/ 	.word	0x00000510
        /*0914*/ 	.word	0x000000ff
        /*0918*/ 	.word	0x0002a880
        /*091c*/ 	.short	0x0100
        /*091e*/ 	.byte	0x06
	.zero		1


	//   ....[12]....
        /*0920*/ 	.word	0x00000520
        /*0924*/ 	.word	0x000000ff
        /*0928*/ 	.word	0x0002a878
        /*092c*/ 	.short	0x0100
        /*092e*/ 	.byte	0x06
	.zero		1


	//   ....[13]....
        /*0930*/ 	.word	0x00000530
        /*0934*/ 	.word	0x000000ff
        /*0938*/ 	.word	0x0002a888
        /*093c*/ 	.short	0x0100
        /*093e*/ 	.byte	0x06
	.zero		1


	//   ....[14]....
        /*0940*/ 	.word	0x00000660
        /*0944*/ 	.word	0x000000ff
        /*0948*/ 	.word	0x0002a890
        /*094c*/ 	.short	0x0100
        /*094e*/ 	.byte	0x08
	.zero		1


	//   ....[15]....
        /*0950*/ 	.word	0x00000670
        /*0954*/ 	.word	0x000000ff
        /*0958*/ 	.word	0x0002a8a0
        /*095c*/ 	.short	0x0100
        /*095e*/ 	.byte	0x08
	.zero		1


	//   ....[16]....
        /*0960*/ 	.word	0x00000680
        /*0964*/ 	.word	0x000000ff
        /*0968*/ 	.word	0x0002a898
        /*096c*/ 	.short	0x0100
        /*096e*/ 	.byte	0x08
	.zero		1


	//   ....[17]....
        /*0970*/ 	.word	0x00000690
        /*0974*/ 	.word	0x000000ff
        /*0978*/ 	.word	0x0002a8a8
        /*097c*/ 	.short	0x0100
        /*097e*/ 	.byte	0x08
	.zero		1


	//   ....[18]....
        /*0980*/ 	.word	0x000007d0
        /*0984*/ 	.word	0x000000ff
        /*0988*/ 	.word	0x0002a8b0
        /*098c*/ 	.short	0x0100
        /*098e*/ 	.byte	0x08
	.zero		1


	//   ....[19]....
        /*0990*/ 	.word	0x000007e0
        /*0994*/ 	.word	0x000000ff
        /*0998*/ 	.word	0x0002a8c0
        /*099c*/ 	.short	0x0100
        /*099e*/ 	.byte	0x08
	.zero		1


	//   ....[20]....
        /*09a0*/ 	.word	0x000007f0
        /*09a4*/ 	.word	0x000000ff
        /*09a8*/ 	.word	0x0002a8b8
        /*09ac*/ 	.short	0x0100
        /*09ae*/ 	.byte	0x08
	.zero		1


	//   ....[21]....
        /*09b0*/ 	.word	0x00000800
        /*09b4*/ 	.word	0x000000ff
        /*09b8*/ 	.word	0x0002a8c8
        /*09bc*/ 	.short	0x0100
        /*09be*/ 	.byte	0x08
	.zero		1


	//   ....[22]....
        /*09c0*/ 	.word	0x00001b10
        /*09c4*/ 	.word	0x000000ff
        /*09c8*/ 	.word	0x0002a800
        /*09cc*/ 	.short	0x010a
        /*09ce*/ 	.byte	0x2b
	.zero		1


	//   ....[23]....
        /*09d0*/ 	.word	0x00001b90
        /*09d4*/ 	.word	0x00000008
        /*09d8*/ 	.word	0x0002a830
        /*09dc*/ 	.short	0x010a
        /*09de*/ 	.byte	0x3f
	.zero		1


	//   ....[24]....
        /*09e0*/ 	.word	0x00001be0
        /*09e4*/ 	.word	0x00000008
        /*09e8*/ 	.word	0x0002a830
        /*09ec*/ 	.short	0x010a
        /*09ee*/ 	.byte	0x3f
	.zero		1


	//   ....[25]....
        /*09f0*/ 	.word	0x00002a30
        /*09f4*/ 	.word	0x000000ff
        /*09f8*/ 	.word	0x00000000
        /*09fc*/ 	.short	0x0101
        /*09fe*/ 	.byte	0x04
	.zero		1


	//   ....[26]....
        /*0a00*/ 	.word	0x00003d20
        /*0a04*/ 	.word	0x000000ff
        /*0a08*/ 	.word	0x0002a830
        /*0a0c*/ 	.short	0x010a
        /*0a0e*/ 	.byte	0x08
	.zero		1


	//   ....[27]....
        /*0a10*/ 	.word	0x00003d60
        /*0a14*/ 	.word	0x000000ff
        /*0a18*/ 	.word	0x0002a830
        /*0a1c*/ 	.short	0x010a
        /*0a1e*/ 	.byte	0x08
	.zero		1


	//   ....[28]....
        /*0a20*/ 	.word	0x00004660
        /*0a24*/ 	.word	0x000000ff
        /*0a28*/ 	.word	0x0002a850
        /*0a2c*/ 	.short	0x010a
        /*0a2e*/ 	.byte	0x09
	.zero		1


	//   ....[29]....
        /*0a30*/ 	.word	0x000046a0
        /*0a34*/ 	.word	0x000000ff
        /*0a38*/ 	.word	0x0002a850
        /*0a3c*/ 	.short	0x010a
        /*0a3e*/ 	.byte	0x09
	.zero		1


	//   ....[30]....
        /*0a40*/ 	.word	0x000049b0
        /*0a44*/ 	.word	0x000000ff
        /*0a48*/ 	.word	0x00000000
        /*0a4c*/ 	.short	0x0101
        /*0a4e*/ 	.byte	0x08
	.zero		1


	//   ....[31]....
        /*0a50*/ 	.word	0x00005760
        /*0a54*/ 	.word	0x000000ff
        /*0a58*/ 	.word	0x00000000
        /*0a5c*/ 	.short	0x0101
        /*0a5e*/ 	.byte	0x09
	.zero		1


	//   ....[32]....
        /*0a60*/ 	.word	0x00005d30
        /*0a64*/ 	.word	0x000000ff
        /*0a68*/ 	.word	0x0002a850
        /*0a6c*/ 	.short	0x010a
        /*0a6e*/ 	.byte	0x05
	.zero		1


	//   ....[33]....
        /*0a70*/ 	.word	0x00005d70
        /*0a74*/ 	.word	0x000000ff
        /*0a78*/ 	.word	0x0002a850
        /*0a7c*/ 	.short	0x010a
        /*0a7e*/ 	.byte	0x05
	.zero		1


	//   ....[34]....
        /*0a80*/ 	.word	0x00006250
        /*0a84*/ 	.word	0x000000ff
        /*0a88*/ 	.word	0x00000000
        /*0a8c*/ 	.short	0x0101
        /*0a8e*/ 	.byte	0x04
	.zero		1


	//   ....[35]....
        /*0a90*/ 	.word	0x000079d0
        /*0a94*/ 	.word	0x00000000
        /*0a98*/ 	.word	0x00000000
        /*0a9c*/ 	.short	0x0101
        /*0a9e*/ 	.byte	0x3f
	.zero		1


	//   ....[36]....
        /*0aa0*/ 	.word	0x00008080
        /*0aa4*/ 	.word	0x00000006
        /*0aa8*/ 	.word	0x00000000
        /*0aac*/ 	.short	0x0101
        /*0aae*/ 	.byte	0x3f
	.zero		1


	//   ....[37]....
        /*0ab0*/ 	.word	0x0000b5b0
        /*0ab4*/ 	.word	0x00000007
        /*0ab8*/ 	.word	0x0002a840
        /*0abc*/ 	.short	0x010a
        /*0abe*/ 	.byte	0x3f
	.zero		1


	//   ....[38]....
        /*0ac0*/ 	.word	0x0000bc60
        /*0ac4*/ 	.word	0x00000007
        /*0ac8*/ 	.word	0x0002a830
        /*0acc*/ 	.short	0x0107
        /*0ace*/ 	.byte	0x3f
	.zero		1


	//   ....[39]....
        /*0ad0*/ 	.word	0x0000bd30
        /*0ad4*/ 	.word	0x00000007
        /*0ad8*/ 	.word	0x0002a830
        /*0adc*/ 	.short	0x0101
        /*0ade*/ 	.byte	0x3f
	.zero		1


	//   ....[40]....
        /*0ae0*/ 	.word	0x0000c8c0
        /*0ae4*/ 	.word	0x00000016
        /*0ae8*/ 	.word	0x0002a800
        /*0aec*/ 	.short	0x0107
        /*0aee*/ 	.byte	0x3f
	.zero		1


	//   ....[41]....
        /*0af0*/ 	.word	0x0000c9e0
        /*0af4*/ 	.word	0x00000016
        /*0af8*/ 	.word	0x0002a800
        /*0afc*/ 	.short	0x0101
        /*0afe*/ 	.byte	0x3f
	.zero		1


	//   ....[42]....
        /*0b00*/ 	.word	0x0000ca00
        /*0b04*/ 	.word	0x00000016
        /*0b08*/ 	.word	0x0002a820
        /*0b0c*/ 	.short	0x010a
        /*0b0e*/ 	.byte	0x3f
	.zero		1


	//   ....[43]....
        /*0b10*/ 	.word	0x0000cd60
        /*0b14*/ 	.word	0x00000006
        /*0b18*/ 	.word	0x0002a840
        /*0b1c*/ 	.short	0x010a
        /*0b1e*/ 	.byte	0x3f
	.zero		1


	//   ....[44]....
        /*0b20*/ 	.word	0x0000d240
        /*0b24*/ 	.word	0x00000006
        /*0b28*/ 	.word	0x0002a830
        /*0b2c*/ 	.short	0x0107
        /*0b2e*/ 	.byte	0x3f
	.zero		1


	//   ....[45]....
        /*0b30*/ 	.word	0x0000d2f0
        /*0b34*/ 	.word	0x00000006
        /*0b38*/ 	.word	0x0002a830
        /*0b3c*/ 	.short	0x0101
        /*0b3e*/ 	.byte	0x3f
	.zero		1


	//   ....[46]....
        /*0b40*/ 	.word	0x0000d350
        /*0b44*/ 	.word	0x00000004
        /*0b48*/ 	.word	0x0002a860
        /*0b4c*/ 	.short	0x010a
        /*0b4e*/ 	.byte	0x3f
	.zero		1


	//   ....[47]....
        /*0b50*/ 	.word	0x0000d7a0
        /*0b54*/ 	.word	0x00000004
        /*0b58*/ 	.word	0x0002a850
        /*0b5c*/ 	.short	0x0107
        /*0b5e*/ 	.byte	0x3f
	.zero		1


	//   ....[48]....
        /*0b60*/ 	.word	0x0000d8f0
        /*0b64*/ 	.word	0x00000004
        /*0b68*/ 	.word	0x0002a850
        /*0b6c*/ 	.short	0x0101
        /*0b6e*/ 	.byte	0x3f
	.zero		1


	//   ....[49]....
        /*0b70*/ 	.word	0x0000db40
        /*0b74*/ 	.word	0x00000000
        /*0b78*/ 	.word	0x0002a860
        /*0b7c*/ 	.short	0x010a
        /*0b7e*/ 	.byte	0x3f
	.zero		1


	//   ....[50]....
        /*0b80*/ 	.word	0x0000dfa0
        /*0b84*/ 	.word	0x00000000
        /*0b88*/ 	.word	0x0002a850
        /*0b8c*/ 	.short	0x0107
        /*0b8e*/ 	.byte	0x3f
	.zero		1


	//   ....[51]....
        /*0b90*/ 	.word	0x0000e050
        /*0b94*/ 	.word	0x00000000
        /*0b98*/ 	.word	0x0002a850
        /*0b9c*/ 	.short	0x0101
        /*0b9e*/ 	.byte	0x3f
	.zero		1


	//   ....[52]....
        /*0ba0*/ 	.word	0x0000ed90
        /*0ba4*/ 	.word	0x00000004
        /*0ba8*/ 	.word	0x0002a820
        /*0bac*/ 	.short	0x010a
        /*0bae*/ 	.byte	0x3f
	.zero		1


	//   ....[53]....
        /*0bb0*/ 	.word	0x0000ef30
        /*0bb4*/ 	.word	0x00000005
        /*0bb8*/ 	.word	0x0002a840
        /*0bbc*/ 	.short	0x010a
        /*0bbe*/ 	.byte	0x3f
	.zero		1


	//   ....[54]....
        /*0bc0*/ 	.word	0x0000efd0
        /*0bc4*/ 	.word	0x0000001b
        /*0bc8*/ 	.word	0x0002a840
        /*0bcc*/ 	.short	0x010a
        /*0bce*/ 	.byte	0x3f
	.zero		1


	//   ....[55]....
        /*0bd0*/ 	.word	0x0000f010
        /*0bd4*/ 	.word	0x00000005
        /*0bd8*/ 	.word	0x0002a860
        /*0bdc*/ 	.short	0x010a
        /*0bde*/ 	.byte	0x3f
	.zero		1


	//   ....[56]....
        /*0be0*/ 	.word	0x0000f050
        /*0be4*/ 	.word	0x0000001b
        /*0be8*/ 	.word	0x0002a860
        /*0bec*/ 	.short	0x010a
        /*0bee*/ 	.byte	0x3f
	.zero		1


	//   ....[57]....
        /*0bf0*/ 	.word	0x0000f0c0
        /*0bf4*/ 	.word	0x00000003
        /*0bf8*/ 	.word	0x0002a800
        /*0bfc*/ 	.short	0x010a
        /*0bfe*/ 	.byte	0x3f
	.zero		1


	//   ....[58]....
        /*0c00*/ 	.word	0x0000f110
        /*0c04*/ 	.word	0x00000008
        /*0c08*/ 	.word	0x0002a830
        /*0c0c*/ 	.short	0x010a
        /*0c0e*/ 	.byte	0x3f
	.zero		1


	//   ....[59]....
        /*0c10*/ 	.word	0x0000f170
        /*0c14*/ 	.word	0x00000003
        /*0c18*/ 	.word	0x0002a830
        /*0c1c*/ 	.short	0x010a
        /*0c1e*/ 	.byte	0x3f
	.zero		1


	//   ....[60]....
        /*0c20*/ 	.word	0x0000f1d0
        /*0c24*/ 	.word	0x00000003
        /*0c28*/ 	.word	0x0002a850
        /*0c2c*/ 	.short	0x010a
        /*0c2e*/ 	.byte	0x3f
	.zero		1


	//   ....[61]....
        /*0c30*/ 	.word	0x0000f230
        /*0c34*/ 	.word	0x00000005
        /*0c38*/ 	.word	0x0002a850
        /*0c3c*/ 	.short	0x010a
        /*0c3e*/ 	.byte	0x3f
	.zero		1


	//   ....[62]....
        /*0c40*/ 	.word	0x0000f340
        /*0c44*/ 	.word	0x00000007
        /*0c48*/ 	.word	0x0002a840
        /*0c4c*/ 	.short	0x010a
        /*0c4e*/ 	.byte	0x3f
	.zero		1


	//   ....[63]....
        /*0c50*/ 	.word	0x000106d0
        /*0c54*/ 	.word	0x00000016
        /*0c58*/ 	.word	0x0002a820
        /*0c5c*/ 	.short	0x010a
        /*0c5e*/ 	.byte	0x3f
	.zero		1


	//   ....[64]....
        /*0c60*/ 	.word	0x00010720
        /*0c64*/ 	.word	0x00000006
        /*0c68*/ 	.word	0x0002a840
        /*0c6c*/ 	.short	0x010a
        /*0c6e*/ 	.byte	0x3f
	.zero		1


	//   ....[65]....
        /*0c70*/ 	.word	0x00010ee0
        /*0c74*/ 	.word	0x00000004
        /*0c78*/ 	.word	0x0002a860
        /*0c7c*/ 	.short	0x010a
        /*0c7e*/ 	.byte	0x3f
	.zero		1


	//   ....[66]....
        /*0c80*/ 	.word	0x000116e0
        /*0c84*/ 	.word	0x00000000
        /*0c88*/ 	.word	0x0002a860
        /*0c8c*/ 	.short	0x010a
        /*0c8e*/ 	.byte	0x3f
	.zero		1


	//   ....[67]....
        /*0c90*/ 	.word	0x000128b0
        /*0c94*/ 	.word	0x00000004
        /*0c98*/ 	.word	0x0002a820
        /*0c9c*/ 	.short	0x010a
        /*0c9e*/ 	.byte	0x3f
	.zero		1


	//   ....[68]....
        /*0ca0*/ 	.word	0x00012a50
        /*0ca4*/ 	.word	0x00000005
        /*0ca8*/ 	.word	0x0002a840
        /*0cac*/ 	.short	0x010a
        /*0cae*/ 	.byte	0x3f
	.zero		1


	//   ....[69]....
        /*0cb0*/ 	.word	0x00012aa0
        /*0cb4*/ 	.word	0x0000001b
        /*0cb8*/ 	.word	0x0002a840
        /*0cbc*/ 	.short	0x010a
        /*0cbe*/ 	.byte	0x3f
	.zero		1


	//   ....[70]....
        /*0cc0*/ 	.word	0x00012af0
        /*0cc4*/ 	.word	0x00000005
        /*0cc8*/ 	.word	0x0002a860
        /*0ccc*/ 	.short	0x010a
        /*0cce*/ 	.byte	0x3f
	.zero		1


	//----- nvinfo : EIATTR_NUM_MBARRIERS
	.align		4
.L_118:
        /*0cd0*/ 	.byte	0x03, 0x38
        /*0cd2*/ 	.short	0x0016


	//----- nvinfo : EIATTR_EXIT_INSTR_OFFSETS
	.align		4
        /*0cd4*/ 	.byte	0x04, 0x1c
        /*0cd6*/ 	.short	(.L_120 - .L_119)


	//   ....[0]....
.L_119:
        /*0cd8*/ 	.word	0x00000990


	//   ....[1]....
        /*0cdc*/ 	.word	0x00009680


	//   ....[2]....
        /*0ce0*/ 	.word	0x0000f0a0


	//----- nvinfo : EIATTR_MAX_THREADS
	.align		4
.L_120:
        /*0ce4*/ 	.byte	0x04, 0x05
        /*0ce6*/ 	.short	(.L_122 - .L_121)
.L_121:
        /*0ce8*/ 	.word	0x00000180
        /*0cec*/ 	.word	0x00000001
        /*0cf0*/ 	.word	0x00000001


	//----- nvinfo : EIATTR_CRS_STACK_SIZE
	.align		4
.L_122:
        /*0cf4*/ 	.byte	0x04, 0x1e
        /*0cf6*/ 	.short	(.L_124 - .L_123)
.L_123:
        /*0cf8*/ 	.word	0x00000000


	//----- nvinfo : EIATTR_CBANK_PARAM_SIZE
	.align		4
.L_124:
        /*0cfc*/ 	.byte	0x03, 0x19
        /*0cfe*/ 	.short	0x0af0


	//----- nvinfo : EIATTR_PARAM_CBANK
	.align		4
        /*0d00*/ 	.byte	0x04, 0x0a
        /*0d02*/ 	.short	(.L_126 - .L_125)
	.align		4
.L_125:
        /*0d04*/ 	.word	index@(.nv.constant0._ZN7cutlass13device_kernelIN5flash11enable_sm90INS1_16FlashAttnFwdSm90INS1_25CollectiveMainloopFwdSm90ILi2EN4cute5tupleIJNS5_1CILi1EEES8_S8_EEENS6_IJNS7_ILi128EEENS7_ILi96EEENS7_ILi192EEEEEELi128ENS_10bfloat16_tEfNS_4arch4Sm90ELb0ELb0ELb0ELb1ELb1ELb0ELb0ELb1ELb1ELb1ELb1ELb0EEENS1_21CollectiveEpilogueFwdINS6_IJSA_SA_SB_EEES9_SE_SG_Li256ELb1ELb1ELb1ELb0EEENS1_36VarlenDynamicPersistentTileSchedulerILi128ELi96ELi256ELi128ELb1ELb1ELb1ELb0ELb1ELb1EEEEEEEEEvNT_6ParamsE)
        /*0d08*/ 	.short	0x0210
        /*0d0a*/ 	.short	0x0af0


	//----- nvinfo : EIATTR_SW_WAR
	.align		4
.L_126:
        /*0d0c*/ 	.byte	0x04, 0x36
        /*0d0e*/ 	.short	(.L_128 - .L_127)
.L_127:
        /*0d10*/ 	.word	0x00000008
.L_128:


//--------------------- .nv.info._ZN7cutlass13device_kernelIN5flash11enable_sm90INS1_16FlashAttnFwdSm90INS1_25CollectiveMainloopFwdSm90ILi2EN4cute5tupleIJNS5_1CILi1EEES8_S8_EEENS6_IJNS7_ILi128EEENS7_ILi96EEENS7_ILi192EEEEEELi128ENS_10bfloat16_tEfNS_4arch4Sm90ELb0ELb0ELb0ELb1ELb1ELb1ELb0ELb1ELb1ELb1ELb1ELb0EEENS1_21CollectiveEpilogueFwdINS6_IJSA_SA_SB_EEES9_SE_SG_Li256ELb1ELb1ELb1ELb0EEENS1_36VarlenDynamicPersistentTileSchedulerILi128ELi96ELi256ELi128ELb1ELb1ELb1ELb0ELb1ELb1EEEEEEEEEvNT_6ParamsE --------------------------
	.section	.nv.info._ZN7cutlass13device_kernelIN5flash11enable_sm90INS1_16FlashAttnFwdSm90INS1_25CollectiveMainloopFwdSm90ILi2EN4cute5tupleIJNS5_1CILi1EEES8_S8_EEENS6_IJNS7_ILi128EEENS7_ILi96EEENS7_ILi192EEEEEELi128ENS_10bfloat16_tEfNS_4arch4Sm90ELb0ELb0ELb0ELb1ELb1ELb1ELb0ELb1ELb1ELb1ELb1ELb0EEENS1_21CollectiveEpilogueFwdINS6_IJSA_SA_SB_EEES9_SE_SG_Li256ELb1ELb1ELb1ELb0EEENS1_36VarlenDynamicPersistentTileSchedulerILi128ELi96ELi256ELi128ELb1ELb1ELb1ELb0ELb1ELb1EEEEEEEEEvNT_6ParamsE,"",@"SHT_CUDA_INFO"
	.sectionflags	@""
	.align	4


	//----- nvinfo : EIATTR_CUDA_API_VERSION
	.align		4
        /*0000*/ 	.byte	0x04, 0x37
        /*0002*/ 	.short	(.L_130 - .L_129)
.L_129:
        /*0004*/ 	.word	0x00000082


	//----- nvinfo : EIATTR_KPARAM_INFO
	.align		4
.L_130:
        /*0008*/ 	.byte	0x04, 0x17
        /*000a*/ 	.short	(.L_132 - .L_131)
.L_131:
        /*000c*/ 	.word	0x00000000
        /*0010*/ 	.short	0x0000
        /*0012*/ 	.short	0x0070
        /*0014*/ 	.byte	0x00, 0xf0, 0x01, 0x2a


	//----- nvinfo : EIATTR_SPARSE_MMA_MASK
	.align		4
.L_132:
        /*0018*/ 	.byte	0x03, 0x50
        /*001a*/ 	.short	0x0000


	//----- nvinfo : EIATTR_MAXREG_COUNT
	.align		4
        /*001c*/ 	.byte	0x03, 0x1b
        /*001e*/ 	.short	0x00a8


	//----- nvinfo : EIATTR_NUM_BARRIERS
	.align		4
        /*0020*/ 	.byte	0x02, 0x4c
        /*0022*/ 	.byte	0x10
	.zero		1


	//----- nvinfo : EIATTR_EXTERNS
	.align		4
        /*0024*/ 	.byte	0x04, 0x0f
        /*0026*/ 	.short	(.L_134 - .L_133)


	//   ....[0]....
	.align		4
.L_133:
        /*0028*/ 	.word	index@(__assertfail)


	//----- nvinfo : EIATTR_ANNOTATIONS
	.align		4
.L_134:
        /*002c*/ 	.byte	0x04, 0x55
        /*002e*/ 	.short	(.L_136 - .L_135)


	//   ....[0]....
.L_135:
        /* <DEDUP_REMOVED lines=51> */


	//----- nvinfo : EIATTR_MERCURY_ISA_VERSION
	.align		4
.L_136:
        /*0348*/ 	.byte	0x03, 0x5f
        /*034a*/ 	.short	0x0101


	//----- nvinfo : EIATTR_UNUSED_LOAD_BYTE_OFFSET
	.align		4
        /*034c*/ 	.byte	0x04, 0x44
        /*034e*/ 	.short	(.L_138 - .L_137)


	//   ....[0]....
.L_137:
        /*0350*/ 	.word	0x00000a30
        /*0354*/ 	.word	0x0000fff0


	//   ....[1]....
        /*0358*/ 	.word	0x00016900
        /*035c*/ 	.word	0x0000fff0


	//----- nvinfo : EIATTR_INT_WARP_WIDE_INSTR_OFFSETS
	.align		4
.L_138:
        /*0360*/ 	.byte	0x04, 0x31
        /*0362*/ 	.short	(.L_140 - .L_139)


	//   ....[0]....
.L_139:
        /*0364*/ 	.word	0x00000130


	//   ....[1]....
        /*0368*/ 	.word	0x00000170


	//   ....[2]....
        /*036c*/ 	.word	0x000001e0


	//   ....[3]....
        /*0370*/ 	.word	0x0001c210


	//   ....[4]....
        /*0374*/ 	.word	0x0001c2a0


	//   ....[5]....
        /*0378*/ 	.word	0x0001f170


	//   ....[6]....
        /*037c*/ 	.word	0x0001f200


	//----- nvinfo : EIATTR_COOP_GROUP_MASK_REGIDS
	.align		4
.L_140:
        /*0380*/ 	.byte	0x04, 0x29
        /*0382*/ 	.short	(.L_142 - .L_141)


	//   ....[0]....
.L_141:
        /*0384*/ 	.word	0xffffffff


	//   ....[1]....
        /*0388*/ 	.word	0xffffffff


	//   ....[2]....
        /*038c*/ 	.word	0xffffffff


	//   ....[3]....
        /*0390*/ 	.word	0xffffffff


	//   ....[4]....
        /*0394*/ 	.word	0xffffffff


	//   ....[5]....
        /*0398*/ 	.word	0xffffffff


	//   ....[6]....
        /*039c*/ 	.word	0xffffffff


	//   ....[7]....
        /*03a0*/ 	.word	0xffffffff


	//   ....[8]....
        /*03a4*/ 	.word	0xffffffff


	//   ....[9]....
        /*03a8*/ 	.word	0xffffffff


	//   ....[10]....
        /*03ac*/ 	.word	0xffffffff


	//   ....[11]....
        /*03b0*/ 	.word	0xffffffff


	//   ....[12]....
        /*03b4*/ 	.word	0xffffffff


	//   ....[13]....
        /*03b8*/ 	.word	0xffffffff


	//   ....[14]....
        /*03bc*/ 	.word	0xffffffff


	//   ....[15]....
        /*03c0*/ 	.word	0xffffffff


	//   ....[16]....
        /*03c4*/ 	.word	0xffffffff


	//   ....[17]....
        /*03c8*/ 	.word	0xffffffff


	//   ....[18]....
        /*03cc*/ 	.word	0xffffffff


	//   ....[19]....
        /*03d0*/ 	.word	0xffffffff


	//   ....[20]....
        /*03d4*/ 	.word	0xffffffff


	//   ....[21]....
        /*03d8*/ 	.word	0xffffffff


	//   ....[22]....
        /*03dc*/ 	.word	0xffffffff


	//   ....[23]....
        /*03e0*/ 	.word	0xffffffff


	//   ....[24]....
        /*03e4*/ 	.word	0xffffffff


	//   ....[25]....
        /*03e8*/ 	.word	0xffffffff


	//   ....[26]....
        /*03ec*/ 	.word	0xffffffff


	//   ....[27]....
        /*03f0*/ 	.word	0xffffffff


	//   ....[28]....
        /*03f4*/ 	.word	0xffffffff


	//   ....[29]....
        /*03f8*/ 	.word	0xffffffff


	//   ....[30]....
        /*03fc*/ 	.word	0xffffffff


	//   ....[31]....
        /*0400*/ 	.word	0xffffffff


	//   ....[32]....
        /*0404*/ 	.word	0xffffffff


	//   ....[33]....
        /*0408*/ 	.word	0xffffffff


	//   ....[34]....
        /*040c*/ 	.word	0xffffffff


	//   ....[35]....
        /*0410*/ 	.word	0xffffffff


	//   ....[36]....
        /*0414*/ 	.word	0xffffffff


	//   ....[37]....
        /*0418*/ 	.word	0xffffffff


	//   ....[38]....
        /*041c*/ 	.word	0xffffffff


	//   ....[39]....
        /*0420*/ 	.word	0xffffffff


	//   ....[40]....
        /*0424*/ 	.word	0xffffffff


	//   ....[41]....
        /*0428*/ 	.word	0xffffffff


	//   ....[42]....
        /*042c*/ 	.word	0xffffffff


	//   ....[43]....
        /*0430*/ 	.word	0xffffffff


	//   ....[44]....
        /*0434*/ 	.word	0xffffffff


	//   ....[45]....
        /*0438*/ 	.word	0xffffffff


	//   ....[46]....
        /*043c*/ 	.word	0xffffffff


	//   ....[47]....
        /*0440*/ 	.word	0xffffffff


	//   ....[48]....
        /*0444*/ 	.word	0xffffffff


	//   ....[49]....
        /*0448*/ 	.word	0xffffffff


	//   ....[50]....
        /*044c*/ 	.word	0xffffffff


	//   ....[51]....
        /*0450*/ 	.word	0xffffffff


	//   ....[52]....
        /*0454*/ 	.word	0xffffffff


	//   ....[53]....
        /*0458*/ 	.word	0xffffffff


	//   ....[54]....
        /*045c*/ 	.word	0xffffffff


	//   ....[55]....
        /*0460*/ 	.word	0xffffffff


	//   ....[56]....
        /*0464*/ 	.word	0xffffffff


	//   ....[57]....
        /*0468*/ 	.word	0xffffffff


	//   ....[58]....
        /*046c*/ 	.word	0xffffffff


	//   ....[59]....
        /*0470*/ 	.word	0xffffffff


	//   ....[60]....
        /*0474*/ 	.word	0xffffffff


	//   ....[61]....
        /*0478*/ 	.word	0xffffffff


	//   ....[62]....
        /*047c*/ 	.word	0xffffffff


	//   ....[63]....
        /*0480*/ 	.word	0xffffffff


	//   ....[64]....
        /*0484*/ 	.word	0xffffffff


	//   ....[65]....
        /*0488*/ 	.word	0xffffffff


	//   ....[66]....
        /*048c*/ 	.word	0xffffffff


	//   ....[67]....
        /*0490*/ 	.word	0xffffffff


	//   ....[68]....
        /*0494*/ 	.word	0xffffffff


	//   ....[69]....
        /*0498*/ 	.word	0xffffffff


	//   ....[70]....
        /*049c*/ 	.word	0xffffffff


	//   ....[71]....
        /*04a0*/ 	.word	0xffffffff


	//   ....[72]....
        /*04a4*/ 	.word	0xffffffff


	//   ....[73]....
        /*04a8*/ 	.word	0xffffffff


	//   ....[74]....
        /*04ac*/ 	.word	0xffffffff


	//   ....[75]....
        /*04b0*/ 	.word	0xffffffff


	//   ....[76]....
        /*04b4*/ 	.word	0xffffffff


	//   ....[77]....
        /*04b8*/ 	.word	0xffffffff


	//   ....[78]....
        /*04bc*/ 	.word	0xffffffff


	//   ....[79]....
        /*04c0*/ 	.word	0xffffffff


	//   ....[80]....
        /*04c4*/ 	.word	0xffffffff


	//   ....[81]....
        /*04c8*/ 	.word	0xffffffff


	//   ....[82]....
        /*04cc*/ 	.word	0xffffffff


	//   ....[83]....
        /*04d0*/ 	.word	0xffffffff


	//   ....[84]....
        /*04d4*/ 	.word	0xffffffff


	//   ....[85]....
        /*04d8*/ 	.word	0xffffffff


	//   ....[86]....
        /*04dc*/ 	.word	0xffffffff


	//   ....[87]....
        /*04e0*/ 	.word	0xffffffff


	//   ....[88]....
        /*04e4*/ 	.word	0xffffffff


	//   ....[89]....
        /*04e8*/ 	.word	0xffffffff


	//   ....[90]....
        /*04ec*/ 	.word	0xffffffff


	//   ....[91]....
        /*04f0*/ 	.word	0xffffffff


	//   ....[92]....
        /*04f4*/ 	.word	0xffffffff


	//   ....[93]....
        /*04f8*/ 	.word	0xffffffff


	//   ....[94]....
        /*04fc*/ 	.word	0xffffffff


	//   ....[95]....
        /*0500*/ 	.word	0xffffffff


	//   ....[96]....
        /*0504*/ 	.word	0xffffffff


	//   ....[97]....
        /*0508*/ 	.word	0xffffffff


	//   ....[98]....
        /*050c*/ 	.word	0xffffffff


	//   ....[99]....
        /*0510*/ 	.word	0xffffffff


	//   ....[100]....
        /*0514*/ 	.word	0xffffffff


	//   ....[101]....
        /*0518*/ 	.word	0xffffffff


	//   ....[102]....
        /*051c*/ 	.word	0xffffffff


	//   ....[103]....
        /*0520*/ 	.word	0xffffffff


	//   ....[104]....
        /*0524*/ 	.word	0xffffffff


	//   ....[105]....
        /*0528*/ 	.word	0xffffffff


	//   ....[106]....
        /*052c*/ 	.word	0xffffffff


	//   ....[107]....
        /*0530*/ 	.word	0xffffffff


	//   ....[108]....
        /*0534*/ 	.word	0xffffffff


	//   ....[109]....
        /*0538*/ 	.word	0xffffffff


	//   ....[110]....
        /*053c*/ 	.word	0xffffffff


	//   ....[111]....
        /*0540*/ 	.word	0xffffffff


	//   ....[112]....
        /*0544*/ 	.word	0xffffffff


	//   ....[113]....
        /*0548*/ 	.word	0xffffffff


	//   ....[114]....
        /*054c*/ 	.word	0xffffffff


	//   ....[115]....
        /*0550*/ 	.word	0xffffffff


	//   ....[116]....
        /*0554*/ 	.word	0xffffffff


	//   ....[117]....
        /*0558*/ 	.word	0xffffffff


	//   ....[118]....
        /*055c*/ 	.word	0xffffffff


	//   ....[119]....
        /*0560*/ 	.word	0xffffffff


	//   ....[120]....
        /*0564*/ 	.word	0xffffffff


	//   ....[121]....
        /*0568*/ 	.word	0xffffffff


	//   ....[122]....
        /*056c*/ 	.word	0xffffffff


	//   ....[123]....
        /*0570*/ 	.word	0xffffffff


	//   ....[124]....
        /*0574*/ 	.word	0xffffffff


	//   ....[125]....
        /*0578*/ 	.word	0xffffffff


	//   ....[126]....
        /*057c*/ 	.word	0xffffffff


	//   ....[127]....
        /*0580*/ 	.word	0xffffffff


	//   ....[128]....
        /*0584*/ 	.word	0xffffffff


	//   ....[129]....
        /*0588*/ 	.word	0xffffffff


	//   ....[130]....
        /*058c*/ 	.word	0xffffffff


	//   ....[131]....
        /*0590*/ 	.word	0xffffffff


	//   ....[132]....
        /*0594*/ 	.word	0xffffffff


	//   ....[133]....
        /*0598*/ 	.word	0xffffffff


	//   ....[134]....
        /*059c*/ 	.word	0xffffffff


	//   ....[135]....
        /*05a0*/ 	.word	0xffffffff


	//   ....[136]....
        /*05a4*/ 	.word	0xffffffff


	//   ....[137]....
        /*05a8*/ 	.word	0xffffffff


	//   ....[138]....
        /*05ac*/ 	.word	0xffffffff


	//   ....[139]....
        /*05b0*/ 	.word	0xffffffff


	//   ....[140]....
        /*05b4*/ 	.word	0xffffffff


	//   ....[141]....
        /*05b8*/ 	.word	0xffffffff


	//   ....[142]....
        /*05bc*/ 	.word	0xffffffff


	//   ....[143]....
        /*05c0*/ 	.word	0xffffffff


	//   ....[144]....
        /*05c4*/ 	.word	0xffffffff


	//   ....[145]....
        /*05c8*/ 	.word	0xffffffff


	//   ....[146]....
        /*05cc*/ 	.word	0xffffffff


	//   ....[147]....
        /*05d0*/ 	.word	0xffffffff


	//   ....[148]....
        /*05d4*/ 	.word	0xffffffff


	//   ....[149]....
        /*05d8*/ 	.word	0xffffffff


	//   ....[150]....
        /*05dc*/ 	.word	0xffffffff


	//   ....[151]....
        /*05e0*/ 	.word	0xffffffff


	//   ....[152]....
        /*05e4*/ 	.word	0xffffffff


	//   ....[153]....
        /*05e8*/ 	.word	0xffffffff


	//   ....[154]....
        /*05ec*/ 	.word	0xffffffff


	//   ....[155]....
        /*05f0*/ 	.word	0xffffffff


	//   ....[156]....
        /*05f4*/ 	.word	0xffffffff


	//   ....[157]....
        /*05f8*/ 	.word	0xffffffff


	//   ....[158]....
        /*05fc*/ 	.word	0xffffffff


	//   ....[159]....
        /*0600*/ 	.word	0xffffffff


	//   ....[160]....
        /*0604*/ 	.word	0xffffffff


	//   ....[161]....
        /*0608*/ 	.word	0xffffffff


	//   ....[162]....
        /*060c*/ 	.word	0xffffffff


	//   ....[163]....
        /*0610*/ 	.word	0xffffffff


	//   ....[164]....
        /*0614*/ 	.word	0xffffffff


	//   ....[165]....
        /*0618*/ 	.word	0xffffffff


	//   ....[166]....
        /*061c*/ 	.word	0xffffffff


	//   ....[167]....
        /*0620*/ 	.word	0xffffffff


	//   ....[168]....
        /*0624*/ 	.word	0xffffffff


	//   ....[169]....
        /*0628*/ 	.word	0x0500000f


	//   ....[170]....
        /*062c*/ 	.word	0x0500000f


	//   ....[171]....
        /*0630*/ 	.word	0x0500000f


	//   ....[172]....
        /*0634*/ 	.word	0x0500000f


	//   ....[173]....
        /*0638*/ 	.word	0x0500000f


	//   ....[174]....
        /*063c*/ 	.word	0x0500000f


	//   ....[175]....
        /*0640*/ 	.word	0x0500000f


	//   ....[176]....
        /*0644*/ 	.word	0x0500000f


	//   ....[177]....
        /*0648*/ 	.word	0x0500000f


	//   ....[178]....
        /*064c*/ 	.word	0x0500000f


	//   ....[179]....
        /*0650*/ 	.word	0x0500000f


	//   ....[180]....
        /*0654*/ 	.word	0x0500000f


	//   ....[181]....
        /*0658*/ 	.word	0x0500000f


	//   ....[182]....
        /*065c*/ 	.word	0x0500000f


	//   ....[183]....
        /*0660*/ 	.word	0x0500000f


	//   ....[184]....
        /*0664*/ 	.word	0x0500000f


	//   ....[185]....
        /*0668*/ 	.word	0x0500000f


	//   ....[186]....
        /*066c*/ 	.word	0x0500000f


	//   ....[187]....
        /*0670*/ 	.word	0x0500000f


	//   ....[188]....
        /*0674*/ 	.word	0x0500000f


	//   ....[189]....
        /*0678*/ 	.word	0x0500000f


	//   ....[190]....
        /*067c*/ 	.word	0x0500000f


	//   ....[191]....
        /*0680*/ 	.word	0x0500000f


	//   ....[192]....
        /*0684*/ 	.word	0x0500000f


	//   ....[193]....
        /*0688*/ 	.word	0x0500000f


	//   ....[194]....
        /*068c*/ 	.word	0x0500000f


	//   ....[195]....
        /*0690*/ 	.word	0x0500000f


	//   ....[196]....
        /*0694*/ 	.word	0x0500000f


	//   ....[197]....
        /*0698*/ 	.word	0x0500000f


	//   ....[198]....
        /*069c*/ 	.word	0x0500000f


	//   ....[199]....
        /*06a0*/ 	.word	0x0500000f


	//   ....[200]....
        /*06a4*/ 	.word	0x0500000f


	//   ....[201]....
        /*06a8*/ 	.word	0x0500000f


	//   ....[202]....
        /*06ac*/ 	.word	0x0500000f


	//   ....[203]....
        /*06b0*/ 	.word	0x0500000f


	//   ....[204]....
        /*06b4*/ 	.word	0x0500000f


	//   ....[205]....
        /*06b8*/ 	.word	0x0500000f


	//   ....[206]....
        /*06bc*/ 	.word	0x0500000f


	//   ....[207]....
        /*06c0*/ 	.word	0x0500000f


	//   ....[208]....
        /*06c4*/ 	.word	0x0500000f


	//   ....[209]....
        /*06c8*/ 	.word	0x0500000f


	//   ....[210]....
        /*06cc*/ 	.word	0x0500000f


	//   ....[211]....
        /*06d0*/ 	.word	0x0500000f


	//   ....[212]....
        /*06d4*/ 	.word	0x0500000f


	//   ....[213]....
        /*06d8*/ 	.word	0x0500000f


	//   ....[214]....
        /*06dc*/ 	.word	0x0500000f


	//   ....[215]....
        /*06e0*/ 	.word	0x0500000f


	//   ....[216]....
        /*06e4*/ 	.word	0x0500000f


	//   ....[217]....
        /*06e8*/ 	.word	0x0500000f


	//   ....[218]....
        /*06ec*/ 	.word	0x0500000f


	//   ....[219]....
        /*06f0*/ 	.word	0x0500000f


	//   ....[220]....
        /*06f4*/ 	.word	0x0500000f


	//   ....[221]....
        /*06f8*/ 	.word	0x0500000f


	//   ....[222]....
        /*06fc*/ 	.word	0x0500000f


	//   ....[223]....
        /*0700*/ 	.word	0x0500000f


	//   ....[224]....
        /*0704*/ 	.word	0x0500000f


	//   ....[225]....
        /*0708*/ 	.word	0x0500000f


	//   ....[226]....
        /*070c*/ 	.word	0x0500000f


	//   ....[227]....
        /*0710*/ 	.word	0x0500000f


	//   ....[228]....
        /*0714*/ 	.word	0x0500000f


	//   ....[229]....
        /*0718*/ 	.word	0x0500000f


	//   ....[230]....
        /*071c*/ 	.word	0x0500000f


	//   ....[231]....
        /*0720*/ 	.word	0x0500000f


	//   ....[232]....
        /*0724*/ 	.word	0x0500000f


	//   ....[233]....
        /*0728*/ 	.word	0x0500000f


	//   ....[234]....
        /*072c*/ 	.word	0x0500000f


	//   ....[235]....
        /*0730*/ 	.word	0x0500000f


	//   ....[236]....
        /*0734*/ 	.word	0x0500000f


	//   ....[237]....
        /*0738*/ 	.word	0x0500000f


	//   ....[238]....
        /*073c*/ 	.word	0x0500000f


	//   ....[239]....
        /*0740*/ 	.word	0x0500000f


	//   ....[240]....
        /*0744*/ 	.word	0x0500000f


	//   ....[241]....
        /*0748*/ 	.word	0x0500000f


	//   ....[242]....
        /*074c*/ 	.word	0x0500000f


	//   ....[243]....
        /*0750*/ 	.word	0x0500000f


	//   ....[244]....
        /*0754*/ 	.word	0x0500000f


	//   ....[245]....
        /*0758*/ 	.word	0x0500000f


	//   ....[246]....
        /*075c*/ 	.word	0x0500000f


	//   ....[247]....
        /*0760*/ 	.word	0x0500000f


	//   ....[248]....
        /*0764*/ 	.word	0x0500000f


	//   ....[249]....
        /*0768*/ 	.word	0x0500000f


	//   ....[250]....
        /*076c*/ 	.word	0x0500000f


	//   ....[251]....
        /*0770*/ 	.word	0x0500000f


	//   ....[252]....
        /*0774*/ 	.word	0x0500000f


	//   ....[253]....
        /*0778*/ 	.word	0x0500000f


	//   ....[254]....
        /*077c*/ 	.word	0x0500000f


	//   ....[255]....
        /*0780*/ 	.word	0x0500000f


	//   ....[0]....
        /*0784*/ 	.word	0x0500000f


	//   ....[1]....
        /*0788*/ 	.word	0x0500000f


	//   ....[2]....
        /*078c*/ 	.word	0x0500000f


	//   ....[3]....
        /*0790*/ 	.word	0x0500000f


	//   ....[4]....
        /*0794*/ 	.word	0x0500000f


	//   ....[5]....
        /*0798*/ 	.word	0x0500000f


	//   ....[6]....
        /*079c*/ 	.word	0x0500000f


	//   ....[7]....
        /*07a0*/ 	.word	0x0500000f


	//   ....[8]....
        /*07a4*/ 	.word	0x0500000f


	//   ....[9]....
        /*07a8*/ 	.word	0x0500000f


	//   ....[10]....
        /*07ac*/ 	.word	0x0500000f


	//   ....[11]....
        /*07b0*/ 	.word	0x0500000f


	//   ....[12]....
        /*07b4*/ 	.word	0x0500000f


	//   ....[13]....
        /*07b8*/ 	.word	0x0500000f


	//   ....[14]....
        /*07bc*/ 	.word	0x0500000f


	//   ....[15]....
        /*07c0*/ 	.word	0x0500000f


	//   ....[16]....
        /*07c4*/ 	.word	0x0500000f


	//   ....[17]....
        /*07c8*/ 	.word	0x0500000f


	//----- nvinfo : EIATTR_COOP_GROUP_INSTR_OFFSETS
	.align		4
.L_142:
        /*07cc*/ 	.byte	0x04, 0x28
        /*07ce*/ 	.short	(.L_144 - .L_143)


	//   ....[0]....
.L_143:
        /*07d0*/ 	.word	0x00000060


	//   ....[1]....
        /*07d4*/ 	.word	0x00000140


	//   ....[2]....
        /*07d8*/ 	.word	0x00000190


	//   ....[3]....
        /*07dc*/ 	.word	0x000003c0


	//   ....[4]....
        /*07e0*/ 	.word	0x00000520


	//   ....[5]....
        /*07e4*/ 	.word	0x00000640


	//   ....[6]....
        /*07e8*/ 	.word	0x000007a0


	//   ....[7]....
        /*07ec*/ 	.word	0x00003c70


	//   ....[8]....
        /*07f0*/ 	.word	0x00003c80


	//   ....[9]....
        /*07f4*/ 	.word	0x00005320


	//   ....[10]....
        /*07f8*/ 	.word	0x00005330


	//   ....[11]....
        /*07fc*/ 	.word	0x00007560


	//   ....[12]....
        /*0800*/ 	.word	0x00007570


	//   ....[13]....
        /*0804*/ 	.word	0x00008e00


	//   ....[14]....
        /*0808*/ 	.word	0x00008e10


	//   ....[15]....
        /*080c*/ 	.word	0x0000a850


	//   ....[16]....
        /*0810*/ 	.word	0x0000a860


	//   ....[17]....
        /*0814*/ 	.word	0x0000aaf0


	//   ....[18]....
        /*0818*/ 	.word	0x0000ab00


	//   ....[19]....
        /*081c*/ 	.word	0x0000b020


	//   ....[20]....
        /*0820*/ 	.word	0x0000b050


	//   ....[21]....
        /*0824*/ 	.word	0x0000b1d0


	//   ....[22]....
        /*0828*/ 	.word	0x0000b1f0


	//   ....[23]....
        /*082c*/ 	.word	0x0000b9a0


	//   ....[24]....
        /*0830*/ 	.word	0x0000bef0


	//   ....[25]....
        /*0834*/ 	.word	0x0000bf00


	//   ....[26]....
        /*0838*/ 	.word	0x0000bf10


	//   ....[27]....
        /*083c*/ 	.word	0x0000bf20


	//   ....[28]....
        /*0840*/ 	.word	0x0000e990


	//   ....[29]....
        /*0844*/ 	.word	0x0000e9a0


	//   ....[30]....
        /*0848*/ 	.word	0x0000e9b0


	//   ....[31]....
        /*084c*/ 	.word	0x0000e9c0


	//   ....[32]....
        /*0850*/ 	.word	0x00012740


	//   ....[33]....
        /*0854*/ 	.word	0x00012760


	//   ....[34]....
        /*0858*/ 	.word	0x00012bd0


	//   ....[35]....
        /*085c*/ 	.word	0x00012c20


	//   ....[36]....
        /*0860*/ 	.word	0x00014e10


	//   ....[37]....
        /*0864*/ 	.word	0x00014e20


	//   ....[38]....
        /*0868*/ 	.word	0x00014e50


	//   ....[39]....
        /*086c*/ 	.word	0x00014e60


	//   ....[40]....
        /*0870*/ 	.word	0x000161f0


	//   ....[41]....
        /*0874*/ 	.word	0x00016270


	//   ....[42]....
        /*0878*/ 	.word	0x000162a0


	//   ....[43]....
        /*087c*/ 	.word	0x000162b0


	//   ....[44]....
        /*0880*/ 	.word	0x000173b0


	//   ....[45]....
        /*0884*/ 	.word	0x000173c0


	//   ....[46]....
        /*0888*/ 	.word	0x000173d0


	//   ....[47]....
        /*088c*/ 	.word	0x000173e0


	//   ....[48]....
        /*0890*/ 	.word	0x00017ac0


	//   ....[49]....
        /*0894*/ 	.word	0x00017af0


	//   ....[50]....
        /*0898*/ 	.word	0x00017bb0


	//   ....[51]....
        /*089c*/ 	.word	0x00017bd0


	//   ....[52]....
        /*08a0*/ 	.word	0x00017c90


	//   ....[53]....
        /*08a4*/ 	.word	0x00017cb0


	//   ....[54]....
        /*08a8*/ 	.word	0x00017d80


	//   ....[55]....
        /*08ac*/ 	.word	0x00017da0


	//   ....[56]....
        /*08b0*/ 	.word	0x00018240


	//   ....[57]....
        /*08b4*/ 	.word	0x00018250


	//   ....[58]....
        /*08b8*/ 	.word	0x00018690


	//   ....[59]....
        /*08bc*/ 	.word	0x000186a0


	//   ....[60]....
        /*08c0*/ 	.word	0x00019310


	//   ....[61]....
        /*08c4*/ 	.word	0x00019320


	//   ....[62]....
        /*08c8*/ 	.word	0x000193e0


	//   ....[63]....
        /*08cc*/ 	.word	0x00019400


	//   ....[64]....
        /*08d0*/ 	.word	0x000194c0


	//   ....[65]....
        /*08d4*/ 	.word	0x000194e0


	//   ....[66]....
        /*08d8*/ 	.word	0x000195b0


	//   ....[67]....
        /*08dc*/ 	.word	0x000195d0


	//   ....[68]....
        /*08e0*/ 	.word	0x00019720


	//   ....[69]....
        /*08e4*/ 	.word	0x00019930


	//   ....[70]....
        /*08e8*/ 	.word	0x00019960


	//   ....[71]....
        /*08ec*/ 	.word	0x00019990


	//   ....[72]....
        /*08f0*/ 	.word	0x000199c0


	//   ....[73]....
        /*08f4*/ 	.word	0x000199f0


	//   ....[74]....
        /*08f8*/ 	.word	0x00019a20


	//   ....[75]....
        /*08fc*/ 	.word	0x00019bb0


	//   ....[76]....
        /*0900*/ 	.word	0x00019be0


	//   ....[77]....
        /*0904*/ 	.word	0x00019c10


	//   ....[78]....
        /*0908*/ 	.word	0x00019c40


	//   ....[79]....
        /*090c*/ 	.word	0x00019c70


	//   ....[80]....
        /*0910*/ 	.word	0x00019ca0


	//   ....[81]....
        /*0914*/ 	.word	0x00019d30


	//   ....[82]....
        /*0918*/ 	.word	0x00019d60


	//   ....[83]....
        /*091c*/ 	.word	0x00019d70


	//   ....[84]....
        /*0920*/ 	.word	0x00019e00


	//   ....[85]....
        /*0924*/ 	.word	0x0001ad70


	//   ....[86]....
        /*0928*/ 	.word	0x0001cea0


	//   ....[87]....
        /*092c*/ 	.word	0x0001cec0


	//   ....[88]....
        /*0930*/ 	.word	0x0001cf70


	//   ....[89]....
        /*0934*/ 	.word	0x0001cf90


	//   ....[90]....
        /*0938*/ 	.word	0x0001d030


	//   ....[91]....
        /*093c*/ 	.word	0x0001d050


	//   ....[92]....
        /*0940*/ 	.word	0x0001d0f0


	//   ....[93]....
        /*0944*/ 	.word	0x0001d110


	//   ....[94]....
        /*0948*/ 	.word	0x0001d1b0


	//   ....[95]....
        /*094c*/ 	.word	0x0001d1d0


	//   ....[96]....
        /*0950*/ 	.word	0x0001d1e0


	//   ....[97]....
        /*0954*/ 	.word	0x0001d270


	//   ....[98]....
        /*0958*/ 	.word	0x0001da20


	//   ....[99]....
        /*095c*/ 	.word	0x0001da50


	//   ....[100]....
        /*0960*/ 	.word	0x0001da70


	//   ....[101]....
        /*0964*/ 	.word	0x0001db00


	//   ....[102]....
        /*0968*/ 	.word	0x0001db10


	//   ....[103]....
        /*096c*/ 	.word	0x0001dbb0


	//   ....[104]....
        /*0970*/ 	.word	0x0001dbc0


	//   ....[105]....
        /*0974*/ 	.word	0x0001dc60


	//   ....[106]....
        /*0978*/ 	.word	0x0001dc70


	//   ....[107]....
        /*097c*/ 	.word	0x0001dd10


	//   ....[108]....
        /*0980*/ 	.word	0x0001dd20


	//   ....[109]....
        /*0984*/ 	.word	0x0001ddc0


	//   ....[110]....
        /*0988*/ 	.word	0x0001ddd0


	//   ....[111]....
        /*098c*/ 	.word	0x0001de70


	//   ....[112]....
        /*0990*/ 	.word	0x0001de80


	//   ....[113]....
        /*0994*/ 	.word	0x0001de90


	//   ....[114]....
        /*0998*/ 	.word	0x0001e660


	//   ....[115]....
        /*099c*/ 	.word	0x0001e670


	//   ....[116]....
        /*09a0*/ 	.word	0x0001e680


	//   ....[117]....
        /*09a4*/ 	.word	0x0001e710


	//   ....[118]....
        /*09a8*/ 	.word	0x0001e720


	//   ....[119]....
        /*09ac*/ 	.word	0x0001e780


	//   ....[120]....
        /*09b0*/ 	.word	0x0001e7b0


	//   ....[121]....
        /*09b4*/ 	.word	0x0001e7f0


	//   ....[122]....
        /*09b8*/ 	.word	0x0001e820


	//   ....[123]....
        /*09bc*/ 	.word	0x0001e860


	//   ....[124]....
        /*09c0*/ 	.word	0x0001e890


	//   ....[125]....
        /*09c4*/ 	.word	0x0001e8d0


	//   ....[126]....
        /*09c8*/ 	.word	0x0001eb50


	//   ....[127]....
        /*09cc*/ 	.word	0x0001eb70


	//   ....[128]....
        /*09d0*/ 	.word	0x0001ec00


	//   ....[129]....
        /*09d4*/ 	.word	0x0001ec10


	//   ....[130]....
        /*09d8*/ 	.word	0x0001ec80


	//   ....[131]....
        /*09dc*/ 	.word	0x0001ec90


	//   ....[132]....
        /*09e0*/ 	.word	0x0001ed00


	//   ....[133]....
        /*09e4*/ 	.word	0x0001ed10


	//   ....[134]....
        /*09e8*/ 	.word	0x0001ed80


	//   ....[135]....
        /*09ec*/ 	.word	0x0001ed90


	//   ....[136]....
        /*09f0*/ 	.word	0x0001eda0


	//   ....[137]....
        /*09f4*/ 	.word	0x0001ee10


	//   ....[138]....
        /*09f8*/ 	.word	0x0001f390


	//   ....[139]....
        /*09fc*/ 	.word	0x0001f3c0


	//   ....[140]....
        /*0a00*/ 	.word	0x0001f3e0


	//   ....[141]....
        /*0a04*/ 	.word	0x0001f3f0


	//   ....[142]....
        /*0a08*/ 	.word	0x0001f430


	//   ....[143]....
        /*0a0c*/ 	.word	0x0001f450


	//   ....[144]....
        /*0a10*/ 	.word	0x0001f4c0


	//   ....[145]....
        /*0a14*/ 	.word	0x0001f4e0


	//   ....[146]....
        /*0a18*/ 	.word	0x0001f540


	//   ....[147]....
        /*0a1c*/ 	.word	0x0001f560


	//   ....[148]....
        /*0a20*/ 	.word	0x0001f5b0


	//   ....[149]....
        /*0a24*/ 	.word	0x0001f5d0


	//   ....[150]....
        /*0a28*/ 	.word	0x0001fa20


	//   ....[151]....
        /*0a2c*/ 	.word	0x0001fa50


	//   ....[152]....
        /*0a30*/ 	.word	0x0001fab0


	//   ....[153]....
        /*0a34*/ 	.word	0x0001fae0


	//   ....[154]....
        /*0a38*/ 	.word	0x0001fb10


	//   ....[155]....
        /*0a3c*/ 	.word	0x0001fb40


	//   ....[156]....
        /*0a40*/ 	.word	0x0001fb70


	//   ....[157]....
        /*0a44*/ 	.word	0x0001fba0


	//   ....[158]....
        /*0a48*/ 	.word	0x0001fd40


	//   ....[159]....
        /*0a4c*/ 	.word	0x0001fd70


	//   ....[160]....
        /*0a50*/ 	.word	0x0001fda0


	//   ....[161]....
        /*0a54*/ 	.word	0x0001fdd0


	//   ....[162]....
        /*0a58*/ 	.word	0x0001fe00


	//   ....[163]....
        /*0a5c*/ 	.word	0x0001fe30


	//   ....[164]....
        /*0a60*/ 	.word	0x0001fef0


	//   ....[165]....
        /*0a64*/ 	.word	0x0001ff10


	//   ....[166]....
        /*0a68*/ 	.word	0x0001ff20


	//   ....[167]....
        /*0a6c*/ 	.word	0x0001ff80


	//   ....[168]....
        /*0a70*/ 	.word	0x000205a0


	//   ....[169]....
        /*0a74*/ 	.word	0x000208c0


	//   ....[170]....
        /*0a78*/ 	.word	0x00020950


	//   ....[171]....
        /*0a7c*/ 	.word	0x000209f0


	//   ....[172]....
        /*0a80*/ 	.word	0x00020a80


	//   ....[173]....
        /*0a84*/ 	.word	0x00020b70


	//   ....[174]....
        /*0a88*/ 	.word	0x00020c00


	//   ....[175]....
        /*0a8c*/ 	.word	0x00020ca0


	//   ....[176]....
        /*0a90*/ 	.word	0x00020d30


	//   ....[177]....
        /*0a94*/ 	.word	0x00020e20


	//   ....[178]....
        /*0a98*/ 	.word	0x00020eb0


	//   ....[179]....
        /*0a9c*/ 	.word	0x00020f50


	//   ....[180]....
        /*0aa0*/ 	.word	0x00020fe0


	//   ....[181]....
        /*0aa4*/ 	.word	0x000210d0


	//   ....[182]....
        /*0aa8*/ 	.word	0x00021160


	//   ....[183]....
        /*0aac*/ 	.word	0x000211b0


	//   ....[184]....
        /*0ab0*/ 	.word	0x00021200


	//   ....[185]....
        /*0ab4*/ 	.word	0x000212f0


	//   ....[186]....
        /*0ab8*/ 	.word	0x00021380


	//   ....[187]....
        /*0abc*/ 	.word	0x000213d0


	//   ....[188]....
        /*0ac0*/ 	.word	0x00021420


	//   ....[189]....
        /*0ac4*/ 	.word	0x00021680


	//   ....[190]....
        /*0ac8*/ 	.word	0x00021960


	//   ....[191]....
        /*0acc*/ 	.word	0x00021a50


	//   ....[192]....
        /*0ad0*/ 	.word	0x00021af0


	//   ....[193]....
        /*0ad4*/ 	.word	0x00021b50


	//   ....[194]....
        /*0ad8*/ 	.word	0x00021c60


	//   ....[195]....
        /*0adc*/ 	.word	0x00021cd0


	//   ....[196]....
        /*0ae0*/ 	.word	0x00021de0


	//   ....[197]....
        /*0ae4*/ 	.word	0x00021e50


	//   ....[198]....
        /*0ae8*/ 	.word	0x00021f60


	//   ....[199]....
        /*0aec*/ 	.word	0x00021fd0


	//   ....[200]....
        /*0af0*/ 	.word	0x000220e0


	//   ....[201]....
        /*0af4*/ 	.word	0x00022150


	//   ....[202]....
        /*0af8*/ 	.word	0x000221f0


	//   ....[203]....
        /*0afc*/ 	.word	0x00022300


	//   ....[204]....
        /*0b00*/ 	.word	0x00022360


	//   ....[205]....
        /*0b04*/ 	.word	0x000223c0


	//   ....[206]....
        /*0b08*/ 	.word	0x000224c0


	//   ....[207]....
        /*0b0c*/ 	.word	0x00022520


	//   ....[208]....
        /*0b10*/ 	.word	0x00022630


	//   ....[209]....
        /*0b14*/ 	.word	0x00022690


	//   ....[210]....
        /*0b18*/ 	.word	0x000227a0


	//   ....[211]....
        /*0b1c*/ 	.word	0x00022800


	//   ....[212]....
        /*0b20*/ 	.word	0x00022910


	//   ....[213]....
        /*0b24*/ 	.word	0x00022970


	//   ....[214]....
        /*0b28*/ 	.word	0x00022a80


	//   ....[215]....
        /*0b2c*/ 	.word	0x00022ae0


	//   ....[216]....
        /*0b30*/ 	.word	0x00022bf0


	//   ....[217]....
        /*0b34*/ 	.word	0x00022c50


	//   ....[218]....
        /*0b38*/ 	.word	0x00022d40


	//   ....[219]....
        /*0b3c*/ 	.word	0x00022e70


	//   ....[220]....
        /*0b40*/ 	.word	0x00022f20


	//   ....[221]....
        /*0b44*/ 	.word	0x00022fa0


	//   ....[222]....
        /*0b48*/ 	.word	0x00023080


	//   ....[223]....
        /*0b4c*/ 	.word	0x000230e0


	//   ....[224]....
        /*0b50*/ 	.word	0x000231b0


	//   ....[225]....
        /*0b54*/ 	.word	0x00023210


	//   ....[226]....
        /*0b58*/ 	.word	0x000232e0


	//   ....[227]....
        /*0b5c*/ 	.word	0x00023340


	//   ....[228]....
        /*0b60*/ 	.word	0x00023410


	//   ....[229]....
        /*0b64*/ 	.word	0x00023470


	//   ....[230]....
        /*0b68*/ 	.word	0x00023540


	//   ....[231]....
        /*0b6c*/ 	.word	0x00023630


	//   ....[232]....
        /*0b70*/ 	.word	0x000236d0


	//   ....[233]....
        /*0b74*/ 	.word	0x00023730


	//   ....[234]....
        /*0b78*/ 	.word	0x00023820


	//   ....[235]....
        /*0b7c*/ 	.word	0x00023880


	//   ....[236]....
        /*0b80*/ 	.word	0x00023960


	//   ....[237]....
        /*0b84*/ 	.word	0x000239c0


	//   ....[238]....
        /*0b88*/ 	.word	0x00023aa0


	//   ....[239]....
        /*0b8c*/ 	.word	0x00023b00


	//   ....[240]....
        /*0b90*/ 	.word	0x00023be0


	//   ....[241]....
        /*0b94*/ 	.word	0x00023c40


	//   ....[242]....
        /*0b98*/ 	.word	0x00023d10


	//   ....[243]....
        /*0b9c*/ 	.word	0x00023e40


	//   ....[244]....
        /*0ba0*/ 	.word	0x00023f40


	//   ....[245]....
        /*0ba4*/ 	.word	0x00023fd0


	//   ....[246]....
        /*0ba8*/ 	.word	0x000240a0


	//   ....[247]....
        /*0bac*/ 	.word	0x00024100


	//   ....[248]....
        /*0bb0*/ 	.word	0x000241d0


	//   ....[249]....
        /*0bb4*/ 	.word	0x00024230


	//   ....[250]....
        /*0bb8*/ 	.word	0x00024310


	//   ....[251]....
        /*0bbc*/ 	.word	0x00024370


	//   ....[252]....
        /*0bc0*/ 	.word	0x00024440


	//   ....[253]....
        /*0bc4*/ 	.word	0x000244a0


	//   ....[254]....
        /*0bc8*/ 	.word	0x00024560


	//   ....[255]....
        /*0bcc*/ 	.word	0x000245f0


	//   ....[0]....
        /*0bd0*/ 	.word	0x00024690


	//   ....[1]....
        /*0bd4*/ 	.word	0x00024810


	//   ....[2]....
        /*0bd8*/ 	.word	0x00024880


	//   ....[3]....
        /*0bdc*/ 	.word	0x000248f0


	//   ....[4]....
        /*0be0*/ 	.word	0x00024960


	//   ....[5]....
        /*0be4*/ 	.word	0x000249d0


	//   ....[6]....
        /*0be8*/ 	.word	0x00024a50


	//   ....[7]....
        /*0bec*/ 	.word	0x00024ad0


	//   ....[8]....
        /*0bf0*/ 	.word	0x00024b60


	//   ....[9]....
        /*0bf4*/ 	.word	0x00024bd0


	//   ....[10]....
        /*0bf8*/ 	.word	0x00024c40


	//   ....[11]....
        /*0bfc*/ 	.word	0x00024cb0


	//   ....[12]....
        /*0c00*/ 	.word	0x00024d30


	//   ....[13]....
        /*0c04*/ 	.word	0x00024da0


	//   ....[14]....
        /*0c08*/ 	.word	0x00024e40


	//   ....[15]....
        /*0c0c*/ 	.word	0x00024e90


	//   ....[16]....
        /*0c10*/ 	.word	0x00024f20


	//   ....[17]....
        /*0c14*/ 	.word	0x00025050


	//----- nvinfo : EIATTR_REG_RECONFIG
	.align		4
.L_144:
        /*0c18*/ 	.byte	0x01, 0x54
	.zero		2


	//----- nvinfo : EIATTR_SYSCALL_OFFSETS
	.align		4
        /*0c1c*/ 	.byte	0x04, 0x46
        /*0c1e*/ 	.short	(.L_146 - .L_145)


	//   ....[0]....
.L_145:
        /*0c20*/ 	.word	0x00001f70


	//   ....[1]....
        /*0c24*/ 	.word	0x000020c0


	//   ....[2]....
        /*0c28*/ 	.word	0x0000bb10


	//   ....[3]....
        /*0c2c*/ 	.word	0x0000be70


	//   ....[4]....
        /*0c30*/ 	.word	0x0001c400


	//   ....[5]....
        /*0c34*/ 	.word	0x0001c550


	//   ....[6]....
        /*0c38*/ 	.word	0x0001c640


	//   ....[7]....
        /*0c3c*/ 	.word	0x0001d630


	//----- nvinfo : EIATTR_MBARRIER_INSTR_OFFSETS
	.align		4
.L_146:
        /*0c40*/ 	.byte	0x04, 0x39
        /*0c42*/ 	.short	(.L_148 - .L_147)


	//   ....[0]....
.L_147:
        /*0c44*/ 	.word	0x00000270
        /*0c48*/ 	.word	0x000000ff
        /*0c4c*/ 	.word	0x0002a800
        /*0c50*/ 	.short	0x0100
        /*0c52*/ 	.byte	0x08
	.zero		1


	//   ....[1]....
        /*0c54*/ 	.word	0x00000280
        /*0c58*/ 	.word	0x000000ff
        /*0c5c*/ 	.word	0x0002a820
        /*0c60*/ 	.short	0x0100
        /*0c62*/ 	.byte	0x08
	.zero		1


	//   ....[2]....
        /*0c64*/ 	.word	0x00000370
        /*0c68*/ 	.word	0x000000ff
        /*0c6c*/ 	.word	0x0002a830
        /*0c70*/ 	.short	0x0100
        /*0c72*/ 	.byte	0x08
	.zero		1


	//   ....[3]....
        /*0c74*/ 	.word	0x00000380
        /*0c78*/ 	.word	0x000000ff
        /*0c7c*/ 	.word	0x0002a840
        /*0c80*/ 	.short	0x0100
        /*0c82*/ 	.byte	0x08
	.zero		1


	//   ....[4]....
        /*0c84*/ 	.word	0x00000390
        /*0c88*/ 	.word	0x000000ff
        /*0c8c*/ 	.word	0x0002a838
        /*0c90*/ 	.short	0x0100
        /*0c92*/ 	.byte	0x08
	.zero		1


	//   ....[5]....
        /*0c94*/ 	.word	0x000003a0
        /*0c98*/ 	.word	0x000000ff
        /*0c9c*/ 	.word	0x0002a848
        /*0ca0*/ 	.short	0x0100
        /*0ca2*/ 	.byte	0x08
	.zero		1


	//   ....[6]....
        /*0ca4*/ 	.word	0x000004d0
        /*0ca8*/ 	.word	0x000000ff
        /*0cac*/ 	.word	0x0002a850
        /*0cb0*/ 	.short	0x0100
        /*0cb2*/ 	.byte	0x08
	.zero		1


	//   ....[7]....
        /*0cb4*/ 	.word	0x000004e0
        /*0cb8*/ 	.word	0x000000ff
        /*0cbc*/ 	.word	0x0002a860
        /*0cc0*/ 	.short	0x0100
        /*0cc2*/ 	.byte	0x08
	.zero		1


	//   ....[8]....
        /*0cc4*/ 	.word	0x000004f0
        /*0cc8*/ 	.word	0x000000ff
        /*0ccc*/ 	.word	0x0002a858
        /*0cd0*/ 	.short	0x0100
        /*0cd2*/ 	.byte	0x08
	.zero		1


	//   ....[9]....
        /*0cd4*/ 	.word	0x00000500
        /*0cd8*/ 	.word	0x000000ff
        /*0cdc*/ 	.word	0x0002a868
        /*0ce0*/ 	.short	0x0100
        /*0ce2*/ 	.byte	0x08
	.zero		1


	//   ....[10]....
        /*0ce4*/ 	.word	0x000005f0
        /*0ce8*/ 	.word	0x000000ff
        /*0cec*/ 	.word	0x0002a870
        /*0cf0*/ 	.short	0x0100
        /*0cf2*/ 	.byte	0x06
	.zero		1


	//   ....[11]....
        /*0cf4*/ 	.word	0x00000600
        /*0cf8*/ 	.word	0x000000ff
        /*0cfc*/ 	.word	0x0002a880
        /*0d00*/ 	.short	0x0100
        /*0d02*/ 	.byte	0x06
	.zero		1


	//   ....[12]....
        /*0d04*/ 	.word	0x00000610
        /*0d08*/ 	.word	0x000000ff
        /*0d0c*/ 	.word	0x0002a878
        /*0d10*/ 	.short	0x0100
        /*0d12*/ 	.byte	0x06
	.zero		1


	//   ....[13]....
        /*0d14*/ 	.word	0x00000620
        /*0d18*/ 	.word	0x000000ff
        /*0d1c*/ 	.word	0x0002a888
        /*0d20*/ 	.short	0x0100
        /*0d22*/ 	.byte	0x06
	.zero		1


	//   ....[14]....
        /*0d24*/ 	.word	0x00000750
        /*0d28*/ 	.word	0x000000ff
        /*0d2c*/ 	.word	0x0002a890
        /*0d30*/ 	.short	0x0100
        /*0d32*/ 	.byte	0x08
	.zero		1


	//   ....[15]....
        /*0d34*/ 	.word	0x00000760
        /*0d38*/ 	.word	0x000000ff
        /*0d3c*/ 	.word	0x0002a8a0
        /*0d40*/ 	.short	0x0100
        /*0d42*/ 	.byte	0x08
	.zero		1


	//   ....[16]....
        /*0d44*/ 	.word	0x00000770
        /*0d48*/ 	.word	0x000000ff
        /*0d4c*/ 	.word	0x0002a898
        /*0d50*/ 	.short	0x0100
        /*0d52*/ 	.byte	0x08
	.zero		1


	//   ....[17]....
        /*0d54*/ 	.word	0x00000780
        /*0d58*/ 	.word	0x000000ff
        /*0d5c*/ 	.word	0x0002a8a8
        /*0d60*/ 	.short	0x0100
        /*0d62*/ 	.byte	0x08
	.zero		1


	//   ....[18]....
        /*0d64*/ 	.word	0x000008b0
        /*0d68*/ 	.word	0x000000ff
        /*0d6c*/ 	.word	0x0002a8b0
        /*0d70*/ 	.short	0x0100
        /*0d72*/ 	.byte	0x08
	.zero		1


	//   ....[19]....
        /*0d74*/ 	.word	0x000008c0
        /*0d78*/ 	.word	0x000000ff
        /*0d7c*/ 	.word	0x0002a8c0
        /*0d80*/ 	.short	0x0100
        /*0d82*/ 	.byte	0x08
	.zero		1


	//   ....[20]....
        /*0d84*/ 	.word	0x000008d0
        /*0d88*/ 	.word	0x000000ff
        /*0d8c*/ 	.word	0x0002a8b8
        /*0d90*/ 	.short	0x0100
        /*0d92*/ 	.byte	0x08
	.zero		1


	//   ....[21]....
        /*0d94*/ 	.word	0x000008e0
        /*0d98*/ 	.word	0x000000ff
        /*0d9c*/ 	.word	0x0002a8c8
        /*0da0*/ 	.short	0x0100
        /*0da2*/ 	.byte	0x08
	.zero		1


	//   ....[22]....
        /*0da4*/ 	.word	0x00003c20
        /*0da8*/ 	.word	0x00000055
        /*0dac*/ 	.word	0x0002a890
        /*0db0*/ 	.short	0x010a
        /*0db2*/ 	.byte	0x3f
	.zero		1


	//   ....[23]....
        /*0db4*/ 	.word	0x000074f0
        /*0db8*/ 	.word	0x00000055
        /*0dbc*/ 	.word	0x0002a890
        /*0dc0*/ 	.short	0x010a
        /*0dc2*/ 	.byte	0x3f
	.zero		1


	//   ....[24]....
        /*0dc4*/ 	.word	0x0000a6b0
        /*0dc8*/ 	.word	0x00000055
        /*0dcc*/ 	.word	0x0002a890
        /*0dd0*/ 	.short	0x010a
        /*0dd2*/ 	.byte	0x3f
	.zero		1


	//   ....[25]....
        /*0dd4*/ 	.word	0x0000ae50
        /*0dd8*/ 	.word	0x0000000b
        /*0ddc*/ 	.word	0x00000000
        /*0de0*/ 	.short	0x0101
        /*0de2*/ 	.byte	0x3f
	.zero		1


	//   ....[26]....
        /*0de4*/ 	.word	0x0000ae90
        /*0de8*/ 	.word	0x00000055
        /*0dec*/ 	.word	0x0002a8b0
        /*0df0*/ 	.short	0x010a
        /*0df2*/ 	.byte	0x3f
	.zero		1


	//   ....[27]....
        /*0df4*/ 	.word	0x0000b420
        /*0df8*/ 	.word	0x00000055
        /*0dfc*/ 	.word	0x00000000
        /*0e00*/ 	.short	0x0101
        /*0e02*/ 	.byte	0x3f
	.zero		1


	//   ....[28]....
        /*0e04*/ 	.word	0x0000bb90
        /*0e08*/ 	.word	0x00000002
        /*0e0c*/ 	.word	0x0002a800
        /*0e10*/ 	.short	0x010a
        /*0e12*/ 	.byte	0x3f
	.zero		1


	//   ....[29]....
        /*0e14*/ 	.word	0x0000bbe0
        /*0e18*/ 	.word	0x00000002
        /*0e1c*/ 	.word	0x0002a800
        /*0e20*/ 	.short	0x010a
        /*0e22*/ 	.byte	0x3f
	.zero		1


	//   ....[30]....
        /*0e24*/ 	.word	0x0000c5e0
        /*0e28*/ 	.word	0x00000002
        /*0e2c*/ 	.word	0x0002a800
        /*0e30*/ 	.short	0x010a
        /*0e32*/ 	.byte	0x3f
	.zero		1


	//   ....[31]....
        /*0e34*/ 	.word	0x0000eea0
        /*0e38*/ 	.word	0x00000002
        /*0e3c*/ 	.word	0x0002a800
        /*0e40*/ 	.short	0x010a
        /*0e42*/ 	.byte	0x3f
	.zero		1


	//   ....[32]....
        /*0e44*/ 	.word	0x00011670
        /*0e48*/ 	.word	0x00000009
        /*0e4c*/ 	.word	0x0002a830
        /*0e50*/ 	.short	0x010a
        /*0e52*/ 	.byte	0x3f
	.zero		1


	//   ....[33]....
        /*0e54*/ 	.word	0x000116c0
        /*0e58*/ 	.word	0x00000009
        /*0e5c*/ 	.word	0x0002a830
        /*0e60*/ 	.short	0x010a
        /*0e62*/ 	.byte	0x3f
	.zero		1


	//   ....[34]....
        /*0e64*/ 	.word	0x00013150
        /*0e68*/ 	.word	0x00000007
        /*0e6c*/ 	.word	0x00000000
        /*0e70*/ 	.short	0x0101
        /*0e72*/ 	.byte	0x3f
	.zero		1


	//   ....[35]....
        /*0e74*/ 	.word	0x00013a60
        /*0e78*/ 	.word	0x0000000f
        /*0e7c*/ 	.word	0x0002a830
        /*0e80*/ 	.short	0x010a
        /*0e82*/ 	.byte	0x3f
	.zero		1


	//   ....[36]....
        /*0e84*/ 	.word	0x00013ae0
        /*0e88*/ 	.word	0x0000000f
        /*0e8c*/ 	.word	0x0002a830
        /*0e90*/ 	.short	0x010a
        /*0e92*/ 	.byte	0x3f
	.zero		1


	//   ....[37]....
        /*0e94*/ 	.word	0x00014790
        /*0e98*/ 	.word	0x00000014
        /*0e9c*/ 	.word	0x0002a850
        /*0ea0*/ 	.short	0x010a
        /*0ea2*/ 	.byte	0x3f
	.zero		1


	//   ....[38]....
        /*0ea4*/ 	.word	0x000147e0
        /*0ea8*/ 	.word	0x00000014
        /*0eac*/ 	.word	0x0002a850
        /*0eb0*/ 	.short	0x010a
        /*0eb2*/ 	.byte	0x3f
	.zero		1


	//   ....[39]....
        /*0eb4*/ 	.word	0x00015260
        /*0eb8*/ 	.word	0x00000063
        /*0ebc*/ 	.word	0x00000000
        /*0ec0*/ 	.short	0x0101
        /*0ec2*/ 	.byte	0x3f
	.zero		1


	//   ....[40]....
        /*0ec4*/ 	.word	0x000158f0
        /*0ec8*/ 	.word	0x00000014
        /*0ecc*/ 	.word	0x00000000
        /*0ed0*/ 	.short	0x0101
        /*0ed2*/ 	.byte	0x3f
	.zero		1


	//   ....[41]....
        /*0ed4*/ 	.word	0x00015ef0
        /*0ed8*/ 	.word	0x00000004
        /*0edc*/ 	.word	0x0002a850
        /*0ee0*/ 	.short	0x010a
        /*0ee2*/ 	.byte	0x3f
	.zero		1


	//   ....[42]....
        /*0ee4*/ 	.word	0x00015f90
        /*0ee8*/ 	.word	0x00000004
        /*0eec*/ 	.word	0x0002a850
        /*0ef0*/ 	.short	0x010a
        /*0ef2*/ 	.byte	0x3f
	.zero		1


	//   ....[43]....
        /*0ef4*/ 	.word	0x00016490
        /*0ef8*/ 	.word	0x00000004
        /*0efc*/ 	.word	0x00000000
        /*0f00*/ 	.short	0x0101
        /*0f02*/ 	.byte	0x3f
	.zero		1


	//   ....[44]....
        /*0f04*/ 	.word	0x00017ab0
        /*0f08*/ 	.word	0x00000000
        /*0f0c*/ 	.word	0x00000000
        /*0f10*/ 	.short	0x0101
        /*0f12*/ 	.byte	0x3f
	.zero		1


	//   ....[45]....
        /*0f14*/ 	.word	0x00018140
        /*0f18*/ 	.word	0x00000006
        /*0f1c*/ 	.word	0x00000000
        /*0f20*/ 	.short	0x0101
        /*0f22*/ 	.byte	0x3f
	.zero		1


	//   ....[46]....
        /*0f24*/ 	.word	0x0001ae50
        /*0f28*/ 	.word	0x00000016
        /*0f2c*/ 	.word	0x0002a820
        /*0f30*/ 	.short	0x010a
        /*0f32*/ 	.byte	0x3f
	.zero		1


	//   ....[47]....
        /*0f34*/ 	.word	0x0001aee0
        /*0f38*/ 	.word	0x0000000b
        /*0f3c*/ 	.word	0x0002a8a0
        /*0f40*/ 	.short	0x010a
        /*0f42*/ 	.byte	0x3f
	.zero		1


	//   ....[48]....
        /*0f44*/ 	.word	0x0001b320
        /*0f48*/ 	.word	0x0000000b
        /*0f4c*/ 	.word	0x0002a8c0
        /*0f50*/ 	.short	0x010a
        /*0f52*/ 	.byte	0x3f
	.zero		1


	//   ....[49]....
        /*0f54*/ 	.word	0x0001b750
        /*0f58*/ 	.word	0x0000000a
        /*0f5c*/ 	.word	0x0002a8a0
        /*0f60*/ 	.short	0x010a
        /*0f62*/ 	.byte	0x3f
	.zero		1


	//   ....[50]....
        /*0f64*/ 	.word	0x0001bb80
        /*0f68*/ 	.word	0x0000000a
        /*0f6c*/ 	.word	0x0002a8c0
        /*0f70*/ 	.short	0x010a
        /*0f72*/ 	.byte	0x3f
	.zero		1


	//   ....[51]....
        /*0f74*/ 	.word	0x0001cc70
        /*0f78*/ 	.word	0x00000007
        /*0f7c*/ 	.word	0x0002a840
        /*0f80*/ 	.short	0x010a
        /*0f82*/ 	.byte	0x3f
	.zero		1


	//   ....[52]....
        /*0f84*/ 	.word	0x0001d330
        /*0f88*/ 	.word	0x00000007
        /*0f8c*/ 	.word	0x0002a830
        /*0f90*/ 	.short	0x0107
        /*0f92*/ 	.byte	0x3f
	.zero		1


	//   ....[53]....
        /*0f94*/ 	.word	0x0001d400
        /*0f98*/ 	.word	0x00000007
        /*0f9c*/ 	.word	0x0002a830
        /*0fa0*/ 	.short	0x0101
        /*0fa2*/ 	.byte	0x3f
	.zero		1


	//   ....[54]....
        /*0fa4*/ 	.word	0x0001dfe0
        /*0fa8*/ 	.word	0x00000016
        /*0fac*/ 	.word	0x0002a800
        /*0fb0*/ 	.short	0x0107
        /*0fb2*/ 	.byte	0x3f
	.zero		1


	//   ....[55]....
        /*0fb4*/ 	.word	0x0001e0f0
        /*0fb8*/ 	.word	0x00000016
        /*0fbc*/ 	.word	0x0002a800
        /*0fc0*/ 	.short	0x0101
        /*0fc2*/ 	.byte	0x3f
	.zero		1


	//   ....[56]....
        /*0fc4*/ 	.word	0x0001e110
        /*0fc8*/ 	.word	0x00000016
        /*0fcc*/ 	.word	0x0002a820
        /*0fd0*/ 	.short	0x010a
        /*0fd2*/ 	.byte	0x3f
	.zero		1


	//   ....[57]....
        /*0fd4*/ 	.word	0x0001e480
        /*0fd8*/ 	.word	0x00000006
        /*0fdc*/ 	.word	0x0002a840
        /*0fe0*/ 	.short	0x010a
        /*0fe2*/ 	.byte	0x3f
	.zero		1


	//   ....[58]....
        /*0fe4*/ 	.word	0x0001e970
        /*0fe8*/ 	.word	0x00000006
        /*0fec*/ 	.word	0x0002a830
        /*0ff0*/ 	.short	0x0107
        /*0ff2*/ 	.byte	0x3f
	.zero		1


	//   ....[59]....
        /*0ff4*/ 	.word	0x0001ea30
        /*0ff8*/ 	.word	0x00000006
        /*0ffc*/ 	.word	0x0002a830
        /*1000*/ 	.short	0x0101
        /*1002*/ 	.byte	0x3f
	.zero		1


	//   ....[60]....
        /*1004*/ 	.word	0x0001ea90
        /*1008*/ 	.word	0x00000005
        /*100c*/ 	.word	0x0002a860
        /*1010*/ 	.short	0x010a
        /*1012*/ 	.byte	0x3f
	.zero		1


	//   ....[61]....
        /*1014*/ 	.word	0x0001eef0
        /*1018*/ 	.word	0x00000005
        /*101c*/ 	.word	0x0002a850
        /*1020*/ 	.short	0x0107
        /*1022*/ 	.byte	0x3f
	.zero		1


	//   ....[62]....
        /*1024*/ 	.word	0x0001f050
        /*1028*/ 	.word	0x00000005
        /*102c*/ 	.word	0x0002a850
        /*1030*/ 	.short	0x0101
        /*1032*/ 	.byte	0x3f
	.zero		1


	//   ....[63]....
        /*1034*/ 	.word	0x0001f2b0
        /*1038*/ 	.word	0x00000000
        /*103c*/ 	.word	0x0002a860
        /*1040*/ 	.short	0x010a
        /*1042*/ 	.byte	0x3f
	.zero		1


	//   ....[64]....
        /*1044*/ 	.word	0x0001f710
        /*1048*/ 	.word	0x00000000
        /*104c*/ 	.word	0x0002a850
        /*1050*/ 	.short	0x0107
        /*1052*/ 	.byte	0x3f
	.zero		1


	//   ....[65]....
        /*1054*/ 	.word	0x0001f7d0
        /*1058*/ 	.word	0x00000000
        /*105c*/ 	.word	0x0002a850
        /*1060*/ 	.short	0x0101
        /*1062*/ 	.byte	0x3f
	.zero		1


	//   ....[66]....
        /*1064*/ 	.word	0x00020520
        /*1068*/ 	.word	0x00000004
        /*106c*/ 	.word	0x0002a820
        /*1070*/ 	.short	0x010a
        /*1072*/ 	.byte	0x3f
	.zero		1


	//   ....[67]....
        /*1074*/ 	.word	0x00020690
        /*1078*/ 	.word	0x00000005
        /*107c*/ 	.word	0x0002a840
        /*1080*/ 	.short	0x010a
        /*1082*/ 	.byte	0x3f
	.zero		1


	//   ....[68]....
        /*1084*/ 	.word	0x00020730
        /*1088*/ 	.word	0x0000001b
        /*108c*/ 	.word	0x0002a840
        /*1090*/ 	.short	0x010a
        /*1092*/ 	.byte	0x3f
	.zero		1


	//   ....[69]....
        /*1094*/ 	.word	0x00020770
        /*1098*/ 	.word	0x00000005
        /*109c*/ 	.word	0x0002a860
        /*10a0*/ 	.short	0x010a
        /*10a2*/ 	.byte	0x3f
	.zero		1


	//   ....[70]....
        /*10a4*/ 	.word	0x000207b0
        /*10a8*/ 	.word	0x0000001b
        /*10ac*/ 	.word	0x0002a860
        /*10b0*/ 	.short	0x010a
        /*10b2*/ 	.byte	0x3f
	.zero		1


	//   ....[71]....
        /*10b4*/ 	.word	0x00020810
        /*10b8*/ 	.word	0x00000055
        /*10bc*/ 	.word	0x0002a890
        /*10c0*/ 	.short	0x010a
        /*10c2*/ 	.byte	0x3f
	.zero		1


	//   ....[72]....
        /*10c4*/ 	.word	0x00020ac0
        /*10c8*/ 	.word	0x00000055
        /*10cc*/ 	.word	0x0002a890
        /*10d0*/ 	.short	0x010a
        /*10d2*/ 	.byte	0x3f
	.zero		1


	//   ....[73]....
        /*10d4*/ 	.word	0x00020d70
        /*10d8*/ 	.word	0x00000055
        /*10dc*/ 	.word	0x0002a890
        /*10e0*/ 	.short	0x010a
        /*10e2*/ 	.byte	0x3f
	.zero		1


	//   ....[74]....
        /*10e4*/ 	.word	0x00021020
        /*10e8*/ 	.word	0x00000055
        /*10ec*/ 	.word	0x0002a8b0
        /*10f0*/ 	.short	0x010a
        /*10f2*/ 	.byte	0x3f
	.zero		1


	//   ....[75]....
        /*10f4*/ 	.word	0x00021240
        /*10f8*/ 	.word	0x00000002
        /*10fc*/ 	.word	0x0002a800
        /*1100*/ 	.short	0x010a
        /*1102*/ 	.byte	0x3f
	.zero		1


	//   ....[76]....
        /*1104*/ 	.word	0x00021460
        /*1108*/ 	.word	0x00000002
        /*110c*/ 	.word	0x0002a800
        /*1110*/ 	.short	0x010a
        /*1112*/ 	.byte	0x3f
	.zero		1


	//   ....[77]....
        /*1114*/ 	.word	0x000214b0
        /*1118*/ 	.word	0x00000009
        /*111c*/ 	.word	0x0002a830
        /*1120*/ 	.short	0x010a
        /*1122*/ 	.byte	0x3f
	.zero		1


	//   ....[78]....
        /*1124*/ 	.word	0x00021500
        /*1128*/ 	.word	0x0000000f
        /*112c*/ 	.word	0x0002a830
        /*1130*/ 	.short	0x010a
        /*1132*/ 	.byte	0x3f
	.zero		1


	//   ....[79]....
        /*1134*/ 	.word	0x00021550
        /*1138*/ 	.word	0x00000014
        /*113c*/ 	.word	0x0002a850
        /*1140*/ 	.short	0x010a
        /*1142*/ 	.byte	0x3f
	.zero		1


	//   ....[80]....
        /*1144*/ 	.word	0x000215a0
        /*1148*/ 	.word	0x00000004
        /*114c*/ 	.word	0x0002a850
        /*1150*/ 	.short	0x010a
        /*1152*/ 	.byte	0x3f
	.zero		1


	//   ....[81]....
        /*1154*/ 	.word	0x00021740
        /*1158*/ 	.word	0x00000016
        /*115c*/ 	.word	0x0002a820
        /*1160*/ 	.short	0x010a
        /*1162*/ 	.byte	0x3f
	.zero		1


	//   ....[82]....
        /*1164*/ 	.word	0x00021790
        /*1168*/ 	.word	0x0000000b
        /*116c*/ 	.word	0x0002a8a0
        /*1170*/ 	.short	0x010a
        /*1172*/ 	.byte	0x3f
	.zero		1


	//   ....[83]....
        /*1174*/ 	.word	0x000217e0
        /*1178*/ 	.word	0x0000000b
        /*117c*/ 	.word	0x0002a8c0
        /*1180*/ 	.short	0x010a
        /*1182*/ 	.byte	0x3f
	.zero		1


	//   ....[84]....
        /*1184*/ 	.word	0x00021830
        /*1188*/ 	.word	0x0000000a
        /*118c*/ 	.word	0x0002a8a0
        /*1190*/ 	.short	0x010a
        /*1192*/ 	.byte	0x3f
	.zero		1


	//   ....[85]....
        /*1194*/ 	.word	0x00021880
        /*1198*/ 	.word	0x0000000a
        /*119c*/ 	.word	0x0002a8c0
        /*11a0*/ 	.short	0x010a
        /*11a2*/ 	.byte	0x3f
	.zero		1


	//   ....[86]....
        /*11a4*/ 	.word	0x000219a0
        /*11a8*/ 	.word	0x00000007
        /*11ac*/ 	.word	0x0002a840
        /*11b0*/ 	.short	0x010a
        /*11b2*/ 	.byte	0x3f
	.zero		1


	//   ....[87]....
        /*11b4*/ 	.word	0x00022d70
        /*11b8*/ 	.word	0x00000016
        /*11bc*/ 	.word	0x0002a820
        /*11c0*/ 	.short	0x010a
        /*11c2*/ 	.byte	0x3f
	.zero		1


	//   ....[88]....
        /*11c4*/ 	.word	0x00022dc0
        /*11c8*/ 	.word	0x00000006
        /*11cc*/ 	.word	0x0002a840
        /*11d0*/ 	.short	0x010a
        /*11d2*/ 	.byte	0x3f
	.zero		1


	//   ....[89]....
        /*11d4*/ 	.word	0x00023580
        /*11d8*/ 	.word	0x00000005
        /*11dc*/ 	.word	0x0002a860
        /*11e0*/ 	.short	0x010a
        /*11e2*/ 	.byte	0x3f
	.zero		1


	//   ....[90]....
        /*11e4*/ 	.word	0x00023d90
        /*11e8*/ 	.word	0x00000000
        /*11ec*/ 	.word	0x0002a860
        /*11f0*/ 	.short	0x010a
        /*11f2*/ 	.byte	0x3f
	.zero		1


	//   ....[91]....
        /*11f4*/ 	.word	0x00024f70
        /*11f8*/ 	.word	0x00000004
        /*11fc*/ 	.word	0x0002a820
        /*1200*/ 	.short	0x010a
        /*1202*/ 	.byte	0x3f
	.zero		1


	//   ....[92]....
        /*1204*/ 	.word	0x00025110
        /*1208*/ 	.word	0x00000005
        /*120c*/ 	.word	0x0002a840
        /*1210*/ 	.short	0x010a
        /*1212*/ 	.byte	0x3f
	.zero		1


	//   ....[93]....
        /*1214*/ 	.word	0x00025160
        /*1218*/ 	.word	0x0000001b
        /*121c*/ 	.word	0x0002a840
        /*1220*/ 	.short	0x010a
        /*1222*/ 	.byte	0x3f
	.zero		1


	//   ....[94]....
        /*1224*/ 	.word	0x000251b0
        /*1228*/ 	.word	0x00000005
        /*122c*/ 	.word	0x0002a860
        /*1230*/ 	.short	0x010a
        /*1232*/ 	.byte	0x3f
	.zero		1


	//----- nvinfo : EIATTR_NUM_MBARRIERS
	.align		4
.L_148:
        /*1234*/ 	.byte	0x03, 0x38
        /*1236*/ 	.short	0x0016


	//----- nvinfo : EIATTR_EXIT_INSTR_OFFSETS
	.align		4
        /*1238*/ 	.byte	0x04, 0x1c
        /*123a*/ 	.short	(.L_150 - .L_149)


	//   ....[0]....
.L_149:
        /*123c*/ 	.word	0x00020800


	//----- nvinfo : EIATTR_MAX_THREADS
	.align		4
.L_150:
        /*1240*/ 	.byte	0x04, 0x05
        /*1242*/ 	.short	(.L_152 - .L_151)
.L_151:
        /*1244*/ 	.word	0x00000180
        /*1248*/ 	.word	0x00000001
        /*124c*/ 	.word	0x00000001


	//----- nvinfo : EIATTR_CRS_STACK_SIZE
	.align		4
.L_152:
        /*1250*/ 	.byte	0x04, 0x1e
        /*1252*/ 	.short	(.L_154 - .L_153)
.L_153:
        /*1254*/ 	.word	0x00000000


	//----- nvinfo : EIATTR_CBANK_PARAM_SIZE
	.align		4
.L_154:
        /*1258*/ 	.byte	0x03, 0x19
        /*125a*/ 	.short	0x0af0


	//----- nvinfo : EIATTR_PARAM_CBANK
	.align		4
        /*125c*/ 	.byte	0x04, 0x0a
        /*125e*/ 	.short	(.L_156 - .L_155)
	.align		4
.L_155:
        /*1260*/ 	.word	index@(.nv.constant0._ZN7cutlass13device_kernelIN5flash11enable_sm90INS1_16FlashAttnFwdSm90INS1_25CollectiveMainloopFwdSm90ILi2EN4cute5tupleIJNS5_1CILi1EEES8_S8_EEENS6_IJNS7_ILi128EEENS7_ILi96EEENS7_ILi192EEEEEELi128ENS_10bfloat16_tEfNS_4arch4Sm90ELb0ELb0ELb0ELb1ELb1ELb1ELb0ELb1ELb1ELb1ELb1ELb0EEENS1_21CollectiveEpilogueFwdINS6_IJSA_SA_SB_EEES9_SE_SG_Li256ELb1ELb1ELb1ELb0EEENS1_36VarlenDynamicPersistentTileSchedulerILi128ELi96ELi256ELi128ELb1ELb1ELb1ELb0ELb1ELb1EEEEEEEEEvNT_6ParamsE)
        /*1264*/ 	.short	0x0210
        /*1266*/ 	.short	0x0af0


	//----- nvinfo : EIATTR_SW_WAR
	.align		4
.L_156:
        /*1268*/ 	.byte	0x04, 0x36
        /*126a*/ 	.short	(.L_158 - .L_157)
.L_157:
        /*126c*/ 	.word	0x00000008
.L_158:


//--------------------- .nv.info._ZN7cutlass13device_kernelIN5flash11enable_sm90INS1_16FlashAttnFwdSm90INS1_25CollectiveMainloopFwdSm90ILi2EN4cute5tupleIJNS5_1CILi1EEES8_S8_EEENS6_IJNS7_ILi128EEENS7_ILi96EEENS7_ILi192EEEEEELi128ENS_10bfloat16_tEfNS_4arch4Sm90ELb0ELb1ELb0ELb0ELb1ELb0ELb0ELb1ELb1ELb1ELb1ELb0EEENS1_21CollectiveEpilogueFwdINS6_IJSA_SA_SB_EEES9_SE_SG_Li256ELb0ELb1ELb1ELb0EEENS1_19SingleTileSchedulerILb0ELb1ELb1ELi128EEEEEEEEEvNT_6ParamsE --------------------------
	.section	.nv.info._ZN7cutlass13device_kernelIN5flash11enable_sm90INS1_16FlashAttnFwdSm90INS1_25CollectiveMainloopFwdSm90ILi2EN4cute5tupleIJNS5_1CILi1EEES8_S8_EEENS6_IJNS7_ILi128EEENS7_ILi96EEENS7_ILi192EEEEEELi128ENS_10bfloat16_tEfNS_4arch4Sm90ELb0ELb1ELb0ELb0ELb1ELb0ELb0ELb1ELb1ELb1ELb1ELb0EEENS1_21CollectiveEpilogueFwdINS6_IJSA_SA_SB_EEES9_SE_SG_Li256ELb0ELb1ELb1ELb0EEENS1_19SingleTileSchedulerILb0ELb1ELb1ELi128EEEEEEEEEvNT_6ParamsE,"",@"SHT_CUDA_INFO"
	.sectionflags	@""
	.align	4


	//----- nvinfo : EIATTR_CUDA_API_VERSION
	.align		4
        /*0000*/ 	.byte	0x04, 0x37
        /*0002*/ 	.short	(.L_160 - .L_159)
.L_159:
        /*0004*/ 	.word	0x00000082


	//----- nvinfo : EIATTR_KPARAM_INFO
	.align		4
.L_160:
        /*0008*/ 	.byte	0x04, 0x17
        /*000a*/ 	.short	(.L_162 - .L_161)
.L_161:
        /*000c*/ 	.word	0x00000000
        /*0010*/ 	.short	0x0000
        /*0012*/ 	.short	0x0070
        /*0014*/ 	.byte	0x00, 0xf0, 0x01, 0x28


	//----- nvinfo : EIATTR_SPARSE_MMA_MASK
	.align		4
.L_162:
        /*0018*/ 	.byte	0x03, 0x50
        /*001a*/ 	.short	0x0000


	//----- nvinfo : EIATTR_MAXREG_COUNT
	.align		4
        /*001c*/ 	.byte	0x03, 0x1b
        /*001e*/ 	.short	0x00a8


	//----- nvinfo : EIATTR_NUM_BARRIERS
	.align		4
        /*0020*/ 	.byte	0x02, 0x4c
        /*0022*/ 	.byte	0x09
	.zero		1


	//----- nvinfo : EIATTR_EXTERNS
	.align		4
        /*0024*/ 	.byte	0x04, 0x0f
        /*0026*/ 	.short	(.L_164 - .L_163)


	//   ....[0]....
	.align		4
.L_163:
        /*0028*/ 	.word	index@(__assertfail)


	//----- nvinfo : EIATTR_ANNOTATIONS
	.align		4
.L_164:
        /*002c*/ 	.byte	0x04, 0x55
        /*002e*/ 	.short	(.L_166 - .L_165)


	//   ....[0]....
.L_165:
        /*0030*/ 	.word	0x00000001
        /*0034*/ 	.byte	0xb0, 0x08, 0x00, 0x00, 0x01, 0x00, 0x00, 0x00, 0x20, 0x16, 0x00, 0x00, 0x01, 0x00, 0x00, 0x00
        /*0044*/ 	.byte	0xc0, 0xf3, 0x00, 0x00, 0x01, 0x00, 0x00, 0x00, 0xc0, 0x1d, 0x01, 0x00


	//----- nvinfo : EIATTR_MERCURY_ISA_VERSION
	.align		4
.L_166:
        /*0050*/ 	.byte	0x03, 0x5f
        /*0052*/ 	.short	0x0101


	//----- nvinfo : EIATTR_INT_WARP_WIDE_INSTR_OFFSETS
	.align		4
        /*0054*/ 	.byte	0x04, 0x31
        /*0056*/ 	.short	(.L_168 - .L_167)


	//   ....[0]....
.L_167:
        /*0058*/ 	.word	0x000000c0


	//   ....[1]....
        /*005c*/ 	.word	0x000000d0


	//   ....[2]....
        /*0060*/ 	.word	0x00000170


	//----- nvinfo : EIATTR_COOP_GROUP_MASK_REGIDS
	.align		4
.L_168:
        /*0064*/ 	.byte	0x04, 0x29
        /*0066*/ 	.short	(.L_170 - .L_169)


	//   ....[0]....
.L_169:
        /*0068*/ 	.word	0xffffffff


	//   ....[1]....
        /*006c*/ 	.word	0xffffffff


	//   ....[2]....
        /*0070*/ 	.word	0xffffffff


	//   ....[3]....
        /*0074*/ 	.word	0xffffffff


	//   ....[4]....
        /*0078*/ 	.word	0xffffffff


	//   ....[5]....
        /*007c*/ 	.word	0xffffffff


	//   ....[6]....
        /*0080*/ 	.word	0xffffffff


	//   ....[7]....
        /*0084*/ 	.word	0xffffffff


	//   ....[8]....
        /*0088*/ 	.word	0xffffffff


	//   ....[9]....
        /*008c*/ 	.word	0xffffffff


	//   ....[10]....
        /*0090*/ 	.word	0xffffffff


	//   ....[11]....
        /*0094*/ 	.word	0xffffffff


	//   ....[12]....
        /*0098*/ 	.word	0xffffffff


	//   ....[13]....
        /*009c*/ 	.word	0xffffffff


	//   ....[14]....
        /*00a0*/ 	.word	0xffffffff


	//   ....[15]....
        /*00a4*/ 	.word	0xffffffff


	//   ....[16]....
        /*00a8*/ 	.word	0xffffffff


	//   ....[17]....
        /*00ac*/ 	.word	0xffffffff


	//   ....[18]....
        /*00b0*/ 	.word	0xffffffff


	//   ....[19]....
        /*00b4*/ 	.word	0xffffffff


	//   ....[20]....
        /*00b8*/ 	.word	0xffffffff


	//   ....[21]....
        /*00bc*/ 	.word	0xffffffff


	//   ....[22]....
        /*00c0*/ 	.word	0xffffffff


	//   ....[23]....
        /*00c4*/ 	.word	0xffffffff


	//   ....[24]....
        /*00c8*/ 	.word	0xffffffff


	//   ....[25]....
        /*00cc*/ 	.word	0xffffffff


	//   ....[26]....
        /*00d0*/ 	.word	0xffffffff


	//   ....[27]....
        /*00d4*/ 	.word	0xffffffff


	//   ....[28]....
        /*00d8*/ 	.word	0xffffffff


	//   ....[29]....
        /*00dc*/ 	.word	0xffffffff


	//   ....[30]....
        /*00e0*/ 	.word	0xffffffff


	//   ....[31]....
        /*00e4*/ 	.word	0xffffffff


	//   ....[32]....
        /*00e8*/ 	.word	0xffffffff


	//   ....[33]....
        /*00ec*/ 	.word	0xffffffff


	//   ....[34]....
        /*00f0*/ 	.word	0xffffffff


	//   ....[35]....
        /*00f4*/ 	.word	0xffffffff


	//   ....[36]....
        /*00f8*/ 	.word	0xffffffff


	//   ....[37]....
        /*00fc*/ 	.word	0xffffffff


	//   ....[38]....
        /*0100*/ 	.word	0xffffffff


	//   ....[39]....
        /*0104*/ 	.word	0xffffffff


	//   ....[40]....
        /*0108*/ 	.word	0xffffffff


	//   ....[41]....
        /*010c*/ 	.word	0xffffffff


	//   ....[42]....
        /*0110*/ 	.word	0xffffffff


	//   ....[43]....
        /*0114*/ 	.word	0xffffffff


	//   ....[44]....
        /*0118*/ 	.word	0xffffffff


	//   ....[45]....
        /*011c*/ 	.word	0xffffffff


	//   ....[46]....
        /*0120*/ 	.word	0xffffffff


	//   ....[47]....
        /*0124*/ 	.word	0xffffffff


	//   ....[48]....
        /*0128*/ 	.word	0xffffffff


	//   ....[49]....
        /*012c*/ 	.word	0xffffffff


	//   ....[50]....
        /*0130*/ 	.word	0xffffffff


	//   ....[51]....
        /*0134*/ 	.word	0xffffffff


	//   ....[52]....
        /*0138*/ 	.word	0xffffffff


	//   ....[53]....
        /*013c*/ 	.word	0xffffffff


	//   ....[54]....
        /*0140*/ 	.word	0xffffffff


	//   ....[55]....
        /*0144*/ 	.word	0xffffffff


	//   ....[56]....
        /*0148*/ 	.word	0xffffffff


	//   ....[57]....
        /*014c*/ 	.word	0xffffffff


	//   ....[58]....
        /*0150*/ 	.word	0xffffffff


	//   ....[59]....
        /*0154*/ 	.word	0xffffffff


	//   ....[60]....
        /*0158*/ 	.word	0xffffffff


	//   ....[61]....
        /*015c*/ 	.word	0xffffffff


	//   ....[62]....
        /*0160*/ 	.word	0xffffffff


	//   ....[63]....
        /*0164*/ 	.word	0xffffffff


	//   ....[64]....
        /*0168*/ 	.word	0xffffffff


	//   ....[65]....
        /*016c*/ 	.word	0xffffffff


	//   ....[66]....
        /*0170*/ 	.word	0xffffffff


	//   ....[67]....
        /*0174*/ 	.word	0xffffffff


	//   ....[68]....
        /*0178*/ 	.word	0xffffffff


	//   ....[69]....
        /*017c*/ 	.word	0xffffffff


	//   ....[70]....
        /*0180*/ 	.word	0xffffffff


	//   ....[71]....
        /*0184*/ 	.word	0xffffffff


	//   ....[72]....
        /*0188*/ 	.word	0xffffffff


	//   ....[73]....
        /*018c*/ 	.word	0xffffffff


	//   ....[74]....
        /*0190*/ 	.word	0xffffffff


	//   ....[75]....
        /*0194*/ 	.word	0xffffffff


	//   ....[76]....
        /*0198*/ 	.word	0xffffffff


	//   ....[77]....
        /*019c*/ 	.word	0xffffffff


	//   ....[78]....
        /*01a0*/ 	.word	0xffffffff


	//   ....[79]....
        /*01a4*/ 	.word	0xffffffff


	//   ....[80]....
        /*01a8*/ 	.word	0xffffffff


	//   ....[81]....
        /*01ac*/ 	.word	0xffffffff


	//   ....[82]....
        /*01b0*/ 	.word	0xffffffff


	//   ....[83]....
        /*01b4*/ 	.word	0xffffffff


	//   ....[84]....
        /*01b8*/ 	.word	0xffffffff


	//   ....[85]....
        /*01bc*/ 	.word	0xffffffff


	//   ....[86]....
        /*01c0*/ 	.word	0xffffffff


	//   ....[87]....
        /*01c4*/ 	.word	0xffffffff


	//   ....[88]....
        /*01c8*/ 	.word	0xffffffff


	//   ....[89]....
        /*01cc*/ 	.word	0xffffffff


	//   ....[90]....
        /*01d0*/ 	.word	0xffffffff


	//   ....[91]....
        /*01d4*/ 	.word	0xffffffff


	//   ....[92]....
        /*01d8*/ 	.word	0xffffffff


	//   ....[93]....
        /*01dc*/ 	.word	0xffffffff


	//   ....[94]....
        /*01e0*/ 	.word	0xffffffff


	//   ....[95]....
        /*01e4*/ 	.word	0xffffffff


	//   ....[96]....
        /*01e8*/ 	.word	0xffffffff


	//   ....[97]....
        /*01ec*/ 	.word	0xffffffff


	//   ....[98]....
        /*01f0*/ 	.word	0xffffffff


	//   ....[99]....
        /*01f4*/ 	.word	0xffffffff


	//   ....[100]....
        /*01f8*/ 	.word	0xffffffff


	//   ....[101]....
        /*01fc*/ 	.word	0xffffffff


	//   ....[102]....
        /*0200*/ 	.word	0xffffffff


	//   ....[103]....
        /*0204*/ 	.word	0xffffffff


	//   ....[104]....
        /*0208*/ 	.word	0xffffffff


	//   ....[105]....
        /*020c*/ 	.word	0xffffffff


	//   ....[106]....
        /*0210*/ 	.word	0xffffffff


	//   ....[107]....
        /*0214*/ 	.word	0x0500000f


	//   ....[108]....
        /*0218*/ 	.word	0x0500000f


	//   ....[109]....
        /*021c*/ 	.word	0x0500000f


	//   ....[110]....
        /*0220*/ 	.word	0x0500000f


	//   ....[111]....
        /*0224*/ 	.word	0x0500000f


	//   ....[112]....
        /*0228*/ 	.word	0x0500000f


	//   ....[113]....
        /*022c*/ 	.word	0x0500000f


	//   ....[114]....
        /*0230*/ 	.word	0x0500000f


	//   ....[115]....
        /*0234*/ 	.word	0x0500000f


	//   ....[116]....
        /*0238*/ 	.word	0x0500000f


	//   ....[117]....
        /*023c*/ 	.word	0x0500000f


	//   ....[118]....
        /*0240*/ 	.word	0x0500000f


	//   ....[119]....
        /*0244*/ 	.word	0x0500000f


	//   ....[120]....
        /*0248*/ 	.word	0x0500000f


	//   ....[121]....
        /*024c*/ 	.word	0x0500000f


	//   ....[122]....
        /*0250*/ 	.word	0x0500000f


	//   ....[123]....
        /*0254*/ 	.word	0x0500000f


	//   ....[124]....
        /*0258*/ 	.word	0x0500000f


	//   ....[125]....
        /*025c*/ 	.word	0x0500000f


	//   ....[126]....
        /*0260*/ 	.word	0x0500000f


	//   ....[127]....
        /*0264*/ 	.word	0x0500000f


	//   ....[128]....
        /*0268*/ 	.word	0x0500000f


	//   ....[129]....
        /*026c*/ 	.word	0x0500000f


	//   ....[130]....
        /*0270*/ 	.word	0x0500000f


	//   ....[131]....
        /*0274*/ 	.word	0x0500000f


	//   ....[132]....
        /*0278*/ 	.word	0x0500000f


	//   ....[133]....
        /*027c*/ 	.word	0x0500000f


	//   ....[134]....
        /*0280*/ 	.word	0x0500000f


	//   ....[135]....
        /*0284*/ 	.word	0x0500000f


	//   ....[136]....
        /*0288*/ 	.word	0x0500000f


	//   ....[137]....
        /*028c*/ 	.word	0x0500000f


	//   ....[138]....
        /*0290*/ 	.word	0x0500000f


	//   ....[139]....
        /*0294*/ 	.word	0x0500000f


	//   ....[140]....
        /*0298*/ 	.word	0x0500000f


	//   ....[141]....
        /*029c*/ 	.word	0x0500000f


	//   ....[142]....
        /*02a0*/ 	.word	0x0500000f


	//   ....[143]....
        /*02a4*/ 	.word	0x0500000f


	//   ....[144]....
        /*02a8*/ 	.word	0x0500000f


	//   ....[145]....
        /*02ac*/ 	.word	0x0500000f


	//   ....[146]....
        /*02b0*/ 	.word	0x0500000f


	//   ....[147]....
        /*02b4*/ 	.word	0x0500000f


	//   ....[148]....
        /*02b8*/ 	.word	0x0500000f


	//   ....[149]....
        /*02bc*/ 	.word	0x0500000f


	//   ....[150]....
        /*02c0*/ 	.word	0x0500000f


	//   ....[151]....
        /*02c4*/ 	.word	0x0500000f


	//   ....[152]....
        /*02c8*/ 	.word	0x0500000f


	//   ....[153]....
        /*02cc*/ 	.word	0x0500000f


	//   ....[154]....
        /*02d0*/ 	.word	0x0500000f


	//   ....[155]....
        /*02d4*/ 	.word	0x0500000f


	//   ....[156]....
        /*02d8*/ 	.word	0x0500000f


	//   ....[157]....
        /*02dc*/ 	.word	0x0500000f


	//   ....[158]....
        /*02e0*/ 	.word	0x0500000f


	//   ....[159]....
        /*02e4*/ 	.word	0x0500000f


	//   ....[160]....
        /*02e8*/ 	.word	0x0500000f


	//   ....[161]....
        /*02ec*/ 	.word	0x0500000f


	//   ....[162]....
        /*02f0*/ 	.word	0x0500000f


	//   ....[163]....
        /*02f4*/ 	.word	0x0500000f


	//   ....[164]....
        /*02f8*/ 	.word	0x0500000f


	//   ....[165]....
        /*02fc*/ 	.word	0x0500000f


	//   ....[166]....
        /*0300*/ 	.word	0x0500000f


	//   ....[167]....
        /*0304*/ 	.word	0x0500000f


	//   ....[168]....
        /*0308*/ 	.word	0x0500000f


	//   ....[169]....
        /*030c*/ 	.word	0x0500000f


	//   ....[170]....
        /*0310*/ 	.word	0x0500000f


	//   ....[171]....
        /*0314*/ 	.word	0x0500000f


	//   ....[172]....
        /*0318*/ 	.word	0x0500000f


	//----- nvinfo : EIATTR_COOP_GROUP_INSTR_OFFSETS
	.align		4
.L_170:
        /*031c*/ 	.byte	0x04, 0x28
        /*031e*/ 	.short	(.L_172 - .L_171)


	//   ....[0]....
.L_171:
        /*0320*/ 	.word	0x00000070


	//   ....[1]....
        /*0324*/ 	.word	0x000000b0


	//   ....[2]....
        /*0328*/ 	.word	0x000002d0


	//   ....[3]....
        /*032c*/ 	.word	0x00000430


	//   ....[4]....
        /*0330*/ 	.word	0x00000550


	//   ....[5]....
        /*0334*/ 	.word	0x000006b0


	//   ....[6]....
        /*0338*/ 	.word	0x00001420


	//   ....[7]....
        /*033c*/ 	.word	0x00001fa0


	//   ....[8]....
        /*0340*/ 	.word	0x00002200


	//   ....[9]....
        /*0344*/ 	.word	0x00002f30


	//   ....[10]....
        /*0348*/ 	.word	0x00003040


	//   ....[11]....
        /*034c*/ 	.word	0x00003570


	//   ....[12]....
        /*0350*/ 	.word	0x00003630


	//   ....[13]....
        /*0354*/ 	.word	0x00005080


	//   ....[14]....
        /*0358*/ 	.word	0x00005290


	//   ....[15]....
        /*035c*/ 	.word	0x00005ff0


	//   ....[16]....
        /*0360*/ 	.word	0x00006240


	//   ....[17]....
        /*0364*/ 	.word	0x000066a0


	//   ....[18]....
        /*0368*/ 	.word	0x00006700


	//   ....[19]....
        /*036c*/ 	.word	0x000082a0


	//   ....[20]....
        /*0370*/ 	.word	0x000082b0


	//   ....[21]....
        /*0374*/ 	.word	0x000082e0


	//   ....[22]....
        /*0378*/ 	.word	0x000082f0


	//   ....[23]....
        /*037c*/ 	.word	0x00009c20


	//   ....[24]....
        /*0380*/ 	.word	0x00009e40


	//   ....[25]....
        /*0384*/ 	.word	0x0000abc0


	//   ....[26]....
        /*0388*/ 	.word	0x0000ae10


	//   ....[27]....
        /*038c*/ 	.word	0x0000b260


	//   ....[28]....
        /*0390*/ 	.word	0x0000b2d0


	//   ....[29]....
        /*0394*/ 	.word	0x0000c170


	//   ....[30]....
        /*0398*/ 	.word	0x0000c1a0


	//   ....[31]....
        /*039c*/ 	.word	0x0000c260


	//   ....[32]....
        /*03a0*/ 	.word	0x0000c270


	//   ....[33]....
        /*03a4*/ 	.word	0x0000d0d0


	//   ....[34]....
        /*03a8*/ 	.word	0x0000d110


	//   ....[35]....
        /*03ac*/ 	.word	0x0000d140


	//   ....[36]....
        /*03b0*/ 	.word	0x0000d170


	//   ....[37]....
        /*03b4*/ 	.word	0x0000d180


	//   ....[38]....
        /*03b8*/ 	.word	0x0000d1b0


	//   ....[39]....
        /*03bc*/ 	.word	0x0000d810


	//   ....[40]....
        /*03c0*/ 	.word	0x0000d820


	//   ....[41]....
        /*03c4*/ 	.word	0x0000e220


	//   ....[42]....
        /*03c8*/ 	.word	0x0000f8c0


	//   ....[43]....
        /*03cc*/ 	.word	0x0000f8e0


	//   ....[44]....
        /*03d0*/ 	.word	0x0000f8f0


	//   ....[45]....
        /*03d4*/ 	.word	0x0000f900


	//   ....[46]....
        /*03d8*/ 	.word	0x0000f910


	//   ....[47]....
        /*03dc*/ 	.word	0x0000f920


	//   ....[48]....
        /*03e0*/ 	.word	0x0000f930


	//   ....[49]....
        /*03e4*/ 	.word	0x0000f990


	//   ....[50]....
        /*03e8*/ 	.word	0x0000f9d0


	//   ....[51]....
        /*03ec*/ 	.word	0x0000fa30


	//   ....[52]....
        /*03f0*/ 	.word	0x0000fa40


	//   ....[53]....
        /*03f4*/ 	.word	0x0000fb00


	//   ....[54]....
        /*03f8*/ 	.word	0x00010150


	//   ....[55]....
        /*03fc*/ 	.word	0x00010180


	//   ....[56]....
        /*0400*/ 	.word	0x000101b0


	//   ....[57]....
        /*0404*/ 	.word	0x000101d0


	//   ....[58]....
        /*0408*/ 	.word	0x000101e0


	//   ....[59]....
        /*040c*/ 	.word	0x00010260


	//   ....[60]....
        /*0410*/ 	.word	0x000102a0


	//   ....[61]....
        /*0414*/ 	.word	0x000102f0


	//   ....[62]....
        /*0418*/ 	.word	0x00010320


	//   ....[63]....
        /*041c*/ 	.word	0x00010380


	//   ....[64]....
        /*0420*/ 	.word	0x000103c0


	//   ....[65]....
        /*0424*/ 	.word	0x00010410


	//   ....[66]....
        /*0428*/ 	.word	0x00010440


	//   ....[67]....
        /*042c*/ 	.word	0x00010490


	//   ....[68]....
        /*0430*/ 	.word	0x000104d0


	//   ....[69]....
        /*0434*/ 	.word	0x00010520


	//   ....[70]....
        /*0438*/ 	.word	0x00010c70


	//   ....[71]....
        /*043c*/ 	.word	0x00010c90


	//   ....[72]....
        /*0440*/ 	.word	0x00010ca0


	//   ....[73]....
        /*0444*/ 	.word	0x00010cb0


	//   ....[74]....
        /*0448*/ 	.word	0x00010cc0


	//   ....[75]....
        /*044c*/ 	.word	0x00010ce0


	//   ....[76]....
        /*0450*/ 	.word	0x00010d40


	//   ....[77]....
        /*0454*/ 	.word	0x00010d70


	//   ....[78]....
        /*0458*/ 	.word	0x00010de0


	//   ....[79]....
        /*045c*/ 	.word	0x00010e10


	//   ....[80]....
        /*0460*/ 	.word	0x00010e20


	//   ....[81]....
        /*0464*/ 	.word	0x00010e30


	//   ....[82]....
        /*0468*/ 	.word	0x000110e0


	//   ....[83]....
        /*046c*/ 	.word	0x00011100


	//   ....[84]....
        /*0470*/ 	.word	0x00011110


	//   ....[85]....
        /*0474*/ 	.word	0x00011130


	//   ....[86]....
        /*0478*/ 	.word	0x000111b0


	//   ....[87]....
        /*047c*/ 	.word	0x000111e0


	//   ....[88]....
        /*0480*/ 	.word	0x00011230


	//   ....[89]....
        /*0484*/ 	.word	0x00011260


	//   ....[90]....
        /*0488*/ 	.word	0x000112b0


	//   ....[91]....
        /*048c*/ 	.word	0x000112e0


	//   ....[92]....
        /*0490*/ 	.word	0x00011330


	//   ....[93]....
        /*0494*/ 	.word	0x00011360


	//   ....[94]....
        /*0498*/ 	.word	0x000117c0


	//   ....[95]....
        /*049c*/ 	.word	0x000117f0


	//   ....[96]....
        /*04a0*/ 	.word	0x00011820


	//   ....[97]....
        /*04a4*/ 	.word	0x00011850


	//   ....[98]....
        /*04a8*/ 	.word	0x00011880


	//   ....[99]....
        /*04ac*/ 	.word	0x00011890


	//   ....[100]....
        /*04b0*/ 	.word	0x000118a0


	//   ....[101]....
        /*04b4*/ 	.word	0x000118b0


	//   ....[102]....
        /*04b8*/ 	.word	0x000118d0


	//   ....[103]....
        /*04bc*/ 	.word	0x000118e0


	//   ....[104]....
        /*04c0*/ 	.word	0x00011930


	//   ....[105]....
        /*04c4*/ 	.word	0x00011960


	//   ....[106]....
        /*04c8*/ 	.word	0x00011d50


	//   ....[107]....
        /*04cc*/ 	.word	0x00012390


	//   ....[108]....
        /*04d0*/ 	.word	0x00012480


	//   ....[109]....
        /*04d4*/ 	.word	0x00012520


	//   ....[110]....
        /*04d8*/ 	.word	0x00012580


	//   ....[111]....
        /*04dc*/ 	.word	0x00012650


	//   ....[112]....
        /*04e0*/ 	.word	0x000126c0


	//   ....[113]....
        /*04e4*/ 	.word	0x00012790


	//   ....[114]....
        /*04e8*/ 	.word	0x00012810


	//   ....[115]....
        /*04ec*/ 	.word	0x000128e0


	//   ....[116]....
        /*04f0*/ 	.word	0x00012960


	//   ....[117]....
        /*04f4*/ 	.word	0x00012a40


	//   ....[118]....
        /*04f8*/ 	.word	0x00012ac0


	//   ....[119]....
        /*04fc*/ 	.word	0x00012b80


	//   ....[120]....
        /*0500*/ 	.word	0x00012c10


	//   ....[121]....
        /*0504*/ 	.word	0x00012c70


	//   ....[122]....
        /*0508*/ 	.word	0x00012d10


	//   ....[123]....
        /*050c*/ 	.word	0x00012de0


	//   ....[124]....
        /*0510*/ 	.word	0x00012e60


	//   ....[125]....
        /*0514*/ 	.word	0x00012f30


	//   ....[126]....
        /*0518*/ 	.word	0x00012fb0


	//   ....[127]....
        /*051c*/ 	.word	0x00013080


	//   ....[128]....
        /*0520*/ 	.word	0x00013100


	//   ....[129]....
        /*0524*/ 	.word	0x000131d0


	//   ....[130]....
        /*0528*/ 	.word	0x00013250


	//   ....[131]....
        /*052c*/ 	.word	0x00013320


	//   ....[132]....
        /*0530*/ 	.word	0x000133a0


	//   ....[133]....
        /*0534*/ 	.word	0x00013470


	//   ....[134]....
        /*0538*/ 	.word	0x000134e0


	//   ....[135]....
        /*053c*/ 	.word	0x000135a0


	//   ....[136]....
        /*0540*/ 	.word	0x000136e0


	//   ....[137]....
        /*0544*/ 	.word	0x00013780


	//   ....[138]....
        /*0548*/ 	.word	0x000137e0


	//   ....[139]....
        /*054c*/ 	.word	0x000138a0


	//   ....[140]....
        /*0550*/ 	.word	0x00013900


	//   ....[141]....
        /*0554*/ 	.word	0x000139c0


	//   ....[142]....
        /*0558*/ 	.word	0x00013a40


	//   ....[143]....
        /*055c*/ 	.word	0x00013af0


	//   ....[144]....
        /*0560*/ 	.word	0x00013b50


	//   ....[145]....
        /*0564*/ 	.word	0x00013c10


	//   ....[146]....
        /*0568*/ 	.word	0x00013c90


	//   ....[147]....
        /*056c*/ 	.word	0x00013d40


	//   ....[148]....
        /*0570*/ 	.word	0x00013e20


	//   ....[149]....
        /*0574*/ 	.word	0x00013ec0


	//   ....[150]....
        /*0578*/ 	.word	0x00013f20


	//   ....[151]....
        /*057c*/ 	.word	0x00013ff0


	//   ....[152]....
        /*0580*/ 	.word	0x00014090


	//   ....[153]....
        /*0584*/ 	.word	0x00014150


	//   ....[154]....
        /*0588*/ 	.word	0x000141f0


	//   ....[155]....
        /*058c*/ 	.word	0x000142b0


	//   ....[156]....
        /*0590*/ 	.word	0x00014350


	//   ....[157]....
        /*0594*/ 	.word	0x00014410


	//   ....[158]....
        /*0598*/ 	.word	0x000144b0


	//   ....[159]....
        /*059c*/ 	.word	0x00014570


	//   ....[160]....
        /*05a0*/ 	.word	0x00014690


	//   ....[161]....
        /*05a4*/ 	.word	0x00014770


	//   ....[162]....
        /*05a8*/ 	.word	0x000147e0


	//   ....[163]....
        /*05ac*/ 	.word	0x000148b0


	//   ....[164]....
        /*05b0*/ 	.word	0x00014920


	//   ....[165]....
        /*05b4*/ 	.word	0x000149f0


	//   ....[166]....
        /*05b8*/ 	.word	0x00014a60


	//   ....[167]....
        /*05bc*/ 	.word	0x00014b40


	//   ....[168]....
        /*05c0*/ 	.word	0x00014bb0


	//   ....[169]....
        /*05c4*/ 	.word	0x00014c90


	//   ....[170]....
        /*05c8*/ 	.word	0x00014d10


	//   ....[171]....
        /*05cc*/ 	.word	0x00014dd0


	//   ....[172]....
        /*05d0*/ 	.word	0x00014ee0


	//----- nvinfo : EIATTR_REG_RECONFIG
	.align		4
.L_172:
        /*05d4*/ 	.byte	0x01, 0x54
	.zero		2


	//----- nvinfo : EIATTR_SYSCALL_OFFSETS
	.align		4
        /*05d8*/ 	.byte	0x04, 0x46
        /*05da*/ 	.short	(.L_174 - .L_173)


	//   ....[0]....
.L_173:
        /*05dc*/ 	.word	0x000015e0


	//   ....[1]....
        /*05e0*/ 	.word	0x0000ede0


	//   ....[2]....
        /*05e4*/ 	.word	0x0000ef20


	//   ....[3]....
        /*05e8*/ 	.word	0x0000f010


	//   ....[4]....
        /*05ec*/ 	.word	0x0000fea0


	//----- nvinfo : EIATTR_MBARRIER_INSTR_OFFSETS
	.align		4
.L_174:
        /*05f0*/ 	.byte	0x04, 0x39
        /*05f2*/ 	.short	(.L_176 - .L_175)


	//   ....[0]....
.L_175:
        /*05f4*/ 	.word	0x00000180
        /*05f8*/ 	.word	0x000000ff
        /*05fc*/ 	.word	0x0002a800
        /*0600*/ 	.short	0x0100
        /*0602*/ 	.byte	0x08
	.zero		1


	//   ....[1]....
        /*0604*/ 	.word	0x00000190
        /*0608*/ 	.word	0x000000ff
        /*060c*/ 	.word	0x0002a820
        /*0610*/ 	.short	0x0100
        /*0612*/ 	.byte	0x08
	.zero		1


	//   ....[2]....
        /*0614*/ 	.word	0x00000280
        /*0618*/ 	.word	0x000000ff
        /*061c*/ 	.word	0x0002a830
        /*0620*/ 	.short	0x0100
        /*0622*/ 	.byte	0x08
	.zero		1


	//   ....[3]....
        /*0624*/ 	.word	0x00000290
        /*0628*/ 	.word	0x000000ff
        /*062c*/ 	.word	0x0002a840
        /*0630*/ 	.short	0x0100
        /*0632*/ 	.byte	0x08
	.zero		1


	//   ....[4]....
        /*0634*/ 	.word	0x000002a0
        /*0638*/ 	.word	0x000000ff
        /*063c*/ 	.word	0x0002a838
        /*0640*/ 	.short	0x0100
        /*0642*/ 	.byte	0x08
	.zero		1


	//   ....[5]....
        /*0644*/ 	.word	0x000002b0
        /*0648*/ 	.word	0x000000ff
        /*064c*/ 	.word	0x0002a848
        /*0650*/ 	.short	0x0100
        /*0652*/ 	.byte	0x08
	.zero		1


	//   ....[6]....
        /*0654*/ 	.word	0x000003e0
        /*0658*/ 	.word	0x000000ff
        /*065c*/ 	.word	0x0002a850
        /*0660*/ 	.short	0x0100
        /*0662*/ 	.byte	0x08
	.zero		1


	//   ....[7]....
        /*0664*/ 	.word	0x000003f0
        /*0668*/ 	.word	0x000000ff
        /*066c*/ 	.word	0x0002a860
        /*0670*/ 	.short	0x0100
        /*0672*/ 	.byte	0x08
	.zero		1


	//   ....[8]....
        /*0674*/ 	.word	0x00000400
        /*0678*/ 	.word	0x000000ff
        /*067c*/ 	.word	0x0002a858
        /*0680*/ 	.short	0x0100
        /*0682*/ 	.byte	0x08
	.zero		1


	//   ....[9]....
        /*0684*/ 	.word	0x00000410
        /*0688*/ 	.word	0x000000ff
        /*068c*/ 	.word	0x0002a868
        /*0690*/ 	.short	0x0100
        /*0692*/ 	.byte	0x08
	.zero		1


	//   ....[10]....
        /*0694*/ 	.word	0x00000500
        /*0698*/ 	.word	0x000000ff
        /*069c*/ 	.word	0x0002a870
        /*06a0*/ 	.short	0x0100
        /*06a2*/ 	.byte	0x06
	.zero		1


	//   ....[11]....
        /*06a4*/ 	.word	0x00000510
        /*06a8*/ 	.word	0x000000ff
        /*06ac*/ 	.word	0x0002a880
        /*06b0*/ 	.short	0x0100
        /*06b2*/ 	.byte	0x06
	.zero		1


	//   ....[12]....
        /*06b4*/ 	.word	0x00000520
        /*06b8*/ 	.word	0x000000ff
        /*06bc*/ 	.word	0x0002a878
        /*06c0*/ 	.short	0x0100
        /*06c2*/ 	.byte	0x06
	.zero		1


	//   ....[13]....
        /*06c4*/ 	.word	0x00000530
        /*06c8*/ 	.word	0x000000ff
        /*06cc*/ 	.word	0x0002a888
        /*06d0*/ 	.short	0x0100
        /*06d2*/ 	.byte	0x06
	.zero		1


	//   ....[14]....
        /*06d4*/ 	.word	0x00000660
        /*06d8*/ 	.word	0x000000ff
        /*06dc*/ 	.word	0x0002a890
        /*06e0*/ 	.short	0x0100
        /*06e2*/ 	.byte	0x08
	.zero		1


	//   ....[15]....
        /*06e4*/ 	.word	0x00000670
        /*06e8*/ 	.word	0x000000ff
        /*06ec*/ 	.word	0x0002a8a0
        /*06f0*/ 	.short	0x0100
        /*06f2*/ 	.byte	0x08
	.zero		1


	//   ....[16]....
        /*06f4*/ 	.word	0x00000680
        /*06f8*/ 	.word	0x000000ff
        /*06fc*/ 	.word	0x0002a898
        /*0700*/ 	.short	0x0100
        /*0702*/ 	.byte	0x08
	.zero		1


	//   ....[17]....
        /*0704*/ 	.word	0x00000690
        /*0708*/ 	.word	0x000000ff
        /*070c*/ 	.word	0x0002a8a8
        /*0710*/ 	.short	0x0100
        /*0712*/ 	.byte	0x08
	.zero		1


	//   ....[18]....
        /*0714*/ 	.word	0x000007d0
        /*0718*/ 	.word	0x000000ff
        /*071c*/ 	.word	0x0002a8b0
        /*0720*/ 	.short	0x0100
        /*0722*/ 	.byte	0x08
	.zero		1


	//   ....[19]....
        /*0724*/ 	.word	0x000007e0
        /*0728*/ 	.word	0x000000ff
        /*072c*/ 	.word	0x0002a8c0
        /*0730*/ 	.short	0x0100
        /*0732*/ 	.byte	0x08
	.zero		1


	//   ....[20]....
        /*0734*/ 	.word	0x000007f0
        /*0738*/ 	.word	0x000000ff
        /*073c*/ 	.word	0x0002a8b8
        /*0740*/ 	.short	0x0100
        /*0742*/ 	.byte	0x08
	.zero		1


	//   ....[21]....
        /*0744*/ 	.word	0x00000800
        /*0748*/ 	.word	0x000000ff
        /*074c*/ 	.word	0x0002a8c8
        /*0750*/ 	.short	0x0100
        /*0752*/ 	.byte	0x08
	.zero		1


	//   ....[22]....
        /*0754*/ 	.word	0x00001600
        /*0758*/ 	.word	0x000000ff
        /*075c*/ 	.word	0x0002a800
        /*0760*/ 	.short	0x010a
        /*0762*/ 	.byte	0x26
	.zero		1


	//   ....[23]....
        /*0764*/ 	.word	0x00001690
        /*0768*/ 	.word	0x000000ff
        /*076c*/ 	.word	0x0002a830
        /*0770*/ 	.short	0x010a
        /*0772*/ 	.byte	0x26
	.zero		1


	//   ....[24]....
        /*0774*/ 	.word	0x000016f0
        /*0778*/ 	.word	0x000000ff
        /*077c*/ 	.word	0x0002a830
        /*0780*/ 	.short	0x010a
        /*0782*/ 	.byte	0x26
	.zero		1


	//   ....[25]....
        /*0784*/ 	.word	0x00001ea0
        /*0788*/ 	.word	0x000000ff
        /*078c*/ 	.word	0x00000000
        /*0790*/ 	.short	0x0101
        /*0792*/ 	.byte	0x04
	.zero		1


	//   ....[26]....
        /*0794*/ 	.word	0x00004450
        /*0798*/ 	.word	0x000000ff
        /*079c*/ 	.word	0x0002a830
        /*07a0*/ 	.short	0x010a
        /*07a2*/ 	.byte	0x3c
	.zero		1


	//   ....[27]....
        /*07a4*/ 	.word	0x00004490
        /*07a8*/ 	.word	0x000000ff
        /*07ac*/ 	.word	0x0002a830
        /*07b0*/ 	.short	0x010a
        /*07b2*/ 	.byte	0x3c
	.zero		1


	//   ....[28]....
        /*07b4*/ 	.word	0x00004ce0
        /*07b8*/ 	.word	0x000000ff
        /*07bc*/ 	.word	0x0002a850
        /*07c0*/ 	.short	0x010a
        /*07c2*/ 	.byte	0x0a
	.zero		1


	//   ....[29]....
        /*07c4*/ 	.word	0x00004d20
        /*07c8*/ 	.word	0x000000ff
        /*07cc*/ 	.word	0x0002a850
        /*07d0*/ 	.short	0x010a
        /*07d2*/ 	.byte	0x0a
	.zero		1


	//   ....[30]....
        /*07d4*/ 	.word	0x00005030
        /*07d8*/ 	.word	0x000000ff
        /*07dc*/ 	.word	0x00000000
        /*07e0*/ 	.short	0x0101
        /*07e2*/ 	.byte	0x3c
	.zero		1


	//   ....[31]....
        /*07e4*/ 	.word	0x00006f70
        /*07e8*/ 	.word	0x000000ff
        /*07ec*/ 	.word	0x00000000
        /*07f0*/ 	.short	0x0101
        /*07f2*/ 	.byte	0x0a
	.zero		1


	//   ....[32]....
        /*07f4*/ 	.word	0x00007400
        /*07f8*/ 	.word	0x000000ff
        /*07fc*/ 	.word	0x0002a830
        /*0800*/ 	.short	0x010a
        /*0802*/ 	.byte	0x05
	.zero		1


	//   ....[33]....
        /*0804*/ 	.word	0x00007440
        /*0808*/ 	.word	0x000000ff
        /*080c*/ 	.word	0x0002a830
        /*0810*/ 	.short	0x010a
        /*0812*/ 	.byte	0x05
	.zero		1


	//   ....[34]....
        /*0814*/ 	.word	0x00007c90
        /*0818*/ 	.word	0x000000ff
        /*081c*/ 	.word	0x0002a850
        /*0820*/ 	.short	0x010a
        /*0822*/ 	.byte	0x07
	.zero		1


	//   ....[35]....
        /*0824*/ 	.word	0x00007cd0
        /*0828*/ 	.word	0x000000ff
        /*082c*/ 	.word	0x0002a850
        /*0830*/ 	.short	0x010a
        /*0832*/ 	.byte	0x07
	.zero		1


	//   ....[36]....
        /*0834*/ 	.word	0x00008040
        /*0838*/ 	.word	0x000000ff
        /*083c*/ 	.word	0x00000000
        /*0840*/ 	.short	0x0101
        /*0842*/ 	.byte	0x05
	.zero		1


	//   ....[37]....
        /*0844*/ 	.word	0x00008d90
        /*0848*/ 	.word	0x000000ff
        /*084c*/ 	.word	0x00000000
        /*0850*/ 	.short	0x0101
        /*0852*/ 	.byte	0x05
	.zero		1


	//   ....[38]....
        /*0854*/ 	.word	0x00008fe0
        /*0858*/ 	.word	0x000000ff
        /*085c*/ 	.word	0x0002a830
        /*0860*/ 	.short	0x010a
        /*0862*/ 	.byte	0x07
	.zero		1


	//   ....[39]....
        /*0864*/ 	.word	0x00009020
        /*0868*/ 	.word	0x000000ff
        /*086c*/ 	.word	0x0002a830
        /*0870*/ 	.short	0x010a
        /*0872*/ 	.byte	0x07
	.zero		1


	//   ....[40]....
        /*0874*/ 	.word	0x00009870
        /*0878*/ 	.word	0x000000ff
        /*087c*/ 	.word	0x0002a850
        /*0880*/ 	.short	0x010a
        /*0882*/ 	.byte	0x05
	.zero		1


	//   ....[41]....
        /*0884*/ 	.word	0x000098b0
        /*0888*/ 	.word	0x000000ff
        /*088c*/ 	.word	0x0002a850
        /*0890*/ 	.short	0x010a
        /*0892*/ 	.byte	0x05
	.zero		1


	//   ....[42]....
        /*0894*/ 	.word	0x00009bd0
        /*0898*/ 	.word	0x000000ff
        /*089c*/ 	.word	0x00000000
        /*08a0*/ 	.short	0x0101
        /*08a2*/ 	.byte	0x07
	.zero		1


	//   ....[43]....
        /*08a4*/ 	.word	0x0000bb10
        /*08a8*/ 	.word	0x000000ff
        /*08ac*/ 	.word	0x00000000
        /*08b0*/ 	.short	0x0101
        /*08b2*/ 	.byte	0x05
	.zero		1


	//   ....[44]....
        /*08b4*/ 	.word	0x0000c0e0
        /*08b8*/ 	.word	0x000000ff
        /*08bc*/ 	.word	0x0002a850
        /*08c0*/ 	.short	0x010a
        /*08c2*/ 	.byte	0x05
	.zero		1


	//   ....[45]....
        /*08c4*/ 	.word	0x0000c120
        /*08c8*/ 	.word	0x000000ff
        /*08cc*/ 	.word	0x0002a850
        /*08d0*/ 	.short	0x010a
        /*08d2*/ 	.byte	0x05
	.zero		1


	//   ....[46]....
        /*08d4*/ 	.word	0x0000c5f0
        /*08d8*/ 	.word	0x000000ff
        /*08dc*/ 	.word	0x00000000
        /*08e0*/ 	.short	0x0101
        /*08e2*/ 	.byte	0x04
	.zero		1


	//   ....[47]....
        /*08e4*/ 	.word	0x0000d190
        /*08e8*/ 	.word	0x000000ff
        /*08ec*/ 	.word	0x00000000
        /*08f0*/ 	.short	0x0101
        /*08f2*/ 	.byte	0x04
	.zero		1


	//   ....[48]....
        /*08f4*/ 	.word	0x0000f680
        /*08f8*/ 	.word	0x000000ff
        /*08fc*/ 	.word	0x0002a840
        /*0900*/ 	.short	0x010a
        /*0902*/ 	.byte	0x30
	.zero		1


	//   ....[49]....
        /*0904*/ 	.word	0x0000fc60
        /*0908*/ 	.word	0x000000ff
        /*090c*/ 	.word	0x0002a830
        /*0910*/ 	.short	0x0107
        /*0912*/ 	.byte	0x30
	.zero		1


	//   ....[50]....
        /*0914*/ 	.word	0x0000fcd0
        /*0918*/ 	.word	0x000000ff
        /*091c*/ 	.word	0x0002a830
        /*0920*/ 	.short	0x0101
        /*0922*/ 	.byte	0x30
	.zero		1


	//   ....[51]....
        /*0924*/ 	.word	0x00010670
        /*0928*/ 	.word	0x000000ff
        /*092c*/ 	.word	0x0002a800
        /*0930*/ 	.short	0x0107
        /*0932*/ 	.byte	0x30
	.zero		1


	//   ....[52]....
        /*0934*/ 	.word	0x000106d0
        /*0938*/ 	.word	0x000000ff
        /*093c*/ 	.word	0x0002a800
        /*0940*/ 	.short	0x0101
        /*0942*/ 	.byte	0x30
	.zero		1


	//   ....[53]....
        /*0944*/ 	.word	0x000106f0
        /*0948*/ 	.word	0x000000ff
        /*094c*/ 	.word	0x0002a820
        /*0950*/ 	.short	0x010a
        /*0952*/ 	.byte	0x30
	.zero		1


	//   ....[54]....
        /*0954*/ 	.word	0x00010a50
        /*0958*/ 	.word	0x00000008
        /*095c*/ 	.word	0x0002a840
        /*0960*/ 	.short	0x010a
        /*0962*/ 	.byte	0x3f
	.zero		1


	//   ....[55]....
        /*0964*/ 	.word	0x00010f60
        /*0968*/ 	.word	0x00000008
        /*096c*/ 	.word	0x0002a830
        /*0970*/ 	.short	0x0107
        /*0972*/ 	.byte	0x3f
	.zero		1


	//   ....[56]....
        /*0974*/ 	.word	0x00011010
        /*0978*/ 	.word	0x00000008
        /*097c*/ 	.word	0x0002a830
        /*0980*/ 	.short	0x0101
        /*0982*/ 	.byte	0x3f
	.zero		1


	//   ....[57]....
        /*0984*/ 	.word	0x00011070
        /*0988*/ 	.word	0x00000004
        /*098c*/ 	.word	0x0002a860
        /*0990*/ 	.short	0x010a
        /*0992*/ 	.byte	0x3f
	.zero		1


	//   ....[58]....
        /*0994*/ 	.word	0x00011470
        /*0998*/ 	.word	0x00000004
        /*099c*/ 	.word	0x0002a850
        /*09a0*/ 	.short	0x0107
        /*09a2*/ 	.byte	0x3f
	.zero		1


	//   ....[59]....
        /*09a4*/ 	.word	0x000115c0
        /*09a8*/ 	.word	0x00000004
        /*09ac*/ 	.word	0x0002a850
        /*09b0*/ 	.short	0x0101
        /*09b2*/ 	.byte	0x3f
	.zero		1


	//   ....[60]....
        /*09b4*/ 	.word	0x00011750
        /*09b8*/ 	.word	0x00000000
        /*09bc*/ 	.word	0x0002a860
        /*09c0*/ 	.short	0x010a
        /*09c2*/ 	.byte	0x3f
	.zero		1


	//   ....[61]....
        /*09c4*/ 	.word	0x00011b90
        /*09c8*/ 	.word	0x00000000
        /*09cc*/ 	.word	0x0002a850
        /*09d0*/ 	.short	0x0107
        /*09d2*/ 	.byte	0x3f
	.zero		1


	//   ....[62]....
        /*09d4*/ 	.word	0x00011c40
        /*09d8*/ 	.word	0x00000000
        /*09dc*/ 	.word	0x0002a850
        /*09e0*/ 	.short	0x0101
        /*09e2*/ 	.byte	0x3f
	.zero		1


	//   ....[63]....
        /*09e4*/ 	.word	0x00011ce0
        /*09e8*/ 	.word	0x00000007
        /*09ec*/ 	.word	0x0002a820
        /*09f0*/ 	.short	0x010a
        /*09f2*/ 	.byte	0x3f
	.zero		1


	//   ....[64]....
        /*09f4*/ 	.word	0x00011e60
        /*09f8*/ 	.word	0x00000005
        /*09fc*/ 	.word	0x0002a840
        /*0a00*/ 	.short	0x010a
        /*0a02*/ 	.byte	0x3f
	.zero		1


	//   ....[65]....
        /*0a04*/ 	.word	0x00011f00
        /*0a08*/ 	.word	0x00000007
        /*0a0c*/ 	.word	0x0002a840
        /*0a10*/ 	.short	0x010a
        /*0a12*/ 	.byte	0x3f
	.zero		1


	//   ....[66]....
        /*0a14*/ 	.word	0x00011f40
        /*0a18*/ 	.word	0x00000005
        /*0a1c*/ 	.word	0x0002a860
        /*0a20*/ 	.short	0x010a
        /*0a22*/ 	.byte	0x3f
	.zero		1


	//   ....[67]....
        /*0a24*/ 	.word	0x00011f80
        /*0a28*/ 	.word	0x00000007
        /*0a2c*/ 	.word	0x0002a860
        /*0a30*/ 	.short	0x010a
        /*0a32*/ 	.byte	0x3f
	.zero		1


	//   ....[68]....
        /*0a34*/ 	.word	0x00011ff0
        /*0a38*/ 	.word	0x00000003
        /*0a3c*/ 	.word	0x0002a800
        /*0a40*/ 	.short	0x010a
        /*0a42*/ 	.byte	0x3f
	.zero		1


	//   ....[69]....
        /*0a44*/ 	.word	0x00012050
        /*0a48*/ 	.word	0x00000003
        /*0a4c*/ 	.word	0x0002a830
        /*0a50*/ 	.short	0x010a
        /*0a52*/ 	.byte	0x3f
	.zero		1


	//   ....[70]....
        /*0a54*/ 	.word	0x000120b0
        /*0a58*/ 	.word	0x0000000c
        /*0a5c*/ 	.word	0x0002a830
        /*0a60*/ 	.short	0x010a
        /*0a62*/ 	.byte	0x3f
	.zero		1


	//   ....[71]....
        /*0a64*/ 	.word	0x00012110
        /*0a68*/ 	.word	0x0000000b
        /*0a6c*/ 	.word	0x0002a850
        /*0a70*/ 	.short	0x010a
        /*0a72*/ 	.byte	0x3f
	.zero		1


	//   ....[72]....
        /*0a74*/ 	.word	0x00012170
        /*0a78*/ 	.word	0x0000000c
        /*0a7c*/ 	.word	0x0002a830
        /*0a80*/ 	.short	0x010a
        /*0a82*/ 	.byte	0x3f
	.zero		1


	//   ....[73]....
        /*0a84*/ 	.word	0x000121d0
        /*0a88*/ 	.word	0x0000000b
        /*0a8c*/ 	.word	0x0002a850
        /*0a90*/ 	.short	0x010a
        /*0a92*/ 	.byte	0x3f
	.zero		1


	//   ....[74]....
        /*0a94*/ 	.word	0x00012230
        /*0a98*/ 	.word	0x0000000c
        /*0a9c*/ 	.word	0x0002a830
        /*0aa0*/ 	.short	0x010a
        /*0aa2*/ 	.byte	0x3f
	.zero		1


	//   ....[75]....
        /*0aa4*/ 	.word	0x00012290
        /*0aa8*/ 	.word	0x0000000b
        /*0aac*/ 	.word	0x0002a850
        /*0ab0*/ 	.short	0x010a
        /*0ab2*/ 	.byte	0x3f
	.zero		1


	//   ....[76]....
        /*0ab4*/ 	.word	0x000122f0
        /*0ab8*/ 	.word	0x00000000
        /*0abc*/ 	.word	0x0002a850
        /*0ac0*/ 	.short	0x010a
        /*0ac2*/ 	.byte	0x3f
	.zero		1


	//   ....[77]....
        /*0ac4*/ 	.word	0x000123d0
        /*0ac8*/ 	.word	0x00000003
        /*0acc*/ 	.word	0x0002a840
        /*0ad0*/ 	.short	0x010a
        /*0ad2*/ 	.byte	0x3f
	.zero		1


	//   ....[78]....
        /*0ad4*/ 	.word	0x000135e0
        /*0ad8*/ 	.word	0x00000003
        /*0adc*/ 	.word	0x0002a820
        /*0ae0*/ 	.short	0x010a
        /*0ae2*/ 	.byte	0x3f
	.zero		1


	//   ....[79]....
        /*0ae4*/ 	.word	0x00013630
        /*0ae8*/ 	.word	0x00000008
        /*0aec*/ 	.word	0x0002a840
        /*0af0*/ 	.short	0x010a
        /*0af2*/ 	.byte	0x3f
	.zero		1


	//   ....[80]....
        /*0af4*/ 	.word	0x00013d70
        /*0af8*/ 	.word	0x00000004
        /*0afc*/ 	.word	0x0002a860
        /*0b00*/ 	.short	0x010a
        /*0b02*/ 	.byte	0x3f
	.zero		1


	//   ....[81]....
        /*0b04*/ 	.word	0x000145e0
        /*0b08*/ 	.word	0x00000000
        /*0b0c*/ 	.word	0x0002a860
        /*0b10*/ 	.short	0x010a
        /*0b12*/ 	.byte	0x3f
	.zero		1


	//   ....[82]....
        /*0b14*/ 	.word	0x00014e00
        /*0b18*/ 	.word	0x00000007
        /*0b1c*/ 	.word	0x0002a820
        /*0b20*/ 	.short	0x010a
        /*0b22*/ 	.byte	0x3f
	.zero		1


	//   ....[83]....
        /*0b24*/ 	.word	0x00014fa0
        /*0b28*/ 	.word	0x00000005
        /*0b2c*/ 	.word	0x0002a840
        /*0b30*/ 	.short	0x010a
        /*0b32*/ 	.byte	0x3f
	.zero		1


	//   ....[84]....
        /*0b34*/ 	.word	0x00014ff0
        /*0b38*/ 	.word	0x00000007
        /*0b3c*/ 	.word	0x0002a840
        /*0b40*/ 	.short	0x010a
        /*0b42*/ 	.byte	0x3f
	.zero		1


	//   ....[85]....
        /*0b44*/ 	.word	0x00015040
        /*0b48*/ 	.word	0x00000005
        /*0b4c*/ 	.word	0x0002a860
        /*0b50*/ 	.short	0x010a
        /*0b52*/ 	.byte	0x3f
	.zero		1


	//----- nvinfo : EIATTR_NUM_MBARRIERS
	.align		4
.L_176:
        /*0b54*/ 	.byte	0x03, 0x38
        /*0b56*/ 	.short	0x0016


	//----- nvinfo : EIATTR_EXIT_INSTR_OFFSETS
	.align		4
        /*0b58*/ 	.byte	0x04, 0x1c
        /*0b5a*/ 	.short	(.L_178 - .L_177)


	//   ....[0]....
.L_177:
        /*0b5c*/ 	.word	0x00011fd0


	//----- nvinfo : EIATTR_MAX_THREADS
	.align		4
.L_178:
        /*0b60*/ 	.byte	0x04, 0x05
        /*0b62*/ 	.short	(.L_180 - .L_179)
.L_179:
        /*0b64*/ 	.word	0x00000180
        /*0b68*/ 	.word	0x00000001
        /*0b6c*/ 	.word	0x00000001


	//----- nvinfo : EIATTR_CRS_STACK_SIZE
	.align		4
.L_180:
        /*0b70*/ 	.byte	0x04, 0x1e
        /*0b72*/ 	.short	(.L_182 - .L_181)
.L_181:
        /*0b74*/ 	.word	0x00000000


	//----- nvinfo : EIATTR_CBANK_PARAM_SIZE
	.align		4
.L_182:
        /*0b78*/ 	.byte	0x03, 0x19
        /*0b7a*/ 	.short	0x0a70


	//----- nvinfo : EIATTR_PARAM_CBANK
	.align		4
        /*0b7c*/ 	.byte	0x04, 0x0a
        /*0b7e*/ 	.short	(.L_184 - .L_183)
	.align		4
.L_183:
        /*0b80*/ 	.word	index@(.nv.constant0._ZN7cutlass13device_kernelIN5flash11enable_sm90INS1_16FlashAttnFwdSm90INS1_25CollectiveMainloopFwdSm90ILi2EN4cute5tupleIJNS5_1CILi1EEES8_S8_EEENS6_IJNS7_ILi128EEENS7_ILi96EEENS7_ILi192EEEEEELi128ENS_10bfloat16_tEfNS_4arch4Sm90ELb0ELb1ELb0ELb0ELb1ELb0ELb0ELb1ELb1ELb1ELb1ELb0EEENS1_21CollectiveEpilogueFwdINS6_IJSA_SA_SB_EEES9_SE_SG_Li256ELb0ELb1ELb1ELb0EEENS1_19SingleTileSchedulerILb0ELb1ELb1ELi128EEEEEEEEEvNT_6ParamsE)
        /*0b84*/ 	.short	0x0210
        /*0b86*/ 	.short	0x0a70


	//----- nvinfo : EIATTR_SW_WAR
	.align		4
.L_184:
        /*0b88*/ 	.byte	0x04, 0x36
        /*0b8a*/ 	.short	(.L_186 - .L_185)
.L_185:
        /*0b8c*/ 	.word	0x00000008
.L_186:


//--------------------- .nv.info._ZN7cutlass13device_kernelIN5flash11enable_sm90INS1_16FlashAttnFwdSm90INS1_25CollectiveMainloopFwdSm90ILi2EN4cute5tupleIJNS5_1CILi1EEES8_S8_EEENS6_IJNS7_ILi128EEENS7_ILi96EEENS7_ILi192EEEEEELi128ENS_10bfloat16_tEfNS_4arch4Sm90ELb0ELb1ELb0ELb1ELb1ELb0ELb0ELb1ELb1ELb1ELb1ELb0EEENS1_21CollectiveEpilogueFwdINS6_IJSA_SA_SB_EEES9_SE_SG_Li256ELb1ELb1ELb1ELb0EEENS1_36VarlenDynamicPersistentTileSchedulerILi128ELi96ELi256ELi128ELb1ELb1ELb1ELb1ELb0ELb1EEEEEEEEEvNT_6ParamsE --------------------------
	.section	.nv.info._ZN7cutlass13device_kernelIN5flash11enable_sm90INS1_16FlashAttnFwdSm90INS1_25CollectiveMainloopFwdSm90ILi2EN4cute5tupleIJNS5_1CILi1EEES8_S8_EEENS6_IJNS7_ILi128EEENS7_ILi96EEENS7_ILi192EEEEEELi128ENS_10bfloat16_tEfNS_4arch4Sm90ELb0ELb1ELb0ELb1ELb1ELb0ELb0ELb1ELb1ELb1ELb1ELb0EEENS1_21CollectiveEpilogueFwdINS6_IJSA_SA_SB_EEES9_SE_SG_Li256ELb1ELb1ELb1ELb0EEENS1_36VarlenDynamicPersistentTileSchedulerILi128ELi96ELi256ELi128ELb1ELb1ELb1ELb1ELb0ELb1EEEEEEEEEvNT_6ParamsE,"",@"SHT_CUDA_INFO"
	.sectionflags	@""
	.align	4


	//----- nvinfo : EIATTR_CUDA_API_VERSION
	.align		4
        /*0000*/ 	.byte	0x04, 0x37
        /*0002*/ 	.short	(.L_188 - .L_187)
.L_187:
        /*0004*/ 	.word	0x00000082


	//----- nvinfo : EIATTR_KPARAM_INFO
	.align		4
.L_188:
        /*0008*/ 	.byte	0x04, 0x17
        /*000a*/ 	.short	(.L_190 - .L_189)
.L_189:
        /*000c*/ 	.word	0x00000000
        /*0010*/ 	.short	0x0000
        /*0012*/ 	.short	0x0070
        /*0014*/ 	.byte	0x00, 0xf0, 0x01, 0x2a


	//----- nvinfo : EIATTR_SPARSE_MMA_MASK
	.align		4
.L_190:
        /*0018*/ 	.byte	0x03, 0x50
        /*001a*/ 	.short	0x0000


	//----- nvinfo : EIATTR_MAXREG_COUNT
	.align		4
        /*001c*/ 	.byte	0x03, 0x1b
        /*001e*/ 	.short	0x00a8


	//----- nvinfo : EIATTR_NUM_BARRIERS
	.align		4
        /*0020*/ 	.byte	0x02, 0x4c
        /*0022*/ 	.byte	0x09
	.zero		1


	//----- nvinfo : EIATTR_EXTERNS
	.align		4
        /*0024*/ 	.byte	0x04, 0x0f
        /*0026*/ 	.short	(.L_192 - .L_191)


	//   ....[0]....
	.align		4
.L_191:
        /*0028*/ 	.word	index@(__assertfail)


	//----- nvinfo : EIATTR_ANNOTATIONS
	.align		4
.L_192:
        /*002c*/ 	.byte	0x04, 0x55
        /*002e*/ 	.short	(.L_194 - .L_193)


	//   ....[0]....
.L_193:
        /* <DEDUP_REMOVED lines=9> */


	//----- nvinfo : EIATTR_MERCURY_ISA_VERSION
	.align		4
.L_194:
        /*00a8*/ 	.byte	0x03, 0x5f
        /*00aa*/ 	.short	0x0101


	//----- nvinfo : EIATTR_UNUSED_LOAD_BYTE_OFFSET
	.align		4
        /*00ac*/ 	.byte	0x04, 0x44
        /*00ae*/ 	.short	(.L_196 - .L_195)


	//   ....[0]....
.L_195:
        /*00b0*/ 	.word	0x00000950
        /*00b4*/ 	.word	0x0000fff0


	//   ....[1]....
        /*00b8*/ 	.word	0x0000d600
        /*00bc*/ 	.word	0x0000fff0


	//----- nvinfo : EIATTR_INT_WARP_WIDE_INSTR_OFFSETS
	.align		4
.L_196:
        /*00c0*/ 	.byte	0x04, 0x31
        /*00c2*/ 	.short	(.L_198 - .L_197)


	//   ....[0]....
.L_197:
        /*00c4*/ 	.word	0x000000c0


	//   ....[1]....
        /*00c8*/ 	.word	0x000000d0


	//   ....[2]....
        /*00cc*/ 	.word	0x00000170


	//   ....[3]....
        /*00d0*/ 	.word	0x000122d0


	//   ....[4]....
        /*00d4*/ 	.word	0x00012360


	//   ....[5]....
        /*00d8*/ 	.word	0x00015190


	//   ....[6]....
        /*00dc*/ 	.word	0x00015220


	//----- nvinfo : EIATTR_COOP_GROUP_MASK_REGIDS
	.align		4
.L_198:
        /*00e0*/ 	.byte	0x04, 0x29
        /*00e2*/ 	.short	(.L_200 - .L_199)


	//   ....[0]....
.L_199:
        /*00e4*/ 	.word	0xffffffff


	//   ....[1]....
        /*00e8*/ 	.word	0xffffffff


	//   ....[2]....
        /*00ec*/ 	.word	0xffffffff


	//   ....[3]....
        /*00f0*/ 	.word	0xffffffff


	//   ....[4]....
        /*00f4*/ 	.word	0xffffffff


	//   ....[5]....
        /*00f8*/ 	.word	0xffffffff


	//   ....[6]....
        /*00fc*/ 	.word	0xffffffff


	//   ....[7]....
        /*0100*/ 	.word	0xffffffff


	//   ....[8]....
        /*0104*/ 	.word	0xffffffff


	//   ....[9]....
        /*0108*/ 	.word	0xffffffff


	//   ....[10]....
        /*010c*/ 	.word	0xffffffff


	//   ....[11]....
        /*0110*/ 	.word	0xffffffff


	//   ....[12]....
        /*0114*/ 	.word	0xffffffff


	//   ....[13]....
        /*0118*/ 	.word	0xffffffff


	//   ....[14]....
        /*011c*/ 	.word	0xffffffff


	//   ....[15]....
        /*0120*/ 	.word	0xffffffff


	//   ....[16]....
        /*0124*/ 	.word	0xffffffff


	//   ....[17]....
        /*0128*/ 	.word	0xffffffff


	//   ....[18]....
        /*012c*/ 	.word	0xffffffff


	//   ....[19]....
        /*0130*/ 	.word	0xffffffff


	//   ....[20]....
        /*0134*/ 	.word	0xffffffff


	//   ....[21]....
        /*0138*/ 	.word	0xffffffff


	//   ....[22]....
        /*013c*/ 	.word	0xffffffff


	//   ....[23]....
        /*0140*/ 	.word	0xffffffff


	//   ....[24]....
        /*0144*/ 	.word	0xffffffff


	//   ....[25]....
        /*0148*/ 	.word	0xffffffff


	//   ....[26]....
        /*014c*/ 	.word	0xffffffff


	//   ....[27]....
        /*0150*/ 	.word	0xffffffff


	//   ....[28]....
        /*0154*/ 	.word	0xffffffff


	//   ....[29]....
        /*0158*/ 	.word	0xffffffff


	//   ....[30]....
        /*015c*/ 	.word	0xffffffff


	//   ....[31]....
        /*0160*/ 	.word	0xffffffff


	//   ....[32]....
        /*0164*/ 	.word	0xffffffff


	//   ....[33]....
        /*0168*/ 	.word	0xffffffff


	//   ....[34]....
        /*016c*/ 	.word	0xffffffff


	//   ....[35]....
        /*0170*/ 	.word	0xffffffff


	//   ....[36]....
        /*0174*/ 	.word	0xffffffff


	//   ....[37]....
        /*0178*/ 	.word	0xffffffff


	//   ....[38]....
        /*017c*/ 	.word	0xffffffff


	//   ....[39]....
        /*0180*/ 	.word	0xffffffff


	//   ....[40]....
        /*0184*/ 	.word	0xffffffff


	//   ....[41]....
        /*0188*/ 	.word	0xffffffff


	//   ....[42]....
        /*018c*/ 	.word	0xffffffff


	//   ....[43]....
        /*0190*/ 	.word	0xffffffff


	//   ....[44]....
        /*0194*/ 	.word	0xffffffff


	//   ....[45]....
        /*0198*/ 	.word	0xffffffff


	//   ....[46]....
        /*019c*/ 	.word	0xffffffff


	//   ....[47]....
        /*01a0*/ 	.word	0xffffffff


	//   ....[48]....
        /*01a4*/ 	.word	0xffffffff


	//   ....[49]....
        /*01a8*/ 	.word	0xffffffff


	//   ....[50]....
        /*01ac*/ 	.word	0xffffffff


	//   ....[51]....
        /*01b0*/ 	.word	0xffffffff


	//   ....[52]....
        /*01b4*/ 	.word	0xffffffff


	//   ....[53]....
        /*01b8*/ 	.word	0xffffffff


	//   ....[54]....
        /*01bc*/ 	.word	0xffffffff


	//   ....[55]....
        /*01c0*/ 	.word	0xffffffff


	//   ....[56]....
        /*01c4*/ 	.word	0xffffffff


	//   ....[57]....
        /*01c8*/ 	.word	0xffffffff


	//   ....[58]....
        /*01cc*/ 	.word	0xffffffff


	//   ....[59]....
        /*01d0*/ 	.word	0xffffffff


	//   ....[60]....
        /*01d4*/ 	.word	0xffffffff


	//   ....[61]....
        /*01d8*/ 	.word	0xffffffff


	//   ....[62]....
        /*01dc*/ 	.word	0xffffffff


	//   ....[63]....
        /*01e0*/ 	.word	0xffffffff


	//   ....[64]....
        /*01e4*/ 	.word	0xffffffff


	//   ....[65]....
        /*01e8*/ 	.word	0xffffffff


	//   ....[66]....
        /*01ec*/ 	.word	0xffffffff


	//   ....[67]....
        /*01f0*/ 	.word	0xffffffff


	//   ....[68]....
        /*01f4*/ 	.word	0xffffffff


	//   ....[69]....
        /*01f8*/ 	.word	0xffffffff


	//   ....[70]....
        /*01fc*/ 	.word	0xffffffff


	//   ....[71]....
        /*0200*/ 	.word	0xffffffff


	//   ....[72]....
        /*0204*/ 	.word	0xffffffff


	//   ....[73]....
        /*0208*/ 	.word	0xffffffff


	//   ....[74]....
        /*020c*/ 	.word	0xffffffff


	//   ....[75]....
        /*0210*/ 	.word	0xffffffff


	//   ....[76]....
        /*0214*/ 	.word	0xffffffff


	//   ....[77]....
        /*0218*/ 	.word	0xffffffff


	//   ....[78]....
        /*021c*/ 	.word	0xffffffff


	//   ....[79]....
        /*0220*/ 	.word	0xffffffff


	//   ....[80]....
        /*0224*/ 	.word	0xffffffff


	//   ....[81]....
        /*0228*/ 	.word	0xffffffff


	//   ....[82]....
        /*022c*/ 	.word	0xffffffff


	//   ....[83]....
        /*0230*/ 	.word	0xffffffff


	//   ....[84]....
        /*0234*/ 	.word	0xffffffff


	//   ....[85]....
        /*0238*/ 	.word	0xffffffff


	//   ....[86]....
        /*023c*/ 	.word	0xffffffff


	//   ....[87]....
        /*0240*/ 	.word	0xffffffff


	//   ....[88]....
        /*0244*/ 	.word	0xffffffff


	//   ....[89]....
        /*0248*/ 	.word	0xffffffff


	//   ....[90]....
        /*024c*/ 	.word	0xffffffff


	//   ....[91]....
        /*0250*/ 	.word	0xffffffff


	//   ....[92]....
        /*0254*/ 	.word	0xffffffff


	//   ....[93]....
        /*0258*/ 	.word	0xffffffff


	//   ....[94]....
        /*025c*/ 	.word	0xffffffff


	//   ....[95]....
        /*0260*/ 	.word	0xffffffff


	//   ....[96]....
        /*0264*/ 	.word	0xffffffff


	//   ....[97]....
        /*0268*/ 	.word	0xffffffff


	//   ....[98]....
        /*026c*/ 	.word	0xffffffff


	//   ....[99]....
        /*0270*/ 	.word	0xffffffff


	//   ....[100]....
        /*0274*/ 	.word	0xffffffff


	//   ....[101]....
        /*0278*/ 	.word	0xffffffff


	//   ....[102]....
        /*027c*/ 	.word	0xffffffff


	//   ....[103]....
        /*0280*/ 	.word	0xffffffff


	//   ....[104]....
        /*0284*/ 	.word	0xffffffff


	//   ....[105]....
        /*0288*/ 	.word	0xffffffff


	//   ....[106]....
        /*028c*/ 	.word	0xffffffff


	//   ....[107]....
        /*0290*/ 	.word	0xffffffff


	//   ....[108]....
        /*0294*/ 	.word	0xffffffff


	//   ....[109]....
        /*0298*/ 	.word	0xffffffff


	//   ....[110]....
        /*029c*/ 	.word	0xffffffff


	//   ....[111]....
        /*02a0*/ 	.word	0xffffffff


	//   ....[112]....
        /*02a4*/ 	.word	0xffffffff


	//   ....[113]....
        /*02a8*/ 	.word	0xffffffff


	//   ....[114]....
        /*02ac*/ 	.word	0xffffffff


	//   ....[115]....
        /*02b0*/ 	.word	0xffffffff


	//   ....[116]....
        /*02b4*/ 	.word	0xffffffff


	//   ....[117]....
        /*02b8*/ 	.word	0xffffffff


	//   ....[118]....
        /*02bc*/ 	.word	0xffffffff


	//   ....[119]....
        /*02c0*/ 	.word	0xffffffff


	//   ....[120]....
        /*02c4*/ 	.word	0xffffffff


	//   ....[121]....
        /*02c8*/ 	.word	0xffffffff


	//   ....[122]....
        /*02cc*/ 	.word	0xffffffff


	//   ....[123]....
        /*02d0*/ 	.word	0xffffffff


	//   ....[124]....
        /*02d4*/ 	.word	0xffffffff


	//   ....[125]....
        /*02d8*/ 	.word	0xffffffff


	//   ....[126]....
        /*02dc*/ 	.word	0xffffffff


	//   ....[127]....
        /*02e0*/ 	.word	0xffffffff


	//   ....[128]....
        /*02e4*/ 	.word	0xffffffff


	//   ....[129]....
        /*02e8*/ 	.word	0xffffffff


	//   ....[130]....
        /*02ec*/ 	.word	0xffffffff


	//   ....[131]....
        /*02f0*/ 	.word	0xffffffff


	//   ....[132]....
        /*02f4*/ 	.word	0xffffffff


	//   ....[133]....
        /*02f8*/ 	.word	0xffffffff


	//   ....[134]....
        /*02fc*/ 	.word	0xffffffff


	//   ....[135]....
        /*0300*/ 	.word	0xffffffff


	//   ....[136]....
        /*0304*/ 	.word	0xffffffff


	//   ....[137]....
        /*0308*/ 	.word	0xffffffff


	//   ....[138]....
        /*030c*/ 	.word	0xffffffff


	//   ....[139]....
        /*0310*/ 	.word	0xffffffff


	//   ....[140]....
        /*0314*/ 	.word	0xffffffff


	//   ....[141]....
        /*0318*/ 	.word	0xffffffff


	//   ....[142]....
        /*031c*/ 	.word	0xffffffff


	//   ....[143]....
        /*0320*/ 	.word	0xffffffff


	//   ....[144]....
        /*0324*/ 	.word	0xffffffff


	//   ....[145]....
        /*0328*/ 	.word	0xffffffff


	//   ....[146]....
        /*032c*/ 	.word	0xffffffff


	//   ....[147]....
        /*0330*/ 	.word	0xffffffff


	//   ....[148]....
        /*0334*/ 	.word	0xffffffff


	//   ....[149]....
        /*0338*/ 	.word	0xffffffff


	//   ....[150]....
        /*033c*/ 	.word	0xffffffff


	//   ....[151]....
        /*0340*/ 	.word	0xffffffff


	//   ....[152]....
        /*0344*/ 	.word	0xffffffff


	//   ....[153]....
        /*0348*/ 	.word	0xffffffff


	//   ....[154]....
        /*034c*/ 	.word	0xffffffff


	//   ....[155]....
        /*0350*/ 	.word	0xffffffff


	//   ....[156]....
        /*0354*/ 	.word	0xffffffff


	//   ....[157]....
        /*0358*/ 	.word	0x0500000f


	//   ....[158]....
        /*035c*/ 	.word	0x0500000f


	//   ....[159]....
        /*0360*/ 	.word	0x0500000f


	//   ....[160]....
        /*0364*/ 	.word	0x0500000f


	//   ....[161]....
        /*0368*/ 	.word	0x0500000f


	//   ....[162]....
        /*036c*/ 	.word	0x0500000f


	//   ....[163]....
        /*0370*/ 	.word	0x0500000f


	//   ....[164]....
        /*0374*/ 	.word	0x0500000f


	//   ....[165]....
        /*0378*/ 	.word	0x0500000f


	//   ....[166]....
        /*037c*/ 	.word	0x0500000f


	//   ....[167]....
        /*0380*/ 	.word	0x0500000f


	//   ....[168]....
        /*0384*/ 	.word	0x0500000f


	//   ....[169]....
        /*0388*/ 	.word	0x0500000f


	//   ....[170]....
        /*038c*/ 	.word	0x0500000f


	//   ....[171]....
        /*0390*/ 	.word	0x0500000f


	//   ....[172]....
        /*0394*/ 	.word	0x0500000f


	//   ....[173]....
        /*0398*/ 	.word	0x0500000f


	//   ....[174]....
        /*039c*/ 	.word	0x0500000f


	//   ....[175]....
        /*03a0*/ 	.word	0x0500000f


	//   ....[176]....
        /*03a4*/ 	.word	0x0500000f


	//   ....[177]....
        /*03a8*/ 	.word	0x0500000f


	//   ....[178]....
        /*03ac*/ 	.word	0x0500000f


	//   ....[179]....
        /*03b0*/ 	.word	0x0500000f


	//   ....[180]....
        /*03b4*/ 	.word	0x0500000f


	//   ....[181]....
        /*03b8*/ 	.word	0x0500000f


	//   ....[182]....
        /*03bc*/ 	.word	0x0500000f


	//   ....[183]....
        /*03c0*/ 	.word	0x0500000f


	//   ....[184]....
        /*03c4*/ 	.word	0x0500000f


	//   ....[185]....
        /*03c8*/ 	.word	0x0500000f


	//   ....[186]....
        /*03cc*/ 	.word	0x0500000f


	//   ....[187]....
        /*03d0*/ 	.word	0x0500000f


	//   ....[188]....
        /*03d4*/ 	.word	0x0500000f


	//   ....[189]....
        /*03d8*/ 	.word	0x0500000f


	//   ....[190]....
        /*03dc*/ 	.word	0x0500000f


	//   ....[191]....
        /*03e0*/ 	.word	0x0500000f


	//   ....[192]....
        /*03e4*/ 	.word	0x0500000f


	//   ....[193]....
        /*03e8*/ 	.word	0x0500000f


	//   ....[194]....
        /*03ec*/ 	.word	0x0500000f


	//   ....[195]....
        /*03f0*/ 	.word	0x0500000f


	//   ....[196]....
        /*03f4*/ 	.word	0x0500000f


	//   ....[197]....
        /*03f8*/ 	.word	0x0500000f


	//   ....[198]....
        /*03fc*/ 	.word	0x0500000f


	//   ....[199]....
        /*0400*/ 	.word	0x0500000f


	//   ....[200]....
        /*0404*/ 	.word	0x0500000f


	//   ....[201]....
        /*0408*/ 	.word	0x0500000f


	//   ....[202]....
        /*040c*/ 	.word	0x0500000f


	//   ....[203]....
        /*0410*/ 	.word	0x0500000f


	//   ....[204]....
        /*0414*/ 	.word	0x0500000f


	//   ....[205]....
        /*0418*/ 	.word	0x0500000f


	//   ....[206]....
        /*041c*/ 	.word	0x0500000f


	//   ....[207]....
        /*0420*/ 	.word	0x0500000f


	//   ....[208]....
        /*0424*/ 	.word	0x0500000f


	//   ....[209]....
        /*0428*/ 	.word	0x0500000f


	//   ....[210]....
        /*042c*/ 	.word	0x0500000f


	//   ....[211]....
        /*0430*/ 	.word	0x0500000f


	//   ....[212]....
        /*0434*/ 	.word	0x0500000f


	//   ....[213]....
        /*0438*/ 	.word	0x0500000f


	//   ....[214]....
        /*043c*/ 	.word	0x0500000f


	//   ....[215]....
        /*0440*/ 	.word	0x0500000f


	//   ....[216]....
        /*0444*/ 	.word	0x0500000f


	//   ....[217]....
        /*0448*/ 	.word	0x0500000f


	//   ....[218]....
        /*044c*/ 	.word	0x0500000f


	//   ....[219]....
        /*0450*/ 	.word	0x0500000f


	//   ....[220]....
        /*0454*/ 	.word	0x0500000f


	//   ....[221]....
        /*0458*/ 	.word	0x0500000f


	//   ....[222]....
        /*045c*/ 	.word	0x0500000f


	//   ....[223]....
        /*0460*/ 	.word	0x0500000f


	//   ....[224]....
        /*0464*/ 	.word	0x0500000f


	//   ....[225]....
        /*0468*/ 	.word	0x0500000f


	//   ....[226]....
        /*046c*/ 	.word	0x0500000f


	//   ....[227]....
        /*0470*/ 	.word	0x0500000f


	//   ....[228]....
        /*0474*/ 	.word	0x0500000f


	//   ....[229]....
        /*0478*/ 	.word	0x0500000f


	//   ....[230]....
        /*047c*/ 	.word	0x0500000f


	//   ....[231]....
        /*0480*/ 	.word	0x0500000f


	//   ....[232]....
        /*0484*/ 	.word	0x0500000f


	//   ....[233]....
        /*0488*/ 	.word	0x0500000f


	//   ....[234]....
        /*048c*/ 	.word	0x0500000f


	//   ....[235]....
        /*0490*/ 	.word	0x0500000f


	//   ....[236]....
        /*0494*/ 	.word	0x0500000f


	//   ....[237]....
        /*0498*/ 	.word	0x0500000f


	//   ....[238]....
        /*049c*/ 	.word	0x0500000f


	//   ....[239]....
        /*04a0*/ 	.word	0x0500000f


	//   ....[240]....
        /*04a4*/ 	.word	0x0500000f


	//----- nvinfo : EIATTR_COOP_GROUP_INSTR_OFFSETS
	.align		4
.L_200:
        /*04a8*/ 	.byte	0x04, 0x28
        /*04aa*/ 	.short	(.L_202 - .L_201)


	//   ....[0]....
.L_201:
        /*04ac*/ 	.word	0x00000070


	//   ....[1]....
        /*04b0*/ 	.word	0x000000b0


	//   ....[2]....
        /*04b4*/ 	.word	0x000002d0


	//   ....[3]....
        /*04b8*/ 	.word	0x00000430


	//   ....[4]....
        /*04bc*/ 	.word	0x00000550


	//   ....[5]....
        /*04c0*/ 	.word	0x000006b0


	//   ....[6]....
        /*04c4*/ 	.word	0x00001dd0


	//   ....[7]....
        /*04c8*/ 	.word	0x000028a0


	//   ....[8]....
        /*04cc*/ 	.word	0x00002c10


	//   ....[9]....
        /*04d0*/ 	.word	0x00003830


	//   ....[10]....
        /*04d4*/ 	.word	0x00003980


	//   ....[11]....
        /*04d8*/ 	.word	0x00003fb0


	//   ....[12]....
        /*04dc*/ 	.word	0x00004010


	//   ....[13]....
        /*04e0*/ 	.word	0x00005a90


	//   ....[14]....
        /*04e4*/ 	.word	0x00005c80


	//   ....[15]....
        /*04e8*/ 	.word	0x000069e0


	//   ....[16]....
        /*04ec*/ 	.word	0x00006b00


	//   ....[17]....
        /*04f0*/ 	.word	0x00007090


	//   ....[18]....
        /*04f4*/ 	.word	0x000070f0


	//   ....[19]....
        /*04f8*/ 	.word	0x00008d80


	//   ....[20]....
        /*04fc*/ 	.word	0x00008d90


	//   ....[21]....
        /*0500*/ 	.word	0x00008dc0


	//   ....[22]....
        /*0504*/ 	.word	0x00008dd0


	//   ....[23]....
        /*0508*/ 	.word	0x0000a800


	//   ....[24]....
        /*050c*/ 	.word	0x0000a9f0


	//   ....[25]....
        /*0510*/ 	.word	0x0000b750


	//   ....[26]....
        /*0514*/ 	.word	0x0000b870


	//   ....[27]....
        /*0518*/ 	.word	0x0000be00


	//   ....[28]....
        /*051c*/ 	.word	0x0000be60


	//   ....[29]....
        /*0520*/ 	.word	0x0000cd30


	//   ....[30]....
        /*0524*/ 	.word	0x0000cd60


	//   ....[31]....
        /*0528*/ 	.word	0x0000ce20


	//   ....[32]....
        /*052c*/ 	.word	0x0000ce30


	//   ....[33]....
        /*0530*/ 	.word	0x0000e1b0


	//   ....[34]....
        /*0534*/ 	.word	0x0000e1e0


	//   ....[35]....
        /*0538*/ 	.word	0x0000e200


	//   ....[36]....
        /*053c*/ 	.word	0x0000e210


	//   ....[37]....
        /*0540*/ 	.word	0x0000e930


	//   ....[38]....
        /*0544*/ 	.word	0x0000e970


	//   ....[39]....
        /*0548*/ 	.word	0x0000ea30


	//   ....[40]....
        /*054c*/ 	.word	0x0000ea50


	//   ....[41]....
        /*0550*/ 	.word	0x0000eb10


	//   ....[42]....
        /*0554*/ 	.word	0x0000eb30


	//   ....[43]....
        /*0558*/ 	.word	0x0000ec00


	//   ....[44]....
        /*055c*/ 	.word	0x0000ec20


	//   ....[45]....
        /*0560*/ 	.word	0x0000eff0


	//   ....[46]....
        /*0564*/ 	.word	0x0000f000


	//   ....[47]....
        /*0568*/ 	.word	0x0000f430


	//   ....[48]....
        /*056c*/ 	.word	0x0000f440


	//   ....[49]....
        /*0570*/ 	.word	0x00010270


	//   ....[50]....
        /*0574*/ 	.word	0x000102a0


	//   ....[51]....
        /*0578*/ 	.word	0x00010370


	//   ....[52]....
        /*057c*/ 	.word	0x00010390


	//   ....[53]....
        /*0580*/ 	.word	0x00010450


	//   ....[54]....
        /*0584*/ 	.word	0x00010470


	//   ....[55]....
        /*0588*/ 	.word	0x00010540


	//   ....[56]....
        /*058c*/ 	.word	0x00010560


	//   ....[57]....
        /*0590*/ 	.word	0x000106c0


	//   ....[58]....
        /*0594*/ 	.word	0x000108b0


	//   ....[59]....
        /*0598*/ 	.word	0x000108e0


	//   ....[60]....
        /*059c*/ 	.word	0x00010910


	//   ....[61]....
        /*05a0*/ 	.word	0x00010940


	//   ....[62]....
        /*05a4*/ 	.word	0x00010970


	//   ....[63]....
        /*05a8*/ 	.word	0x000109a0


	//   ....[64]....
        /*05ac*/ 	.word	0x00010b10


	//   ....[65]....
        /*05b0*/ 	.word	0x00010b40


	//   ....[66]....
        /*05b4*/ 	.word	0x00010b70


	//   ....[67]....
        /*05b8*/ 	.word	0x00010ba0


	//   ....[68]....
        /*05bc*/ 	.word	0x00010bd0


	//   ....[69]....
        /*05c0*/ 	.word	0x00010c00


	//   ....[70]....
        /*05c4*/ 	.word	0x00010c90


	//   ....[71]....
        /*05c8*/ 	.word	0x00010cc0


	//   ....[72]....
        /*05cc*/ 	.word	0x00010cd0


	//   ....[73]....
        /*05d0*/ 	.word	0x00010d10


	//   ....[74]....
        /*05d4*/ 	.word	0x00012f50


	//   ....[75]....
        /*05d8*/ 	.word	0x00012f70


	//   ....[76]....
        /*05dc*/ 	.word	0x00013020


	//   ....[77]....
        /*05e0*/ 	.word	0x00013040


	//   ....[78]....
        /*05e4*/ 	.word	0x000130e0


	//   ....[79]....
        /*05e8*/ 	.word	0x00013100


	//   ....[80]....
        /*05ec*/ 	.word	0x000131a0


	//   ....[81]....
        /*05f0*/ 	.word	0x000131c0


	//   ....[82]....
        /*05f4*/ 	.word	0x00013260


	//   ....[83]....
        /*05f8*/ 	.word	0x00013280


	//   ....[84]....
        /*05fc*/ 	.word	0x00013290


	//   ....[85]....
        /*0600*/ 	.word	0x00013320


	//   ....[86]....
        /*0604*/ 	.word	0x00013a80


	//   ....[87]....
        /*0608*/ 	.word	0x00013ab0


	//   ....[88]....
        /*060c*/ 	.word	0x00013b10


	//   ....[89]....
        /*0610*/ 	.word	0x00013b60


	//   ....[90]....
        /*0614*/ 	.word	0x00013bb0


	//   ....[91]....
        /*0618*/ 	.word	0x00013c10


	//   ....[92]....
        /*061c*/ 	.word	0x00013c60


	//   ....[93]....
        /*0620*/ 	.word	0x00013cc0


	//   ....[94]....
        /*0624*/ 	.word	0x00013d10


	//   ....[95]....
        /*0628*/ 	.word	0x00013d70


	//   ....[96]....
        /*062c*/ 	.word	0x00013dc0


	//   ....[97]....
        /*0630*/ 	.word	0x00013e20


	//   ....[98]....
        /*0634*/ 	.word	0x00013e70


	//   ....[99]....
        /*0638*/ 	.word	0x00013ed0


	//   ....[100]....
        /*063c*/ 	.word	0x00013ef0


	//   ....[101]....
        /*0640*/ 	.word	0x00013f30


	//   ....[102]....
        /*0644*/ 	.word	0x000146b0


	//   ....[103]....
        /*0648*/ 	.word	0x000146c0


	//   ....[104]....
        /*064c*/ 	.word	0x000146d0


	//   ....[105]....
        /*0650*/ 	.word	0x00014760


	//   ....[106]....
        /*0654*/ 	.word	0x00014770


	//   ....[107]....
        /*0658*/ 	.word	0x000147d0


	//   ....[108]....
        /*065c*/ 	.word	0x00014800


	//   ....[109]....
        /*0660*/ 	.word	0x00014840


	//   ....[110]....
        /*0664*/ 	.word	0x00014870


	//   ....[111]....
        /*0668*/ 	.word	0x000148b0


	//   ....[112]....
        /*066c*/ 	.word	0x000148e0


	//   ....[113]....
        /*0670*/ 	.word	0x00014920


	//   ....[114]....
        /*0674*/ 	.word	0x00014b90


	//   ....[115]....
        /*0678*/ 	.word	0x00014bb0


	//   ....[116]....
        /*067c*/ 	.word	0x00014bc0


	//   ....[117]....
        /*0680*/ 	.word	0x00014c40


	//   ....[118]....
        /*0684*/ 	.word	0x00014c50


	//   ....[119]....
        /*0688*/ 	.word	0x00014cc0


	//   ....[120]....
        /*068c*/ 	.word	0x00014cd0


	//   ....[121]....
        /*0690*/ 	.word	0x00014d40


	//   ....[122]....
        /*0694*/ 	.word	0x00014d50


	//   ....[123]....
        /*0698*/ 	.word	0x00014dc0


	//   ....[124]....
        /*069c*/ 	.word	0x00014dd0


	//   ....[125]....
        /*06a0*/ 	.word	0x00014de0


	//   ....[126]....
        /*06a4*/ 	.word	0x000153a0


	//   ....[127]....
        /*06a8*/ 	.word	0x000153d0


	//   ....[128]....
        /*06ac*/ 	.word	0x000153f0


	//   ....[129]....
        /*06b0*/ 	.word	0x00015400


	//   ....[130]....
        /*06b4*/ 	.word	0x00015440


	//   ....[131]....
        /*06b8*/ 	.word	0x00015460


	//   ....[132]....
        /*06bc*/ 	.word	0x000154d0


	//   ....[133]....
        /*06c0*/ 	.word	0x000154f0


	//   ....[134]....
        /*06c4*/ 	.word	0x00015550


	//   ....[135]....
        /*06c8*/ 	.word	0x00015570


	//   ....[136]....
        /*06cc*/ 	.word	0x000155c0


	//   ....[137]....
        /*06d0*/ 	.word	0x000155e0


	//   ....[138]....
        /*06d4*/ 	.word	0x00015a30


	//   ....[139]....
        /*06d8*/ 	.word	0x00015a40


	//   ....[140]....
        /*06dc*/ 	.word	0x00015a80


	//   ....[141]....
        /*06e0*/ 	.word	0x00015ac0


	//   ....[142]....
        /*06e4*/ 	.word	0x00015af0


	//   ....[143]....
        /*06e8*/ 	.word	0x00015b20


	//   ....[144]....
        /*06ec*/ 	.word	0x00015b50


	//   ....[145]....
        /*06f0*/ 	.word	0x00015b80


	//   ....[146]....
        /*06f4*/ 	.word	0x00015d30


	//   ....[147]....
        /*06f8*/ 	.word	0x00015d60


	//   ....[148]....
        /*06fc*/ 	.word	0x00015d90


	//   ....[149]....
        /*0700*/ 	.word	0x00015dc0


	//   ....[150]....
        /*0704*/ 	.word	0x00015df0


	//   ....[151]....
        /*0708*/ 	.word	0x00015e20


	//   ....[152]....
        /*070c*/ 	.word	0x00015ee0


	//   ....[153]....
        /*0710*/ 	.word	0x00015f00


	//   ....[154]....
        /*0714*/ 	.word	0x00015f20


	//   ....[155]....
        /*0718*/ 	.word	0x00015f80


	//   ....[156]....
        /*071c*/ 	.word	0x000169a0


	//   ....[157]....
        /*0720*/ 	.word	0x00017020


	//   ....[158]....
        /*0724*/ 	.word	0x00017110


	//   ....[159]....
        /*0728*/ 	.word	0x000171b0


	//   ....[160]....
        /*072c*/ 	.word	0x00017210


	//   ....[161]....
        /*0730*/ 	.word	0x00017320


	//   ....[162]....
        /*0734*/ 	.word	0x00017390


	//   ....[163]....
        /*0738*/ 	.word	0x000174a0


	//   ....[164]....
        /*073c*/ 	.word	0x00017510


	//   ....[165]....
        /*0740*/ 	.word	0x00017620


	//   ....[166]....
        /*0744*/ 	.word	0x00017690


	//   ....[167]....
        /*0748*/ 	.word	0x000177a0


	//   ....[168]....
        /*074c*/ 	.word	0x00017810


	//   ....[169]....
        /*0750*/ 	.word	0x000178b0


	//   ....[170]....
        /*0754*/ 	.word	0x000179c0


	//   ....[171]....
        /*0758*/ 	.word	0x00017a30


	//   ....[172]....
        /*075c*/ 	.word	0x00017ab0


	//   ....[173]....
        /*0760*/ 	.word	0x00017b70


	//   ....[174]....
        /*0764*/ 	.word	0x00017bf0


	//   ....[175]....
        /*0768*/ 	.word	0x00017cd0


	//   ....[176]....
        /*076c*/ 	.word	0x00017d50


	//   ....[177]....
        /*0770*/ 	.word	0x00017e30


	//   ....[178]....
        /*0774*/ 	.word	0x00017eb0


	//   ....[179]....
        /*0778*/ 	.word	0x00017f90


	//   ....[180]....
        /*077c*/ 	.word	0x00018010


	//   ....[181]....
        /*0780*/ 	.word	0x000180f0


	//   ....[182]....
        /*0784*/ 	.word	0x00018170


	//   ....[183]....
        /*0788*/ 	.word	0x00018250


	//   ....[184]....
        /*078c*/ 	.word	0x000182d0


	//   ....[185]....
        /*0790*/ 	.word	0x00018390


	//   ....[186]....
        /*0794*/ 	.word	0x000184c0


	//   ....[187]....
        /*0798*/ 	.word	0x00018570


	//   ....[188]....
        /*079c*/ 	.word	0x000185f0


	//   ....[189]....
        /*07a0*/ 	.word	0x000186d0


	//   ....[190]....
        /*07a4*/ 	.word	0x00018730


	//   ....[191]....
        /*07a8*/ 	.word	0x00018800


	//   ....[192]....
        /*07ac*/ 	.word	0x00018860


	//   ....[193]....
        /*07b0*/ 	.word	0x00018930


	//   ....[194]....
        /*07b4*/ 	.word	0x00018990


	//   ....[195]....
        /*07b8*/ 	.word	0x00018a60


	//   ....[196]....
        /*07bc*/ 	.word	0x00018ac0


	//   ....[197]....
        /*07c0*/ 	.word	0x00018b90


	//   ....[198]....
        /*07c4*/ 	.word	0x00018c80


	//   ....[199]....
        /*07c8*/ 	.word	0x00018d20


	//   ....[200]....
        /*07cc*/ 	.word	0x00018d80


	//   ....[201]....
        /*07d0*/ 	.word	0x00018e70


	//   ....[202]....
        /*07d4*/ 	.word	0x00018ed0


	//   ....[203]....
        /*07d8*/ 	.word	0x00018fb0


	//   ....[204]....
        /*07dc*/ 	.word	0x00019010


	//   ....[205]....
        /*07e0*/ 	.word	0x000190f0


	//   ....[206]....
        /*07e4*/ 	.word	0x00019150


	//   ....[207]....
        /*07e8*/ 	.word	0x00019230


	//   ....[208]....
        /*07ec*/ 	.word	0x00019290


	//   ....[209]....
        /*07f0*/ 	.word	0x00019360


	//   ....[210]....
        /*07f4*/ 	.word	0x00019480


	//   ....[211]....
        /*07f8*/ 	.word	0x00019570


	//   ....[212]....
        /*07fc*/ 	.word	0x00019610


	//   ....[213]....
        /*0800*/ 	.word	0x000196e0


	//   ....[214]....
        /*0804*/ 	.word	0x00019740


	//   ....[215]....
        /*0808*/ 	.word	0x00019810


	//   ....[216]....
        /*080c*/ 	.word	0x00019870


	//   ....[217]....
        /*0810*/ 	.word	0x00019950


	//   ....[218]....
        /*0814*/ 	.word	0x000199b0


	//   ....[219]....
        /*0818*/ 	.word	0x00019a80


	//   ....[220]....
        /*081c*/ 	.word	0x00019ae0


	//   ....[221]....
        /*0820*/ 	.word	0x00019ba0


	//   ....[222]....
        /*0824*/ 	.word	0x00019c30


	//   ....[223]....
        /*0828*/ 	.word	0x00019cd0


	//   ....[224]....
        /*082c*/ 	.word	0x00019e40


	//   ....[225]....
        /*0830*/ 	.word	0x00019eb0


	//   ....[226]....
        /*0834*/ 	.word	0x00019f30


	//   ....[227]....
        /*0838*/ 	.word	0x00019fa0


	//   ....[228]....
        /*083c*/ 	.word	0x0001a010


	//   ....[229]....
        /*0840*/ 	.word	0x0001a090


	//   ....[230]....
        /*0844*/ 	.word	0x0001a110


	//   ....[231]....
        /*0848*/ 	.word	0x0001a1a0


	//   ....[232]....
        /*084c*/ 	.word	0x0001a210


	//   ....[233]....
        /*0850*/ 	.word	0x0001a280


	//   ....[234]....
        /*0854*/ 	.word	0x0001a2f0


	//   ....[235]....
        /*0858*/ 	.word	0x0001a370


	//   ....[236]....
        /*085c*/ 	.word	0x0001a3e0


	//   ....[237]....
        /*0860*/ 	.word	0x0001a470


	//   ....[238]....
        /*0864*/ 	.word	0x0001a4d0


	//   ....[239]....
        /*0868*/ 	.word	0x0001a560


	//   ....[240]....
        /*086c*/ 	.word	0x0001a690


	//----- nvinfo : EIATTR_REG_RECONFIG
	.align		4
.L_202:
        /*0870*/ 	.byte	0x01, 0x54
	.zero		2


	//----- nvinfo : EIATTR_SYSCALL_OFFSETS
	.align		4
        /*0874*/ 	.byte	0x04, 0x46
        /*0876*/ 	.short	(.L_204 - .L_203)


	//   ....[0]....
.L_203:
        /*0878*/ 	.word	0x00001fb0


	//   ....[1]....
        /*087c*/ 	.word	0x000124c0


	//   ....[2]....
        /*0880*/ 	.word	0x00012610


	//   ....[3]....
        /*0884*/ 	.word	0x00012700


	//   ....[4]....
        /*0888*/ 	.word	0x00013660


	//----- nvinfo : EIATTR_MBARRIER_INSTR_OFFSETS
	.align		4
.L_204:
        /*088c*/ 	.byte	0x04, 0x39
        /*088e*/ 	.short	(.L_206 - .L_205)


	//   ....[0]....
.L_205:
        /*0890*/ 	.word	0x00000180
        /*0894*/ 	.word	0x000000ff
        /*0898*/ 	.word	0x0002a800
        /*089c*/ 	.short	0x0100
        /*089e*/ 	.byte	0x08
	.zero		1


	//   ....[1]....
        /*08a0*/ 	.word	0x00000190
        /*08a4*/ 	.word	0x000000ff
        /*08a8*/ 	.word	0x0002a820
        /*08ac*/ 	.short	0x0100
        /*08ae*/ 	.byte	0x08
	.zero		1


	//   ....[2]....
        /*08b0*/ 	.word	0x00000280
        /*08b4*/ 	.word	0x000000ff
        /*08b8*/ 	.word	0x0002a830
        /*08bc*/ 	.short	0x0100
        /*08be*/ 	.byte	0x08
	.zero		1


	//   ....[3]....
        /*08c0*/ 	.word	0x00000290
        /*08c4*/ 	.word	0x000000ff
        /*08c8*/ 	.word	0x0002a840
        /*08cc*/ 	.short	0x0100
        /*08ce*/ 	.byte	0x08
	.zero		1


	//   ....[4]....
        /*08d0*/ 	.word	0x000002a0
        /*08d4*/ 	.word	0x000000ff
        /*08d8*/ 	.word	0x0002a838
        /*08dc*/ 	.short	0x0100
        /*08de*/ 	.byte	0x08
	.zero		1


	//   ....[5]....
        /*08e0*/ 	.word	0x000002b0
        /*08e4*/ 	.word	0x000000ff
        /*08e8*/ 	.word	0x0002a848
        /*08ec*/ 	.short	0x0100
        /*08ee*/ 	.byte	0x08
	.zero		1


	//   ....[6]....
        /*08f0*/ 	.word	0x000003e0
        /*08f4*/ 	.word	0x000000ff
        /*08f8*/ 	.word	0x0002a850
        /*08fc*/ 	.short	0x0100
        /*08fe*/ 	.byte	0x08
	.zero		1


	//   ....[7]....
        /*0900*/ 	.word	0x000003f0
        /*0904*/ 	.word	0x000000ff
        /*0908*/ 	.word	0x0002a860
        /*090c*/ 	.short	0x0100
        /*090e*/ 	.byte	0x08
	.zero		1


	//   ....[8]....
        /*0910*/ 	.word	0x00000400
        /*0914*/ 	.word	0x000000ff
        /*0918*/ 	.word	0x0002a858
        /*091c*/ 	.short	0x0100
        /*091e*/ 	.byte	0x08
	.zero		1


	//   ....[9]....
        /*0920*/ 	.word	0x00000410
        /*0924*/ 	.word	0x000000ff
        /*0928*/ 	.word	0x0002a868
        /*092c*/ 	.short	0x0100
        /*092e*/ 	.byte	0x08
	.zero		1


	//   ....[10]....
        /*0930*/ 	.word	0x00000500
        /*0934*/ 	.word	0x000000ff
        /*0938*/ 	.word	0x0002a870
        /*093c*/ 	.short	0x0100
        /*093e*/ 	.byte	0x06
	.zero		1


	//   ....[11]....
        /*0940*/ 	.word	0x00000510
        /*0944*/ 	.word	0x000000ff
        /*0948*/ 	.word	0x0002a880
        /*094c*/ 	.short	0x0100
        /*094e*/ 	.byte	0x06
	.zero		1


	//   ....[12]....
        /*0950*/ 	.word	0x00000520
        /*0954*/ 	.word	0x000000ff
        /*0958*/ 	.word	0x0002a878
        /*095c*/ 	.short	0x0100
        /*095e*/ 	.byte	0x06
	.zero		1


	//   ....[13]....
        /*0960*/ 	.word	0x00000530
        /*0964*/ 	.word	0x000000ff
        /*0968*/ 	.word	0x0002a888
        /*096c*/ 	.short	0x0100
        /*096e*/ 	.byte	0x06
	.zero		1


	//   ....[14]....
        /*0970*/ 	.word	0x00000660
        /*0974*/ 	.word	0x000000ff
        /*0978*/ 	.word	0x0002a890
        /*097c*/ 	.short	0x0100
        /*097e*/ 	.byte	0x08
	.zero		1


	//   ....[15]....
        /*0980*/ 	.word	0x00000670
        /*0984*/ 	.word	0x000000ff
        /*0988*/ 	.word	0x0002a8a0
        /*098c*/ 	.short	0x0100
        /*098e*/ 	.byte	0x08
	.zero		1


	//   ....[16]....
        /*0990*/ 	.word	0x00000680
        /*0994*/ 	.word	0x000000ff
        /*0998*/ 	.word	0x0002a898
        /*099c*/ 	.short	0x0100
        /*099e*/ 	.byte	0x08
	.zero		1


	//   ....[17]....
        /*09a0*/ 	.word	0x00000690
        /*09a4*/ 	.word	0x000000ff
        /*09a8*/ 	.word	0x0002a8a8
        /*09ac*/ 	.short	0x0100
        /*09ae*/ 	.byte	0x08
	.zero		1


	//   ....[18]....
        /*09b0*/ 	.word	0x000007d0
        /*09b4*/ 	.word	0x000000ff
        /*09b8*/ 	.word	0x0002a8b0
        /*09bc*/ 	.short	0x0100
        /*09be*/ 	.byte	0x08
	.zero		1


	//   ....[19]....
        /*09c0*/ 	.word	0x000007e0
        /*09c4*/ 	.word	0x000000ff
        /*09c8*/ 	.word	0x0002a8c0
        /*09cc*/ 	.short	0x0100
        /*09ce*/ 	.byte	0x08
	.zero		1


	//   ....[20]....
        /*09d0*/ 	.word	0x000007f0
        /*09d4*/ 	.word	0x000000ff
        /*09d8*/ 	.word	0x0002a8b8
        /*09dc*/ 	.short	0x0100
        /*09de*/ 	.byte	0x08
	.zero		1


	//   ....[21]....
        /*09e0*/ 	.word	0x00000800
        /*09e4*/ 	.word	0x000000ff
        /*09e8*/ 	.word	0x0002a8c8
        /*09ec*/ 	.short	0x0100
        /*09ee*/ 	.byte	0x08
	.zero		1


	//   ....[22]....
        /*09f0*/ 	.word	0x00002050
        /*09f4*/ 	.word	0x000000ff
        /*09f8*/ 	.word	0x0002a800
        /*09fc*/ 	.short	0x010a
        /*09fe*/ 	.byte	0x3c
	.zero		1


	//   ....[23]....
        /*0a00*/ 	.word	0x000020d0
        /*0a04*/ 	.word	0x00000003
        /*0a08*/ 	.word	0x0002a830
        /*0a0c*/ 	.short	0x010a
        /*0a0e*/ 	.byte	0x3f
	.zero		1


	//   ....[24]....
        /*0a10*/ 	.word	0x00002110
        /*0a14*/ 	.word	0x00000003
        /*0a18*/ 	.word	0x0002a830
        /*0a1c*/ 	.short	0x010a
        /*0a1e*/ 	.byte	0x3f
	.zero		1


	//   ....[25]....
        /*0a20*/ 	.word	0x00002880
        /*0a24*/ 	.word	0x000000ff
        /*0a28*/ 	.word	0x00000000
        /*0a2c*/ 	.short	0x0101
        /*0a2e*/ 	.byte	0x04
	.zero		1


	//   ....[26]....
        /*0a30*/ 	.word	0x00004da0
        /*0a34*/ 	.word	0x000000ff
        /*0a38*/ 	.word	0x0002a830
        /*0a3c*/ 	.short	0x010a
        /*0a3e*/ 	.byte	0x05
	.zero		1


	//   ....[27]....
        /*0a40*/ 	.word	0x00004de0
        /*0a44*/ 	.word	0x000000ff
        /*0a48*/ 	.word	0x0002a830
        /*0a4c*/ 	.short	0x010a
        /*0a4e*/ 	.byte	0x05
	.zero		1


	//   ....[28]....
        /*0a50*/ 	.word	0x000056b0
        /*0a54*/ 	.word	0x000000ff
        /*0a58*/ 	.word	0x0002a850
        /*0a5c*/ 	.short	0x010a
        /*0a5e*/ 	.byte	0x0a
	.zero		1


	//   ....[29]....
        /*0a60*/ 	.word	0x000056f0
        /*0a64*/ 	.word	0x000000ff
        /*0a68*/ 	.word	0x0002a850
        /*0a6c*/ 	.short	0x010a
        /*0a6e*/ 	.byte	0x0a
	.zero		1


	//   ....[30]....
        /*0a70*/ 	.word	0x00005ab0
        /*0a74*/ 	.word	0x000000ff
        /*0a78*/ 	.word	0x00000000
        /*0a7c*/ 	.short	0x0101
        /*0a7e*/ 	.byte	0x05
	.zero		1


	//   ....[31]....
        /*0a80*/ 	.word	0x00007a00
        /*0a84*/ 	.word	0x000000ff
        /*0a88*/ 	.word	0x00000000
        /*0a8c*/ 	.short	0x0101
        /*0a8e*/ 	.byte	0x0a
	.zero		1


	//   ....[32]....
        /*0a90*/ 	.word	0x00007e70
        /*0a94*/ 	.word	0x000000ff
        /*0a98*/ 	.word	0x0002a830
        /*0a9c*/ 	.short	0x010a
        /*0a9e*/ 	.byte	0x05
	.zero		1


	//   ....[33]....
        /*0aa0*/ 	.word	0x00007eb0
        /*0aa4*/ 	.word	0x000000ff
        /*0aa8*/ 	.word	0x0002a830
        /*0aac*/ 	.short	0x010a
        /*0aae*/ 	.byte	0x05
	.zero		1


	//   ....[34]....
        /*0ab0*/ 	.word	0x00008780
        /*0ab4*/ 	.word	0x000000ff
        /*0ab8*/ 	.word	0x0002a850
        /*0abc*/ 	.short	0x010a
        /*0abe*/ 	.byte	0x0a
	.zero		1


	//   ....[35]....
        /*0ac0*/ 	.word	0x000087c0
        /*0ac4*/ 	.word	0x000000ff
        /*0ac8*/ 	.word	0x0002a850
        /*0acc*/ 	.short	0x010a
        /*0ace*/ 	.byte	0x0a
	.zero		1


	//   ....[36]....
        /*0ad0*/ 	.word	0x00008bd0
        /*0ad4*/ 	.word	0x000000ff
        /*0ad8*/ 	.word	0x00000000
        /*0adc*/ 	.short	0x0101
        /*0ade*/ 	.byte	0x05
	.zero		1


	//   ....[37]....
        /*0ae0*/ 	.word	0x00009910
        /*0ae4*/ 	.word	0x000000ff
        /*0ae8*/ 	.word	0x00000000
        /*0aec*/ 	.short	0x0101
        /*0aee*/ 	.byte	0x0a
	.zero		1


	//   ....[38]....
        /*0af0*/ 	.word	0x00009b20
        /*0af4*/ 	.word	0x000000ff
        /*0af8*/ 	.word	0x0002a830
        /*0afc*/ 	.short	0x010a
        /*0afe*/ 	.byte	0x05
	.zero		1


	//   ....[39]....
        /*0b00*/ 	.word	0x00009b60
        /*0b04*/ 	.word	0x000000ff
        /*0b08*/ 	.word	0x0002a830
        /*0b0c*/ 	.short	0x010a
        /*0b0e*/ 	.byte	0x05
	.zero		1


	//   ....[40]....
        /*0b10*/ 	.word	0x0000a430
        /*0b14*/ 	.word	0x000000ff
        /*0b18*/ 	.word	0x0002a850
        /*0b1c*/ 	.short	0x010a
        /*0b1e*/ 	.byte	0x0a
	.zero		1


	//   ....[41]....
        /*0b20*/ 	.word	0x0000a470
        /*0b24*/ 	.word	0x000000ff
        /*0b28*/ 	.word	0x0002a850
        /*0b2c*/ 	.short	0x010a
        /*0b2e*/ 	.byte	0x0a
	.zero		1


	//   ....[42]....
        /*0b30*/ 	.word	0x0000a820
        /*0b34*/ 	.word	0x000000ff
        /*0b38*/ 	.word	0x00000000
        /*0b3c*/ 	.short	0x0101
        /*0b3e*/ 	.byte	0x05
	.zero		1


	//   ....[43]....
        /*0b40*/ 	.word	0x0000c780
        /*0b44*/ 	.word	0x000000ff
        /*0b48*/ 	.word	0x00000000
        /*0b4c*/ 	.short	0x0101
        /*0b4e*/ 	.byte	0x0a
	.zero		1


	//   ....[44]....
        /*0b50*/ 	.word	0x0000cca0
        /*0b54*/ 	.word	0x000000ff
        /*0b58*/ 	.word	0x0002a850
        /*0b5c*/ 	.short	0x010a
        /*0b5e*/ 	.byte	0x05
	.zero		1


	//   ....[45]....
        /*0b60*/ 	.word	0x0000cce0
        /*0b64*/ 	.word	0x000000ff
        /*0b68*/ 	.word	0x0002a850
        /*0b6c*/ 	.short	0x010a
        /*0b6e*/ 	.byte	0x05
	.zero		1


	//   ....[46]....
        /*0b70*/ 	.word	0x0000d470
        /*0b74*/ 	.word	0x000000ff
        /*0b78*/ 	.word	0x00000000
        /*0b7c*/ 	.short	0x0101
        /*0b7e*/ 	.byte	0x04
	.zero		1


	//   ....[47]....
        /*0b80*/ 	.word	0x0000e960
        /*0b84*/ 	.word	0x00000013
        /*0b88*/ 	.word	0x00000000
        /*0b8c*/ 	.short	0x0101
        /*0b8e*/ 	.byte	0x3f
	.zero		1


	//   ....[48]....
        /*0b90*/ 	.word	0x0000ee00
        /*0b94*/ 	.word	0x00000013
        /*0b98*/ 	.word	0x00000000
        /*0b9c*/ 	.short	0x0101
        /*0b9e*/ 	.byte	0x3f
	.zero		1


	//   ....[49]....
        /*0ba0*/ 	.word	0x00012d30
        /*0ba4*/ 	.word	0x00000007
        /*0ba8*/ 	.word	0x0002a840
        /*0bac*/ 	.short	0x010a
        /*0bae*/ 	.byte	0x3f
	.zero		1


	//   ....[50]....
        /*0bb0*/ 	.word	0x000133e0
        /*0bb4*/ 	.word	0x00000007
        /*0bb8*/ 	.word	0x0002a830
        /*0bbc*/ 	.short	0x0107
        /*0bbe*/ 	.byte	0x3f
	.zero		1


	//   ....[51]....
        /*0bc0*/ 	.word	0x00013490
        /*0bc4*/ 	.word	0x00000007
        /*0bc8*/ 	.word	0x0002a830
        /*0bcc*/ 	.short	0x0101
        /*0bce*/ 	.byte	0x3f
	.zero		1


	//   ....[52]....
        /*0bd0*/ 	.word	0x00014040
        /*0bd4*/ 	.word	0x00000016
        /*0bd8*/ 	.word	0x0002a800
        /*0bdc*/ 	.short	0x0107
        /*0bde*/ 	.byte	0x3f
	.zero		1


	//   ....[53]....
        /*0be0*/ 	.word	0x00014160
        /*0be4*/ 	.word	0x00000016
        /*0be8*/ 	.word	0x0002a800
        /*0bec*/ 	.short	0x0101
        /*0bee*/ 	.byte	0x3f
	.zero		1


	//   ....[54]....
        /*0bf0*/ 	.word	0x00014180
        /*0bf4*/ 	.word	0x00000016
        /*0bf8*/ 	.word	0x0002a820
        /*0bfc*/ 	.short	0x010a
        /*0bfe*/ 	.byte	0x3f
	.zero		1


	//   ....[55]....
        /*0c00*/ 	.word	0x000144e0
        /*0c04*/ 	.word	0x00000006
        /*0c08*/ 	.word	0x0002a840
        /*0c0c*/ 	.short	0x010a
        /*0c0e*/ 	.byte	0x3f
	.zero		1


	//   ....[56]....
        /*0c10*/ 	.word	0x000149c0
        /*0c14*/ 	.word	0x00000006
        /*0c18*/ 	.word	0x0002a830
        /*0c1c*/ 	.short	0x0107
        /*0c1e*/ 	.byte	0x3f
	.zero		1


	//   ....[57]....
        /*0c20*/ 	.word	0x00014a70
        /*0c24*/ 	.word	0x00000006
        /*0c28*/ 	.word	0x0002a830
        /*0c2c*/ 	.short	0x0101
        /*0c2e*/ 	.byte	0x3f
	.zero		1


	//   ....[58]....
        /*0c30*/ 	.word	0x00014ad0
        /*0c34*/ 	.word	0x00000004
        /*0c38*/ 	.word	0x0002a860
        /*0c3c*/ 	.short	0x010a
        /*0c3e*/ 	.byte	0x3f
	.zero		1


	//   ....[59]....
        /*0c40*/ 	.word	0x00014f20
        /*0c44*/ 	.word	0x00000004
        /*0c48*/ 	.word	0x0002a850
        /*0c4c*/ 	.short	0x0107
        /*0c4e*/ 	.byte	0x3f
	.zero		1


	//   ....[60]....
        /*0c50*/ 	.word	0x00015070
        /*0c54*/ 	.word	0x00000004
        /*0c58*/ 	.word	0x0002a850
        /*0c5c*/ 	.short	0x0101
        /*0c5e*/ 	.byte	0x3f
	.zero		1


	//   ....[61]....
        /*0c60*/ 	.word	0x000152c0
        /*0c64*/ 	.word	0x00000000
        /*0c68*/ 	.word	0x0002a860
        /*0c6c*/ 	.short	0x010a
        /*0c6e*/ 	.byte	0x3f
	.zero		1


	//   ....[62]....
        /*0c70*/ 	.word	0x00015720
        /*0c74*/ 	.word	0x00000000
        /*0c78*/ 	.word	0x0002a850
        /*0c7c*/ 	.short	0x0107
        /*0c7e*/ 	.byte	0x3f
	.zero		1


	//   ....[63]....
        /*0c80*/ 	.word	0x000157d0
        /*0c84*/ 	.word	0x00000000
        /*0c88*/ 	.word	0x0002a850
        /*0c8c*/ 	.short	0x0101
        /*0c8e*/ 	.byte	0x3f
	.zero		1


	//   ....[64]....
        /*0c90*/ 	.word	0x00016920
        /*0c94*/ 	.word	0x00000007
        /*0c98*/ 	.word	0x0002a820
        /*0c9c*/ 	.short	0x010a
        /*0c9e*/ 	.byte	0x3f
	.zero		1


	//   ....[65]....
        /*0ca0*/ 	.word	0x00016ac0
        /*0ca4*/ 	.word	0x00000005
        /*0ca8*/ 	.word	0x0002a840
        /*0cac*/ 	.short	0x010a
        /*0cae*/ 	.byte	0x3f
	.zero		1


	//   ....[66]....
        /*0cb0*/ 	.word	0x00016b60
        /*0cb4*/ 	.word	0x00000003
        /*0cb8*/ 	.word	0x0002a840
        /*0cbc*/ 	.short	0x010a
        /*0cbe*/ 	.byte	0x3f
	.zero		1


	//   ....[67]....
        /*0cc0*/ 	.word	0x00016ba0
        /*0cc4*/ 	.word	0x00000005
        /*0cc8*/ 	.word	0x0002a860
        /*0ccc*/ 	.short	0x010a
        /*0cce*/ 	.byte	0x3f
	.zero		1


	//   ....[68]....
        /*0cd0*/ 	.word	0x00016be0
        /*0cd4*/ 	.word	0x00000003
        /*0cd8*/ 	.word	0x0002a860
        /*0cdc*/ 	.short	0x010a
        /*0cde*/ 	.byte	0x3f
	.zero		1


	//   ....[69]....
        /*0ce0*/ 	.word	0x00016c50
        /*0ce4*/ 	.word	0x00000003
        /*0ce8*/ 	.word	0x0002a800
        /*0cec*/ 	.short	0x010a
        /*0cee*/ 	.byte	0x3f
	.zero		1


	//   ....[70]....
        /*0cf0*/ 	.word	0x00016ca0
        /*0cf4*/ 	.word	0x00000003
        /*0cf8*/ 	.word	0x0002a830
        /*0cfc*/ 	.short	0x010a
        /*0cfe*/ 	.byte	0x3f
	.zero		1


	//   ....[71]....
        /*0d00*/ 	.word	0x00016d00
        /*0d04*/ 	.word	0x00000008
        /*0d08*/ 	.word	0x0002a830
        /*0d0c*/ 	.short	0x010a
        /*0d0e*/ 	.byte	0x3f
	.zero		1


	//   ....[72]....
        /*0d10*/ 	.word	0x00016d60
        /*0d14*/ 	.word	0x00000007
        /*0d18*/ 	.word	0x0002a850
        /*0d1c*/ 	.short	0x010a
        /*0d1e*/ 	.byte	0x3f
	.zero		1


	//   ....[73]....
        /*0d20*/ 	.word	0x00016dc0
        /*0d24*/ 	.word	0x00000008
        /*0d28*/ 	.word	0x0002a830
        /*0d2c*/ 	.short	0x010a
        /*0d2e*/ 	.byte	0x3f
	.zero		1


	//   ....[74]....
        /*0d30*/ 	.word	0x00016e20
        /*0d34*/ 	.word	0x00000007
        /*0d38*/ 	.word	0x0002a850
        /*0d3c*/ 	.short	0x010a
        /*0d3e*/ 	.byte	0x3f
	.zero		1


	//   ....[75]....
        /*0d40*/ 	.word	0x00016e80
        /*0d44*/ 	.word	0x00000008
        /*0d48*/ 	.word	0x0002a830
        /*0d4c*/ 	.short	0x010a
        /*0d4e*/ 	.byte	0x3f
	.zero		1


	//   ....[76]....
        /*0d50*/ 	.word	0x00016ee0
        /*0d54*/ 	.word	0x00000007
        /*0d58*/ 	.word	0x0002a850
        /*0d5c*/ 	.short	0x010a
        /*0d5e*/ 	.byte	0x3f
	.zero		1


	//   ....[77]....
        /*0d60*/ 	.word	0x00016f40
        /*0d64*/ 	.word	0x00000005
        /*0d68*/ 	.word	0x0002a850
        /*0d6c*/ 	.short	0x010a
        /*0d6e*/ 	.byte	0x3f
	.zero		1


	//   ....[78]....
        /*0d70*/ 	.word	0x00017060
        /*0d74*/ 	.word	0x00000007
        /*0d78*/ 	.word	0x0002a840
        /*0d7c*/ 	.short	0x010a
        /*0d7e*/ 	.byte	0x3f
	.zero		1


	//   ....[79]....
        /*0d80*/ 	.word	0x000183c0
        /*0d84*/ 	.word	0x00000016
        /*0d88*/ 	.word	0x0002a820
        /*0d8c*/ 	.short	0x010a
        /*0d8e*/ 	.byte	0x3f
	.zero		1


	//   ....[80]....
        /*0d90*/ 	.word	0x00018410
        /*0d94*/ 	.word	0x00000006
        /*0d98*/ 	.word	0x0002a840
        /*0d9c*/ 	.short	0x010a
        /*0d9e*/ 	.byte	0x3f
	.zero		1


	//   ....[81]....
        /*0da0*/ 	.word	0x00018bd0
        /*0da4*/ 	.word	0x00000004
        /*0da8*/ 	.word	0x0002a860
        /*0dac*/ 	.short	0x010a
        /*0dae*/ 	.byte	0x3f
	.zero		1


	//   ....[82]....
        /*0db0*/ 	.word	0x000193d0
        /*0db4*/ 	.word	0x00000000
        /*0db8*/ 	.word	0x0002a860
        /*0dbc*/ 	.short	0x010a
        /*0dbe*/ 	.byte	0x3f
	.zero		1


	//   ....[83]....
        /*0dc0*/ 	.word	0x0001a5b0
        /*0dc4*/ 	.word	0x00000007
        /*0dc8*/ 	.word	0x0002a820
        /*0dcc*/ 	.short	0x010a
        /*0dce*/ 	.byte	0x3f
	.zero		1


	//   ....[84]....
        /*0dd0*/ 	.word	0x0001a750
        /*0dd4*/ 	.word	0x00000005
        /*0dd8*/ 	.word	0x0002a840
        /*0ddc*/ 	.short	0x010a
        /*0dde*/ 	.byte	0x3f
	.zero		1


	//   ....[85]....
        /*0de0*/ 	.word	0x0001a7a0
        /*0de4*/ 	.word	0x00000003
        /*0de8*/ 	.word	0x0002a840
        /*0dec*/ 	.short	0x010a
        /*0dee*/ 	.byte	0x3f
	.zero		1


	//   ....[86]....
        /*0df0*/ 	.word	0x0001a7f0
        /*0df4*/ 	.word	0x00000005
        /*0df8*/ 	.word	0x0002a860
        /*0dfc*/ 	.short	0x010a
        /*0dfe*/ 	.byte	0x3f
	.zero		1


	//----- nvinfo : EIATTR_NUM_MBARRIERS
	.align		4
.L_206:
        /*0e00*/ 	.byte	0x03, 0x38
        /*0e02*/ 	.short	0x0016


	//----- nvinfo : EIATTR_EXIT_INSTR_OFFSETS
	.align		4
        /*0e04*/ 	.byte	0x04, 0x1c
        /*0e06*/ 	.short	(.L_208 - .L_207)


	//   ....[0]....
.L_207:
        /*0e08*/ 	.word	0x00000990


	//   ....[1]....
        /*0e0c*/ 	.word	0x00010660


	//   ....[2]....
        /*0e10*/ 	.word	0x00016c30


	//----- nvinfo : EIATTR_MAX_THREADS
	.align		4
.L_208:
        /*0e14*/ 	.byte	0x04, 0x05
        /*0e16*/ 	.short	(.L_210 - .L_209)
.L_209:
        /*0e18*/ 	.word	0x00000180
        /*0e1c*/ 	.word	0x00000001
        /*0e20*/ 	.word	0x00000001


	//----- nvinfo : EIATTR_CRS_STACK_SIZE
	.align		4
.L_210:
        /*0e24*/ 	.byte	0x04, 0x1e
        /*0e26*/ 	.short	(.L_212 - .L_211)
.L_211:
        /*0e28*/ 	.word	0x00000000


	//----- nvinfo : EIATTR_CBANK_PARAM_SIZE
	.align		4
.L_212:
        /*0e2c*/ 	.byte	0x03, 0x19
        /*0e2e*/ 	.short	0x0af0


	//----- nvinfo : EIATTR_PARAM_CBANK
	.align		4
        /*0e30*/ 	.byte	0x04, 0x0a
        /*0e32*/ 	.short	(.L_214 - .L_213)
	.align		4
.L_213:
        /*0e34*/ 	.word	index@(.nv.constant0._ZN7cutlass13device_kernelIN5flash11enable_sm90INS1_16FlashAttnFwdSm90INS1_25CollectiveMainloopFwdSm90ILi2EN4cute5tupleIJNS5_1CILi1EEES8_S8_EEENS6_IJNS7_ILi128EEENS7_ILi96EEENS7_ILi192EEEEEELi128ENS_10bfloat16_tEfNS_4arch4Sm90ELb0ELb1ELb0ELb1ELb1ELb0ELb0ELb1ELb1ELb1ELb1ELb0EEENS1_21CollectiveEpilogueFwdINS6_IJSA_SA_SB_EEES9_SE_SG_Li256ELb1ELb1ELb1ELb0EEENS1_36VarlenDynamicPersistentTileSchedulerILi128ELi96ELi256ELi128ELb1ELb1ELb1ELb1ELb0ELb1EEEEEEEEEvNT_6ParamsE)
        /*0e38*/ 	.short	0x0210
        /*0e3a*/ 	.short	0x0af0


	//----- nvinfo : EIATTR_SW_WAR
	.align		4
.L_214:
        /*0e3c*/ 	.byte	0x04, 0x36
        /*0e3e*/ 	.short	(.L_216 - .L_215)
.L_215:
        /*0e40*/ 	.word	0x00000008
.L_216:


//--------------------- .nv.info._ZN7cutlass13device_kernelIN5flash11enable_sm90INS1_16FlashAttnFwdSm90INS1_25CollectiveMainloopFwdSm90ILi2EN4cute5tupleIJNS5_1CILi1EEES8_S8_EEENS6_IJNS7_ILi128EEENS7_ILi96EEENS7_ILi192EEEEEELi128ENS_10bfloat16_tEfNS_4arch4Sm90ELb0ELb1ELb0ELb1ELb1ELb1ELb0ELb1ELb1ELb1ELb1ELb0EEENS1_21CollectiveEpilogueFwdINS6_IJSA_SA_SB_EEES9_SE_SG_Li256ELb1ELb1ELb1ELb0EEENS1_36VarlenDynamicPersistentTileSchedulerILi128ELi96ELi256ELi128ELb1ELb1ELb1ELb1ELb0ELb1EEEEEEEEEvNT_6ParamsE --------------------------
	.section	.nv.info._ZN7cutlass13device_kernelIN5flash11enable_sm90INS1_16FlashAttnFwdSm90INS1_25CollectiveMainloopFwdSm90ILi2EN4cute5tupleIJNS5_1CILi1EEES8_S8_EEENS6_IJNS7_ILi128EEENS7_ILi96EEENS7_ILi192EEEEEELi128ENS_10bfloat16_tEfNS_4arch4Sm90ELb0ELb1ELb0ELb1ELb1ELb1ELb0ELb1ELb1ELb1ELb1ELb0EEENS1_21CollectiveEpilogueFwdINS6_IJSA_SA_SB_EEES9_SE_SG_Li256ELb1ELb1ELb1ELb0EEENS1_36VarlenDynamicPersistentTileSchedulerILi128ELi96ELi256ELi128ELb1ELb1ELb1ELb1ELb0ELb1EEEEEEEEEvNT_6ParamsE,"",@"SHT_CUDA_INFO"
	.sectionflags	@""
	.align	4


	//----- nvinfo : EIATTR_CUDA_API_VERSION
	.align		4
        /*0000*/ 	.byte	0x04, 0x37
        /*0002*/ 	.short	(.L_218 - .L_217)
.L_217:
        /*0004*/ 	.word	0x00000082


	//----- nvinfo : EIATTR_KPARAM_INFO
	.align		4
.L_218:
        /*0008*/ 	.byte	0x04, 0x17
        /*000a*/ 	.short	(.L_220 - .L_219)
.L_219:
        /*000c*/ 	.word	0x00000000
        /*0010*/ 	.short	0x0000
        /*0012*/ 	.short	0x0070
        /*0014*/ 	.byte	0x00, 0xf0, 0x01, 0x2a


	//----- nvinfo : EIATTR_SPARSE_MMA_MASK
	.align		4
.L_220:
        /*0018*/ 	.byte	0x03, 0x50
        /*001a*/ 	.short	0x0000


	//----- nvinfo : EIATTR_MAXREG_COUNT
	.align		4
        /*001c*/ 	.byte	0x03, 0x1b
        /*001e*/ 	.short	0x00a8


	//----- nvinfo : EIATTR_NUM_BARRIERS
	.align		4
        /*0020*/ 	.byte	0x02, 0x4c
        /*0022*/ 	.byte	0x10
	.zero		1


	//----- nvinfo : EIATTR_EXTERNS
	.align		4
        /*0024*/ 	.byte	0x04, 0x0f
        /*0026*/ 	.short	(.L_222 - .L_221)


	//   ....[0]....
	.align		4
.L_221:
        /*0028*/ 	.word	index@(__assertfail)


	//----- nvinfo : EIATTR_ANNOTATIONS
	.align		4
.L_222:
        /*002c*/ 	.byte	0x04, 0x55
        /*002e*/ 	.short	(.L_224 - .L_223)


	//   ....[0]....
.L_223:
        /* <DEDUP_REMOVED lines=37> */
        /*0274*/ 	.byte	0x40, 0xab, 0x02, 0x00, 0x01, 0x00, 0x00, 0x00, 0xd0, 0xac, 0x02, 0x00


	//----- nvinfo : EIATTR_MERCURY_ISA_VERSION
	.align		4
.L_224:
        /*0280*/ 	.byte	0x03, 0x5f
        /*0282*/ 	.short	0x0101


	//----- nvinfo : EIATTR_UNUSED_LOAD_BYTE_OFFSET
	.align		4
        /*0284*/ 	.byte	0x04, 0x44
        /*0286*/ 	.short	(.L_226 - .L_225)


	//   ....[0]....
.L_225:
        /*0288*/ 	.word	0x00000a50
        /*028c*/ 	.word	0x0000fff0


	//   ....[1]....
        /*0290*/ 	.word	0x00020080
        /*0294*/ 	.word	0x0000fff0


	//----- nvinfo : EIATTR_INT_WARP_WIDE_INSTR_OFFSETS
	.align		4
.L_226:
        /*0298*/ 	.byte	0x04, 0x31
        /*029a*/ 	.short	(.L_228 - .L_227)


	//   ....[0]....
.L_227:
        /*029c*/ 	.word	0x00000130


	//   ....[1]....
        /*02a0*/ 	.word	0x00000170


	//   ....[2]....
        /*02a4*/ 	.word	0x000001e0


	//   ....[3]....
        /*02a8*/ 	.word	0x00026550


	//   ....[4]....
        /*02ac*/ 	.word	0x000265e0


	//   ....[5]....
        /*02b0*/ 	.word	0x00029450


	//   ....[6]....
        /*02b4*/ 	.word	0x000294e0


	//----- nvinfo : EIATTR_COOP_GROUP_MASK_REGIDS
	.align		4
.L_228:
        /*02b8*/ 	.byte	0x04, 0x29
        /*02ba*/ 	.short	(.L_230 - .L_229)


	//   ....[0]....
.L_229:
        /*02bc*/ 	.word	0xffffffff


	//   ....[1]....
        /*02c0*/ 	.word	0xffffffff


	//   ....[2]....
        /*02c4*/ 	.word	0xffffffff


	//   ....[3]....
        /*02c8*/ 	.word	0xffffffff


	//   ....[4]....
        /*02cc*/ 	.word	0xffffffff


	//   ....[5]....
        /*02d0*/ 	.word	0xffffffff


	//   ....[6]....
        /*02d4*/ 	.word	0xffffffff


	//   ....[7]....
        /*02d8*/ 	.word	0xffffffff


	//   ....[8]....
        /*02dc*/ 	.word	0xffffffff


	//   ....[9]....
        /*02e0*/ 	.word	0xffffffff


	//   ....[10]....
        /*02e4*/ 	.word	0xffffffff


	//   ....[11]....
        /*02e8*/ 	.word	0xffffffff


	//   ....[12]....
        /*02ec*/ 	.word	0xffffffff


	//   ....[13]....
        /*02f0*/ 	.word	0xffffffff


	//   ....[14]....
        /*02f4*/ 	.word	0xffffffff


	//   ....[15]....
        /*02f8*/ 	.word	0xffffffff


	//   ....[16]....
        /*02fc*/ 	.word	0xffffffff


	//   ....[17]....
        /*0300*/ 	.word	0xffffffff


	//   ....[18]....
        /*0304*/ 	.word	0xffffffff


	//   ....[19]....
        /*0308*/ 	.word	0xffffffff


	//   ....[20]....
        /*030c*/ 	.word	0xffffffff


	//   ....[21]....
        /*0310*/ 	.word	0xffffffff


	//   ....[22]....
        /*0314*/ 	.word	0xffffffff


	//   ....[23]....
        /*0318*/ 	.word	0xffffffff


	//   ....[24]....
        /*031c*/ 	.word	0xffffffff


	//   ....[25]....
        /*0320*/ 	.word	0xffffffff


	//   ....[26]....
        /*0324*/ 	.word	0xffffffff


	//   ....[27]....
        /*0328*/ 	.word	0xffffffff


	//   ....[28]....
        /*032c*/ 	.word	0xffffffff


	//   ....[29]....
        /*0330*/ 	.word	0xffffffff


	//   ....[30]....
        /*0334*/ 	.word	0xffffffff


	//   ....[31]....
        /*0338*/ 	.word	0xffffffff


	//   ....[32]....
        /*033c*/ 	.word	0xffffffff


	//   ....[33]....
        /*0340*/ 	.word	0xffffffff


	//   ....[34]....
        /*0344*/ 	.word	0xffffffff


	//   ....[35]....
        /*0348*/ 	.word	0xffffffff


	//   ....[36]....
        /*034c*/ 	.word	0xffffffff


	//   ....[37]....
        /*0350*/ 	.word	0xffffffff


	//   ....[38]....
        /*0354*/ 	.word	0xffffffff


	//   ....[39]....
        /*0358*/ 	.word	0xffffffff


	//   ....[40]....
        /*035c*/ 	.word	0xffffffff


	//   ....[41]....
        /*0360*/ 	.word	0xffffffff


	//   ....[42]....
        /*0364*/ 	.word	0xffffffff


	//   ....[43]....
        /*0368*/ 	.word	0xffffffff


	//   ....[44]....
        /*036c*/ 	.word	0xffffffff


	//   ....[45]....
        /*0370*/ 	.word	0xffffffff


	//   ....[46]....
        /*0374*/ 	.word	0xffffffff


	//   ....[47]....
        /*0378*/ 	.word	0xffffffff


	//   ....[48]....
        /*037c*/ 	.word	0xffffffff


	//   ....[49]....
        /*0380*/ 	.word	0xffffffff


	//   ....[50]....
        /*0384*/ 	.word	0xffffffff


	//   ....[51]....
        /*0388*/ 	.word	0xffffffff


	//   ....[52]....
        /*038c*/ 	.word	0xffffffff


	//   ....[53]....
        /*0390*/ 	.word	0xffffffff


	//   ....[54]....
        /*0394*/ 	.word	0xffffffff


	//   ....[55]....
        /*0398*/ 	.word	0xffffffff


	//   ....[56]....
        /*039c*/ 	.word	0xffffffff


	//   ....[57]....
        /*03a0*/ 	.word	0xffffffff


	//   ....[58]....
        /*03a4*/ 	.word	0xffffffff


	//   ....[59]....
        /*03a8*/ 	.word	0xffffffff


	//   ....[60]....
        /*03ac*/ 	.word	0xffffffff


	//   ....[61]....
        /*03b0*/ 	.word	0xffffffff


	//   ....[62]....
        /*03b4*/ 	.word	0xffffffff


	//   ....[63]....
        /*03b8*/ 	.word	0xffffffff


	//   ....[64]....
        /*03bc*/ 	.word	0xffffffff


	//   ....[65]....
        /*03c0*/ 	.word	0xffffffff


	//   ....[66]....
        /*03c4*/ 	.word	0xffffffff


	//   ....[67]....
        /*03c8*/ 	.word	0xffffffff


	//   ....[68]....
        /*03cc*/ 	.word	0xffffffff


	//   ....[69]....
        /*03d0*/ 	.word	0xffffffff


	//   ....[70]....
        /*03d4*/ 	.word	0xffffffff


	//   ....[71]....
        /*03d8*/ 	.word	0xffffffff


	//   ....[72]....
        /*03dc*/ 	.word	0xffffffff


	//   ....[73]....
        /*03e0*/ 	.word	0xffffffff


	//   ....[74]....
        /*03e4*/ 	.word	0xffffffff


	//   ....[75]....
        /*03e8*/ 	.word	0xffffffff


	//   ....[76]....
        /*03ec*/ 	.word	0xffffffff


	//   ....[77]....
        /*03f0*/ 	.word	0xffffffff


	//   ....[78]....
        /*03f4*/ 	.word	0xffffffff


	//   ....[79]....
        /*03f8*/ 	.word	0xffffffff


	//   ....[80]....
        /*03fc*/ 	.word	0xffffffff


	//   ....[81]....
        /*0400*/ 	.word	0xffffffff


	//   ....[82]....
        /*0404*/ 	.word	0xffffffff


	//   ....[83]....
        /*0408*/ 	.word	0xffffffff


	//   ....[84]....
        /*040c*/ 	.word	0xffffffff


	//   ....[85]....
        /*0410*/ 	.word	0xffffffff


	//   ....[86]....
        /*0414*/ 	.word	0xffffffff


	//   ....[87]....
        /*0418*/ 	.word	0xffffffff


	//   ....[88]....
        /*041c*/ 	.word	0xffffffff


	//   ....[89]....
        /*0420*/ 	.word	0xffffffff


	//   ....[90]....
        /*0424*/ 	.word	0xffffffff


	//   ....[91]....
        /*0428*/ 	.word	0xffffffff


	//   ....[92]....
        /*042c*/ 	.word	0xffffffff


	//   ....[93]....
        /*0430*/ 	.word	0xffffffff


	//   ....[94]....
        /*0434*/ 	.word	0xffffffff


	//   ....[95]....
        /*0438*/ 	.word	0xffffffff


	//   ....[96]....
        /*043c*/ 	.word	0xffffffff


	//   ....[97]....
        /*0440*/ 	.word	0xffffffff


	//   ....[98]....
        /*0444*/ 	.word	0xffffffff


	//   ....[99]....
        /*0448*/ 	.word	0xffffffff


	//   ....[100]....
        /*044c*/ 	.word	0xffffffff


	//   ....[101]....
        /*0450*/ 	.word	0xffffffff


	//   ....[102]....
        /*0454*/ 	.word	0xffffffff


	//   ....[103]....
        /*0458*/ 	.word	0xffffffff


	//   ....[104]....
        /*045c*/ 	.word	0xffffffff


	//   ....[105]....
        /*0460*/ 	.word	0xffffffff


	//   ....[106]....
        /*0464*/ 	.word	0xffffffff


	//   ....[107]....
        /*0468*/ 	.word	0xffffffff


	//   ....[108]....
        /*046c*/ 	.word	0xffffffff


	//   ....[109]....
        /*0470*/ 	.word	0xffffffff


	//   ....[110]....
        /*0474*/ 	.word	0xffffffff


	//   ....[111]....
        /*0478*/ 	.word	0xffffffff


	//   ....[112]....
        /*047c*/ 	.word	0xffffffff


	//   ....[113]....
        /*0480*/ 	.word	0xffffffff


	//   ....[114]....
        /*0484*/ 	.word	0xffffffff


	//   ....[115]....
        /*0488*/ 	.word	0xffffffff


	//   ....[116]....
        /*048c*/ 	.word	0xffffffff


	//   ....[117]....
        /*0490*/ 	.word	0xffffffff


	//   ....[118]....
        /*0494*/ 	.word	0xffffffff


	//   ....[119]....
        /*0498*/ 	.word	0xffffffff


	//   ....[120]....
        /*049c*/ 	.word	0xffffffff


	//   ....[121]....
        /*04a0*/ 	.word	0xffffffff


	//   ....[122]....
        /*04a4*/ 	.word	0xffffffff


	//   ....[123]....
        /*04a8*/ 	.word	0xffffffff


	//   ....[124]....
        /*04ac*/ 	.word	0xffffffff


	//   ....[125]....
        /*04b0*/ 	.word	0xffffffff


	//   ....[126]....
        /*04b4*/ 	.word	0xffffffff


	//   ....[127]....
        /*04b8*/ 	.word	0xffffffff


	//   ....[128]....
        /*04bc*/ 	.word	0xffffffff


	//   ....[129]....
        /*04c0*/ 	.word	0xffffffff


	//   ....[130]....
        /*04c4*/ 	.word	0xffffffff


	//   ....[131]....
        /*04c8*/ 	.word	0xffffffff


	//   ....[132]....
        /*04cc*/ 	.word	0xffffffff


	//   ....[133]....
        /*04d0*/ 	.word	0xffffffff


	//   ....[134]....
        /*04d4*/ 	.word	0xffffffff


	//   ....[135]....
        /*04d8*/ 	.word	0xffffffff


	//   ....[136]....
        /*04dc*/ 	.word	0xffffffff


	//   ....[137]....
        /*04e0*/ 	.word	0xffffffff


	//   ....[138]....
        /*04e4*/ 	.word	0xffffffff


	//   ....[139]....
        /*04e8*/ 	.word	0xffffffff


	//   ....[140]....
        /*04ec*/ 	.word	0xffffffff


	//   ....[141]....
        /*04f0*/ 	.word	0xffffffff


	//   ....[142]....
        /*04f4*/ 	.word	0xffffffff


	//   ....[143]....
        /*04f8*/ 	.word	0xffffffff


	//   ....[144]....
        /*04fc*/ 	.word	0xffffffff


	//   ....[145]....
        /*0500*/ 	.word	0xffffffff


	//   ....[146]....
        /*0504*/ 	.word	0xffffffff


	//   ....[147]....
        /*0508*/ 	.word	0xffffffff


	//   ....[148]....
        /*050c*/ 	.word	0xffffffff


	//   ....[149]....
        /*0510*/ 	.word	0xffffffff


	//   ....[150]....
        /*0514*/ 	.word	0xffffffff


	//   ....[151]....
        /*0518*/ 	.word	0xffffffff


	//   ....[152]....
        /*051c*/ 	.word	0xffffffff


	//   ....[153]....
        /*0520*/ 	.word	0xffffffff


	//   ....[154]....
        /*0524*/ 	.word	0xffffffff


	//   ....[155]....
        /*0528*/ 	.word	0xffffffff


	//   ....[156]....
        /*052c*/ 	.word	0xffffffff


	//   ....[157]....
        /*0530*/ 	.word	0xffffffff


	//   ....[158]....
        /*0534*/ 	.word	0xffffffff


	//   ....[159]....
        /*0538*/ 	.word	0xffffffff


	//   ....[160]....
        /*053c*/ 	.word	0xffffffff


	//   ....[161]....
        /*0540*/ 	.word	0xffffffff


	//   ....[162]....
        /*0544*/ 	.word	0xffffffff


	//   ....[163]....
        /*0548*/ 	.word	0xffffffff


	//   ....[164]....
        /*054c*/ 	.word	0xffffffff


	//   ....[165]....
        /*0550*/ 	.word	0xffffffff


	//   ....[166]....
        /*0554*/ 	.word	0xffffffff


	//   ....[167]....
        /*0558*/ 	.word	0xffffffff


	//   ....[168]....
        /*055c*/ 	.word	0xffffffff


	//   ....[169]....
        /*0560*/ 	.word	0xffffffff


	//   ....[170]....
        /*0564*/ 	.word	0xffffffff


	//   ....[171]....
        /*0568*/ 	.word	0xffffffff


	//   ....[172]....
        /*056c*/ 	.word	0xffffffff


	//   ....[173]....
        /*0570*/ 	.word	0xffffffff


	//   ....[174]....
        /*0574*/ 	.word	0xffffffff


	//   ....[175]....
        /*0578*/ 	.word	0xffffffff


	//   ....[176]....
        /*057c*/ 	.word	0xffffffff


	//   ....[177]....
        /*0580*/ 	.word	0xffffffff


	//   ....[178]....
        /*0584*/ 	.word	0xffffffff


	//   ....[179]....
        /*0588*/ 	.word	0xffffffff


	//   ....[180]....
        /*058c*/ 	.word	0xffffffff


	//   ....[181]....
        /*0590*/ 	.word	0xffffffff


	//   ....[182]....
        /*0594*/ 	.word	0xffffffff


	//   ....[183]....
        /*0598*/ 	.word	0xffffffff


	//   ....[184]....
        /*059c*/ 	.word	0xffffffff


	//   ....[185]....
        /*05a0*/ 	.word	0xffffffff


	//   ....[186]....
        /*05a4*/ 	.word	0xffffffff


	//   ....[187]....
        /*05a8*/ 	.word	0xffffffff


	//   ....[188]....
        /*05ac*/ 	.word	0xffffffff


	//   ....[189]....
        /*05b0*/ 	.word	0xffffffff


	//   ....[190]....
        /*05b4*/ 	.word	0xffffffff


	//   ....[191]....
        /*05b8*/ 	.word	0x0500000f


	//   ....[192]....
        /*05bc*/ 	.word	0x0500000f


	//   ....[193]....
        /*05c0*/ 	.word	0x0500000f


	//   ....[194]....
        /*05c4*/ 	.word	0x0500000f


	//   ....[195]....
        /*05c8*/ 	.word	0x0500000f


	//   ....[196]....
        /*05cc*/ 	.word	0x0500000f


	//   ....[197]....
        /*05d0*/ 	.word	0x0500000f


	//   ....[198]....
        /*05d4*/ 	.word	0x0500000f


	//   ....[199]....
        /*05d8*/ 	.word	0x0500000f


	//   ....[200]....
        /*05dc*/ 	.word	0x0500000f


	//   ....[201]....
        /*05e0*/ 	.word	0x0500000f


	//   ....[202]....
        /*05e4*/ 	.word	0x0500000f


	//   ....[203]....
        /*05e8*/ 	.word	0x0500000f


	//   ....[204]....
        /*05ec*/ 	.word	0x0500000f


	//   ....[205]....
        /*05f0*/ 	.word	0x0500000f


	//   ....[206]....
        /*05f4*/ 	.word	0x0500000f


	//   ....[207]....
        /*05f8*/ 	.word	0x0500000f


	//   ....[208]....
        /*05fc*/ 	.word	0x0500000f


	//   ....[209]....
        /*0600*/ 	.word	0x0500000f


	//   ....[210]....
        /*0604*/ 	.word	0x0500000f


	//   ....[211]....
        /*0608*/ 	.word	0x0500000f


	//   ....[212]....
        /*060c*/ 	.word	0x0500000f


	//   ....[213]....
        /*0610*/ 	.word	0x0500000f


	//   ....[214]....
        /*0614*/ 	.word	0x0500000f


	//   ....[215]....
        /*0618*/ 	.word	0x0500000f


	//   ....[216]....
        /*061c*/ 	.word	0x0500000f


	//   ....[217]....
        /*0620*/ 	.word	0x0500000f


	//   ....[218]....
        /*0624*/ 	.word	0x0500000f


	//   ....[219]....
        /*0628*/ 	.word	0x0500000f


	//   ....[220]....
        /*062c*/ 	.word	0x0500000f


	//   ....[221]....
        /*0630*/ 	.word	0x0500000f


	//   ....[222]....
        /*0634*/ 	.word	0x0500000f


	//   ....[223]....
        /*0638*/ 	.word	0x0500000f


	//   ....[224]....
        /*063c*/ 	.word	0x0500000f


	//   ....[225]....
        /*0640*/ 	.word	0x0500000f


	//   ....[226]....
        /*0644*/ 	.word	0x0500000f


	//   ....[227]....
        /*0648*/ 	.word	0x0500000f


	//   ....[228]....
        /*064c*/ 	.word	0x0500000f


	//   ....[229]....
        /*0650*/ 	.word	0x0500000f


	//   ....[230]....
        /*0654*/ 	.word	0x0500000f


	//   ....[231]....
        /*0658*/ 	.word	0x0500000f


	//   ....[232]....
        /*065c*/ 	.word	0x0500000f


	//   ....[233]....
        /*0660*/ 	.word	0x0500000f


	//   ....[234]....
        /*0664*/ 	.word	0x0500000f


	//   ....[235]....
        /*0668*/ 	.word	0x0500000f


	//   ....[236]....
        /*066c*/ 	.word	0x0500000f


	//   ....[237]....
        /*0670*/ 	.word	0x0500000f


	//   ....[238]....
        /*0674*/ 	.word	0x0500000f


	//   ....[239]....
        /*0678*/ 	.word	0x0500000f


	//   ....[240]....
        /*067c*/ 	.word	0x0500000f


	//   ....[241]....
        /*0680*/ 	.word	0x0500000f


	//   ....[242]....
        /*0684*/ 	.word	0x0500000f


	//   ....[243]....
        /*0688*/ 	.word	0x0500000f


	//   ....[244]....
        /*068c*/ 	.word	0x0500000f


	//   ....[245]....
        /*0690*/ 	.word	0x0500000f


	//   ....[246]....
        /*0694*/ 	.word	0x0500000f


	//   ....[247]....
        /*0698*/ 	.word	0x0500000f


	//   ....[248]....
        /*069c*/ 	.word	0x0500000f


	//   ....[249]....
        /*06a0*/ 	.word	0x0500000f


	//   ....[250]....
        /*06a4*/ 	.word	0x0500000f


	//   ....[251]....
        /*06a8*/ 	.word	0x0500000f


	//   ....[252]....
        /*06ac*/ 	.word	0x0500000f


	//   ....[253]....
        /*06b0*/ 	.word	0x0500000f


	//   ....[254]....
        /*06b4*/ 	.word	0x0500000f


	//   ....[255]....
        /*06b8*/ 	.word	0x0500000f


	//   ....[0]....
        /*06bc*/ 	.word	0x0500000f


	//   ....[1]....
        /*06c0*/ 	.word	0x0500000f


	//   ....[2]....
        /*06c4*/ 	.word	0x0500000f


	//   ....[3]....
        /*06c8*/ 	.word	0x0500000f


	//   ....[4]....
        /*06cc*/ 	.word	0x0500000f


	//   ....[5]....
        /*06d0*/ 	.word	0x0500000f


	//   ....[6]....
        /*06d4*/ 	.word	0x0500000f


	//   ....[7]....
        /*06d8*/ 	.word	0x0500000f


	//   ....[8]....
        /*06dc*/ 	.word	0x0500000f


	//   ....[9]....
        /*06e0*/ 	.word	0x0500000f


	//   ....[10]....
        /*06e4*/ 	.word	0x0500000f


	//   ....[11]....
        /*06e8*/ 	.word	0x0500000f


	//   ....[12]....
        /*06ec*/ 	.word	0x0500000f


	//   ....[13]....
        /*06f0*/ 	.word	0x0500000f


	//   ....[14]....
        /*06f4*/ 	.word	0x0500000f


	//   ....[15]....
        /*06f8*/ 	.word	0x0500000f


	//   ....[16]....
        /*06fc*/ 	.word	0x0500000f


	//   ....[17]....
        /*0700*/ 	.word	0x0500000f


	//   ....[18]....
        /*0704*/ 	.word	0x0500000f


	//   ....[19]....
        /*0708*/ 	.word	0x0500000f


	//   ....[20]....
        /*070c*/ 	.word	0x0500000f


	//   ....[21]....
        /*0710*/ 	.word	0x0500000f


	//   ....[22]....
        /*0714*/ 	.word	0x0500000f


	//   ....[23]....
        /*0718*/ 	.word	0x0500000f


	//   ....[24]....
        /*071c*/ 	.word	0x0500000f


	//   ....[25]....
        /*0720*/ 	.word	0x0500000f


	//   ....[26]....
        /*0724*/ 	.word	0x0500000f


	//   ....[27]....
        /*0728*/ 	.word	0x0500000f


	//   ....[28]....
        /*072c*/ 	.word	0x0500000f


	//   ....[29]....
        /*0730*/ 	.word	0x0500000f


	//   ....[30]....
        /*0734*/ 	.word	0x0500000f


	//   ....[31]....
        /*0738*/ 	.word	0x0500000f


	//   ....[32]....
        /*073c*/ 	.word	0x0500000f


	//   ....[33]....
        /*0740*/ 	.word	0x0500000f


	//   ....[34]....
        /*0744*/ 	.word	0x0500000f


	//   ....[35]....
        /*0748*/ 	.word	0x0500000f


	//   ....[36]....
        /*074c*/ 	.word	0x0500000f


	//   ....[37]....
        /*0750*/ 	.word	0x0500000f


	//   ....[38]....
        /*0754*/ 	.word	0x0500000f


	//   ....[39]....
        /*0758*/ 	.word	0x0500000f


	//   ....[40]....
        /*075c*/ 	.word	0x0500000f


	//   ....[41]....
        /*0760*/ 	.word	0x0500000f


	//   ....[42]....
        /*0764*/ 	.word	0x0500000f


	//   ....[43]....
        /*0768*/ 	.word	0x0500000f


	//   ....[44]....
        /*076c*/ 	.word	0x0500000f


	//   ....[45]....
        /*0770*/ 	.word	0x0500000f


	//   ....[46]....
        /*0774*/ 	.word	0x0500000f


	//   ....[47]....
        /*0778*/ 	.word	0x0500000f


	//----- nvinfo : EIATTR_COOP_GROUP_INSTR_OFFSETS
	.align		4
.L_230:
        /*077c*/ 	.byte	0x04, 0x28
        /*077e*/ 	.short	(.L_232 - .L_231)


	//   ....[0]....
.L_231:
        /*0780*/ 	.word	0x00000060


	//   ....[1]....
        /*0784*/ 	.word	0x00000140


	//   ....[2]....
        /*0788*/ 	.word	0x00000190


	//   ....[3]....
        /*078c*/ 	.word	0x000003c0


	//   ....[4]....
        /*0790*/ 	.word	0x00000520


	//   ....[5]....
        /*0794*/ 	.word	0x00000640


	//   ....[6]....
        /*0798*/ 	.word	0x000007a0


	//   ....[7]....
        /*079c*/ 	.word	0x00003f30


	//   ....[8]....
        /*07a0*/ 	.word	0x00003f40


	//   ....[9]....
        /*07a4*/ 	.word	0x000055f0


	//   ....[10]....
        /*07a8*/ 	.word	0x00005600


	//   ....[11]....
        /*07ac*/ 	.word	0x00007770


	//   ....[12]....
        /*07b0*/ 	.word	0x00007780


	//   ....[13]....
        /*07b4*/ 	.word	0x00008f60


	//   ....[14]....
        /*07b8*/ 	.word	0x00008f70


	//   ....[15]....
        /*07bc*/ 	.word	0x0000a990


	//   ....[16]....
        /*07c0*/ 	.word	0x0000a9a0


	//   ....[17]....
        /*07c4*/ 	.word	0x0000ac30


	//   ....[18]....
        /*07c8*/ 	.word	0x0000ac40


	//   ....[19]....
        /*07cc*/ 	.word	0x0000b170


	//   ....[20]....
        /*07d0*/ 	.word	0x0000b190


	//   ....[21]....
        /*07d4*/ 	.word	0x0000b310


	//   ....[22]....
        /*07d8*/ 	.word	0x0000b330


	//   ....[23]....
        /*07dc*/ 	.word	0x0000bef0


	//   ....[24]....
        /*07e0*/ 	.word	0x0000c640


	//   ....[25]....
        /*07e4*/ 	.word	0x0000c650


	//   ....[26]....
        /*07e8*/ 	.word	0x0000c660


	//   ....[27]....
        /*07ec*/ 	.word	0x0000c670


	//   ....[28]....
        /*07f0*/ 	.word	0x0000cee0


	//   ....[29]....
        /*07f4*/ 	.word	0x0000cef0


	//   ....[30]....
        /*07f8*/ 	.word	0x0000cf00


	//   ....[31]....
        /*07fc*/ 	.word	0x0000cf10


	//   ....[32]....
        /*0800*/ 	.word	0x00010010


	//   ....[33]....
        /*0804*/ 	.word	0x00010020


	//   ....[34]....
        /*0808*/ 	.word	0x00010030


	//   ....[35]....
        /*080c*/ 	.word	0x00010040


	//   ....[36]....
        /*0810*/ 	.word	0x000106f0


	//   ....[37]....
        /*0814*/ 	.word	0x00010700


	//   ....[38]....
        /*0818*/ 	.word	0x00010710


	//   ....[39]....
        /*081c*/ 	.word	0x00010720


	//   ....[40]....
        /*0820*/ 	.word	0x00014230


	//   ....[41]....
        /*0824*/ 	.word	0x00014440


	//   ....[42]....
        /*0828*/ 	.word	0x00015150


	//   ....[43]....
        /*082c*/ 	.word	0x00015260


	//   ....[44]....
        /*0830*/ 	.word	0x000157e0


	//   ....[45]....
        /*0834*/ 	.word	0x00015840


	//   ....[46]....
        /*0838*/ 	.word	0x00017890


	//   ....[47]....
        /*083c*/ 	.word	0x00017a30


	//   ....[48]....
        /*0840*/ 	.word	0x000188d0


	//   ....[49]....
        /*0844*/ 	.word	0x000189f0


	//   ....[50]....
        /*0848*/ 	.word	0x00018f40


	//   ....[51]....
        /*084c*/ 	.word	0x00018fa0


	//   ....[52]....
        /*0850*/ 	.word	0x0001b170


	//   ....[53]....
        /*0854*/ 	.word	0x0001b180


	//   ....[54]....
        /*0858*/ 	.word	0x0001b1b0


	//   ....[55]....
        /*085c*/ 	.word	0x0001b1c0


	//   ....[56]....
        /*0860*/ 	.word	0x0001d100


	//   ....[57]....
        /*0864*/ 	.word	0x0001d2c0


	//   ....[58]....
        /*0868*/ 	.word	0x0001e140


	//   ....[59]....
        /*086c*/ 	.word	0x0001e260


	//   ....[60]....
        /*0870*/ 	.word	0x0001e7e0


	//   ....[61]....
        /*0874*/ 	.word	0x0001e840


	//   ....[62]....
        /*0878*/ 	.word	0x0001f970


	//   ....[63]....
        /*087c*/ 	.word	0x0001f9f0


	//   ....[64]....
        /*0880*/ 	.word	0x0001fa20


	//   ....[65]....
        /*0884*/ 	.word	0x0001fa30


	//   ....[66]....
        /*0888*/ 	.word	0x00020b30


	//   ....[67]....
        /*088c*/ 	.word	0x00020b40


	//   ....[68]....
        /*0890*/ 	.word	0x00020b50


	//   ....[69]....
        /*0894*/ 	.word	0x00020b60


	//   ....[70]....
        /*0898*/ 	.word	0x00021210


	//   ....[71]....
        /*089c*/ 	.word	0x00021250


	//   ....[72]....
        /*08a0*/ 	.word	0x00021330


	//   ....[73]....
        /*08a4*/ 	.word	0x00021350


	//   ....[74]....
        /*08a8*/ 	.word	0x00021410


	//   ....[75]....
        /*08ac*/ 	.word	0x00021430


	//   ....[76]....
        /*08b0*/ 	.word	0x00021500


	//   ....[77]....
        /*08b4*/ 	.word	0x00021520


	//   ....[78]....
        /*08b8*/ 	.word	0x000219c0


	//   ....[79]....
        /*08bc*/ 	.word	0x000219d0


	//   ....[80]....
        /*08c0*/ 	.word	0x00021e10


	//   ....[81]....
        /*08c4*/ 	.word	0x00021e20


	//   ....[82]....
        /*08c8*/ 	.word	0x00022a90


	//   ....[83]....
        /*08cc*/ 	.word	0x00022aa0


	//   ....[84]....
        /*08d0*/ 	.word	0x00022b60


	//   ....[85]....
        /*08d4*/ 	.word	0x00022b80


	//   ....[86]....
        /*08d8*/ 	.word	0x00022c40


	//   ....[87]....
        /*08dc*/ 	.word	0x00022c60


	//   ....[88]....
        /*08e0*/ 	.word	0x00022d30


	//   ....[89]....
        /*08e4*/ 	.word	0x00022d50


	//   ....[90]....
        /*08e8*/ 	.word	0x00022ea0


	//   ....[91]....
        /*08ec*/ 	.word	0x00023090


	//   ....[92]....
        /*08f0*/ 	.word	0x000230c0


	//   ....[93]....
        /*08f4*/ 	.word	0x000230f0


	//   ....[94]....
        /*08f8*/ 	.word	0x00023120


	//   ....[95]....
        /*08fc*/ 	.word	0x00023150


	//   ....[96]....
        /*0900*/ 	.word	0x00023180


	//   ....[97]....
        /*0904*/ 	.word	0x00023310


	//   ....[98]....
        /*0908*/ 	.word	0x00023340


	//   ....[99]....
        /*090c*/ 	.word	0x00023370


	//   ....[100]....
        /*0910*/ 	.word	0x000233a0


	//   ....[101]....
        /*0914*/ 	.word	0x000233d0


	//   ....[102]....
        /*0918*/ 	.word	0x00023400


	//   ....[103]....
        /*091c*/ 	.word	0x00023490


	//   ....[104]....
        /*0920*/ 	.word	0x000234c0


	//   ....[105]....
        /*0924*/ 	.word	0x000234d0


	//   ....[106]....
        /*0928*/ 	.word	0x00023510


	//   ....[107]....
        /*092c*/ 	.word	0x00024c80


	//   ....[108]....
        /*0930*/ 	.word	0x000271b0


	//   ....[109]....
        /*0934*/ 	.word	0x000271d0


	//   ....[110]....
        /*0938*/ 	.word	0x00027280


	//   ....[111]....
        /*093c*/ 	.word	0x000272a0


	//   ....[112]....
        /*0940*/ 	.word	0x00027340


	//   ....[113]....
        /*0944*/ 	.word	0x00027360


	//   ....[114]....
        /*0948*/ 	.word	0x00027400


	//   ....[115]....
        /*094c*/ 	.word	0x00027420


	//   ....[116]....
        /*0950*/ 	.word	0x000274c0


	//   ....[117]....
        /*0954*/ 	.word	0x000274e0


	//   ....[118]....
        /*0958*/ 	.word	0x000274f0


	//   ....[119]....
        /*095c*/ 	.word	0x00027580


	//   ....[120]....
        /*0960*/ 	.word	0x00027d20


	//   ....[121]....
        /*0964*/ 	.word	0x00027d50


	//   ....[122]....
        /*0968*/ 	.word	0x00027d70


	//   ....[123]....
        /*096c*/ 	.word	0x00027e00


	//   ....[124]....
        /*0970*/ 	.word	0x00027e10


	//   ....[125]....
        /*0974*/ 	.word	0x00027eb0


	//   ....[126]....
        /*0978*/ 	.word	0x00027ec0


	//   ....[127]....
        /*097c*/ 	.word	0x00027f60


	//   ....[128]....
        /*0980*/ 	.word	0x00027f70


	//   ....[129]....
        /*0984*/ 	.word	0x00028010


	//   ....[130]....
        /*0988*/ 	.word	0x00028020


	//   ....[131]....
        /*098c*/ 	.word	0x000280c0


	//   ....[132]....
        /*0990*/ 	.word	0x000280d0


	//   ....[133]....
        /*0994*/ 	.word	0x00028170


	//   ....[134]....
        /*0998*/ 	.word	0x00028180


	//   ....[135]....
        /*099c*/ 	.word	0x00028190


	//   ....[136]....
        /*09a0*/ 	.word	0x00028950


	//   ....[137]....
        /*09a4*/ 	.word	0x00028960


	//   ....[138]....
        /*09a8*/ 	.word	0x00028970


	//   ....[139]....
        /*09ac*/ 	.word	0x00028a00


	//   ....[140]....
        /*09b0*/ 	.word	0x00028a10


	//   ....[141]....
        /*09b4*/ 	.word	0x00028a70


	//   ....[142]....
        /*09b8*/ 	.word	0x00028aa0


	//   ....[143]....
        /*09bc*/ 	.word	0x00028ae0


	//   ....[144]....
        /*09c0*/ 	.word	0x00028b10


	//   ....[145]....
        /*09c4*/ 	.word	0x00028b50


	//   ....[146]....
        /*09c8*/ 	.word	0x00028b80


	//   ....[147]....
        /*09cc*/ 	.word	0x00028bc0


	//   ....[148]....
        /*09d0*/ 	.word	0x00028e30


	//   ....[149]....
        /*09d4*/ 	.word	0x00028e50


	//   ....[150]....
        /*09d8*/ 	.word	0x00028ee0


	//   ....[151]....
        /*09dc*/ 	.word	0x00028ef0


	//   ....[152]....
        /*09e0*/ 	.word	0x00028f60


	//   ....[153]....
        /*09e4*/ 	.word	0x00028f70


	//   ....[154]....
        /*09e8*/ 	.word	0x00028fe0


	//   ....[155]....
        /*09ec*/ 	.word	0x00028ff0


	//   ....[156]....
        /*09f0*/ 	.word	0x00029060


	//   ....[157]....
        /*09f4*/ 	.word	0x00029070


	//   ....[158]....
        /*09f8*/ 	.word	0x00029080


	//   ....[159]....
        /*09fc*/ 	.word	0x000290f0


	//   ....[160]....
        /*0a00*/ 	.word	0x00029660


	//   ....[161]....
        /*0a04*/ 	.word	0x00029690


	//   ....[162]....
        /*0a08*/ 	.word	0x000296b0


	//   ....[163]....
        /*0a0c*/ 	.word	0x000296c0


	//   ....[164]....
        /*0a10*/ 	.word	0x00029700


	//   ....[165]....
        /*0a14*/ 	.word	0x00029720


	//   ....[166]....
        /*0a18*/ 	.word	0x00029790


	//   ....[167]....
        /*0a1c*/ 	.word	0x000297b0


	//   ....[168]....
        /*0a20*/ 	.word	0x00029810


	//   ....[169]....
        /*0a24*/ 	.word	0x00029830


	//   ....[170]....
        /*0a28*/ 	.word	0x00029880


	//   ....[171]....
        /*0a2c*/ 	.word	0x000298a0


	//   ....[172]....
        /*0a30*/ 	.word	0x00029cd0


	//   ....[173]....
        /*0a34*/ 	.word	0x00029d00


	//   ....[174]....
        /*0a38*/ 	.word	0x00029d60


	//   ....[175]....
        /*0a3c*/ 	.word	0x00029d90


	//   ....[176]....
        /*0a40*/ 	.word	0x00029dc0


	//   ....[177]....
        /*0a44*/ 	.word	0x00029df0


	//   ....[178]....
        /*0a48*/ 	.word	0x00029e20


	//   ....[179]....
        /*0a4c*/ 	.word	0x00029e50


	//   ....[180]....
        /*0a50*/ 	.word	0x00029ff0


	//   ....[181]....
        /*0a54*/ 	.word	0x0002a020


	//   ....[182]....
        /*0a58*/ 	.word	0x0002a050


	//   ....[183]....
        /*0a5c*/ 	.word	0x0002a080


	//   ....[184]....
        /*0a60*/ 	.word	0x0002a0b0


	//   ....[185]....
        /*0a64*/ 	.word	0x0002a0e0


	//   ....[186]....
        /*0a68*/ 	.word	0x0002a1a0


	//   ....[187]....
        /*0a6c*/ 	.word	0x0002a1c0


	//   ....[188]....
        /*0a70*/ 	.word	0x0002a1e0


	//   ....[189]....
        /*0a74*/ 	.word	0x0002a240


	//   ....[190]....
        /*0a78*/ 	.word	0x0002ac60


	//   ....[191]....
        /*0a7c*/ 	.word	0x0002afa0


	//   ....[192]....
        /*0a80*/ 	.word	0x0002b030


	//   ....[193]....
        /*0a84*/ 	.word	0x0002b0d0


	//   ....[194]....
        /*0a88*/ 	.word	0x0002b160


	//   ....[195]....
        /*0a8c*/ 	.word	0x0002b250


	//   ....[196]....
        /*0a90*/ 	.word	0x0002b2e0


	//   ....[197]....
        /*0a94*/ 	.word	0x0002b380


	//   ....[198]....
        /*0a98*/ 	.word	0x0002b410


	//   ....[199]....
        /*0a9c*/ 	.word	0x0002b500


	//   ....[200]....
        /*0aa0*/ 	.word	0x0002b590


	//   ....[201]....
        /*0aa4*/ 	.word	0x0002b630


	//   ....[202]....
        /*0aa8*/ 	.word	0x0002b6c0


	//   ....[203]....
        /*0aac*/ 	.word	0x0002b7b0


	//   ....[204]....
        /*0ab0*/ 	.word	0x0002b840


	//   ....[205]....
        /*0ab4*/ 	.word	0x0002b890


	//   ....[206]....
        /*0ab8*/ 	.word	0x0002b8e0


	//   ....[207]....
        /*0abc*/ 	.word	0x0002b980


	//   ....[208]....
        /*0ac0*/ 	.word	0x0002ba10


	//   ....[209]....
        /*0ac4*/ 	.word	0x0002ba60


	//   ....[210]....
        /*0ac8*/ 	.word	0x0002bab0


	//   ....[211]....
        /*0acc*/ 	.word	0x0002bba0


	//   ....[212]....
        /*0ad0*/ 	.word	0x0002bc30


	//   ....[213]....
        /*0ad4*/ 	.word	0x0002bc80


	//   ....[214]....
        /*0ad8*/ 	.word	0x0002bcd0


	//   ....[215]....
        /*0adc*/ 	.word	0x0002bd60


	//   ....[216]....
        /*0ae0*/ 	.word	0x0002bdf0


	//   ....[217]....
        /*0ae4*/ 	.word	0x0002be40


	//   ....[218]....
        /*0ae8*/ 	.word	0x0002be90


	//   ....[219]....
        /*0aec*/ 	.word	0x0002c230


	//   ....[220]....
        /*0af0*/ 	.word	0x0002c510


	//   ....[221]....
        /*0af4*/ 	.word	0x0002c600


	//   ....[222]....
        /*0af8*/ 	.word	0x0002c6a0


	//   ....[223]....
        /*0afc*/ 	.word	0x0002c700


	//   ....[224]....
        /*0b00*/ 	.word	0x0002c810


	//   ....[225]....
        /*0b04*/ 	.word	0x0002c880


	//   ....[226]....
        /*0b08*/ 	.word	0x0002c990


	//   ....[227]....
        /*0b0c*/ 	.word	0x0002ca00


	//   ....[228]....
        /*0b10*/ 	.word	0x0002cb10


	//   ....[229]....
        /*0b14*/ 	.word	0x0002cb80


	//   ....[230]....
        /*0b18*/ 	.word	0x0002cc90


	//   ....[231]....
        /*0b1c*/ 	.word	0x0002cd00


	//   ....[232]....
        /*0b20*/ 	.word	0x0002cda0


	//   ....[233]....
        /*0b24*/ 	.word	0x0002ceb0


	//   ....[234]....
        /*0b28*/ 	.word	0x0002cf10


	//   ....[235]....
        /*0b2c*/ 	.word	0x0002cf70


	//   ....[236]....
        /*0b30*/ 	.word	0x0002d070


	//   ....[237]....
        /*0b34*/ 	.word	0x0002d0d0


	//   ....[238]....
        /*0b38*/ 	.word	0x0002d1e0


	//   ....[239]....
        /*0b3c*/ 	.word	0x0002d240


	//   ....[240]....
        /*0b40*/ 	.word	0x0002d350


	//   ....[241]....
        /*0b44*/ 	.word	0x0002d3b0


	//   ....[242]....
        /*0b48*/ 	.word	0x0002d4c0


	//   ....[243]....
        /*0b4c*/ 	.word	0x0002d520


	//   ....[244]....
        /*0b50*/ 	.word	0x0002d630


	//   ....[245]....
        /*0b54*/ 	.word	0x0002d690


	//   ....[246]....
        /*0b58*/ 	.word	0x0002d7a0


	//   ....[247]....
        /*0b5c*/ 	.word	0x0002d800


	//   ....[248]....
        /*0b60*/ 	.word	0x0002d8f0


	//   ....[249]....
        /*0b64*/ 	.word	0x0002da20


	//   ....[250]....
        /*0b68*/ 	.word	0x0002dad0


	//   ....[251]....
        /*0b6c*/ 	.word	0x0002db50


	//   ....[252]....
        /*0b70*/ 	.word	0x0002dc30


	//   ....[253]....
        /*0b74*/ 	.word	0x0002dc90


	//   ....[254]....
        /*0b78*/ 	.word	0x0002dd60


	//   ....[255]....
        /*0b7c*/ 	.word	0x0002ddc0


	//   ....[0]....
        /*0b80*/ 	.word	0x0002de90


	//   ....[1]....
        /*0b84*/ 	.word	0x0002def0


	//   ....[2]....
        /*0b88*/ 	.word	0x0002dfc0


	//   ....[3]....
        /*0b8c*/ 	.word	0x0002e020


	//   ....[4]....
        /*0b90*/ 	.word	0x0002e0f0


	//   ....[5]....
        /*0b94*/ 	.word	0x0002e1e0


	//   ....[6]....
        /*0b98*/ 	.word	0x0002e280


	//   ....[7]....
        /*0b9c*/ 	.word	0x0002e2e0


	//   ....[8]....
        /*0ba0*/ 	.word	0x0002e3d0


	//   ....[9]....
        /*0ba4*/ 	.word	0x0002e430


	//   ....[10]....
        /*0ba8*/ 	.word	0x0002e510


	//   ....[11]....
        /*0bac*/ 	.word	0x0002e570


	//   ....[12]....
        /*0bb0*/ 	.word	0x0002e650


	//   ....[13]....
        /*0bb4*/ 	.word	0x0002e6b0


	//   ....[14]....
        /*0bb8*/ 	.word	0x0002e790


	//   ....[15]....
        /*0bbc*/ 	.word	0x0002e7f0


	//   ....[16]....
        /*0bc0*/ 	.word	0x0002e8c0


	//   ....[17]....
        /*0bc4*/ 	.word	0x0002e9f0


	//   ....[18]....
        /*0bc8*/ 	.word	0x0002eaf0


	//   ....[19]....
        /*0bcc*/ 	.word	0x0002eb80


	//   ....[20]....
        /*0bd0*/ 	.word	0x0002ec50


	//   ....[21]....
        /*0bd4*/ 	.word	0x0002ecb0


	//   ....[22]....
        /*0bd8*/ 	.word	0x0002ed80


	//   ....[23]....
        /*0bdc*/ 	.word	0x0002ede0


	//   ....[24]....
        /*0be0*/ 	.word	0x0002eec0


	//   ....[25]....
        /*0be4*/ 	.word	0x0002ef20


	//   ....[26]....
        /*0be8*/ 	.word	0x0002eff0


	//   ....[27]....
        /*0bec*/ 	.word	0x0002f050


	//   ....[28]....
        /*0bf0*/ 	.word	0x0002f110


	//   ....[29]....
        /*0bf4*/ 	.word	0x0002f1a0


	//   ....[30]....
        /*0bf8*/ 	.word	0x0002f240


	//   ....[31]....
        /*0bfc*/ 	.word	0x0002f3c0


	//   ....[32]....
        /*0c00*/ 	.word	0x0002f430


	//   ....[33]....
        /*0c04*/ 	.word	0x0002f4a0


	//   ....[34]....
        /*0c08*/ 	.word	0x0002f510


	//   ....[35]....
        /*0c0c*/ 	.word	0x0002f580


	//   ....[36]....
        /*0c10*/ 	.word	0x0002f600


	//   ....[37]....
        /*0c14*/ 	.word	0x0002f680


	//   ....[38]....
        /*0c18*/ 	.word	0x0002f710


	//   ....[39]....
        /*0c1c*/ 	.word	0x0002f780


	//   ....[40]....
        /*0c20*/ 	.word	0x0002f7f0


	//   ....[41]....
        /*0c24*/ 	.word	0x0002f860


	//   ....[42]....
        /*0c28*/ 	.word	0x0002f8e0


	//   ....[43]....
        /*0c2c*/ 	.word	0x0002f950


	//   ....[44]....
        /*0c30*/ 	.word	0x0002f9e0


	//   ....[45]....
        /*0c34*/ 	.word	0x0002fa40


	//   ....[46]....
        /*0c38*/ 	.word	0x0002fad0


	//   ....[47]....
        /*0c3c*/ 	.word	0x0002fc00


	//----- nvinfo : EIATTR_REG_RECONFIG
	.align		4
.L_232:
        /*0c40*/ 	.byte	0x01, 0x54
	.zero		2


	//----- nvinfo : EIATTR_SYSCALL_OFFSETS
	.align		4
        /*0c44*/ 	.byte	0x04, 0x46
        /*0c46*/ 	.short	(.L_234 - .L_233)


	//   ....[0]....
.L_233:
        /*0c48*/ 	.word	0x000022a0


	//   ....[1]....
        /*0c4c*/ 	.word	0x000023f0


	//   ....[2]....
        /*0c50*/ 	.word	0x0000c090


	//   ....[3]....
        /*0c54*/ 	.word	0x0000c3b0


	//   ....[4]....
        /*0c58*/ 	.word	0x00026740


	//   ....[5]....
        /*0c5c*/ 	.word	0x00026890


	//   ....[6]....
        /*0c60*/ 	.word	0x00026980


	//   ....[7]....
        /*0c64*/ 	.word	0x00027940


	//----- nvinfo : EIATTR_MBARRIER_INSTR_OFFSETS
	.align		4
.L_234:
        /*0c68*/ 	.byte	0x04, 0x39
        /*0c6a*/ 	.short	(.L_236 - .L_235)


	//   ....[0]....
.L_235:
        /*0c6c*/ 	.word	0x00000270
        /*0c70*/ 	.word	0x000000ff
        /*0c74*/ 	.word	0x0002a800
        /*0c78*/ 	.short	0x0100
        /*0c7a*/ 	.byte	0x08
	.zero		1


	//   ....[1]....
        /*0c7c*/ 	.word	0x00000280
        /*0c80*/ 	.word	0x000000ff
        /*0c84*/ 	.word	0x0002a820
        /*0c88*/ 	.short	0x0100
        /*0c8a*/ 	.byte	0x08
	.zero		1


	//   ....[2]....
        /*0c8c*/ 	.word	0x00000370
        /*0c90*/ 	.word	0x000000ff
        /*0c94*/ 	.word	0x0002a830
        /*0c98*/ 	.short	0x0100
        /*0c9a*/ 	.byte	0x08
	.zero		1


	//   ....[3]....
        /*0c9c*/ 	.word	0x00000380
        /*0ca0*/ 	.word	0x000000ff
        /*0ca4*/ 	.word	0x0002a840
        /*0ca8*/ 	.short	0x0100
        /*0caa*/ 	.byte	0x08
	.zero		1


	//   ....[4]....
        /*0cac*/ 	.word	0x00000390
        /*0cb0*/ 	.word	0x000000ff
        /*0cb4*/ 	.word	0x0002a838
        /*0cb8*/ 	.short	0x0100
        /*0cba*/ 	.byte	0x08
	.zero		1


	//   ....[5]....
        /*0cbc*/ 	.word	0x000003a0
        /*0cc0*/ 	.word	0x000000ff
        /*0cc4*/ 	.word	0x0002a848
        /*0cc8*/ 	.short	0x0100
        /*0cca*/ 	.byte	0x08
	.zero		1


	//   ....[6]....
        /*0ccc*/ 	.word	0x000004d0
        /*0cd0*/ 	.word	0x000000ff
        /*0cd4*/ 	.word	0x0002a850
        /*0cd8*/ 	.short	0x0100
        /*0cda*/ 	.byte	0x08
	.zero		1


	//   ....[7]....
        /*0cdc*/ 	.word	0x000004e0
        /*0ce0*/ 	.word	0x000000ff
        /*0ce4*/ 	.word	0x0002a860
        /*0ce8*/ 	.short	0x0100
        /*0cea*/ 	.byte	0x08
	.zero		1


	//   ....[8]....
        /*0cec*/ 	.word	0x000004f0
        /*0cf0*/ 	.word	0x000000ff
        /*0cf4*/ 	.word	0x0002a858
        /*0cf8*/ 	.short	0x0100
        /*0cfa*/ 	.byte	0x08
	.zero		1


	//   ....[9]....
        /*0cfc*/ 	.word	0x00000500
        /*0d00*/ 	.word	0x000000ff
        /*0d04*/ 	.word	0x0002a868
        /*0d08*/ 	.short	0x0100
        /*0d0a*/ 	.byte	0x08
	.zero		1


	//   ....[10]....
        /*0d0c*/ 	.word	0x000005f0
        /*0d10*/ 	.word	0x000000ff
        /*0d14*/ 	.word	0x0002a870
        /*0d18*/ 	.short	0x0100
        /*0d1a*/ 	.byte	0x06
	.zero		1


	//   ....[11]....
        /*0d1c*/ 	.word	0x00000600
        /*0d20*/ 	.word	0x000000ff
        /*0d24*/ 	.word	0x0002a880
        /*0d28*/ 	.short	0x0100
        /*0d2a*/ 	.byte	0x06
	.zero		1


	//   ....[12]....
        /*0d2c*/ 	.word	0x00000610
        /*0d30*/ 	.word	0x000000ff
        /*0d34*/ 	.word	0x0002a878
        /*0d38*/ 	.short	0x0100
        /*0d3a*/ 	.byte	0x06
	.zero		1


	//   ....[13]....
        /*0d3c*/ 	.word	0x00000620
        /*0d40*/ 	.word	0x000000ff
        /*0d44*/ 	.word	0x0002a888
        /*0d48*/ 	.short	0x0100
        /*0d4a*/ 	.byte	0x06
	.zero		1


	//   ....[14]....
        /*0d4c*/ 	.word	0x00000750
        /*0d50*/ 	.word	0x000000ff
        /*0d54*/ 	.word	0x0002a890
        /*0d58*/ 	.short	0x0100
        /*0d5a*/ 	.byte	0x08
	.zero		1


	//   ....[15]....
        /*0d5c*/ 	.word	0x00000760
        /*0d60*/ 	.word	0x000000ff
        /*0d64*/ 	.word	0x0002a8a0
        /*0d68*/ 	.short	0x0100
        /*0d6a*/ 	.byte	0x08
	.zero		1


	//   ....[16]....
        /*0d6c*/ 	.word	0x00000770
        /*0d70*/ 	.word	0x000000ff
        /*0d74*/ 	.word	0x0002a898
        /*0d78*/ 	.short	0x0100
        /*0d7a*/ 	.byte	0x08
	.zero		1


	//   ....[17]....
        /*0d7c*/ 	.word	0x00000780
        /*0d80*/ 	.word	0x000000ff
        /*0d84*/ 	.word	0x0002a8a8
        /*0d88*/ 	.short	0x0100
        /*0d8a*/ 	.byte	0x08
	.zero		1


	//   ....[18]....
        /*0d8c*/ 	.word	0x000008b0
        /*0d90*/ 	.word	0x000000ff
        /*0d94*/ 	.word	0x0002a8b0
        /*0d98*/ 	.short	0x0100
        /*0d9a*/ 	.byte	0x08
	.zero		1


	//   ....[19]....
        /*0d9c*/ 	.word	0x000008c0
        /*0da0*/ 	.word	0x000000ff
        /*0da4*/ 	.word	0x0002a8c0
        /*0da8*/ 	.short	0x0100
        /*0daa*/ 	.byte	0x08
	.zero		1


	//   ....[20]....
        /*0dac*/ 	.word	0x000008d0
        /*0db0*/ 	.word	0x000000ff
        /*0db4*/ 	.word	0x0002a8b8
        /*0db8*/ 	.short	0x0100
        /*0dba*/ 	.byte	0x08
	.zero		1


	//   ....[21]....
        /*0dbc*/ 	.word	0x000008e0
        /*0dc0*/ 	.word	0x000000ff
        /*0dc4*/ 	.word	0x0002a8c8
        /*0dc8*/ 	.short	0x0100
        /*0dca*/ 	.byte	0x08
	.zero		1


	//   ....[22]....
        /*0dcc*/ 	.word	0x00003ee0
        /*0dd0*/ 	.word	0x00000056
        /*0dd4*/ 	.word	0x0002a890
        /*0dd8*/ 	.short	0x010a
        /*0dda*/ 	.byte	0x3f
	.zero		1


	//   ....[23]....
        /*0ddc*/ 	.word	0x00007700
        /*0de0*/ 	.word	0x00000056
        /*0de4*/ 	.word	0x0002a890
        /*0de8*/ 	.short	0x010a
        /*0dea*/ 	.byte	0x3f
	.zero		1


	//   ....[24]....
        /*0dec*/ 	.word	0x0000a7f0
        /*0df0*/ 	.word	0x00000056
        /*0df4*/ 	.word	0x0002a890
        /*0df8*/ 	.short	0x010a
        /*0dfa*/ 	.byte	0x3f
	.zero		1


	//   ....[25]....
        /*0dfc*/ 	.word	0x0000af90
        /*0e00*/ 	.word	0x0000000b
        /*0e04*/ 	.word	0x00000000
        /*0e08*/ 	.short	0x0101
        /*0e0a*/ 	.byte	0x3f
	.zero		1


	//   ....[26]....
        /*0e0c*/ 	.word	0x0000afd0
        /*0e10*/ 	.word	0x00000056
        /*0e14*/ 	.word	0x0002a8b0
        /*0e18*/ 	.short	0x010a
        /*0e1a*/ 	.byte	0x3f
	.zero		1


	//   ....[27]....
        /*0e1c*/ 	.word	0x0000b560
        /*0e20*/ 	.word	0x00000056
        /*0e24*/ 	.word	0x00000000
        /*0e28*/ 	.short	0x0101
        /*0e2a*/ 	.byte	0x3f
	.zero		1


	//   ....[28]....
        /*0e2c*/ 	.word	0x0000c110
        /*0e30*/ 	.word	0x00000002
        /*0e34*/ 	.word	0x0002a800
        /*0e38*/ 	.short	0x010a
        /*0e3a*/ 	.byte	0x3f
	.zero		1


	//   ....[29]....
        /*0e3c*/ 	.word	0x0000c160
        /*0e40*/ 	.word	0x00000002
        /*0e44*/ 	.word	0x0002a800
        /*0e48*/ 	.short	0x010a
        /*0e4a*/ 	.byte	0x3f
	.zero		1


	//   ....[30]....
        /*0e4c*/ 	.word	0x0000d5b0
        /*0e50*/ 	.word	0x00000002
        /*0e54*/ 	.word	0x0002a800
        /*0e58*/ 	.short	0x010a
        /*0e5a*/ 	.byte	0x3f
	.zero		1


	//   ....[31]....
        /*0e5c*/ 	.word	0x00010bb0
        /*0e60*/ 	.word	0x00000002
        /*0e64*/ 	.word	0x0002a800
        /*0e68*/ 	.short	0x010a
        /*0e6a*/ 	.byte	0x3f
	.zero		1


	//   ....[32]....
        /*0e6c*/ 	.word	0x000137d0
        /*0e70*/ 	.word	0x00000009
        /*0e74*/ 	.word	0x0002a830
        /*0e78*/ 	.short	0x010a
        /*0e7a*/ 	.byte	0x3f
	.zero		1


	//   ....[33]....
        /*0e7c*/ 	.word	0x00013810
        /*0e80*/ 	.word	0x00000009
        /*0e84*/ 	.word	0x0002a830
        /*0e88*/ 	.short	0x010a
        /*0e8a*/ 	.byte	0x3f
	.zero		1


	//   ....[34]....
        /*0e8c*/ 	.word	0x00014270
        /*0e90*/ 	.word	0x00000005
        /*0e94*/ 	.word	0x00000000
        /*0e98*/ 	.short	0x0101
        /*0e9a*/ 	.byte	0x3f
	.zero		1


	//   ....[35]....
        /*0e9c*/ 	.word	0x00016680
        /*0ea0*/ 	.word	0x00000009
        /*0ea4*/ 	.word	0x0002a830
        /*0ea8*/ 	.short	0x010a
        /*0eaa*/ 	.byte	0x3f
	.zero		1


	//   ....[36]....
        /*0eac*/ 	.word	0x00016700
        /*0eb0*/ 	.word	0x00000009
        /*0eb4*/ 	.word	0x0002a830
        /*0eb8*/ 	.short	0x010a
        /*0eba*/ 	.byte	0x3f
	.zero		1


	//   ....[37]....
        /*0ebc*/ 	.word	0x000173f0
        /*0ec0*/ 	.word	0x00000015
        /*0ec4*/ 	.word	0x0002a850
        /*0ec8*/ 	.short	0x010a
        /*0eca*/ 	.byte	0x3f
	.zero		1


	//   ....[38]....
        /*0ecc*/ 	.word	0x00017440
        /*0ed0*/ 	.word	0x00000015
        /*0ed4*/ 	.word	0x0002a850
        /*0ed8*/ 	.short	0x010a
        /*0eda*/ 	.byte	0x3f
	.zero		1


	//   ....[39]....
        /*0edc*/ 	.word	0x000177f0
        /*0ee0*/ 	.word	0x00000009
        /*0ee4*/ 	.word	0x00000000
        /*0ee8*/ 	.short	0x0101
        /*0eea*/ 	.byte	0x3f
	.zero		1


	//   ....[40]....
        /*0eec*/ 	.word	0x00019800
        /*0ef0*/ 	.word	0x00000015
        /*0ef4*/ 	.word	0x00000000
        /*0ef8*/ 	.short	0x0101
        /*0efa*/ 	.byte	0x3f
	.zero		1


	//   ....[41]....
        /*0efc*/ 	.word	0x00019d80
        /*0f00*/ 	.word	0x00000014
        /*0f04*/ 	.word	0x0002a830
        /*0f08*/ 	.short	0x010a
        /*0f0a*/ 	.byte	0x3f
	.zero		1


	//   ....[42]....
        /*0f0c*/ 	.word	0x00019e00
        /*0f10*/ 	.word	0x00000014
        /*0f14*/ 	.word	0x0002a830
        /*0f18*/ 	.short	0x010a
        /*0f1a*/ 	.byte	0x3f
	.zero		1


	//   ....[43]....
        /*0f1c*/ 	.word	0x0001aaf0
        /*0f20*/ 	.word	0x00000015
        /*0f24*/ 	.word	0x0002a850
        /*0f28*/ 	.short	0x010a
        /*0f2a*/ 	.byte	0x3f
	.zero		1


	//   ....[44]....
        /*0f2c*/ 	.word	0x0001ab40
        /*0f30*/ 	.word	0x00000015
        /*0f34*/ 	.word	0x0002a850
        /*0f38*/ 	.short	0x010a
        /*0f3a*/ 	.byte	0x3f
	.zero		1


	//   ....[45]....
        /*0f3c*/ 	.word	0x0001b640
        /*0f40*/ 	.word	0x0000006a
        /*0f44*/ 	.word	0x00000000
        /*0f48*/ 	.short	0x0101
        /*0f4a*/ 	.byte	0x3f
	.zero		1


	//   ....[46]....
        /*0f4c*/ 	.word	0x0001bc50
        /*0f50*/ 	.word	0x00000015
        /*0f54*/ 	.word	0x00000000
        /*0f58*/ 	.short	0x0101
        /*0f5a*/ 	.byte	0x3f
	.zero		1


	//   ....[47]....
        /*0f5c*/ 	.word	0x0001bf20
        /*0f60*/ 	.word	0x00000000
        /*0f64*/ 	.word	0x0002a830
        /*0f68*/ 	.short	0x010a
        /*0f6a*/ 	.byte	0x3f
	.zero		1


	//   ....[48]....
        /*0f6c*/ 	.word	0x0001bfa0
        /*0f70*/ 	.word	0x00000000
        /*0f74*/ 	.word	0x0002a830
        /*0f78*/ 	.short	0x010a
        /*0f7a*/ 	.byte	0x3f
	.zero		1


	//   ....[49]....
        /*0f7c*/ 	.word	0x0001cc90
        /*0f80*/ 	.word	0x0000000f
        /*0f84*/ 	.word	0x0002a850
        /*0f88*/ 	.short	0x010a
        /*0f8a*/ 	.byte	0x3f
	.zero		1


	//   ....[50]....
        /*0f8c*/ 	.word	0x0001cce0
        /*0f90*/ 	.word	0x0000000f
        /*0f94*/ 	.word	0x0002a850
        /*0f98*/ 	.short	0x010a
        /*0f9a*/ 	.byte	0x3f
	.zero		1


	//   ....[51]....
        /*0f9c*/ 	.word	0x0001d120
        /*0fa0*/ 	.word	0x00000005
        /*0fa4*/ 	.word	0x00000000
        /*0fa8*/ 	.short	0x0101
        /*0faa*/ 	.byte	0x3f
	.zero		1


	//   ....[52]....
        /*0fac*/ 	.word	0x0001f090
        /*0fb0*/ 	.word	0x0000000f
        /*0fb4*/ 	.word	0x00000000
        /*0fb8*/ 	.short	0x0101
        /*0fba*/ 	.byte	0x3f
	.zero		1


	//   ....[53]....
        /*0fbc*/ 	.word	0x0001f670
        /*0fc0*/ 	.word	0x00000005
        /*0fc4*/ 	.word	0x0002a850
        /*0fc8*/ 	.short	0x010a
        /*0fca*/ 	.byte	0x3f
	.zero		1


	//   ....[54]....
        /*0fcc*/ 	.word	0x0001f710
        /*0fd0*/ 	.word	0x00000005
        /*0fd4*/ 	.word	0x0002a850
        /*0fd8*/ 	.short	0x010a
        /*0fda*/ 	.byte	0x3f
	.zero		1


	//   ....[55]....
        /*0fdc*/ 	.word	0x0001fc10
        /*0fe0*/ 	.word	0x00000005
        /*0fe4*/ 	.word	0x00000000
        /*0fe8*/ 	.short	0x0101
        /*0fea*/ 	.byte	0x3f
	.zero		1


	//   ....[56]....
        /*0fec*/ 	.word	0x00021200
        /*0ff0*/ 	.word	0x00000000
        /*0ff4*/ 	.word	0x00000000
        /*0ff8*/ 	.short	0x0101
        /*0ffa*/ 	.byte	0x3f
	.zero		1


	//   ....[57]....
        /*0ffc*/ 	.word	0x000218c0
        /*1000*/ 	.word	0x00000006
        /*1004*/ 	.word	0x00000000
        /*1008*/ 	.short	0x0101
        /*100a*/ 	.byte	0x3f
	.zero		1


	//   ....[58]....
        /*100c*/ 	.word	0x00024d60
        /*1010*/ 	.word	0x00000011
        /*1014*/ 	.word	0x0002a820
        /*1018*/ 	.short	0x010a
        /*101a*/ 	.byte	0x3f
	.zero		1


	//   ....[59]....
        /*101c*/ 	.word	0x00024df0
        /*1020*/ 	.word	0x0000000c
        /*1024*/ 	.word	0x0002a8a0
        /*1028*/ 	.short	0x010a
        /*102a*/ 	.byte	0x3f
	.zero		1


	//   ....[60]....
        /*102c*/ 	.word	0x00025230
        /*1030*/ 	.word	0x0000000c
        /*1034*/ 	.word	0x0002a8c0
        /*1038*/ 	.short	0x010a
        /*103a*/ 	.byte	0x3f
	.zero		1


	//   ....[61]....
        /*103c*/ 	.word	0x00025660
        /*1040*/ 	.word	0x0000000a
        /*1044*/ 	.word	0x0002a8a0
        /*1048*/ 	.short	0x010a
        /*104a*/ 	.byte	0x3f
	.zero		1


	//   ....[62]....
        /*104c*/ 	.word	0x00025a90
        /*1050*/ 	.word	0x0000000a
        /*1054*/ 	.word	0x0002a8c0
        /*1058*/ 	.short	0x010a
        /*105a*/ 	.byte	0x3f
	.zero		1


	//   ....[63]....
        /*105c*/ 	.word	0x00026f90
        /*1060*/ 	.word	0x00000007
        /*1064*/ 	.word	0x0002a840
        /*1068*/ 	.short	0x010a
        /*106a*/ 	.byte	0x3f
	.zero		1


	//   ....[64]....
        /*106c*/ 	.word	0x00027640
        /*1070*/ 	.word	0x00000007
        /*1074*/ 	.word	0x0002a830
        /*1078*/ 	.short	0x0107
        /*107a*/ 	.byte	0x3f
	.zero		1


	//   ....[65]....
        /*107c*/ 	.word	0x000276f0
        /*1080*/ 	.word	0x00000007
        /*1084*/ 	.word	0x0002a830
        /*1088*/ 	.short	0x0101
        /*108a*/ 	.byte	0x3f
	.zero		1


	//   ....[66]....
        /*108c*/ 	.word	0x000282e0
        /*1090*/ 	.word	0x00000011
        /*1094*/ 	.word	0x0002a800
        /*1098*/ 	.short	0x0107
        /*109a*/ 	.byte	0x3f
	.zero		1


	//   ....[67]....
        /*109c*/ 	.word	0x000283f0
        /*10a0*/ 	.word	0x00000011
        /*10a4*/ 	.word	0x0002a800
        /*10a8*/ 	.short	0x0101
        /*10aa*/ 	.byte	0x3f
	.zero		1


	//   ....[68]....
        /*10ac*/ 	.word	0x00028410
        /*10b0*/ 	.word	0x00000011
        /*10b4*/ 	.word	0x0002a820
        /*10b8*/ 	.short	0x010a
        /*10ba*/ 	.byte	0x3f
	.zero		1


	//   ....[69]....
        /*10bc*/ 	.word	0x00028780
        /*10c0*/ 	.word	0x00000005
        /*10c4*/ 	.word	0x0002a840
        /*10c8*/ 	.short	0x010a
        /*10ca*/ 	.byte	0x3f
	.zero		1


	//   ....[70]....
        /*10cc*/ 	.word	0x00028c60
        /*10d0*/ 	.word	0x00000005
        /*10d4*/ 	.word	0x0002a830
        /*10d8*/ 	.short	0x0107
        /*10da*/ 	.byte	0x3f
	.zero		1


	//   ....[71]....
        /*10dc*/ 	.word	0x00028d10
        /*10e0*/ 	.word	0x00000005
        /*10e4*/ 	.word	0x0002a830
        /*10e8*/ 	.short	0x0101
        /*10ea*/ 	.byte	0x3f
	.zero		1


	//   ....[72]....
        /*10ec*/ 	.word	0x00028d70
        /*10f0*/ 	.word	0x00000005
        /*10f4*/ 	.word	0x0002a860
        /*10f8*/ 	.short	0x010a
        /*10fa*/ 	.byte	0x3f
	.zero		1


	//   ....[73]....
        /*10fc*/ 	.word	0x000291d0
        /*1100*/ 	.word	0x00000005
        /*1104*/ 	.word	0x0002a850
        /*1108*/ 	.short	0x0107
        /*110a*/ 	.byte	0x3f
	.zero		1


	//   ....[74]....
        /*110c*/ 	.word	0x00029330
        /*1110*/ 	.word	0x00000005
        /*1114*/ 	.word	0x0002a850
        /*1118*/ 	.short	0x0101
        /*111a*/ 	.byte	0x3f
	.zero		1


	//   ....[75]....
        /*111c*/ 	.word	0x00029580
        /*1120*/ 	.word	0x00000000
        /*1124*/ 	.word	0x0002a860
        /*1128*/ 	.short	0x010a
        /*112a*/ 	.byte	0x3f
	.zero		1


	//   ....[76]....
        /*112c*/ 	.word	0x000299e0
        /*1130*/ 	.word	0x00000000
        /*1134*/ 	.word	0x0002a850
        /*1138*/ 	.short	0x0107
        /*113a*/ 	.byte	0x3f
	.zero		1


	//   ....[77]....
        /*113c*/ 	.word	0x00029a90
        /*1140*/ 	.word	0x00000000
        /*1144*/ 	.word	0x0002a850
        /*1148*/ 	.short	0x0101
        /*114a*/ 	.byte	0x3f
	.zero		1


	//   ....[78]....
        /*114c*/ 	.word	0x0002abe0
        /*1150*/ 	.word	0x00000007
        /*1154*/ 	.word	0x0002a820
        /*1158*/ 	.short	0x010a
        /*115a*/ 	.byte	0x3f
	.zero		1


	//   ....[79]....
        /*115c*/ 	.word	0x0002ad70
        /*1160*/ 	.word	0x00000005
        /*1164*/ 	.word	0x0002a840
        /*1168*/ 	.short	0x010a
        /*116a*/ 	.byte	0x3f
	.zero		1


	//   ....[80]....
        /*116c*/ 	.word	0x0002ae10
        /*1170*/ 	.word	0x00000003
        /*1174*/ 	.word	0x0002a840
        /*1178*/ 	.short	0x010a
        /*117a*/ 	.byte	0x3f
	.zero		1


	//   ....[81]....
        /*117c*/ 	.word	0x0002ae50
        /*1180*/ 	.word	0x00000005
        /*1184*/ 	.word	0x0002a860
        /*1188*/ 	.short	0x010a
        /*118a*/ 	.byte	0x3f
	.zero		1


	//   ....[82]....
        /*118c*/ 	.word	0x0002ae90
        /*1190*/ 	.word	0x00000003
        /*1194*/ 	.word	0x0002a860
        /*1198*/ 	.short	0x010a
        /*119a*/ 	.byte	0x3f
	.zero		1


	//   ....[83]....
        /*119c*/ 	.word	0x0002aef0
        /*11a0*/ 	.word	0x00000056
        /*11a4*/ 	.word	0x0002a890
        /*11a8*/ 	.short	0x010a
        /*11aa*/ 	.byte	0x3f
	.zero		1


	//   ....[84]....
        /*11ac*/ 	.word	0x0002b1a0
        /*11b0*/ 	.word	0x00000056
        /*11b4*/ 	.word	0x0002a890
        /*11b8*/ 	.short	0x010a
        /*11ba*/ 	.byte	0x3f
	.zero		1


	//   ....[85]....
        /*11bc*/ 	.word	0x0002b450
        /*11c0*/ 	.word	0x00000056
        /*11c4*/ 	.word	0x0002a890
        /*11c8*/ 	.short	0x010a
        /*11ca*/ 	.byte	0x3f
	.zero		1


	//   ....[86]....
        /*11cc*/ 	.word	0x0002b700
        /*11d0*/ 	.word	0x00000056
        /*11d4*/ 	.word	0x0002a8b0
        /*11d8*/ 	.short	0x010a
        /*11da*/ 	.byte	0x3f
	.zero		1


	//   ....[87]....
        /*11dc*/ 	.word	0x0002baf0
        /*11e0*/ 	.word	0x00000002
        /*11e4*/ 	.word	0x0002a800
        /*11e8*/ 	.short	0x010a
        /*11ea*/ 	.byte	0x3f
	.zero		1


	//   ....[88]....
        /*11ec*/ 	.word	0x0002bed0
        /*11f0*/ 	.word	0x00000002
        /*11f4*/ 	.word	0x0002a800
        /*11f8*/ 	.short	0x010a
        /*11fa*/ 	.byte	0x3f
	.zero		1


	//   ....[89]....
        /*11fc*/ 	.word	0x0002bf20
        /*1200*/ 	.word	0x00000009
        /*1204*/ 	.word	0x0002a830
        /*1208*/ 	.short	0x010a
        /*120a*/ 	.byte	0x3f
	.zero		1


	//   ....[90]....
        /*120c*/ 	.word	0x0002bf70
        /*1210*/ 	.word	0x00000009
        /*1214*/ 	.word	0x0002a830
        /*1218*/ 	.short	0x010a
        /*121a*/ 	.byte	0x3f
	.zero		1


	//   ....[91]....
        /*121c*/ 	.word	0x0002bfc0
        /*1220*/ 	.word	0x00000015
        /*1224*/ 	.word	0x0002a850
        /*1228*/ 	.short	0x010a
        /*122a*/ 	.byte	0x3f
	.zero		1


	//   ....[92]....
        /*122c*/ 	.word	0x0002c010
        /*1230*/ 	.word	0x00000014
        /*1234*/ 	.word	0x0002a830
        /*1238*/ 	.short	0x010a
        /*123a*/ 	.byte	0x3f
	.zero		1


	//   ....[93]....
        /*123c*/ 	.word	0x0002c060
        /*1240*/ 	.word	0x00000015
        /*1244*/ 	.word	0x0002a850
        /*1248*/ 	.short	0x010a
        /*124a*/ 	.byte	0x3f
	.zero		1


	//   ....[94]....
        /*124c*/ 	.word	0x0002c0b0
        /*1250*/ 	.word	0x00000000
        /*1254*/ 	.word	0x0002a830
        /*1258*/ 	.short	0x010a
        /*125a*/ 	.byte	0x3f
	.zero		1


	//   ....[95]....
        /*125c*/ 	.word	0x0002c100
        /*1260*/ 	.word	0x0000000f
        /*1264*/ 	.word	0x0002a850
        /*1268*/ 	.short	0x010a
        /*126a*/ 	.byte	0x3f
	.zero		1


	//   ....[96]....
        /*126c*/ 	.word	0x0002c150
        /*1270*/ 	.word	0x00000005
        /*1274*/ 	.word	0x0002a850
        /*1278*/ 	.short	0x010a
        /*127a*/ 	.byte	0x3f
	.zero		1


	//   ....[97]....
        /*127c*/ 	.word	0x0002c2f0
        /*1280*/ 	.word	0x00000011
        /*1284*/ 	.word	0x0002a820
        /*1288*/ 	.short	0x010a
        /*128a*/ 	.byte	0x3f
	.zero		1


	//   ....[98]....
        /*128c*/ 	.word	0x0002c340
        /*1290*/ 	.word	0x0000000c
        /*1294*/ 	.word	0x0002a8a0
        /*1298*/ 	.short	0x010a
        /*129a*/ 	.byte	0x3f
	.zero		1


	//   ....[99]....
        /*129c*/ 	.word	0x0002c390
        /*12a0*/ 	.word	0x0000000c
        /*12a4*/ 	.word	0x0002a8c0
        /*12a8*/ 	.short	0x010a
        /*12aa*/ 	.byte	0x3f
	.zero		1


	//   ....[100]....
        /*12ac*/ 	.word	0x0002c3e0
        /*12b0*/ 	.word	0x0000000a
        /*12b4*/ 	.word	0x0002a8a0
        /*12b8*/ 	.short	0x010a
        /*12ba*/ 	.byte	0x3f
	.zero		1


	//   ....[101]....
        /*12bc*/ 	.word	0x0002c430
        /*12c0*/ 	.word	0x0000000a
        /*12c4*/ 	.word	0x0002a8c0
        /*12c8*/ 	.short	0x010a
        /*12ca*/ 	.byte	0x3f
	.zero		1


	//   ....[102]....
        /*12cc*/ 	.word	0x0002c550
        /*12d0*/ 	.word	0x00000007
        /*12d4*/ 	.word	0x0002a840
        /*12d8*/ 	.short	0x010a
        /*12da*/ 	.byte	0x3f
	.zero		1


	//   ....[103]....
        /*12dc*/ 	.word	0x0002d920
        /*12e0*/ 	.word	0x00000011
        /*12e4*/ 	.word	0x0002a820
        /*12e8*/ 	.short	0x010a
        /*12ea*/ 	.byte	0x3f
	.zero		1


	//   ....[104]....
        /*12ec*/ 	.word	0x0002d970
        /*12f0*/ 	.word	0x00000005
        /*12f4*/ 	.word	0x0002a840
        /*12f8*/ 	.short	0x010a
        /*12fa*/ 	.byte	0x3f
	.zero		1


	//   ....[105]....
        /*12fc*/ 	.word	0x0002e130
        /*1300*/ 	.word	0x00000005
        /*1304*/ 	.word	0x0002a860
        /*1308*/ 	.short	0x010a
        /*130a*/ 	.byte	0x3f
	.zero		1


	//   ....[106]....
        /*130c*/ 	.word	0x0002e940
        /*1310*/ 	.word	0x00000000
        /*1314*/ 	.word	0x0002a860
        /*1318*/ 	.short	0x010a
        /*131a*/ 	.byte	0x3f
	.zero		1


	//   ....[107]....
        /*131c*/ 	.word	0x0002fb20
        /*1320*/ 	.word	0x00000007
        /*1324*/ 	.word	0x0002a820
        /*1328*/ 	.short	0x010a
        /*132a*/ 	.byte	0x3f
	.zero		1


	//   ....[108]....
        /*132c*/ 	.word	0x0002fcc0
        /*1330*/ 	.word	0x00000005
        /*1334*/ 	.word	0x0002a840
        /*1338*/ 	.short	0x010a
        /*133a*/ 	.byte	0x3f
	.zero		1


	//   ....[109]....
        /*133c*/ 	.word	0x0002fd10
        /*1340*/ 	.word	0x00000003
        /*1344*/ 	.word	0x0002a840
        /*1348*/ 	.short	0x010a
        /*134a*/ 	.byte	0x3f
	.zero		1


	//   ....[110]....
        /*134c*/ 	.word	0x0002fd60
        /*1350*/ 	.word	0x00000005
        /*1354*/ 	.word	0x0002a860
        /*1358*/ 	.short	0x010a
        /*135a*/ 	.byte	0x3f
	.zero		1


	//----- nvinfo : EIATTR_NUM_MBARRIERS
	.align		4
.L_236:
        /*135c*/ 	.byte	0x03, 0x38
        /*135e*/ 	.short	0x0016


	//----- nvinfo : EIATTR_EXIT_INSTR_OFFSETS
	.align		4
        /*1360*/ 	.byte	0x04, 0x1c
        /*1362*/ 	.short	(.L_238 - .L_237)


	//   ....[0]....
.L_237:
        /*1364*/ 	.word	0x0002aee0


	//----- nvinfo : EIATTR_MAX_THREADS
	.align		4
.L_238:
        /*1368*/ 	.byte	0x04, 0x05
        /*136a*/ 	.short	(.L_240 - .L_239)
.L_239:
        /*136c*/ 	.word	0x00000180
        /*1370*/ 	.word	0x00000001
        /*1374*/ 	.word	0x00000001


	//----- nvinfo : EIATTR_CRS_STACK_SIZE
	.align		4
.L_240:
        /*1378*/ 	.byte	0x04, 0x1e
        /*137a*/ 	.short	(.L_242 - .L_241)
.L_241:
        /*137c*/ 	.word	0x00000000


	//----- nvinfo : EIATTR_CBANK_PARAM_SIZE
	.align		4
.L_242:
        /*1380*/ 	.byte	0x03, 0x19
        /*1382*/ 	.short	0x0af0


	//----- nvinfo : EIATTR_PARAM_CBANK
	.align		4
        /*1384*/ 	.byte	0x04, 0x0a
        /*1386*/ 	.short	(.L_244 - .L_243)
	.align		4
.L_243:
        /*1388*/ 	.word	index@(.nv.constant0._ZN7cutlass13device_kernelIN5flash11enable_sm90INS1_16FlashAttnFwdSm90INS1_25CollectiveMainloopFwdSm90ILi2EN4cute5tupleIJNS5_1CILi1EEES8_S8_EEENS6_IJNS7_ILi128EEENS7_ILi96EEENS7_ILi192EEEEEELi128ENS_10bfloat16_tEfNS_4arch4Sm90ELb0ELb1ELb0ELb1ELb1ELb1ELb0ELb1ELb1ELb1ELb1ELb0EEENS1_21CollectiveEpilogueFwdINS6_IJSA_SA_SB_EEES9_SE_SG_Li256ELb1ELb1ELb1ELb0EEENS1_36VarlenDynamicPersistentTileSchedulerILi128ELi96ELi256ELi128ELb1ELb1ELb1ELb1ELb0ELb1EEEEEEEEEvNT_6ParamsE)
        /*138c*/ 	.short	0x0210
        /*138e*/ 	.short	0x0af0


	//----- nvinfo : EIATTR_SW_WAR
	.align		4
.L_244:
        /*1390*/ 	.byte	0x04, 0x36
        /*1392*/ 	.short	(.L_246 - .L_245)
.L_245:
        /*1394*/ 	.word	0x00000008
.L_246:


//--------------------- .nv.info._ZN7cutlass13device_kernelIN5flash11enable_sm90INS1_16FlashAttnFwdSm90INS1_25CollectiveMainloopFwdSm90ILi2EN4cute5tupleIJNS5_1CILi1EEES8_S8_EEENS6_IJNS7_ILi128EEENS7_ILi96EEENS7_ILi192EEEEEELi128ENS_10bfloat16_tEfNS_4arch4Sm90ELb1ELb0ELb0ELb0ELb1ELb0ELb0ELb1ELb1ELb1ELb1ELb0EEENS1_21CollectiveEpilogueFwdINS6_IJSA_SA_SB_EEES9_SE_SG_Li256ELb0ELb1ELb1ELb0EEENS1_19SingleTileSchedulerILb0ELb1ELb1ELi128EEEEEEEEEvNT_6ParamsE --------------------------
	.section	.nv.info._ZN7cutlass13device_kernelIN5flash11enable_sm90INS1_16FlashAttnFwdSm90INS1_25CollectiveMainloopFwdSm90ILi2EN4cute5tupleIJNS5_1CILi1EEES8_S8_EEENS6_IJNS7_ILi128EEENS7_ILi96EEENS7_ILi192EEEEEELi128ENS_10bfloat16_tEfNS_4arch4Sm90ELb1ELb0ELb0ELb0ELb1ELb0ELb0ELb1ELb1ELb1ELb1ELb0EEENS1_21CollectiveEpilogueFwdINS6_IJSA_SA_SB_EEES9_SE_SG_Li256ELb0ELb1ELb1ELb0EEENS1_19SingleTileSchedulerILb0ELb1ELb1ELi128EEEEEEEEEvNT_6ParamsE,"",@"SHT_CUDA_INFO"
	.sectionflags	@""
	.align	4


	//----- nvinfo : EIATTR_CUDA_API_VERSION
	.align		4
        /*0000*/ 	.byte	0x04, 0x37
        /*0002*/ 	.short	(.L_248 - .L_247)
.L_247:
        /*0004*/ 	.word	0x00000082


	//----- nvinfo : EIATTR_KPARAM_INFO
	.align		4
.L_248:
        /*0008*/ 	.byte	0x04, 0x17
        /*000a*/ 	.short	(.L_250 - .L_249)
.L_249:
        /*000c*/ 	.word	0x00000000
        /*0010*/ 	.short	0x0000
        /*0012*/ 	.short	0x0070
        /*0014*/ 	.byte	0x00, 0xf0, 0x01, 0x28


	//----- nvinfo : EIATTR_SPARSE_MMA_MASK
	.align		4
.L_250:
        /*0018*/ 	.byte	0x03, 0x50
        /*001a*/ 	.short	0x0000


	//----- nvinfo : EIATTR_MAXREG_COUNT
	.align		4
        /*001c*/ 	.byte	0x03, 0x1b
        /*001e*/ 	.short	0x00a8


	//----- nvinfo : EIATTR_NUM_BARRIERS
	.align		4
        /*0020*/ 	.byte	0x02, 0x4c
        /*0022*/ 	.byte	0x09
	.zero		1


	//----- nvinfo : EIATTR_EXTERNS
	.align		4
        /*0024*/ 	.byte	0x04, 0x0f
        /*0026*/ 	.short	(.L_252 - .L_251)


	//   ....[0]....
	.align		4
.L_251:
        /*0028*/ 	.word	index@(__assertfail)


	//----- nvinfo : EIATTR_MERCURY_ISA_VERSION
	.align		4
.L_252:
        /*002c*/ 	.byte	0x03, 0x5f
        /*002e*/ 	.short	0x0101


	//----- nvinfo : EIATTR_INT_WARP_WIDE_INSTR_OFFSETS
	.align		4
        /*0030*/ 	.byte	0x04, 0x31
        /*0032*/ 	.short	(.L_254 - .L_253)


	//   ....[0]....
.L_253:
        /*0034*/ 	.word	0x000000b0


	//   ....[1]....
        /*0038*/ 	.word	0x000000c0


	//   ....[2]....
        /*003c*/ 	.word	0x00000160


	//----- nvinfo : EIATTR_COOP_GROUP_MASK_REGIDS
	.align		4
.L_254:
        /*0040*/ 	.byte	0x04, 0x29
        /*0042*/ 	.short	(.L_256 - .L_255)


	//   ....[0]....
.L_255:
        /*0044*/ 	.word	0xffffffff


	//   ....[1]....
        /*0048*/ 	.word	0xffffffff


	//   ....[2]....
        /*004c*/ 	.word	0xffffffff


	//   ....[3]....
        /*0050*/ 	.word	0xffffffff


	//   ....[4]....
        /*0054*/ 	.word	0xffffffff


	//   ....[5]....
        /*0058*/ 	.word	0xffffffff


	//   ....[6]....
        /*005c*/ 	.word	0xffffffff


	//   ....[7]....
        /*0060*/ 	.word	0xffffffff


	//   ....[8]....
        /*0064*/ 	.word	0xffffffff


	//   ....[9]....
        /*0068*/ 	.word	0xffffffff


	//   ....[10]....
        /*006c*/ 	.word	0xffffffff


	//   ....[11]....
        /*0070*/ 	.word	0xffffffff


	//   ....[12]....
        /*0074*/ 	.word	0xffffffff


	//   ....[13]....
        /*0078*/ 	.word	0xffffffff


	//   ....[14]....
        /*007c*/ 	.word	0xffffffff


	//   ....[15]....
        /*0080*/ 	.word	0xffffffff


	//   ....[16]....
        /*0084*/ 	.word	0xffffffff


	//   ....[17]....
        /*0088*/ 	.word	0xffffffff


	//   ....[18]....
        /*008c*/ 	.word	0xffffffff


	//   ....[19]....
        /*0090*/ 	.word	0xffffffff


	//   ....[20]....
        /*0094*/ 	.word	0xffffffff


	//   ....[21]....
        /*0098*/ 	.word	0xffffffff


	//   ....[22]....
        /*009c*/ 	.word	0xffffffff


	//   ....[23]....
        /*00a0*/ 	.word	0xffffffff


	//   ....[24]....
        /*00a4*/ 	.word	0xffffffff


	//   ....[25]....
        /*00a8*/ 	.word	0xffffffff


	//   ....[26]....
        /*00ac*/ 	.word	0xffffffff


	//   ....[27]....
        /*00b0*/ 	.word	0xffffffff


	//   ....[28]....
        /*00b4*/ 	.word	0xffffffff


	//   ....[29]....
        /*00b8*/ 	.word	0xffffffff


	//   ....[30]....
        /*00bc*/ 	.word	0xffffffff


	//   ....[31]....
        /*00c0*/ 	.word	0xffffffff


	//   ....[32]....
        /*00c4*/ 	.word	0xffffffff


	//   ....[33]....
        /*00c8*/ 	.word	0xffffffff


	//   ....[34]....
        /*00cc*/ 	.word	0xffffffff


	//   ....[35]....
        /*00d0*/ 	.word	0xffffffff


	//   ....[36]....
        /*00d4*/ 	.word	0xffffffff


	//   ....[37]....
        /*00d8*/ 	.word	0xffffffff


	//   ....[38]....
        /*00dc*/ 	.word	0xffffffff


	//   ....[39]....
        /*00e0*/ 	.word	0xffffffff


	//   ....[40]....
        /*00e4*/ 	.word	0xffffffff


	//   ....[41]....
        /*00e8*/ 	.word	0xffffffff


	//   ....[42]....
        /*00ec*/ 	.word	0xffffffff


	//   ....[43]....
        /*00f0*/ 	.word	0xffffffff


	//   ....[44]....
        /*00f4*/ 	.word	0xffffffff


	//   ....[45]....
        /*00f8*/ 	.word	0xffffffff


	//   ....[46]....
        /*00fc*/ 	.word	0xffffffff


	//   ....[47]....
        /*0100*/ 	.word	0xffffffff


	//   ....[48]....
        /*0104*/ 	.word	0xffffffff


	//   ....[49]....
        /*0108*/ 	.word	0xffffffff


	//   ....[50]....
        /*010c*/ 	.word	0xffffffff


	//   ....[51]....
        /*0110*/ 	.word	0xffffffff


	//   ....[52]....
        /*0114*/ 	.word	0xffffffff


	//   ....[53]....
        /*0118*/ 	.word	0xffffffff


	//   ....[54]....
        /*011c*/ 	.word	0xffffffff


	//   ....[55]....
        /*0120*/ 	.word	0xffffffff


	//   ....[56]....
        /*0124*/ 	.word	0xffffffff


	//   ....[57]....
        /*0128*/ 	.word	0xffffffff


	//   ....[58]....
        /*012c*/ 	.word	0xffffffff


	//   ....[59]....
        /*0130*/ 	.word	0xffffffff


	//   ....[60]....
        /*0134*/ 	.word	0xffffffff


	//   ....[61]....
        /*0138*/ 	.word	0xffffffff


	//   ....[62]....
        /*013c*/ 	.word	0xffffffff


	//   ....[63]....
        /*0140*/ 	.word	0xffffffff


	//   ....[64]....
        /*0144*/ 	.word	0xffffffff


	//   ....[65]....
        /*0148*/ 	.word	0xffffffff


	//   ....[66]....
        /*014c*/ 	.word	0xffffffff


	//   ....[67]....
        /*0150*/ 	.word	0xffffffff


	//   ....[68]....
        /*0154*/ 	.word	0xffffffff


	//   ....[69]....
        /*0158*/ 	.word	0xffffffff


	//   ....[70]....
        /*015c*/ 	.word	0xffffffff


	//   ....[71]....
        /*0160*/ 	.word	0xffffffff


	//   ....[72]....
        /*0164*/ 	.word	0xffffffff


	//   ....[73]....
        /*0168*/ 	.word	0xffffffff


	//   ....[74]....
        /*016c*/ 	.word	0xffffffff


	//   ....[75]....
        /*0170*/ 	.word	0xffffffff


	//   ....[76]....
        /*0174*/ 	.word	0xffffffff


	//   ....[77]....
        /*0178*/ 	.word	0xffffffff


	//   ....[78]....
        /*017c*/ 	.word	0xffffffff


	//   ....[79]....
        /*0180*/ 	.word	0xffffffff


	//   ....[80]....
        /*0184*/ 	.word	0xffffffff


	//   ....[81]....
        /*0188*/ 	.word	0xffffffff


	//   ....[82]....
        /*018c*/ 	.word	0xffffffff


	//   ....[83]....
        /*0190*/ 	.word	0xffffffff


	//   ....[84]....
        /*0194*/ 	.word	0xffffffff


	//   ....[85]....
        /*0198*/ 	.word	0xffffffff


	//   ....[86]....
        /*019c*/ 	.word	0xffffffff


	//   ....[87]....
        /*01a0*/ 	.word	0xffffffff


	//   ....[88]....
        /*01a4*/ 	.word	0xffffffff


	//   ....[89]....
        /*01a8*/ 	.word	0xffffffff


	//   ....[90]....
        /*01ac*/ 	.word	0xffffffff


	//   ....[91]....
        /*01b0*/ 	.word	0xffffffff


	//   ....[92]....
        /*01b4*/ 	.word	0xffffffff


	//   ....[93]....
        /*01b8*/ 	.word	0xffffffff


	//   ....[94]....
        /*01bc*/ 	.word	0xffffffff


	//   ....[95]....
        /*01c0*/ 	.word	0xffffffff


	//   ....[96]....
        /*01c4*/ 	.word	0xffffffff


	//   ....[97]....
        /*01c8*/ 	.word	0xffffffff


	//   ....[98]....
        /*01cc*/ 	.word	0xffffffff


	//   ....[99]....
        /*01d0*/ 	.word	0xffffffff


	//   ....[100]....
        /*01d4*/ 	.word	0xffffffff


	//   ....[101]....
        /*01d8*/ 	.word	0x0500000f


	//   ....[102]....
        /*01dc*/ 	.word	0x0500000f


	//   ....[103]....
        /*01e0*/ 	.word	0x0500000f


	//   ....[104]....
        /*01e4*/ 	.word	0x0500000f


	//   ....[105]....
        /*01e8*/ 	.word	0x0500000f


	//   ....[106]....
        /*01ec*/ 	.word	0x0500000f


	//   ....[107]....
        /*01f0*/ 	.word	0x0500000f


	//   ....[108]....
        /*01f4*/ 	.word	0x0500000f


	//   ....[109]....
        /*01f8*/ 	.word	0x0500000f


	//   ....[110]....
        /*01fc*/ 	.word	0x0500000f


	//   ....[111]....
        /*0200*/ 	.word	0x0500000f


	//   ....[112]....
        /*0204*/ 	.word	0x0500000f


	//   ....[113]....
        /*0208*/ 	.word	0x0500000f


	//   ....[114]....
        /*020c*/ 	.word	0x0500000f


	//   ....[115]....
        /*0210*/ 	.word	0x0500000f


	//   ....[116]....
        /*0214*/ 	.word	0x0500000f


	//   ....[117]....
        /*0218*/ 	.word	0x0500000f


	//   ....[118]....
        /*021c*/ 	.word	0x0500000f


	//   ....[119]....
        /*0220*/ 	.word	0x0500000f


	//   ....[120]....
        /*0224*/ 	.word	0x0500000f


	//   ....[121]....
        /*0228*/ 	.word	0x0500000f


	//   ....[122]....
        /*022c*/ 	.word	0x0500000f


	//   ....[123]....
        /*0230*/ 	.word	0x0500000f


	//   ....[124]....
        /*0234*/ 	.word	0x0500000f


	//   ....[125]....
        /*0238*/ 	.word	0x0500000f


	//   ....[126]....
        /*023c*/ 	.word	0x0500000f


	//   ....[127]....
        /*0240*/ 	.word	0x0500000f


	//   ....[128]....
        /*0244*/ 	.word	0x0500000f


	//   ....[129]....
        /*0248*/ 	.word	0x0500000f


	//   ....[130]....
        /*024c*/ 	.word	0x0500000f


	//   ....[131]....
        /*0250*/ 	.word	0x0500000f


	//   ....[132]....
        /*0254*/ 	.word	0x0500000f


	//   ....[133]....
        /*0258*/ 	.word	0x0500000f


	//   ....[134]....
        /*025c*/ 	.word	0x0500000f


	//   ....[135]....
        /*0260*/ 	.word	0x0500000f


	//   ....[136]....
        /*0264*/ 	.word	0x0500000f


	//   ....[137]....
        /*0268*/ 	.word	0x0500000f


	//   ....[138]....
        /*026c*/ 	.word	0x0500000f


	//   ....[139]....
        /*0270*/ 	.word	0x0500000f


	//   ....[140]....
        /*0274*/ 	.word	0x0500000f


	//   ....[141]....
        /*0278*/ 	.word	0x0500000f


	//   ....[142]....
        /*027c*/ 	.word	0x0500000f


	//   ....[143]....
        /*0280*/ 	.word	0x0500000f


	//   ....[144]....
        /*0284*/ 	.word	0x0500000f


	//   ....[145]....
        /*0288*/ 	.word	0x0500000f


	//   ....[146]....
        /*028c*/ 	.word	0x0500000f


	//   ....[147]....
        /*0290*/ 	.word	0x0500000f


	//   ....[148]....
        /*0294*/ 	.word	0x0500000f


	//   ....[149]....
        /*0298*/ 	.word	0x0500000f


	//   ....[150]....
        /*029c*/ 	.word	0x0500000f


	//   ....[151]....
        /*02a0*/ 	.word	0x0500000f


	//   ....[152]....
        /*02a4*/ 	.word	0x0500000f


	//   ....[153]....
        /*02a8*/ 	.word	0x0500000f


	//   ....[154]....
        /*02ac*/ 	.word	0x0500000f


	//   ....[155]....
        /*02b0*/ 	.word	0x0500000f


	//   ....[156]....
        /*02b4*/ 	.word	0x0500000f


	//   ....[157]....
        /*02b8*/ 	.word	0x0500000f


	//   ....[158]....
        /*02bc*/ 	.word	0x0500000f


	//   ....[159]....
        /*02c0*/ 	.word	0x0500000f


	//   ....[160]....
        /*02c4*/ 	.word	0x0500000f


	//   ....[161]....
        /*02c8*/ 	.word	0x0500000f


	//   ....[162]....
        /*02cc*/ 	.word	0x0500000f


	//   ....[163]....
        /*02d0*/ 	.word	0x0500000f


	//   ....[164]....
        /*02d4*/ 	.word	0x0500000f


	//   ....[165]....
        /*02d8*/ 	.word	0x0500000f


	//   ....[166]....
        /*02dc*/ 	.word	0x0500000f


	//----- nvinfo : EIATTR_COOP_GROUP_INSTR_OFFSETS
	.align		4
.L_256:
        /*02e0*/ 	.byte	0x04, 0x28
        /*02e2*/ 	.short	(.L_258 - .L_257)


	//   ....[0]....
.L_257:
        /*02e4*/ 	.word	0x00000060


	//   ....[1]....
        /*02e8*/ 	.word	0x000000a0


	//   ....[2]....
        /*02ec*/ 	.word	0x000002c0


	//   ....[3]....
        /*02f0*/ 	.word	0x00000420


	//   ....[4]....
        /*02f4*/ 	.word	0x00000540


	//   ....[5]....
        /*02f8*/ 	.word	0x000006a0


	//   ....[6]....
        /*02fc*/ 	.word	0x000010a0


	//   ....[7]....
        /*0300*/ 	.word	0x00001c80


	//   ....[8]....
        /*0304*/ 	.word	0x00001cb0


	//   ....[9]....
        /*0308*/ 	.word	0x00002210


	//   ....[10]....
        /*030c*/ 	.word	0x000022e0


	//   ....[11]....
        /*0310*/ 	.word	0x00002960


	//   ....[12]....
        /*0314*/ 	.word	0x000029c0


	//   ....[13]....
        /*0318*/ 	.word	0x00004150


	//   ....[14]....
        /*031c*/ 	.word	0x00004170


	//   ....[15]....
        /*0320*/ 	.word	0x00004660


	//   ....[16]....
        /*0324*/ 	.word	0x00004700


	//   ....[17]....
        /*0328*/ 	.word	0x00004d60


	//   ....[18]....
        /*032c*/ 	.word	0x00004db0


	//   ....[19]....
        /*0330*/ 	.word	0x000066e0


	//   ....[20]....
        /*0334*/ 	.word	0x000066f0


	//   ....[21]....
        /*0338*/ 	.word	0x00006730


	//   ....[22]....
        /*033c*/ 	.word	0x00006740


	//   ....[23]....
        /*0340*/ 	.word	0x00007810


	//   ....[24]....
        /*0344*/ 	.word	0x00007840


	//   ....[25]....
        /*0348*/ 	.word	0x00007900


	//   ....[26]....
        /*034c*/ 	.word	0x00007910


	//   ....[27]....
        /*0350*/ 	.word	0x00008780


	//   ....[28]....
        /*0354*/ 	.word	0x000087c0


	//   ....[29]....
        /*0358*/ 	.word	0x00008800


	//   ....[30]....
        /*035c*/ 	.word	0x00008830


	//   ....[31]....
        /*0360*/ 	.word	0x00008850


	//   ....[32]....
        /*0364*/ 	.word	0x00008870


	//   ....[33]....
        /*0368*/ 	.word	0x00008eb0


	//   ....[34]....
        /*036c*/ 	.word	0x00008ec0


	//   ....[35]....
        /*0370*/ 	.word	0x000098c0


	//   ....[36]....
        /*0374*/ 	.word	0x0000abe0


	//   ....[37]....
        /*0378*/ 	.word	0x0000ac00


	//   ....[38]....
        /*037c*/ 	.word	0x0000ac10


	//   ....[39]....
        /*0380*/ 	.word	0x0000ac20


	//   ....[40]....
        /*0384*/ 	.word	0x0000ac30


	//   ....[41]....
        /*0388*/ 	.word	0x0000ac40


	//   ....[42]....
        /*038c*/ 	.word	0x0000acd0


	//   ....[43]....
        /*0390*/ 	.word	0x0000acf0


	//   ....[44]....
        /*0394*/ 	.word	0x0000ad60


	//   ....[45]....
        /*0398*/ 	.word	0x0000ad70


	//   ....[46]....
        /*039c*/ 	.word	0x0000ad80


	//   ....[47]....
        /*03a0*/ 	.word	0x0000ae20


	//   ....[48]....
        /*03a4*/ 	.word	0x0000b4a0


	//   ....[49]....
        /*03a8*/ 	.word	0x0000b4d0


	//   ....[50]....
        /*03ac*/ 	.word	0x0000b500


	//   ....[51]....
        /*03b0*/ 	.word	0x0000b530


	//   ....[52]....
        /*03b4*/ 	.word	0x0000b5e0


	//   ....[53]....
        /*03b8*/ 	.word	0x0000b600


	//   ....[54]....
        /*03bc*/ 	.word	0x0000b610


	//   ....[55]....
        /*03c0*/ 	.word	0x0000b670


	//   ....[56]....
        /*03c4*/ 	.word	0x0000b720


	//   ....[57]....
        /*03c8*/ 	.word	0x0000b740


	//   ....[58]....
        /*03cc*/ 	.word	0x0000b750


	//   ....[59]....
        /*03d0*/ 	.word	0x0000b7b0


	//   ....[60]....
        /*03d4*/ 	.word	0x0000b860


	//   ....[61]....
        /*03d8*/ 	.word	0x0000b880


	//   ....[62]....
        /*03dc*/ 	.word	0x0000b890


	//   ....[63]....
        /*03e0*/ 	.word	0x0000b8e0


	//   ....[64]....
        /*03e4*/ 	.word	0x0000c030


	//   ....[65]....
        /*03e8*/ 	.word	0x0000c050


	//   ....[66]....
        /*03ec*/ 	.word	0x0000c060


	//   ....[67]....
        /*03f0*/ 	.word	0x0000c070


	//   ....[68]....
        /*03f4*/ 	.word	0x0000c090


	//   ....[69]....
        /*03f8*/ 	.word	0x0000c0b0


	//   ....[70]....
        /*03fc*/ 	.word	0x0000c110


	//   ....[71]....
        /*0400*/ 	.word	0x0000c160


	//   ....[72]....
        /*0404*/ 	.word	0x0000c180


	//   ....[73]....
        /*0408*/ 	.word	0x0000c1c0


	//   ....[74]....
        /*040c*/ 	.word	0x0000c1e0


	//   ....[75]....
        /*0410*/ 	.word	0x0000c200


	//   ....[76]....
        /*0414*/ 	.word	0x0000c4a0


	//   ....[77]....
        /*0418*/ 	.word	0x0000c4b0


	//   ....[78]....
        /*041c*/ 	.word	0x0000c4c0


	//   ....[79]....
        /*0420*/ 	.word	0x0000c4e0


	//   ....[80]....
        /*0424*/ 	.word	0x0000c570


	//   ....[81]....
        /*0428*/ 	.word	0x0000c5a0


	//   ....[82]....
        /*042c*/ 	.word	0x0000c5f0


	//   ....[83]....
        /*0430*/ 	.word	0x0000c620


	//   ....[84]....
        /*0434*/ 	.word	0x0000c670


	//   ....[85]....
        /*0438*/ 	.word	0x0000c6a0


	//   ....[86]....
        /*043c*/ 	.word	0x0000c6f0


	//   ....[87]....
        /*0440*/ 	.word	0x0000c720


	//   ....[88]....
        /*0444*/ 	.word	0x0000cb80


	//   ....[89]....
        /*0448*/ 	.word	0x0000cbb0


	//   ....[90]....
        /*044c*/ 	.word	0x0000cbe0


	//   ....[91]....
        /*0450*/ 	.word	0x0000cc10


	//   ....[92]....
        /*0454*/ 	.word	0x0000cc40


	//   ....[93]....
        /*0458*/ 	.word	0x0000cc50


	//   ....[94]....
        /*045c*/ 	.word	0x0000cc60


	//   ....[95]....
        /*0460*/ 	.word	0x0000cc70


	//   ....[96]....
        /*0464*/ 	.word	0x0000cc90


	//   ....[97]....
        /*0468*/ 	.word	0x0000ccb0


	//   ....[98]....
        /*046c*/ 	.word	0x0000cd30


	//   ....[99]....
        /*0470*/ 	.word	0x0000ce60


	//   ....[100]....
        /*0474*/ 	.word	0x0000d0c0


	//   ....[101]....
        /*0478*/ 	.word	0x0000d630


	//   ....[102]....
        /*047c*/ 	.word	0x0000d720


	//   ....[103]....
        /*0480*/ 	.word	0x0000d7c0


	//   ....[104]....
        /*0484*/ 	.word	0x0000d820


	//   ....[105]....
        /*0488*/ 	.word	0x0000d8f0


	//   ....[106]....
        /*048c*/ 	.word	0x0000d970


	//   ....[107]....
        /*0490*/ 	.word	0x0000da40


	//   ....[108]....
        /*0494*/ 	.word	0x0000dab0


	//   ....[109]....
        /*0498*/ 	.word	0x0000dba0


	//   ....[110]....
        /*049c*/ 	.word	0x0000dc20


	//   ....[111]....
        /*04a0*/ 	.word	0x0000dcf0


	//   ....[112]....
        /*04a4*/ 	.word	0x0000dd60


	//   ....[113]....
        /*04a8*/ 	.word	0x0000de40


	//   ....[114]....
        /*04ac*/ 	.word	0x0000dee0


	//   ....[115]....
        /*04b0*/ 	.word	0x0000df40


	//   ....[116]....
        /*04b4*/ 	.word	0x0000dfe0


	//   ....[117]....
        /*04b8*/ 	.word	0x0000e0b0


	//   ....[118]....
        /*04bc*/ 	.word	0x0000e130


	//   ....[119]....
        /*04c0*/ 	.word	0x0000e210


	//   ....[120]....
        /*04c4*/ 	.word	0x0000e290


	//   ....[121]....
        /*04c8*/ 	.word	0x0000e360


	//   ....[122]....
        /*04cc*/ 	.word	0x0000e3e0


	//   ....[123]....
        /*04d0*/ 	.word	0x0000e4c0


	//   ....[124]....
        /*04d4*/ 	.word	0x0000e540


	//   ....[125]....
        /*04d8*/ 	.word	0x0000e610


	//   ....[126]....
        /*04dc*/ 	.word	0x0000e690


	//   ....[127]....
        /*04e0*/ 	.word	0x0000e770


	//   ....[128]....
        /*04e4*/ 	.word	0x0000e7e0


	//   ....[129]....
        /*04e8*/ 	.word	0x0000e8a0


	//   ....[130]....
        /*04ec*/ 	.word	0x0000e9e0


	//   ....[131]....
        /*04f0*/ 	.word	0x0000ea80


	//   ....[132]....
        /*04f4*/ 	.word	0x0000eb60


	//   ....[133]....
        /*04f8*/ 	.word	0x0000ebb0


	//   ....[134]....
        /*04fc*/ 	.word	0x0000ec90


	//   ....[135]....
        /*0500*/ 	.word	0x0000ece0


	//   ....[136]....
        /*0504*/ 	.word	0x0000ede0


	//   ....[137]....
        /*0508*/ 	.word	0x0000ee30


	//   ....[138]....
        /*050c*/ 	.word	0x0000ef30


	//   ....[139]....
        /*0510*/ 	.word	0x0000ef80


	//   ....[140]....
        /*0514*/ 	.word	0x0000f060


	//   ....[141]....
        /*0518*/ 	.word	0x0000f0b0


	//   ....[142]....
        /*051c*/ 	.word	0x0000f1a0


	//   ....[143]....
        /*0520*/ 	.word	0x0000f230


	//   ....[144]....
        /*0524*/ 	.word	0x0000f290


	//   ....[145]....
        /*0528*/ 	.word	0x0000f370


	//   ....[146]....
        /*052c*/ 	.word	0x0000f410


	//   ....[147]....
        /*0530*/ 	.word	0x0000f4d0


	//   ....[148]....
        /*0534*/ 	.word	0x0000f570


	//   ....[149]....
        /*0538*/ 	.word	0x0000f630


	//   ....[150]....
        /*053c*/ 	.word	0x0000f6d0


	//   ....[151]....
        /*0540*/ 	.word	0x0000f790


	//   ....[152]....
        /*0544*/ 	.word	0x0000f830


	//   ....[153]....
        /*0548*/ 	.word	0x0000f8f0


	//   ....[154]....
        /*054c*/ 	.word	0x0000fa10


	//   ....[155]....
        /*0550*/ 	.word	0x0000fac0


	//   ....[156]....
        /*0554*/ 	.word	0x0000fb60


	//   ....[157]....
        /*0558*/ 	.word	0x0000fc30


	//   ....[158]....
        /*055c*/ 	.word	0x0000fca0


	//   ....[159]....
        /*0560*/ 	.word	0x0000fd70


	//   ....[160]....
        /*0564*/ 	.word	0x0000fde0


	//   ....[161]....
        /*0568*/ 	.word	0x0000fed0


	//   ....[162]....
        /*056c*/ 	.word	0x0000ff40


	//   ....[163]....
        /*0570*/ 	.word	0x00010020


	//   ....[164]....
        /*0574*/ 	.word	0x00010090


	//   ....[165]....
        /*0578*/ 	.word	0x00010150


	//   ....[166]....
        /*057c*/ 	.word	0x00010230


	//----- nvinfo : EIATTR_REG_RECONFIG
	.align		4
.L_258:
        /*0580*/ 	.byte	0x01, 0x54
	.zero		2


	//----- nvinfo : EIATTR_SYSCALL_OFFSETS
	.align		4
        /*0584*/ 	.byte	0x04, 0x46
        /*0586*/ 	.short	(.L_260 - .L_259)


	//   ....[0]....
.L_259:
        /*0588*/ 	.word	0x00001260


	//   ....[1]....
        /*058c*/ 	.word	0x0000a100


	//   ....[2]....
        /*0590*/ 	.word	0x0000a240


	//   ....[3]....
        /*0594*/ 	.word	0x0000a330


	//   ....[4]....
        /*0598*/ 	.word	0x0000b1e0


	//----- nvinfo : EIATTR_MBARRIER_INSTR_OFFSETS
	.align		4
.L_260:
        /*059c*/ 	.byte	0x04, 0x39
        /*059e*/ 	.short	(.L_262 - .L_261)


	//   ....[0]....
.L_261:
        /*05a0*/ 	.word	0x00000170
        /*05a4*/ 	.word	0x000000ff
        /*05a8*/ 	.word	0x0002a800
        /*05ac*/ 	.short	0x0100
        /*05ae*/ 	.byte	0x08
	.zero		1


	//   ....[1]....
        /*05b0*/ 	.word	0x00000180
        /*05b4*/ 	.word	0x000000ff
        /*05b8*/ 	.word	0x0002a820
        /*05bc*/ 	.short	0x0100
        /*05be*/ 	.byte	0x08
	.zero		1


	//   ....[2]....
        /*05c0*/ 	.word	0x00000270
        /*05c4*/ 	.word	0x000000ff
        /*05c8*/ 	.word	0x0002a830
        /*05cc*/ 	.short	0x0100
        /*05ce*/ 	.byte	0x08
	.zero		1


	//   ....[3]....
        /*05d0*/ 	.word	0x00000280
        /*05d4*/ 	.word	0x000000ff
        /*05d8*/ 	.word	0x0002a840
        /*05dc*/ 	.short	0x0100
        /*05de*/ 	.byte	0x08
	.zero		1


	//   ....[4]....
        /*05e0*/ 	.word	0x00000290
        /*05e4*/ 	.word	0x000000ff
        /*05e8*/ 	.word	0x0002a838
        /*05ec*/ 	.short	0x0100
        /*05ee*/ 	.byte	0x08
	.zero		1


	//   ....[5]....
        /*05f0*/ 	.word	0x000002a0
        /*05f4*/ 	.word	0x000000ff
        /*05f8*/ 	.word	0x0002a848
        /*05fc*/ 	.short	0x0100
        /*05fe*/ 	.byte	0x08
	.zero		1


	//   ....[6]....
        /*0600*/ 	.word	0x000003d0
        /*0604*/ 	.word	0x000000ff
        /*0608*/ 	.word	0x0002a850
        /*060c*/ 	.short	0x0100
        /*060e*/ 	.byte	0x08
	.zero		1


	//   ....[7]....
        /*0610*/ 	.word	0x000003e0
        /*0614*/ 	.word	0x000000ff
        /*0618*/ 	.word	0x0002a860
        /*061c*/ 	.short	0x0100
        /*061e*/ 	.byte	0x08
	.zero		1


	//   ....[8]....
        /*0620*/ 	.word	0x000003f0
        /*0624*/ 	.word	0x000000ff
        /*0628*/ 	.word	0x0002a858
        /*062c*/ 	.short	0x0100
        /*062e*/ 	.byte	0x08
	.zero		1


	//   ....[9]....
        /*0630*/ 	.word	0x00000400
        /*0634*/ 	.word	0x000000ff
        /*0638*/ 	.word	0x0002a868
        /*063c*/ 	.short	0x0100
        /*063e*/ 	.byte	0x08
	.zero		1


	//   ....[10]....
        /*0640*/ 	.word	0x000004f0
        /*0644*/ 	.word	0x000000ff
        /*0648*/ 	.word	0x0002a870
        /*064c*/ 	.short	0x0100
        /*064e*/ 	.byte	0x06
	.zero		1


	//   ....[11]....
        /*0650*/ 	.word	0x00000500
        /*0654*/ 	.word	0x000000ff
        /*0658*/ 	.word	0x0002a880
        /*065c*/ 	.short	0x0100
        /*065e*/ 	.byte	0x06
	.zero		1


	//   ....[12]....
        /*0660*/ 	.word	0x00000510
        /*0664*/ 	.word	0x000000ff
        /*0668*/ 	.word	0x0002a878
        /*066c*/ 	.short	0x0100
        /*066e*/ 	.byte	0x06
	.zero		1


	//   ....[13]....
        /*0670*/ 	.word	0x00000520
        /*0674*/ 	.word	0x000000ff
        /*0678*/ 	.word	0x0002a888
        /*067c*/ 	.short	0x0100
        /*067e*/ 	.byte	0x06
	.zero		1


	//   ....[14]....
        /*0680*/ 	.word	0x00000650
        /*0684*/ 	.word	0x000000ff
        /*0688*/ 	.word	0x0002a890
        /*068c*/ 	.short	0x0100
        /*068e*/ 	.byte	0x08
	.zero		1


	//   ....[15]....
        /*0690*/ 	.word	0x00000660
        /*0694*/ 	.word	0x000000ff
        /*0698*/ 	.word	0x0002a8a0
        /*069c*/ 	.short	0x0100
        /*069e*/ 	.byte	0x08
	.zero		1


	//   ....[16]....
        /*06a0*/ 	.word	0x00000670
        /*06a4*/ 	.word	0x000000ff
        /*06a8*/ 	.word	0x0002a898
        /*06ac*/ 	.short	0x0100
        /*06ae*/ 	.byte	0x08
	.zero		1


	//   ....[17]....
        /*06b0*/ 	.word	0x00000680
        /*06b4*/ 	.word	0x000000ff
        /*06b8*/ 	.word	0x0002a8a8
        /*06bc*/ 	.short	0x0100
        /*06be*/ 	.byte	0x08
	.zero		1


	//   ....[18]....
        /*06c0*/ 	.word	0x000007c0
        /*06c4*/ 	.word	0x000000ff
        /*06c8*/ 	.word	0x0002a8b0
        /*06cc*/ 	.short	0x0100
        /*06ce*/ 	.byte	0x08
	.zero		1


	//   ....[19]....
        /*06d0*/ 	.word	0x000007d0
        /*06d4*/ 	.word	0x000000ff
        /*06d8*/ 	.word	0x0002a8c0
        /*06dc*/ 	.short	0x0100
        /*06de*/ 	.byte	0x08
	.zero		1


	//   ....[20]....
        /*06e0*/ 	.word	0x000007e0
        /*06e4*/ 	.word	0x000000ff
        /*06e8*/ 	.word	0x0002a8b8
        /*06ec*/ 	.short	0x0100
        /*06ee*/ 	.byte	0x08
	.zero		1


	//   ....[21]....
        /*06f0*/ 	.word	0x000007f0
        /*06f4*/ 	.word	0x000000ff
        /*06f8*/ 	.word	0x0002a8c8
        /*06fc*/ 	.short	0x0100
        /*06fe*/ 	.byte	0x08
	.zero		1


	//   ....[22]....
        /*0700*/ 	.word	0x00001280
        /*0704*/ 	.word	0x000000ff
        /*0708*/ 	.word	0x0002a800
        /*070c*/ 	.short	0x010a
        /*070e*/ 	.byte	0x26
	.zero		1


	//   ....[23]....
        /*0710*/ 	.word	0x00001300
        /*0714*/ 	.word	0x000000ff
        /*0718*/ 	.word	0x0002a830
        /*071c*/ 	.short	0x010a
        /*071e*/ 	.byte	0x26
	.zero		1


	//   ....[24]....
        /*0720*/ 	.word	0x00001360
        /*0724*/ 	.word	0x000000ff
        /*0728*/ 	.word	0x0002a830
        /*072c*/ 	.short	0x010a
        /*072e*/ 	.byte	0x26
	.zero		1


	//   ....[25]....
        /*0730*/ 	.word	0x00001df0
        /*0734*/ 	.word	0x000000ff
        /*0738*/ 	.word	0x00000000
        /*073c*/ 	.short	0x0101
        /*073e*/ 	.byte	0x04
	.zero		1


	//   ....[26]....
        /*0740*/ 	.word	0x00003550
        /*0744*/ 	.word	0x000000ff
        /*0748*/ 	.word	0x0002a830
        /*074c*/ 	.short	0x010a
        /*074e*/ 	.byte	0x07
	.zero		1


	//   ....[27]....
        /*0750*/ 	.word	0x00003590
        /*0754*/ 	.word	0x000000ff
        /*0758*/ 	.word	0x0002a830
        /*075c*/ 	.short	0x010a
        /*075e*/ 	.byte	0x07
	.zero		1


	//   ....[28]....
        /*0760*/ 	.word	0x00003de0
        /*0764*/ 	.word	0x000000ff
        /*0768*/ 	.word	0x0002a850
        /*076c*/ 	.short	0x010a
        /*076e*/ 	.byte	0x0a
	.zero		1


	//   ....[29]....
        /*0770*/ 	.word	0x00003e20
        /*0774*/ 	.word	0x000000ff
        /*0778*/ 	.word	0x0002a850
        /*077c*/ 	.short	0x010a
        /*077e*/ 	.byte	0x0a
	.zero		1


	//   ....[30]....
        /*0780*/ 	.word	0x00004100
        /*0784*/ 	.word	0x000000ff
        /*0788*/ 	.word	0x00000000
        /*078c*/ 	.short	0x0101
        /*078e*/ 	.byte	0x07
	.zero		1


	//   ....[31]....
        /*0790*/ 	.word	0x00005610
        /*0794*/ 	.word	0x000000ff
        /*0798*/ 	.word	0x00000000
        /*079c*/ 	.short	0x0101
        /*079e*/ 	.byte	0x0a
	.zero		1


	//   ....[32]....
        /*07a0*/ 	.word	0x00005860
        /*07a4*/ 	.word	0x000000ff
        /*07a8*/ 	.word	0x0002a830
        /*07ac*/ 	.short	0x010a
        /*07ae*/ 	.byte	0x07
	.zero		1


	//   ....[33]....
        /*07b0*/ 	.word	0x000058a0
        /*07b4*/ 	.word	0x000000ff
        /*07b8*/ 	.word	0x0002a830
        /*07bc*/ 	.short	0x010a
        /*07be*/ 	.byte	0x07
	.zero		1


	//   ....[34]....
        /*07c0*/ 	.word	0x000060f0
        /*07c4*/ 	.word	0x000000ff
        /*07c8*/ 	.word	0x0002a850
        /*07cc*/ 	.short	0x010a
        /*07ce*/ 	.byte	0x05
	.zero		1


	//   ....[35]....
        /*07d0*/ 	.word	0x00006130
        /*07d4*/ 	.word	0x000000ff
        /*07d8*/ 	.word	0x0002a850
        /*07dc*/ 	.short	0x010a
        /*07de*/ 	.byte	0x05
	.zero		1


	//   ....[36]....
        /*07e0*/ 	.word	0x00006450
        /*07e4*/ 	.word	0x000000ff
        /*07e8*/ 	.word	0x00000000
        /*07ec*/ 	.short	0x0101
        /*07ee*/ 	.byte	0x07
	.zero		1


	//   ....[37]....
        /*07f0*/ 	.word	0x000071d0
        /*07f4*/ 	.word	0x000000ff
        /*07f8*/ 	.word	0x00000000
        /*07fc*/ 	.short	0x0101
        /*07fe*/ 	.byte	0x05
	.zero		1


	//   ....[38]....
        /*0800*/ 	.word	0x00007780
        /*0804*/ 	.word	0x000000ff
        /*0808*/ 	.word	0x0002a850
        /*080c*/ 	.short	0x010a
        /*080e*/ 	.byte	0x05
	.zero		1


	//   ....[39]....
        /*0810*/ 	.word	0x000077c0
        /*0814*/ 	.word	0x000000ff
        /*0818*/ 	.word	0x0002a850
        /*081c*/ 	.short	0x010a
        /*081e*/ 	.byte	0x05
	.zero		1


	//   ....[40]....
        /*0820*/ 	.word	0x00007c90
        /*0824*/ 	.word	0x000000ff
        /*0828*/ 	.word	0x00000000
        /*082c*/ 	.short	0x0101
        /*082e*/ 	.byte	0x04
	.zero		1


	//   ....[41]....
        /*0830*/ 	.word	0x00008860
        /*0834*/ 	.word	0x000000ff
        /*0838*/ 	.word	0x00000000
        /*083c*/ 	.short	0x0101
        /*083e*/ 	.byte	0x04
	.zero		1


	//   ....[42]....
        /*0840*/ 	.word	0x0000a9a0
        /*0844*/ 	.word	0x000000ff
        /*0848*/ 	.word	0x0002a840
        /*084c*/ 	.short	0x010a
        /*084e*/ 	.byte	0x2e
	.zero		1


	//   ....[43]....
        /*0850*/ 	.word	0x0000afa0
        /*0854*/ 	.word	0x000000ff
        /*0858*/ 	.word	0x0002a830
        /*085c*/ 	.short	0x0107
        /*085e*/ 	.byte	0x2e
	.zero		1


	//   ....[44]....
        /*0860*/ 	.word	0x0000b010
        /*0864*/ 	.word	0x000000ff
        /*0868*/ 	.word	0x0002a830
        /*086c*/ 	.short	0x0101
        /*086e*/ 	.byte	0x2e
	.zero		1


	//   ....[45]....
        /*0870*/ 	.word	0x0000ba30
        /*0874*/ 	.word	0x000000ff
        /*0878*/ 	.word	0x0002a800
        /*087c*/ 	.short	0x0107
        /*087e*/ 	.byte	0x2e
	.zero		1


	//   ....[46]....
        /*0880*/ 	.word	0x0000ba90
        /*0884*/ 	.word	0x000000ff
        /*0888*/ 	.word	0x0002a800
        /*088c*/ 	.short	0x0101
        /*088e*/ 	.byte	0x2e
	.zero		1


	//   ....[47]....
        /*0890*/ 	.word	0x0000baa0
        /*0894*/ 	.word	0x000000ff
        /*0898*/ 	.word	0x0002a820
        /*089c*/ 	.short	0x010a
        /*089e*/ 	.byte	0x2e
	.zero		1


	//   ....[48]....
        /*08a0*/ 	.word	0x0000be10
        /*08a4*/ 	.word	0x0000001a
        /*08a8*/ 	.word	0x0002a840
        /*08ac*/ 	.short	0x010a
        /*08ae*/ 	.byte	0x3f
	.zero		1


	//   ....[49]....
        /*08b0*/ 	.word	0x0000c320
        /*08b4*/ 	.word	0x0000001a
        /*08b8*/ 	.word	0x0002a830
        /*08bc*/ 	.short	0x0107
        /*08be*/ 	.byte	0x3f
	.zero		1


	//   ....[50]....
        /*08c0*/ 	.word	0x0000c3d0
        /*08c4*/ 	.word	0x0000001a
        /*08c8*/ 	.word	0x0002a830
        /*08cc*/ 	.short	0x0101
        /*08ce*/ 	.byte	0x3f
	.zero		1


	//   ....[51]....
        /*08d0*/ 	.word	0x0000c430
        /*08d4*/ 	.word	0x00000000
        /*08d8*/ 	.word	0x0002a860
        /*08dc*/ 	.short	0x010a
        /*08de*/ 	.byte	0x3f
	.zero		1


	//   ....[52]....
        /*08e0*/ 	.word	0x0000c880
        /*08e4*/ 	.word	0x00000000
        /*08e8*/ 	.word	0x0002a850
        /*08ec*/ 	.short	0x0107
        /*08ee*/ 	.byte	0x3f
	.zero		1


	//   ....[53]....
        /*08f0*/ 	.word	0x0000c9a0
        /*08f4*/ 	.word	0x00000000
        /*08f8*/ 	.word	0x0002a850
        /*08fc*/ 	.short	0x0101
        /*08fe*/ 	.byte	0x3f
	.zero		1


	//   ....[54]....
        /*0900*/ 	.word	0x0000cb10
        /*0904*/ 	.word	0x00000000
        /*0908*/ 	.word	0x0002a860
        /*090c*/ 	.short	0x010a
        /*090e*/ 	.byte	0x3f
	.zero		1


	//   ....[55]....
        /*0910*/ 	.word	0x0000cf30
        /*0914*/ 	.word	0x00000000
        /*0918*/ 	.word	0x0002a850
        /*091c*/ 	.short	0x0107
        /*091e*/ 	.byte	0x3f
	.zero		1


	//   ....[56]....
        /*0920*/ 	.word	0x0000cfe0
        /*0924*/ 	.word	0x00000000
        /*0928*/ 	.word	0x0002a850
        /*092c*/ 	.short	0x0101
        /*092e*/ 	.byte	0x3f
	.zero		1


	//   ....[57]....
        /*0930*/ 	.word	0x0000d080
        /*0934*/ 	.word	0x00000005
        /*0938*/ 	.word	0x0002a820
        /*093c*/ 	.short	0x010a
        /*093e*/ 	.byte	0x3f
	.zero		1


	//   ....[58]....
        /*0940*/ 	.word	0x0000d1c0
        /*0944*/ 	.word	0x00000006
        /*0948*/ 	.word	0x0002a840
        /*094c*/ 	.short	0x010a
        /*094e*/ 	.byte	0x3f
	.zero		1


	//   ....[59]....
        /*0950*/ 	.word	0x0000d260
        /*0954*/ 	.word	0x00000005
        /*0958*/ 	.word	0x0002a840
        /*095c*/ 	.short	0x010a
        /*095e*/ 	.byte	0x3f
	.zero		1


	//   ....[60]....
        /*0960*/ 	.word	0x0000d2a0
        /*0964*/ 	.word	0x00000006
        /*0968*/ 	.word	0x0002a860
        /*096c*/ 	.short	0x010a
        /*096e*/ 	.byte	0x3f
	.zero		1


	//   ....[61]....
        /*0970*/ 	.word	0x0000d2e0
        /*0974*/ 	.word	0x00000005
        /*0978*/ 	.word	0x0002a860
        /*097c*/ 	.short	0x010a
        /*097e*/ 	.byte	0x3f
	.zero		1


	//   ....[62]....
        /*0980*/ 	.word	0x0000d350
        /*0984*/ 	.word	0x00000003
        /*0988*/ 	.word	0x0002a800
        /*098c*/ 	.short	0x010a
        /*098e*/ 	.byte	0x3f
	.zero		1


	//   ....[63]....
        /*0990*/ 	.word	0x0000d3b0
        /*0994*/ 	.word	0x00000003
        /*0998*/ 	.word	0x0002a830
        /*099c*/ 	.short	0x010a
        /*099e*/ 	.byte	0x3f
	.zero		1


	//   ....[64]....
        /*09a0*/ 	.word	0x0000d410
        /*09a4*/ 	.word	0x00000008
        /*09a8*/ 	.word	0x0002a830
        /*09ac*/ 	.short	0x010a
        /*09ae*/ 	.byte	0x3f
	.zero		1


	//   ....[65]....
        /*09b0*/ 	.word	0x0000d470
        /*09b4*/ 	.word	0x00000006
        /*09b8*/ 	.word	0x0002a850
        /*09bc*/ 	.short	0x010a
        /*09be*/ 	.byte	0x3f
	.zero		1


	//   ....[66]....
        /*09c0*/ 	.word	0x0000d4d0
        /*09c4*/ 	.word	0x00000008
        /*09c8*/ 	.word	0x0002a830
        /*09cc*/ 	.short	0x010a
        /*09ce*/ 	.byte	0x3f
	.zero		1


	//   ....[67]....
        /*09d0*/ 	.word	0x0000d530
        /*09d4*/ 	.word	0x00000006
        /*09d8*/ 	.word	0x0002a850
        /*09dc*/ 	.short	0x010a
        /*09de*/ 	.byte	0x3f
	.zero		1


	//   ....[68]....
        /*09e0*/ 	.word	0x0000d590
        /*09e4*/ 	.word	0x00000007
        /*09e8*/ 	.word	0x0002a850
        /*09ec*/ 	.short	0x010a
        /*09ee*/ 	.byte	0x3f
	.zero		1


	//   ....[69]....
        /*09f0*/ 	.word	0x0000d670
        /*09f4*/ 	.word	0x00000005
        /*09f8*/ 	.word	0x0002a840
        /*09fc*/ 	.short	0x010a
        /*09fe*/ 	.byte	0x3f
	.zero		1


	//   ....[70]....
        /*0a00*/ 	.word	0x0000e8e0
        /*0a04*/ 	.word	0x00000003
        /*0a08*/ 	.word	0x0002a820
        /*0a0c*/ 	.short	0x010a
        /*0a0e*/ 	.byte	0x3f
	.zero		1


	//   ....[71]....
        /*0a10*/ 	.word	0x0000e930
        /*0a14*/ 	.word	0x0000001a
        /*0a18*/ 	.word	0x0002a840
        /*0a1c*/ 	.short	0x010a
        /*0a1e*/ 	.byte	0x3f
	.zero		1


	//   ....[72]....
        /*0a20*/ 	.word	0x0000f0f0
        /*0a24*/ 	.word	0x00000000
        /*0a28*/ 	.word	0x0002a860
        /*0a2c*/ 	.short	0x010a
        /*0a2e*/ 	.byte	0x3f
	.zero		1


	//   ....[73]....
        /*0a30*/ 	.word	0x0000f960
        /*0a34*/ 	.word	0x00000000
        /*0a38*/ 	.word	0x0002a860
        /*0a3c*/ 	.short	0x010a
        /*0a3e*/ 	.byte	0x3f
	.zero		1


	//   ....[74]....
        /*0a40*/ 	.word	0x00010180
        /*0a44*/ 	.word	0x00000005
        /*0a48*/ 	.word	0x0002a820
        /*0a4c*/ 	.short	0x010a
        /*0a4e*/ 	.byte	0x3f
	.zero		1


	//   ....[75]....
        /*0a50*/ 	.word	0x000102f0
        /*0a54*/ 	.word	0x00000006
        /*0a58*/ 	.word	0x0002a840
        /*0a5c*/ 	.short	0x010a
        /*0a5e*/ 	.byte	0x3f
	.zero		1


	//   ....[76]....
        /*0a60*/ 	.word	0x00010340
        /*0a64*/ 	.word	0x00000005
        /*0a68*/ 	.word	0x0002a840
        /*0a6c*/ 	.short	0x010a
        /*0a6e*/ 	.byte	0x3f
	.zero		1


	//   ....[77]....
        /*0a70*/ 	.word	0x00010390
        /*0a74*/ 	.word	0x00000006
        /*0a78*/ 	.word	0x0002a860
        /*0a7c*/ 	.short	0x010a
        /*0a7e*/ 	.byte	0x3f
	.zero		1


	//----- nvinfo : EIATTR_NUM_MBARRIERS
	.align		4
.L_262:
        /*0a80*/ 	.byte	0x03, 0x38
        /*0a82*/ 	.short	0x0016


	//----- nvinfo : EIATTR_EXIT_INSTR_OFFSETS
	.align		4
        /*0a84*/ 	.byte	0x04, 0x1c
        /*0a86*/ 	.short	(.L_264 - .L_263)


	//   ....[0]....
.L_263:
        /*0a88*/ 	.word	0x0000d330


	//----- nvinfo : EIATTR_MAX_THREADS
	.align		4
.L_264:
        /*0a8c*/ 	.byte	0x04, 0x05
        /*0a8e*/ 	.short	(.L_266 - .L_265)
.L_265:
        /*0a90*/ 	.word	0x00000180
        /*0a94*/ 	.word	0x00000001
        /*0a98*/ 	.word	0x00000001


	//----- nvinfo : EIATTR_CRS_STACK_SIZE
	.align		4
.L_266:
        /*0a9c*/ 	.byte	0x04, 0x1e
        /*0a9e*/ 	.short	(.L_268 - .L_267)
.L_267:
        /*0aa0*/ 	.word	0x00000000


	//----- nvinfo : EIATTR_CBANK_PARAM_SIZE
	.align		4
.L_268:
        /*0aa4*/ 	.byte	0x03, 0x19
        /*0aa6*/ 	.short	0x0a70


	//----- nvinfo : EIATTR_PARAM_CBANK
	.align		4
        /*0aa8*/ 	.byte	0x04, 0x0a
        /*0aaa*/ 	.short	(.L_270 - .L_269)
	.align		4
.L_269:
        /*0aac*/ 	.word	index@(.nv.constant0._ZN7cutlass13device_kernelIN5flash11enable_sm90INS1_16FlashAttnFwdSm90INS1_25CollectiveMainloopFwdSm90ILi2EN4cute5tupleIJNS5_1CILi1EEES8_S8_EEENS6_IJNS7_ILi128EEENS7_ILi96EEENS7_ILi192EEEEEELi128ENS_10bfloat16_tEfNS_4arch4Sm90ELb1ELb0ELb0ELb0ELb1ELb0ELb0ELb1ELb1ELb1ELb1ELb0EEENS1_21CollectiveEpilogueFwdINS6_IJSA_SA_SB_EEES9_SE_SG_Li256ELb0ELb1ELb1ELb0EEENS1_19SingleTileSchedulerILb0ELb1ELb1ELi128EEEEEEEEEvNT_6ParamsE)
        /*0ab0*/ 	.short	0x0210
        /*0ab2*/ 	.short	0x0a70


	//----- nvinfo : EIATTR_SW_WAR
	.align		4
.L_270:
        /*0ab4*/ 	.byte	0x04, 0x36
        /*0ab6*/ 	.short	(.L_272 - .L_271)
.L_271:
        /*0ab8*/ 	.word	0x00000008
.L_272:


//--------------------- .nv.info._ZN7cutlass13device_kernelIN5flash11enable_sm90INS1_16FlashAttnFwdSm90INS1_25CollectiveMainloopFwdSm90ILi2EN4cute5tupleIJNS5_1CILi1EEES8_S8_EEENS6_IJNS7_ILi128EEENS7_ILi96EEENS7_ILi192EEEEEELi128ENS_10bfloat16_tEfNS_4arch4Sm90ELb1ELb0ELb0ELb1ELb1ELb0ELb0ELb1ELb1ELb1ELb1ELb0EEENS1_21CollectiveEpilogueFwdINS6_IJSA_SA_SB_EEES9_SE_SG_Li256ELb1ELb1ELb1ELb0EEENS1_36VarlenDynamicPersistentTileSchedulerILi128ELi96ELi256ELi128ELb1ELb1ELb1ELb1ELb1ELb1EEEEEEEEEvNT_6ParamsE --------------------------
	.section	.nv.info._ZN7cutlass13device_kernelIN5flash11enable_sm90INS1_16FlashAttnFwdSm90INS1_25CollectiveMainloopFwdSm90ILi2EN4cute5tupleIJNS5_1CILi1EEES8_S8_EEENS6_IJNS7_ILi128EEENS7_ILi96EEENS7_ILi192EEEEEELi128ENS_10bfloat16_tEfNS_4arch4Sm90ELb1ELb0ELb0ELb1ELb1ELb0ELb0ELb1ELb1ELb1ELb1ELb0EEENS1_21CollectiveEpilogueFwdINS6_IJSA_SA_SB_EEES9_SE_SG_Li256ELb1ELb1ELb1ELb0EEENS1_36VarlenDynamicPersistentTileSchedulerILi128ELi96ELi256ELi128ELb1ELb1ELb1ELb1ELb1ELb1EEEEEEEEEvNT_6ParamsE,"",@"SHT_CUDA_INFO"
	.sectionflags	@""
	.align	4


	//----- nvinfo : EIATTR_CUDA_API_VERSION
	.align		4
        /*0000*/ 	.byte	0x04, 0x37
        /*0002*/ 	.short	(.L_274 - .L_273)
.L_273:
        /*0004*/ 	.word	0x00000082


	//----- nvinfo : EIATTR_KPARAM_INFO
	.align		4
.L_274:
        /*0008*/ 	.byte	0x04, 0x17
        /*000a*/ 	.short	(.L_276 - .L_275)
.L_275:
        /*000c*/ 	.word	0x00000000
        /*0010*/ 	.short	0x0000
        /*0012*/ 	.short	0x0070
        /*0014*/ 	.byte	0x00, 0xf0, 0x01, 0x2a


	//----- nvinfo : EIATTR_SPARSE_MMA_MASK
	.align		4
.L_276:
        /*0018*/ 	.byte	0x03, 0x50
        /*001a*/ 	.short	0x0000


	//----- nvinfo : EIATTR_MAXREG_COUNT
	.align		4
        /*001c*/ 	.byte	0x03, 0x1b
        /*001e*/ 	.short	0x00a8


	//----- nvinfo : EIATTR_NUM_BARRIERS
	.align		4
        /*0020*/ 	.byte	0x02, 0x4c
        /*0022*/ 	.byte	0x09
	.zero		1


	//----- nvinfo : EIATTR_EXTERNS
	.align		4
        /*0024*/ 	.byte	0x04, 0x0f
        /*0026*/ 	.short	(.L_278 - .L_277)


	//   ....[0]....
	.align		4
.L_277:
        /*0028*/ 	.word	index@(__assertfail)


	//----- nvinfo : EIATTR_ANNOTATIONS
	.align		4
.L_278:
        /*002c*/ 	.byte	0x04, 0x55
        /*002e*/ 	.short	(.L_280 - .L_279)


	//   ....[0]....
.L_279:
        /* <DEDUP_REMOVED lines=13> */


	//----- nvinfo : EIATTR_MERCURY_ISA_VERSION
	.align		4
.L_280:
        /*00f0*/ 	.byte	0x03, 0x5f
        /*00f2*/ 	.short	0x0101


	//----- nvinfo : EIATTR_UNUSED_LOAD_BYTE_OFFSET
	.align		4
        /*00f4*/ 	.byte	0x04, 0x44
        /*00f6*/ 	.short	(.L_282 - .L_281)


	//   ....[0]....
.L_281:
        /*00f8*/ 	.word	0x00000950
        /*00fc*/ 	.word	0x0000fff0


	//   ....[1]....
        /*0100*/ 	.word	0x00008d80
        /*0104*/ 	.word	0x0000fff0


	//----- nvinfo : EIATTR_INT_WARP_WIDE_INSTR_OFFSETS
	.align		4
.L_282:
        /*0108*/ 	.byte	0x04, 0x31
        /*010a*/ 	.short	(.L_284 - .L_283)


	//   ....[0]....
.L_283:
        /*010c*/ 	.word	0x000000c0


	//   ....[1]....
        /*0110*/ 	.word	0x000000d0


	//   ....[2]....
        /*0114*/ 	.word	0x00000170


	//   ....[3]....
        /*0118*/ 	.word	0x0000d6e0


	//   ....[4]....
        /*011c*/ 	.word	0x0000d770


	//   ....[5]....
        /*0120*/ 	.word	0x000105b0


	//   ....[6]....
        /*0124*/ 	.word	0x00010640


	//----- nvinfo : EIATTR_COOP_GROUP_MASK_REGIDS
	.align		4
.L_284:
        /*0128*/ 	.byte	0x04, 0x29
        /*012a*/ 	.short	(.L_286 - .L_285)


	//   ....[0]....
.L_285:
        /*012c*/ 	.word	0xffffffff


	//   ....[1]....
        /*0130*/ 	.word	0xffffffff


	//   ....[2]....
        /*0134*/ 	.word	0xffffffff


	//   ....[3]....
        /*0138*/ 	.word	0xffffffff


	//   ....[4]....
        /*013c*/ 	.word	0xffffffff


	//   ....[5]....
        /*0140*/ 	.word	0xffffffff


	//   ....[6]....
        /*0144*/ 	.word	0xffffffff


	//   ....[7]....
        /*0148*/ 	.word	0xffffffff


	//   ....[8]....
        /*014c*/ 	.word	0xffffffff


	//   ....[9]....
        /*0150*/ 	.word	0xffffffff


	//   ....[10]....
        /*0154*/ 	.word	0xffffffff


	//   ....[11]....
        /*0158*/ 	.word	0xffffffff


	//   ....[12]....
        /*015c*/ 	.word	0xffffffff


	//   ....[13]....
        /*0160*/ 	.word	0xffffffff


	//   ....[14]....
        /*0164*/ 	.word	0xffffffff


	//   ....[15]....
        /*0168*/ 	.word	0xffffffff


	//   ....[16]....
        /*016c*/ 	.word	0xffffffff


	//   ....[17]....
        /*0170*/ 	.word	0xffffffff


	//   ....[18]....
        /*0174*/ 	.word	0xffffffff


	//   ....[19]....
        /*0178*/ 	.word	0xffffffff


	//   ....[20]....
        /*017c*/ 	.word	0xffffffff


	//   ....[21]....
        /*0180*/ 	.word	0xffffffff


	//   ....[22]....
        /*0184*/ 	.word	0xffffffff


	//   ....[23]....
        /*0188*/ 	.word	0xffffffff


	//   ....[24]....
        /*018c*/ 	.word	0xffffffff


	//   ....[25]....
        /*0190*/ 	.word	0xffffffff


	//   ....[26]....
        /*0194*/ 	.word	0xffffffff


	//   ....[27]....
        /*0198*/ 	.word	0xffffffff


	//   ....[28]....
        /*019c*/ 	.word	0xffffffff


	//   ....[29]....
        /*01a0*/ 	.word	0xffffffff


	//   ....[30]....
        /*01a4*/ 	.word	0xffffffff


	//   ....[31]....
        /*01a8*/ 	.word	0xffffffff


	//   ....[32]....
        /*01ac*/ 	.word	0xffffffff


	//   ....[33]....
        /*01b0*/ 	.word	0xffffffff


	//   ....[34]....
        /*01b4*/ 	.word	0xffffffff


	//   ....[35]....
        /*01b8*/ 	.word	0xffffffff


	//   ....[36]....
        /*01bc*/ 	.word	0xffffffff


	//   ....[37]....
        /*01c0*/ 	.word	0xffffffff


	//   ....[38]....
        /*01c4*/ 	.word	0xffffffff


	//   ....[39]....
        /*01c8*/ 	.word	0xffffffff


	//   ....[40]....
        /*01cc*/ 	.word	0xffffffff


	//   ....[41]....
        /*01d0*/ 	.word	0xffffffff


	//   ....[42]....
        /*01d4*/ 	.word	0xffffffff


	//   ....[43]....
        /*01d8*/ 	.word	0xffffffff


	//   ....[44]....
        /*01dc*/ 	.word	0xffffffff


	//   ....[45]....
        /*01e0*/ 	.word	0xffffffff


	//   ....[46]....
        /*01e4*/ 	.word	0xffffffff


	//   ....[47]....
        /*01e8*/ 	.word	0xffffffff


	//   ....[48]....
        /*01ec*/ 	.word	0xffffffff


	//   ....[49]....
        /*01f0*/ 	.word	0xffffffff


	//   ....[50]....
        /*01f4*/ 	.word	0xffffffff


	//   ....[51]....
        /*01f8*/ 	.word	0xffffffff


	//   ....[52]....
        /*01fc*/ 	.word	0xffffffff


	//   ....[53]....
        /*0200*/ 	.word	0xffffffff


	//   ....[54]....
        /*0204*/ 	.word	0xffffffff


	//   ....[55]....
        /*0208*/ 	.word	0xffffffff


	//   ....[56]....
        /*020c*/ 	.word	0xffffffff


	//   ....[57]....
        /*0210*/ 	.word	0xffffffff


	//   ....[58]....
        /*0214*/ 	.word	0xffffffff


	//   ....[59]....
        /*0218*/ 	.word	0xffffffff


	//   ....[60]....
        /*021c*/ 	.word	0xffffffff


	//   ....[61]....
        /*0220*/ 	.word	0xffffffff


	//   ....[62]....
        /*0224*/ 	.word	0xffffffff


	//   ....[63]....
        /*0228*/ 	.word	0xffffffff


	//   ....[64]....
        /*022c*/ 	.word	0xffffffff


	//   ....[65]....
        /*0230*/ 	.word	0xffffffff


	//   ....[66]....
        /*0234*/ 	.word	0xffffffff


	//   ....[67]....
        /*0238*/ 	.word	0xffffffff


	//   ....[68]....
        /*023c*/ 	.word	0xffffffff


	//   ....[69]....
        /*0240*/ 	.word	0xffffffff


	//   ....[70]....
        /*0244*/ 	.word	0xffffffff


	//   ....[71]....
        /*0248*/ 	.word	0xffffffff


	//   ....[72]....
        /*024c*/ 	.word	0xffffffff


	//   ....[73]....
        /*0250*/ 	.word	0xffffffff


	//   ....[74]....
        /*0254*/ 	.word	0xffffffff


	//   ....[75]....
        /*0258*/ 	.word	0xffffffff


	//   ....[76]....
        /*025c*/ 	.word	0xffffffff


	//   ....[77]....
        /*0260*/ 	.word	0xffffffff


	//   ....[78]....
        /*0264*/ 	.word	0xffffffff


	//   ....[79]....
        /*0268*/ 	.word	0xffffffff


	//   ....[80]....
        /*026c*/ 	.word	0xffffffff


	//   ....[81]....
        /*0270*/ 	.word	0xffffffff


	//   ....[82]....
        /*0274*/ 	.word	0xffffffff


	//   ....[83]....
        /*0278*/ 	.word	0xffffffff


	//   ....[84]....
        /*027c*/ 	.word	0xffffffff


	//   ....[85]....
        /*0280*/ 	.word	0xffffffff


	//   ....[86]....
        /*0284*/ 	.word	0xffffffff


	//   ....[87]....
        /*0288*/ 	.word	0xffffffff


	//   ....[88]....
        /*028c*/ 	.word	0xffffffff


	//   ....[89]....
        /*0290*/ 	.word	0xffffffff


	//   ....[90]....
        /*0294*/ 	.word	0xffffffff


	//   ....[91]....
        /*0298*/ 	.word	0xffffffff


	//   ....[92]....
        /*029c*/ 	.word	0xffffffff


	//   ....[93]....
        /*02a0*/ 	.word	0xffffffff


	//   ....[94]....
        /*02a4*/ 	.word	0xffffffff


	//   ....[95]....
        /*02a8*/ 	.word	0xffffffff


	//   ....[96]....
        /*02ac*/ 	.word	0xffffffff


	//   ....[97]....
        /*02b0*/ 	.word	0xffffffff


	//   ....[98]....
        /*02b4*/ 	.word	0xffffffff


	//   ....[99]....
        /*02b8*/ 	.word	0xffffffff


	//   ....[100]....
        /*02bc*/ 	.word	0xffffffff


	//   ....[101]....
        /*02c0*/ 	.word	0xffffffff


	//   ....[102]....
        /*02c4*/ 	.word	0xffffffff


	//   ....[103]....
        /*02c8*/ 	.word	0xffffffff


	//   ....[104]....
        /*02cc*/ 	.word	0xffffffff


	//   ....[105]....
        /*02d0*/ 	.word	0xffffffff


	//   ....[106]....
        /*02d4*/ 	.word	0xffffffff


	//   ....[107]....
        /*02d8*/ 	.word	0xffffffff


	//   ....[108]....
        /*02dc*/ 	.word	0xffffffff


	//   ....[109]....
        /*02e0*/ 	.word	0xffffffff


	//   ....[110]....
        /*02e4*/ 	.word	0xffffffff


	//   ....[111]....
        /*02e8*/ 	.word	0xffffffff


	//   ....[112]....
        /*02ec*/ 	.word	0xffffffff


	//   ....[113]....
        /*02f0*/ 	.word	0xffffffff


	//   ....[114]....
        /*02f4*/ 	.word	0xffffffff


	//   ....[115]....
        /*02f8*/ 	.word	0xffffffff


	//   ....[116]....
        /*02fc*/ 	.word	0xffffffff


	//   ....[117]....
        /*0300*/ 	.word	0xffffffff


	//   ....[118]....
        /*0304*/ 	.word	0xffffffff


	//   ....[119]....
        /*0308*/ 	.word	0xffffffff


	//   ....[120]....
        /*030c*/ 	.word	0xffffffff


	//   ....[121]....
        /*0310*/ 	.word	0xffffffff


	//   ....[122]....
        /*0314*/ 	.word	0xffffffff


	//   ....[123]....
        /*0318*/ 	.word	0xffffffff


	//   ....[124]....
        /*031c*/ 	.word	0xffffffff


	//   ....[125]....
        /*0320*/ 	.word	0xffffffff


	//   ....[126]....
        /*0324*/ 	.word	0xffffffff


	//   ....[127]....
        /*0328*/ 	.word	0xffffffff


	//   ....[128]....
        /*032c*/ 	.word	0xffffffff


	//   ....[129]....
        /*0330*/ 	.word	0xffffffff


	//   ....[130]....
        /*0334*/ 	.word	0xffffffff


	//   ....[131]....
        /*0338*/ 	.word	0xffffffff


	//   ....[132]....
        /*033c*/ 	.word	0xffffffff


	//   ....[133]....
        /*0340*/ 	.word	0xffffffff


	//   ....[134]....
        /*0344*/ 	.word	0xffffffff


	//   ....[135]....
        /*0348*/ 	.word	0xffffffff


	//   ....[136]....
        /*034c*/ 	.word	0xffffffff


	//   ....[137]....
        /*0350*/ 	.word	0xffffffff


	//   ....[138]....
        /*0354*/ 	.word	0xffffffff


	//   ....[139]....
        /*0358*/ 	.word	0xffffffff


	//   ....[140]....
        /*035c*/ 	.word	0xffffffff


	//   ....[141]....
        /*0360*/ 	.word	0xffffffff


	//   ....[142]....
        /*0364*/ 	.word	0xffffffff


	//   ....[143]....
        /*0368*/ 	.word	0xffffffff


	//   ....[144]....
        /*036c*/ 	.word	0xffffffff


	//   ....[145]....
        /*0370*/ 	.word	0xffffffff


	//   ....[146]....
        /*0374*/ 	.word	0xffffffff


	//   ....[147]....
        /*0378*/ 	.word	0xffffffff


	//   ....[148]....
        /*037c*/ 	.word	0xffffffff


	//   ....[149]....
        /*0380*/ 	.word	0xffffffff


	//   ....[150]....
        /*0384*/ 	.word	0xffffffff


	//   ....[151]....
        /*0388*/ 	.word	0x0500000f


	//   ....[152]....
        /*038c*/ 	.word	0x0500000f


	//   ....[153]....
        /*0390*/ 	.word	0x0500000f


	//   ....[154]....
        /*0394*/ 	.word	0x0500000f


	//   ....[155]....
        /*0398*/ 	.word	0x0500000f


	//   ....[156]....
        /*039c*/ 	.word	0x0500000f


	//   ....[157]....
        /*03a0*/ 	.word	0x0500000f


	//   ....[158]....
        /*03a4*/ 	.word	0x0500000f


	//   ....[159]....
        /*03a8*/ 	.word	0x0500000f


	//   ....[160]....
        /*03ac*/ 	.word	0x0500000f


	//   ....[161]....
        /*03b0*/ 	.word	0x0500000f


	//   ....[162]....
        /*03b4*/ 	.word	0x0500000f


	//   ....[163]....
        /*03b8*/ 	.word	0x0500000f


	//   ....[164]....
        /*03bc*/ 	.word	0x0500000f


	//   ....[165]....
        /*03c0*/ 	.word	0x0500000f


	//   ....[166]....
        /*03c4*/ 	.word	0x0500000f


	//   ....[167]....
        /*03c8*/ 	.word	0x0500000f


	//   ....[168]....
        /*03cc*/ 	.word	0x0500000f


	//   ....[169]....
        /*03d0*/ 	.word	0x0500000f


	//   ....[170]....
        /*03d4*/ 	.word	0x0500000f


	//   ....[171]....
        /*03d8*/ 	.word	0x0500000f


	//   ....[172]....
        /*03dc*/ 	.word	0x0500000f


	//   ....[173]....
        /*03e0*/ 	.word	0x0500000f


	//   ....[174]....
        /*03e4*/ 	.word	0x0500000f


	//   ....[175]....
        /*03e8*/ 	.word	0x0500000f


	//   ....[176]....
        /*03ec*/ 	.word	0x0500000f


	//   ....[177]....
        /*03f0*/ 	.word	0x0500000f


	//   ....[178]....
        /*03f4*/ 	.word	0x0500000f


	//   ....[179]....
        /*03f8*/ 	.word	0x0500000f


	//   ....[180]....
        /*03fc*/ 	.word	0x0500000f


	//   ....[181]....
        /*0400*/ 	.word	0x0500000f


	//   ....[182]....
        /*0404*/ 	.word	0x0500000f


	//   ....[183]....
        /*0408*/ 	.word	0x0500000f


	//   ....[184]....
        /*040c*/ 	.word	0x0500000f


	//   ....[185]....
        /*0410*/ 	.word	0x0500000f


	//   ....[186]....
        /*0414*/ 	.word	0x0500000f


	//   ....[187]....
        /*0418*/ 	.word	0x0500000f


	//   ....[188]....
        /*041c*/ 	.word	0x0500000f


	//   ....[189]....
        /*0420*/ 	.word	0x0500000f


	//   ....[190]....
        /*0424*/ 	.word	0x0500000f


	//   ....[191]....
        /*0428*/ 	.word	0x0500000f


	//   ....[192]....
        /*042c*/ 	.word	0x0500000f


	//   ....[193]....
        /*0430*/ 	.word	0x0500000f


	//   ....[194]....
        /*0434*/ 	.word	0x0500000f


	//   ....[195]....
        /*0438*/ 	.word	0x0500000f


	//   ....[196]....
        /*043c*/ 	.word	0x0500000f


	//   ....[197]....
        /*0440*/ 	.word	0x0500000f


	//   ....[198]....
        /*0444*/ 	.word	0x0500000f


	//   ....[199]....
        /*0448*/ 	.word	0x0500000f


	//   ....[200]....
        /*044c*/ 	.word	0x0500000f


	//   ....[201]....
        /*0450*/ 	.word	0x0500000f


	//   ....[202]....
        /*0454*/ 	.word	0x0500000f


	//   ....[203]....
        /*0458*/ 	.word	0x0500000f


	//   ....[204]....
        /*045c*/ 	.word	0x0500000f


	//   ....[205]....
        /*0460*/ 	.word	0x0500000f


	//   ....[206]....
        /*0464*/ 	.word	0x0500000f


	//   ....[207]....
        /*0468*/ 	.word	0x0500000f


	//   ....[208]....
        /*046c*/ 	.word	0x0500000f


	//   ....[209]....
        /*0470*/ 	.word	0x0500000f


	//   ....[210]....
        /*0474*/ 	.word	0x0500000f


	//   ....[211]....
        /*0478*/ 	.word	0x0500000f


	//   ....[212]....
        /*047c*/ 	.word	0x0500000f


	//   ....[213]....
        /*0480*/ 	.word	0x0500000f


	//   ....[214]....
        /*0484*/ 	.word	0x0500000f


	//   ....[215]....
        /*0488*/ 	.word	0x0500000f


	//   ....[216]....
        /*048c*/ 	.word	0x0500000f


	//   ....[217]....
        /*0490*/ 	.word	0x0500000f


	//   ....[218]....
        /*0494*/ 	.word	0x0500000f


	//   ....[219]....
        /*0498*/ 	.word	0x0500000f


	//   ....[220]....
        /*049c*/ 	.word	0x0500000f


	//   ....[221]....
        /*04a0*/ 	.word	0x0500000f


	//   ....[222]....
        /*04a4*/ 	.word	0x0500000f


	//   ....[223]....
        /*04a8*/ 	.word	0x0500000f


	//   ....[224]....
        /*04ac*/ 	.word	0x0500000f


	//   ....[225]....
        /*04b0*/ 	.word	0x0500000f


	//   ....[226]....
        /*04b4*/ 	.word	0x0500000f


	//   ....[227]....
        /*04b8*/ 	.word	0x0500000f


	//   ....[228]....
        /*04bc*/ 	.word	0x0500000f


	//   ....[229]....
        /*04c0*/ 	.word	0x0500000f


	//   ....[230]....
        /*04c4*/ 	.word	0x0500000f


	//   ....[231]....
        /*04c8*/ 	.word	0x0500000f


	//   ....[232]....
        /*04cc*/ 	.word	0x0500000f


	//   ....[233]....
        /*04d0*/ 	.word	0x0500000f


	//   ....[234]....
        /*04d4*/ 	.word	0x0500000f


	//----- nvinfo : EIATTR_COOP_GROUP_INSTR_OFFSETS
	.align		4
.L_286:
        /*04d8*/ 	.byte	0x04, 0x28
        /*04da*/ 	.short	(.L_288 - .L_287)


	//   ....[0]....
.L_287:
        /*04dc*/ 	.word	0x00000070


	//   ....[1]....
        /*04e0*/ 	.word	0x000000b0


	//   ....[2]....
        /*04e4*/ 	.word	0x000002d0


	//   ....[3]....
        /*04e8*/ 	.word	0x00000430


	//   ....[4]....
        /*04ec*/ 	.word	0x00000550


	//   ....[5]....
        /*04f0*/ 	.word	0x000006b0


	//   ....[6]....
        /*04f4*/ 	.word	0x00001b90


	//   ....[7]....
        /*04f8*/ 	.word	0x00002660


	//   ....[8]....
        /*04fc*/ 	.word	0x00002690


	//   ....[9]....
        /*0500*/ 	.word	0x00002c10


	//   ....[10]....
        /*0504*/ 	.word	0x00002c40


	//   ....[11]....
        /*0508*/ 	.word	0x00003400


	//   ....[12]....
        /*050c*/ 	.word	0x00003460


	//   ....[13]....
        /*0510*/ 	.word	0x00004c60


	//   ....[14]....
        /*0514*/ 	.word	0x00005120


	//   ....[15]....
        /*0518*/ 	.word	0x00005140


	//   ....[16]....
        /*051c*/ 	.word	0x000051a0


	//   ....[17]....
        /*0520*/ 	.word	0x00005840


	//   ....[18]....
        /*0524*/ 	.word	0x000058a0


	//   ....[19]....
        /*0528*/ 	.word	0x00007350


	//   ....[20]....
        /*052c*/ 	.word	0x00007360


	//   ....[21]....
        /*0530*/ 	.word	0x00007390


	//   ....[22]....
        /*0534*/ 	.word	0x000073a0


	//   ....[23]....
        /*0538*/ 	.word	0x000084a0


	//   ....[24]....
        /*053c*/ 	.word	0x000084d0


	//   ....[25]....
        /*0540*/ 	.word	0x000085a0


	//   ....[26]....
        /*0544*/ 	.word	0x000085b0


	//   ....[27]....
        /*0548*/ 	.word	0x00009900


	//   ....[28]....
        /*054c*/ 	.word	0x00009940


	//   ....[29]....
        /*0550*/ 	.word	0x00009970


	//   ....[30]....
        /*0554*/ 	.word	0x000099a0


	//   ....[31]....
        /*0558*/ 	.word	0x0000a070


	//   ....[32]....
        /*055c*/ 	.word	0x0000a0b0


	//   ....[33]....
        /*0560*/ 	.word	0x0000a170


	//   ....[34]....
        /*0564*/ 	.word	0x0000a190


	//   ....[35]....
        /*0568*/ 	.word	0x0000a250


	//   ....[36]....
        /*056c*/ 	.word	0x0000a270


	//   ....[37]....
        /*0570*/ 	.word	0x0000a340


	//   ....[38]....
        /*0574*/ 	.word	0x0000a360


	//   ....[39]....
        /*0578*/ 	.word	0x0000a730


	//   ....[40]....
        /*057c*/ 	.word	0x0000a740


	//   ....[41]....
        /*0580*/ 	.word	0x0000ab70


	//   ....[42]....
        /*0584*/ 	.word	0x0000ab80


	//   ....[43]....
        /*0588*/ 	.word	0x0000b930


	//   ....[44]....
        /*058c*/ 	.word	0x0000b950


	//   ....[45]....
        /*0590*/ 	.word	0x0000ba10


	//   ....[46]....
        /*0594*/ 	.word	0x0000ba30


	//   ....[47]....
        /*0598*/ 	.word	0x0000baf0


	//   ....[48]....
        /*059c*/ 	.word	0x0000bb10


	//   ....[49]....
        /*05a0*/ 	.word	0x0000bbe0


	//   ....[50]....
        /*05a4*/ 	.word	0x0000bc00


	//   ....[51]....
        /*05a8*/ 	.word	0x0000bd40


	//   ....[52]....
        /*05ac*/ 	.word	0x0000bf50


	//   ....[53]....
        /*05b0*/ 	.word	0x0000bf80


	//   ....[54]....
        /*05b4*/ 	.word	0x0000bfb0


	//   ....[55]....
        /*05b8*/ 	.word	0x0000bfe0


	//   ....[56]....
        /*05bc*/ 	.word	0x0000c010


	//   ....[57]....
        /*05c0*/ 	.word	0x0000c040


	//   ....[58]....
        /*05c4*/ 	.word	0x0000c1b0


	//   ....[59]....
        /*05c8*/ 	.word	0x0000c1e0


	//   ....[60]....
        /*05cc*/ 	.word	0x0000c210


	//   ....[61]....
        /*05d0*/ 	.word	0x0000c240


	//   ....[62]....
        /*05d4*/ 	.word	0x0000c270


	//   ....[63]....
        /*05d8*/ 	.word	0x0000c2a0


	//   ....[64]....
        /*05dc*/ 	.word	0x0000c330


	//   ....[65]....
        /*05e0*/ 	.word	0x0000c360


	//   ....[66]....
        /*05e4*/ 	.word	0x0000c370


	//   ....[67]....
        /*05e8*/ 	.word	0x0000c3b0


	//   ....[68]....
        /*05ec*/ 	.word	0x0000e350


	//   ....[69]....
        /*05f0*/ 	.word	0x0000e370


	//   ....[70]....
        /*05f4*/ 	.word	0x0000e420


	//   ....[71]....
        /*05f8*/ 	.word	0x0000e440


	//   ....[72]....
        /*05fc*/ 	.word	0x0000e4e0


	//   ....[73]....
        /*0600*/ 	.word	0x0000e500


	//   ....[74]....
        /*0604*/ 	.word	0x0000e5a0


	//   ....[75]....
        /*0608*/ 	.word	0x0000e5c0


	//   ....[76]....
        /*060c*/ 	.word	0x0000e660


	//   ....[77]....
        /*0610*/ 	.word	0x0000e680


	//   ....[78]....
        /*0614*/ 	.word	0x0000e690


	//   ....[79]....
        /*0618*/ 	.word	0x0000e720


	//   ....[80]....
        /*061c*/ 	.word	0x0000eea0


	//   ....[81]....
        /*0620*/ 	.word	0x0000eed0


	//   ....[82]....
        /*0624*/ 	.word	0x0000ef30


	//   ....[83]....
        /*0628*/ 	.word	0x0000ef90


	//   ....[84]....
        /*062c*/ 	.word	0x0000efe0


	//   ....[85]....
        /*0630*/ 	.word	0x0000f040


	//   ....[86]....
        /*0634*/ 	.word	0x0000f080


	//   ....[87]....
        /*0638*/ 	.word	0x0000f0f0


	//   ....[88]....
        /*063c*/ 	.word	0x0000f140


	//   ....[89]....
        /*0640*/ 	.word	0x0000f1a0


	//   ....[90]....
        /*0644*/ 	.word	0x0000f1f0


	//   ....[91]....
        /*0648*/ 	.word	0x0000f250


	//   ....[92]....
        /*064c*/ 	.word	0x0000f2a0


	//   ....[93]....
        /*0650*/ 	.word	0x0000f2f0


	//   ....[94]....
        /*0654*/ 	.word	0x0000f310


	//   ....[95]....
        /*0658*/ 	.word	0x0000f350


	//   ....[96]....
        /*065c*/ 	.word	0x0000fad0


	//   ....[97]....
        /*0660*/ 	.word	0x0000fae0


	//   ....[98]....
        /*0664*/ 	.word	0x0000fb00


	//   ....[99]....
        /*0668*/ 	.word	0x0000fb80


	//   ....[100]....
        /*066c*/ 	.word	0x0000fb90


	//   ....[101]....
        /*0670*/ 	.word	0x0000fbf0


	//   ....[102]....
        /*0674*/ 	.word	0x0000fc20


	//   ....[103]....
        /*0678*/ 	.word	0x0000fc60


	//   ....[104]....
        /*067c*/ 	.word	0x0000fc90


	//   ....[105]....
        /*0680*/ 	.word	0x0000fcd0


	//   ....[106]....
        /*0684*/ 	.word	0x0000fd00


	//   ....[107]....
        /*0688*/ 	.word	0x0000fd40


	//   ....[108]....
        /*068c*/ 	.word	0x0000ffb0


	//   ....[109]....
        /*0690*/ 	.word	0x0000ffd0


	//   ....[110]....
        /*0694*/ 	.word	0x0000ffe0


	//   ....[111]....
        /*0698*/ 	.word	0x00010060


	//   ....[112]....
        /*069c*/ 	.word	0x00010070


	//   ....[113]....
        /*06a0*/ 	.word	0x000100e0


	//   ....[114]....
        /*06a4*/ 	.word	0x000100f0


	//   ....[115]....
        /*06a8*/ 	.word	0x00010160


	//   ....[116]....
        /*06ac*/ 	.word	0x00010170


	//   ....[117]....
        /*06b0*/ 	.word	0x000101e0


	//   ....[118]....
        /*06b4*/ 	.word	0x000101f0


	//   ....[119]....
        /*06b8*/ 	.word	0x00010200


	//   ....[120]....
        /*06bc*/ 	.word	0x000107b0


	//   ....[121]....
        /*06c0*/ 	.word	0x000107d0


	//   ....[122]....
        /*06c4*/ 	.word	0x000107e0


	//   ....[123]....
        /*06c8*/ 	.word	0x000107f0


	//   ....[124]....
        /*06cc*/ 	.word	0x00010860


	//   ....[125]....
        /*06d0*/ 	.word	0x00010880


	//   ....[126]....
        /*06d4*/ 	.word	0x000108f0


	//   ....[127]....
        /*06d8*/ 	.word	0x00010910


	//   ....[128]....
        /*06dc*/ 	.word	0x00010970


	//   ....[129]....
        /*06e0*/ 	.word	0x00010990


	//   ....[130]....
        /*06e4*/ 	.word	0x000109e0


	//   ....[131]....
        /*06e8*/ 	.word	0x00010a00


	//   ....[132]....
        /*06ec*/ 	.word	0x00010e50


	//   ....[133]....
        /*06f0*/ 	.word	0x00010e60


	//   ....[134]....
        /*06f4*/ 	.word	0x00010ea0


	//   ....[135]....
        /*06f8*/ 	.word	0x00010ee0


	//   ....[136]....
        /*06fc*/ 	.word	0x00010f10


	//   ....[137]....
        /*0700*/ 	.word	0x00010f40


	//   ....[138]....
        /*0704*/ 	.word	0x00010f70


	//   ....[139]....
        /*0708*/ 	.word	0x00010fa0


	//   ....[140]....
        /*070c*/ 	.word	0x00011150


	//   ....[141]....
        /*0710*/ 	.word	0x00011180


	//   ....[142]....
        /*0714*/ 	.word	0x000111b0


	//   ....[143]....
        /*0718*/ 	.word	0x000111e0


	//   ....[144]....
        /*071c*/ 	.word	0x00011210


	//   ....[145]....
        /*0720*/ 	.word	0x00011240


	//   ....[146]....
        /*0724*/ 	.word	0x00011300


	//   ....[147]....
        /*0728*/ 	.word	0x00011320


	//   ....[148]....
        /*072c*/ 	.word	0x00011340


	//   ....[149]....
        /*0730*/ 	.word	0x000113a0


	//   ....[150]....
        /*0734*/ 	.word	0x00011dc0


	//   ....[151]....
        /*0738*/ 	.word	0x00012370


	//   ....[152]....
        /*073c*/ 	.word	0x00012460


	//   ....[153]....
        /*0740*/ 	.word	0x00012500


	//   ....[154]....
        /*0744*/ 	.word	0x00012560


	//   ....[155]....
        /*0748*/ 	.word	0x00012670


	//   ....[156]....
        /*074c*/ 	.word	0x000126e0


	//   ....[157]....
        /*0750*/ 	.word	0x000127f0


	//   ....[158]....
        /*0754*/ 	.word	0x00012860


	//   ....[159]....
        /*0758*/ 	.word	0x00012970


	//   ....[160]....
        /*075c*/ 	.word	0x000129e0


	//   ....[161]....
        /*0760*/ 	.word	0x00012af0


	//   ....[162]....
        /*0764*/ 	.word	0x00012b60


	//   ....[163]....
        /*0768*/ 	.word	0x00012c00


	//   ....[164]....
        /*076c*/ 	.word	0x00012d10


	//   ....[165]....
        /*0770*/ 	.word	0x00012d80


	//   ....[166]....
        /*0774*/ 	.word	0x00012e00


	//   ....[167]....
        /*0778*/ 	.word	0x00012ed0


	//   ....[168]....
        /*077c*/ 	.word	0x00012f50


	//   ....[169]....
        /*0780*/ 	.word	0x00013030


	//   ....[170]....
        /*0784*/ 	.word	0x000130b0


	//   ....[171]....
        /*0788*/ 	.word	0x00013190


	//   ....[172]....
        /*078c*/ 	.word	0x00013210


	//   ....[173]....
        /*0790*/ 	.word	0x000132f0


	//   ....[174]....
        /*0794*/ 	.word	0x00013370


	//   ....[175]....
        /*0798*/ 	.word	0x00013450


	//   ....[176]....
        /*079c*/ 	.word	0x000134d0


	//   ....[177]....
        /*07a0*/ 	.word	0x000135a0


	//   ....[178]....
        /*07a4*/ 	.word	0x00013620


	//   ....[179]....
        /*07a8*/ 	.word	0x000136e0


	//   ....[180]....
        /*07ac*/ 	.word	0x00013810


	//   ....[181]....
        /*07b0*/ 	.word	0x000138c0


	//   ....[182]....
        /*07b4*/ 	.word	0x00013930


	//   ....[183]....
        /*07b8*/ 	.word	0x00013a20


	//   ....[184]....
        /*07bc*/ 	.word	0x00013a80


	//   ....[185]....
        /*07c0*/ 	.word	0x00013b50


	//   ....[186]....
        /*07c4*/ 	.word	0x00013bb0


	//   ....[187]....
        /*07c8*/ 	.word	0x00013c80


	//   ....[188]....
        /*07cc*/ 	.word	0x00013ce0


	//   ....[189]....
        /*07d0*/ 	.word	0x00013db0


	//   ....[190]....
        /*07d4*/ 	.word	0x00013e10


	//   ....[191]....
        /*07d8*/ 	.word	0x00013ee0


	//   ....[192]....
        /*07dc*/ 	.word	0x00013fd0


	//   ....[193]....
        /*07e0*/ 	.word	0x00014070


	//   ....[194]....
        /*07e4*/ 	.word	0x000140d0


	//   ....[195]....
        /*07e8*/ 	.word	0x000141c0


	//   ....[196]....
        /*07ec*/ 	.word	0x00014220


	//   ....[197]....
        /*07f0*/ 	.word	0x00014300


	//   ....[198]....
        /*07f4*/ 	.word	0x00014360


	//   ....[199]....
        /*07f8*/ 	.word	0x00014440


	//   ....[200]....
        /*07fc*/ 	.word	0x000144a0


	//   ....[201]....
        /*0800*/ 	.word	0x00014580


	//   ....[202]....
        /*0804*/ 	.word	0x000145e0


	//   ....[203]....
        /*0808*/ 	.word	0x000146b0


	//   ....[204]....
        /*080c*/ 	.word	0x000147d0


	//   ....[205]....
        /*0810*/ 	.word	0x000148c0


	//   ....[206]....
        /*0814*/ 	.word	0x00014960


	//   ....[207]....
        /*0818*/ 	.word	0x00014a30


	//   ....[208]....
        /*081c*/ 	.word	0x00014a90


	//   ....[209]....
        /*0820*/ 	.word	0x00014b60


	//   ....[210]....
        /*0824*/ 	.word	0x00014bc0


	//   ....[211]....
        /*0828*/ 	.word	0x00014ca0


	//   ....[212]....
        /*082c*/ 	.word	0x00014d00


	//   ....[213]....
        /*0830*/ 	.word	0x00014dd0


	//   ....[214]....
        /*0834*/ 	.word	0x00014e30


	//   ....[215]....
        /*0838*/ 	.word	0x00014ef0


	//   ....[216]....
        /*083c*/ 	.word	0x00014f80


	//   ....[217]....
        /*0840*/ 	.word	0x00015020


	//   ....[218]....
        /*0844*/ 	.word	0x00015190


	//   ....[219]....
        /*0848*/ 	.word	0x00015200


	//   ....[220]....
        /*084c*/ 	.word	0x00015280


	//   ....[221]....
        /*0850*/ 	.word	0x000152f0


	//   ....[222]....
        /*0854*/ 	.word	0x00015360


	//   ....[223]....
        /*0858*/ 	.word	0x000153e0


	//   ....[224]....
        /*085c*/ 	.word	0x00015460


	//   ....[225]....
        /*0860*/ 	.word	0x000154f0


	//   ....[226]....
        /*0864*/ 	.word	0x00015560


	//   ....[227]....
        /*0868*/ 	.word	0x000155d0


	//   ....[228]....
        /*086c*/ 	.word	0x00015640


	//   ....[229]....
        /*0870*/ 	.word	0x000156c0


	//   ....[230]....
        /*0874*/ 	.word	0x00015730


	//   ....[231]....
        /*0878*/ 	.word	0x000157c0


	//   ....[232]....
        /*087c*/ 	.word	0x00015820


	//   ....[233]....
        /*0880*/ 	.word	0x000158b0


	//   ....[234]....
        /*0884*/ 	.word	0x000159e0


	//----- nvinfo : EIATTR_REG_RECONFIG
	.align		4
.L_288:
        /*0888*/ 	.byte	0x01, 0x54
	.zero		2


	//----- nvinfo : EIATTR_SYSCALL_OFFSETS
	.align		4
        /*088c*/ 	.byte	0x04, 0x46
        /*088e*/ 	.short	(.L_290 - .L_289)


	//   ....[0]....
.L_289:
        /*0890*/ 	.word	0x00001d70


	//   ....[1]....
        /*0894*/ 	.word	0x0000d8d0


	//   ....[2]....
        /*0898*/ 	.word	0x0000da20


	//   ....[3]....
        /*089c*/ 	.word	0x0000db10


	//   ....[4]....
        /*08a0*/ 	.word	0x0000eab0


	//----- nvinfo : EIATTR_MBARRIER_INSTR_OFFSETS
	.align		4
.L_290:
        /*08a4*/ 	.byte	0x04, 0x39
        /*08a6*/ 	.short	(.L_292 - .L_291)


	//   ....[0]....
.L_291:
        /*08a8*/ 	.word	0x00000180
        /*08ac*/ 	.word	0x000000ff
        /*08b0*/ 	.word	0x0002a800
        /*08b4*/ 	.short	0x0100
        /*08b6*/ 	.byte	0x08
	.zero		1


	//   ....[1]....
        /*08b8*/ 	.word	0x00000190
        /*08bc*/ 	.word	0x000000ff
        /*08c0*/ 	.word	0x0002a820
        /*08c4*/ 	.short	0x0100
        /*08c6*/ 	.byte	0x08
	.zero		1


	//   ....[2]....
        /*08c8*/ 	.word	0x00000280
        /*08cc*/ 	.word	0x000000ff
        /*08d0*/ 	.word	0x0002a830
        /*08d4*/ 	.short	0x0100
        /*08d6*/ 	.byte	0x08
	.zero		1


	//   ....[3]....
        /*08d8*/ 	.word	0x00000290
        /*08dc*/ 	.word	0x000000ff
        /*08e0*/ 	.word	0x0002a840
        /*08e4*/ 	.short	0x0100
        /*08e6*/ 	.byte	0x08
	.zero		1


	//   ....[4]....
        /*08e8*/ 	.word	0x000002a0
        /*08ec*/ 	.word	0x000000ff
        /*08f0*/ 	.word	0x0002a838
        /*08f4*/ 	.short	0x0100
        /*08f6*/ 	.byte	0x08
	.zero		1


	//   ....[5]....
        /*08f8*/ 	.word	0x000002b0
        /*08fc*/ 	.word	0x000000ff
        /*0900*/ 	.word	0x0002a848
        /*0904*/ 	.short	0x0100
        /*0906*/ 	.byte	0x08
	.zero		1


	//   ....[6]....
        /*0908*/ 	.word	0x000003e0
        /*090c*/ 	.word	0x000000ff
        /*0910*/ 	.word	0x0002a850
        /*0914*/ 	.short	0x0100
        /*0916*/ 	.byte	0x08
	.zero		1


	//   ....[7]....
        /*0918*/ 	.word	0x000003f0
        /*091c*/ 	.word	0x000000ff
        /*0920*/ 	.word	0x0002a860
        /*0924*/ 	.short	0x0100
        /*0926*/ 	.byte	0x08
	.zero		1


	//   ....[8]....
        /*0928*/ 	.word	0x00000400
        /*092c*/ 	.word	0x000000ff
        /*0930*/ 	.word	0x0002a858
        /*0934*/ 	.short	0x0100
        /*0936*/ 	.byte	0x08
	.zero		1


	//   ....[9]....
        /*0938*/ 	.word	0x00000410
        /*093c*/ 	.word	0x000000ff
        /*0940*/ 	.word	0x0002a868
        /*0944*/ 	.short	0x0100
        /*0946*/ 	.byte	0x08
	.zero		1


	//   ....[10]....
        /*0948*/ 	.word	0x00000500
        /*094c*/ 	.word	0x000000ff
        /*0950*/ 	.word	0x0002a870
        /*0954*/ 	.short	0x0100
        /*0956*/ 	.byte	0x06
	.zero		1


	//   ....[11]....
        /*0958*/ 	.word	0x00000510
        /*095c*/ 	.word	0x000000ff
        /*0960*/ 	.word	0x0002a880
        /*0964*/ 	.short	0x0100
        /*0966*/ 	.byte	0x06
	.zero		1


	//   ....[12]....
        /*0968*/ 	.word	0x00000520
        /*096c*/ 	.word	0x000000ff
        /*0970*/ 	.word	0x0002a878
        /*0974*/ 	.short	0x0100
        /*0976*/ 	.byte	0x06
	.zero		1


	//   ....[13]....
        /*0978*/ 	.word	0x00000530
        /*097c*/ 	.word	0x000000ff
        /*0980*/ 	.word	0x0002a888
        /*0984*/ 	.short	0x0100
        /*0986*/ 	.byte	0x06
	.zero		1


	//   ....[14]....
        /*0988*/ 	.word	0x00000660
        /*098c*/ 	.word	0x000000ff
        /*0990*/ 	.word	0x0002a890
        /*0994*/ 	.short	0x0100
        /*0996*/ 	.byte	0x08
	.zero		1


	//   ....[15]....
        /*0998*/ 	.word	0x00000670
        /*099c*/ 	.word	0x000000ff
        /*09a0*/ 	.word	0x0002a8a0
        /*09a4*/ 	.short	0x0100
        /*09a6*/ 	.byte	0x08
	.zero		1


	//   ....[16]....
        /*09a8*/ 	.word	0x00000680
        /*09ac*/ 	.word	0x000000ff
        /*09b0*/ 	.word	0x0002a898
        /*09b4*/ 	.short	0x0100
        /*09b6*/ 	.byte	0x08
	.zero		1


	//   ....[17]....
        /*09b8*/ 	.word	0x00000690
        /*09bc*/ 	.word	0x000000ff
        /*09c0*/ 	.word	0x0002a8a8
        /*09c4*/ 	.short	0x0100
        /*09c6*/ 	.byte	0x08
	.zero		1


	//   ....[18]....
        /*09c8*/ 	.word	0x000007d0
        /*09cc*/ 	.word	0x000000ff
        /*09d0*/ 	.word	0x0002a8b0
        /*09d4*/ 	.short	0x0100
        /*09d6*/ 	.byte	0x08
	.zero		1


	//   ....[19]....
        /*09d8*/ 	.word	0x000007e0
        /*09dc*/ 	.word	0x000000ff
        /*09e0*/ 	.word	0x0002a8c0
        /*09e4*/ 	.short	0x0100
        /*09e6*/ 	.byte	0x08
	.zero		1


	//   ....[20]....
        /*09e8*/ 	.word	0x000007f0
        /*09ec*/ 	.word	0x000000ff
        /*09f0*/ 	.word	0x0002a8b8
        /*09f4*/ 	.short	0x0100
        /*09f6*/ 	.byte	0x08
	.zero		1


	//   ....[21]....
        /*09f8*/ 	.word	0x00000800
        /*09fc*/ 	.word	0x000000ff
        /*0a00*/ 	.word	0x0002a8c8
        /*0a04*/ 	.short	0x0100
        /*0a06*/ 	.byte	0x08
	.zero		1


	//   ....[22]....
        /*0a08*/ 	.word	0x00001e10
        /*0a0c*/ 	.word	0x000000ff
        /*0a10*/ 	.word	0x0002a800
        /*0a14*/ 	.short	0x010a
        /*0a16*/ 	.byte	0x28
	.zero		1


	//   ....[23]....
        /*0a18*/ 	.word	0x00001e90
        /*0a1c*/ 	.word	0x00000000
        /*0a20*/ 	.word	0x0002a830
        /*0a24*/ 	.short	0x010a
        /*0a26*/ 	.byte	0x3f
	.zero		1


	//   ....[24]....
        /*0a28*/ 	.word	0x00001ed0
        /*0a2c*/ 	.word	0x00000000
        /*0a30*/ 	.word	0x0002a830
        /*0a34*/ 	.short	0x010a
        /*0a36*/ 	.byte	0x3f
	.zero		1


	//   ....[25]....
        /*0a38*/ 	.word	0x00002780
        /*0a3c*/ 	.word	0x000000ff
        /*0a40*/ 	.word	0x00000000
        /*0a44*/ 	.short	0x0101
        /*0a46*/ 	.byte	0x05
	.zero		1


	//   ....[26]....
        /*0a48*/ 	.word	0x00003f30
        /*0a4c*/ 	.word	0x000000ff
        /*0a50*/ 	.word	0x0002a830
        /*0a54*/ 	.short	0x010a
        /*0a56*/ 	.byte	0x07
	.zero		1


	//   ....[27]....
        /*0a58*/ 	.word	0x00003f70
        /*0a5c*/ 	.word	0x000000ff
        /*0a60*/ 	.word	0x0002a830
        /*0a64*/ 	.short	0x010a
        /*0a66*/ 	.byte	0x07
	.zero		1


	//   ....[28]....
        /*0a68*/ 	.word	0x000048b0
        /*0a6c*/ 	.word	0x000000ff
        /*0a70*/ 	.word	0x0002a850
        /*0a74*/ 	.short	0x010a
        /*0a76*/ 	.byte	0x0a
	.zero		1


	//   ....[29]....
        /*0a78*/ 	.word	0x000048f0
        /*0a7c*/ 	.word	0x000000ff
        /*0a80*/ 	.word	0x0002a850
        /*0a84*/ 	.short	0x010a
        /*0a86*/ 	.byte	0x0a
	.zero		1


	//   ....[30]....
        /*0a88*/ 	.word	0x00004c50
        /*0a8c*/ 	.word	0x000000ff
        /*0a90*/ 	.word	0x00000000
        /*0a94*/ 	.short	0x0101
        /*0a96*/ 	.byte	0x07
	.zero		1


	//   ....[31]....
        /*0a98*/ 	.word	0x000061d0
        /*0a9c*/ 	.word	0x000000ff
        /*0aa0*/ 	.word	0x00000000
        /*0aa4*/ 	.short	0x0101
        /*0aa6*/ 	.byte	0x0a
	.zero		1


	//   ....[32]....
        /*0aa8*/ 	.word	0x000063c0
        /*0aac*/ 	.word	0x000000ff
        /*0ab0*/ 	.word	0x0002a830
        /*0ab4*/ 	.short	0x010a
        /*0ab6*/ 	.byte	0x07
	.zero		1


	//   ....[33]....
        /*0ab8*/ 	.word	0x00006400
        /*0abc*/ 	.word	0x000000ff
        /*0ac0*/ 	.word	0x0002a830
        /*0ac4*/ 	.short	0x010a
        /*0ac6*/ 	.byte	0x07
	.zero		1


	//   ....[34]....
        /*0ac8*/ 	.word	0x00006d40
        /*0acc*/ 	.word	0x000000ff
        /*0ad0*/ 	.word	0x0002a850
        /*0ad4*/ 	.short	0x010a
        /*0ad6*/ 	.byte	0x0f
	.zero		1


	//   ....[35]....
        /*0ad8*/ 	.word	0x00006d80
        /*0adc*/ 	.word	0x000000ff
        /*0ae0*/ 	.word	0x0002a850
        /*0ae4*/ 	.short	0x010a
        /*0ae6*/ 	.byte	0x0f
	.zero		1


	//   ....[36]....
        /*0ae8*/ 	.word	0x00007170
        /*0aec*/ 	.word	0x000000ff
        /*0af0*/ 	.word	0x00000000
        /*0af4*/ 	.short	0x0101
        /*0af6*/ 	.byte	0x05
	.zero		1


	//   ....[37]....
        /*0af8*/ 	.word	0x00007ef0
        /*0afc*/ 	.word	0x000000ff
        /*0b00*/ 	.word	0x00000000
        /*0b04*/ 	.short	0x0101
        /*0b06*/ 	.byte	0x0f
	.zero		1


	//   ....[38]....
        /*0b08*/ 	.word	0x00008410
        /*0b0c*/ 	.word	0x000000ff
        /*0b10*/ 	.word	0x0002a850
        /*0b14*/ 	.short	0x010a
        /*0b16*/ 	.byte	0x05
	.zero		1


	//   ....[39]....
        /*0b18*/ 	.word	0x00008450
        /*0b1c*/ 	.word	0x000000ff
        /*0b20*/ 	.word	0x0002a850
        /*0b24*/ 	.short	0x010a
        /*0b26*/ 	.byte	0x05
	.zero		1


	//   ....[40]....
        /*0b28*/ 	.word	0x00008bf0
        /*0b2c*/ 	.word	0x000000ff
        /*0b30*/ 	.word	0x00000000
        /*0b34*/ 	.short	0x0101
        /*0b36*/ 	.byte	0x04
	.zero		1


	//   ....[41]....
        /*0b38*/ 	.word	0x0000a0a0
        /*0b3c*/ 	.word	0x00000061
        /*0b40*/ 	.word	0x00000000
        /*0b44*/ 	.short	0x0101
        /*0b46*/ 	.byte	0x3f
	.zero		1


	//   ....[42]....
        /*0b48*/ 	.word	0x0000a540
        /*0b4c*/ 	.word	0x00000061
        /*0b50*/ 	.word	0x00000000
        /*0b54*/ 	.short	0x0101
        /*0b56*/ 	.byte	0x3f
	.zero		1


	//   ....[43]....
        /*0b58*/ 	.word	0x0000e130
        /*0b5c*/ 	.word	0x00000007
        /*0b60*/ 	.word	0x0002a840
        /*0b64*/ 	.short	0x010a
        /*0b66*/ 	.byte	0x3f
	.zero		1


	//   ....[44]....
        /*0b68*/ 	.word	0x0000e7e0
        /*0b6c*/ 	.word	0x00000007
        /*0b70*/ 	.word	0x0002a830
        /*0b74*/ 	.short	0x0107
        /*0b76*/ 	.byte	0x3f
	.zero		1


	//   ....[45]....
        /*0b78*/ 	.word	0x0000e8b0
        /*0b7c*/ 	.word	0x00000007
        /*0b80*/ 	.word	0x0002a830
        /*0b84*/ 	.short	0x0101
        /*0b86*/ 	.byte	0x3f
	.zero		1


	//   ....[46]....
        /*0b88*/ 	.word	0x0000f460
        /*0b8c*/ 	.word	0x00000016
        /*0b90*/ 	.word	0x0002a800
        /*0b94*/ 	.short	0x0107
        /*0b96*/ 	.byte	0x3f
	.zero		1


	//   ....[47]....
        /*0b98*/ 	.word	0x0000f580
        /*0b9c*/ 	.word	0x00000016
        /*0ba0*/ 	.word	0x0002a800
        /*0ba4*/ 	.short	0x0101
        /*0ba6*/ 	.byte	0x3f
	.zero		1


	//   ....[48]....
        /*0ba8*/ 	.word	0x0000f5a0
        /*0bac*/ 	.word	0x00000016
        /*0bb0*/ 	.word	0x0002a820
        /*0bb4*/ 	.short	0x010a
        /*0bb6*/ 	.byte	0x3f
	.zero		1


	//   ....[49]....
        /*0bb8*/ 	.word	0x0000f900
        /*0bbc*/ 	.word	0x00000006
        /*0bc0*/ 	.word	0x0002a840
        /*0bc4*/ 	.short	0x010a
        /*0bc6*/ 	.byte	0x3f
	.zero		1


	//   ....[50]....
        /*0bc8*/ 	.word	0x0000fde0
        /*0bcc*/ 	.word	0x00000006
        /*0bd0*/ 	.word	0x0002a830
        /*0bd4*/ 	.short	0x0107
        /*0bd6*/ 	.byte	0x3f
	.zero		1


	//   ....[51]....
        /*0bd8*/ 	.word	0x0000fe90
        /*0bdc*/ 	.word	0x00000006
        /*0be0*/ 	.word	0x0002a830
        /*0be4*/ 	.short	0x0101
        /*0be6*/ 	.byte	0x3f
	.zero		1


	//   ....[52]....
        /*0be8*/ 	.word	0x0000fef0
        /*0bec*/ 	.word	0x00000004
        /*0bf0*/ 	.word	0x0002a860
        /*0bf4*/ 	.short	0x010a
        /*0bf6*/ 	.byte	0x3f
	.zero		1


	//   ....[53]....
        /*0bf8*/ 	.word	0x00010340
        /*0bfc*/ 	.word	0x00000004
        /*0c00*/ 	.word	0x0002a850
        /*0c04*/ 	.short	0x0107
        /*0c06*/ 	.byte	0x3f
	.zero		1


	//   ....[54]....
        /*0c08*/ 	.word	0x00010490
        /*0c0c*/ 	.word	0x00000004
        /*0c10*/ 	.word	0x0002a850
        /*0c14*/ 	.short	0x0101
        /*0c16*/ 	.byte	0x3f
	.zero		1


	//   ....[55]....
        /*0c18*/ 	.word	0x000106e0
        /*0c1c*/ 	.word	0x00000000
        /*0c20*/ 	.word	0x0002a860
        /*0c24*/ 	.short	0x010a
        /*0c26*/ 	.byte	0x3f
	.zero		1


	//   ....[56]....
        /*0c28*/ 	.word	0x00010b40
        /*0c2c*/ 	.word	0x00000000
        /*0c30*/ 	.word	0x0002a850
        /*0c34*/ 	.short	0x0107
        /*0c36*/ 	.byte	0x3f
	.zero		1


	//   ....[57]....
        /*0c38*/ 	.word	0x00010bf0
        /*0c3c*/ 	.word	0x00000000
        /*0c40*/ 	.word	0x0002a850
        /*0c44*/ 	.short	0x0101
        /*0c46*/ 	.byte	0x3f
	.zero		1


	//   ....[58]....
        /*0c48*/ 	.word	0x00011d40
        /*0c4c*/ 	.word	0x00000004
        /*0c50*/ 	.word	0x0002a820
        /*0c54*/ 	.short	0x010a
        /*0c56*/ 	.byte	0x3f
	.zero		1


	//   ....[59]....
        /*0c58*/ 	.word	0x00011ee0
        /*0c5c*/ 	.word	0x00000005
        /*0c60*/ 	.word	0x0002a840
        /*0c64*/ 	.short	0x010a
        /*0c66*/ 	.byte	0x3f
	.zero		1


	//   ....[60]....
        /*0c68*/ 	.word	0x00011f80
        /*0c6c*/ 	.word	0x0000001b
        /*0c70*/ 	.word	0x0002a840
        /*0c74*/ 	.short	0x010a
        /*0c76*/ 	.byte	0x3f
	.zero		1


	//   ....[61]....
        /*0c78*/ 	.word	0x00011fc0
        /*0c7c*/ 	.word	0x00000005
        /*0c80*/ 	.word	0x0002a860
        /*0c84*/ 	.short	0x010a
        /*0c86*/ 	.byte	0x3f
	.zero		1


	//   ....[62]....
        /*0c88*/ 	.word	0x00012000
        /*0c8c*/ 	.word	0x0000001b
        /*0c90*/ 	.word	0x0002a860
        /*0c94*/ 	.short	0x010a
        /*0c96*/ 	.byte	0x3f
	.zero		1


	//   ....[63]....
        /*0c98*/ 	.word	0x00012070
        /*0c9c*/ 	.word	0x00000003
        /*0ca0*/ 	.word	0x0002a800
        /*0ca4*/ 	.short	0x010a
        /*0ca6*/ 	.byte	0x3f
	.zero		1


	//   ....[64]....
        /*0ca8*/ 	.word	0x000120c0
        /*0cac*/ 	.word	0x00000000
        /*0cb0*/ 	.word	0x0002a830
        /*0cb4*/ 	.short	0x010a
        /*0cb6*/ 	.byte	0x3f
	.zero		1


	//   ....[65]....
        /*0cb8*/ 	.word	0x00012120
        /*0cbc*/ 	.word	0x00000005
        /*0cc0*/ 	.word	0x0002a830
        /*0cc4*/ 	.short	0x010a
        /*0cc6*/ 	.byte	0x3f
	.zero		1


	//   ....[66]....
        /*0cc8*/ 	.word	0x00012180
        /*0ccc*/ 	.word	0x00000005
        /*0cd0*/ 	.word	0x0002a850
        /*0cd4*/ 	.short	0x010a
        /*0cd6*/ 	.byte	0x3f
	.zero		1


	//   ....[67]....
        /*0cd8*/ 	.word	0x000121e0
        /*0cdc*/ 	.word	0x00000005
        /*0ce0*/ 	.word	0x0002a830
        /*0ce4*/ 	.short	0x010a
        /*0ce6*/ 	.byte	0x3f
	.zero		1


	//   ....[68]....
        /*0ce8*/ 	.word	0x00012240
        /*0cec*/ 	.word	0x00000005
        /*0cf0*/ 	.word	0x0002a850
        /*0cf4*/ 	.short	0x010a
        /*0cf6*/ 	.byte	0x3f
	.zero		1


	//   ....[69]....
        /*0cf8*/ 	.word	0x000122a0
        /*0cfc*/ 	.word	0x00000003
        /*0d00*/ 	.word	0x0002a850
        /*0d04*/ 	.short	0x010a
        /*0d06*/ 	.byte	0x3f
	.zero		1


	//   ....[70]....
        /*0d08*/ 	.word	0x000123b0
        /*0d0c*/ 	.word	0x00000007
        /*0d10*/ 	.word	0x0002a840
        /*0d14*/ 	.short	0x010a
        /*0d16*/ 	.byte	0x3f
	.zero		1


	//   ....[71]....
        /*0d18*/ 	.word	0x00013710
        /*0d1c*/ 	.word	0x00000016
        /*0d20*/ 	.word	0x0002a820
        /*0d24*/ 	.short	0x010a
        /*0d26*/ 	.byte	0x3f
	.zero		1


	//   ....[72]....
        /*0d28*/ 	.word	0x00013760
        /*0d2c*/ 	.word	0x00000006
        /*0d30*/ 	.word	0x0002a840
        /*0d34*/ 	.short	0x010a
        /*0d36*/ 	.byte	0x3f
	.zero		1


	//   ....[73]....
        /*0d38*/ 	.word	0x00013f20
        /*0d3c*/ 	.word	0x00000004
        /*0d40*/ 	.word	0x0002a860
        /*0d44*/ 	.short	0x010a
        /*0d46*/ 	.byte	0x3f
	.zero		1


	//   ....[74]....
        /*0d48*/ 	.word	0x00014720
        /*0d4c*/ 	.word	0x00000000
        /*0d50*/ 	.word	0x0002a860
        /*0d54*/ 	.short	0x010a
        /*0d56*/ 	.byte	0x3f
	.zero		1


	//   ....[75]....
        /*0d58*/ 	.word	0x00015900
        /*0d5c*/ 	.word	0x00000004
        /*0d60*/ 	.word	0x0002a820
        /*0d64*/ 	.short	0x010a
        /*0d66*/ 	.byte	0x3f
	.zero		1


	//   ....[76]....
        /*0d68*/ 	.word	0x00015aa0
        /*0d6c*/ 	.word	0x00000005
        /*0d70*/ 	.word	0x0002a840
        /*0d74*/ 	.short	0x010a
        /*0d76*/ 	.byte	0x3f
	.zero		1


	//   ....[77]....
        /*0d78*/ 	.word	0x00015af0
        /*0d7c*/ 	.word	0x0000001b
        /*0d80*/ 	.word	0x0002a840
        /*0d84*/ 	.short	0x010a
        /*0d86*/ 	.byte	0x3f
	.zero		1


	//   ....[78]....
        /*0d88*/ 	.word	0x00015b40
        /*0d8c*/ 	.word	0x00000005
        /*0d90*/ 	.word	0x0002a860
        /*0d94*/ 	.short	0x010a
        /*0d96*/ 	.byte	0x3f
	.zero		1


	//----- nvinfo : EIATTR_NUM_MBARRIERS
	.align		4
.L_292:
        /*0d98*/ 	.byte	0x03, 0x38
        /*0d9a*/ 	.short	0x0016


	//----- nvinfo : EIATTR_EXIT_INSTR_OFFSETS
	.align		4
        /*0d9c*/ 	.byte	0x04, 0x1c
        /*0d9e*/ 	.short	(.L_294 - .L_293)


	//   ....[0]....
.L_293:
        /*0da0*/ 	.word	0x00000990


	//   ....[1]....
        /*0da4*/ 	.word	0x0000bcf0


	//   ....[2]....
        /*0da8*/ 	.word	0x00012050


	//----- nvinfo : EIATTR_MAX_THREADS
	.align		4
.L_294:
        /*0dac*/ 	.byte	0x04, 0x05
        /*0dae*/ 	.short	(.L_296 - .L_295)
.L_295:
        /*0db0*/ 	.word	0x00000180
        /*0db4*/ 	.word	0x00000001
        /*0db8*/ 	.word	0x00000001


	//----- nvinfo : EIATTR_CRS_STACK_SIZE
	.align		4
.L_296:
        /*0dbc*/ 	.byte	0x04, 0x1e
        /*0dbe*/ 	.short	(.L_298 - .L_297)
.L_297:
        /*0dc0*/ 	.word	0x00000000


	//----- nvinfo : EIATTR_CBANK_PARAM_SIZE
	.align		4
.L_298:
        /*0dc4*/ 	.byte	0x03, 0x19
        /*0dc6*/ 	.short	0x0af0


	//----- nvinfo : EIATTR_PARAM_CBANK
	.align		4
        /*0dc8*/ 	.byte	0x04, 0x0a
        /*0dca*/ 	.short	(.L_300 - .L_299)
	.align		4
.L_299:
        /*0dcc*/ 	.word	index@(.nv.constant0._ZN7cutlass13device_kernelIN5flash11enable_sm90INS1_16FlashAttnFwdSm90INS1_25CollectiveMainloopFwdSm90ILi2EN4cute5tupleIJNS5_1CILi1EEES8_S8_EEENS6_IJNS7_ILi128EEENS7_ILi96EEENS7_ILi192EEEEEELi128ENS_10bfloat16_tEfNS_4arch4Sm90ELb1ELb0ELb0ELb1ELb1ELb0ELb0ELb1ELb1ELb1ELb1ELb0EEENS1_21CollectiveEpilogueFwdINS6_IJSA_SA_SB_EEES9_SE_SG_Li256ELb1ELb1ELb1ELb0EEENS1_36VarlenDynamicPersistentTileSchedulerILi128ELi96ELi256ELi128ELb1ELb1ELb1ELb1ELb1ELb1EEEEEEEEEvNT_6ParamsE)
        /*0dd0*/ 	.short	0x0210
        /*0dd2*/ 	.short	0x0af0


	//----- nvinfo : EIATTR_SW_WAR
	.align		4
.L_300:
        /*0dd4*/ 	.byte	0x04, 0x36
        /*0dd6*/ 	.short	(.L_302 - .L_301)
.L_301:
        /*0dd8*/ 	.word	0x00000008
.L_302:


//--------------------- .nv.info._ZN7cutlass13device_kernelIN5flash11enable_sm90INS1_16FlashAttnFwdSm90INS1_25CollectiveMainloopFwdSm90ILi2EN4cute5tupleIJNS5_1CILi1EEES8_S8_EEENS6_IJNS7_ILi128EEENS7_ILi96EEENS7_ILi192EEEEEELi128ENS_10bfloat16_tEfNS_4arch4Sm90ELb1ELb0ELb0ELb1ELb1ELb1ELb0ELb1ELb1ELb1ELb1ELb0EEENS1_21CollectiveEpilogueFwdINS6_IJSA_SA_SB_EEES9_SE_SG_Li256ELb1ELb1ELb1ELb0EEENS1_36VarlenDynamicPersistentTileSchedulerILi128ELi96ELi256ELi128ELb1ELb1ELb1ELb1ELb1ELb1EEEEEEEEEvNT_6ParamsE --------------------------
	.section	.nv.info._ZN7cutlass13device_kernelIN5flash11enable_sm90INS1_16FlashAttnFwdSm90INS1_25CollectiveMainloopFwdSm90ILi2EN4cute5tupleIJNS5_1CILi1EEES8_S8_EEENS6_IJNS7_ILi128EEENS7_ILi96EEENS7_ILi192EEEEEELi128ENS_10bfloat16_tEfNS_4arch4Sm90ELb1ELb0ELb0ELb1ELb1ELb1ELb0ELb1ELb1ELb1ELb1ELb0EEENS1_21CollectiveEpilogueFwdINS6_IJSA_SA_SB_EEES9_SE_SG_Li256ELb1ELb1ELb1ELb0EEENS1_36VarlenDynamicPersistentTileSchedulerILi128ELi96ELi256ELi128ELb1ELb1ELb1ELb1ELb1ELb1EEEEEEEEEvNT_6ParamsE,"",@"SHT_CUDA_INFO"
	.sectionflags	@""
	.align	4


	//----- nvinfo : EIATTR_CUDA_API_VERSION
	.align		4
        /*0000*/ 	.byte	0x04, 0x37
        /*0002*/ 	.short	(.L_304 - .L_303)
.L_303:
        /*0004*/ 	.word	0x00000082


	//----- nvinfo : EIATTR_KPARAM_INFO
	.align		4
.L_304:
        /*0008*/ 	.byte	0x04, 0x17
        /*000a*/ 	.short	(.L_306 - .L_305)
.L_305:
        /*000c*/ 	.word	0x00000000
        /*0010*/ 	.short	0x0000
        /*0012*/ 	.short	0x0070
        /*0014*/ 	.byte	0x00, 0xf0, 0x01, 0x2a


	//----- nvinfo : EIATTR_SPARSE_MMA_MASK
	.align		4
.L_306:
        /*0018*/ 	.byte	0x03, 0x50
        /*001a*/ 	.short	0x0000


	//----- nvinfo : EIATTR_MAXREG_COUNT
	.align		4
        /*001c*/ 	.byte	0x03, 0x1b
        /*001e*/ 	.short	0x00a8


	//----- nvinfo : EIATTR_NUM_BARRIERS
	.align		4
        /*0020*/ 	.byte	0x02, 0x4c
        /*0022*/ 	.byte	0x10
	.zero		1


	//----- nvinfo : EIATTR_EXTERNS
	.align		4
        /*0024*/ 	.byte	0x04, 0x0f
        /*0026*/ 	.short	(.L_308 - .L_307)


	//   ....[0]....
	.align		4
.L_307:
        /*0028*/ 	.word	index@(__assertfail)


	//----- nvinfo : EIATTR_ANNOTATIONS
	.align		4
.L_308:
        /*002c*/ 	.byte	0x04, 0x55
        /*002e*/ 	.short	(.L_310 - .L_309)


	//   ....[0]....
.L_309:
        /* <DEDUP_REMOVED lines=42> */


	//----- nvinfo : EIATTR_MERCURY_ISA_VERSION
	.align		4
.L_310:
        /*02b8*/ 	.byte	0x03, 0x5f
        /*02ba*/ 	.short	0x0101


	//----- nvinfo : EIATTR_UNUSED_LOAD_BYTE_OFFSET
	.align		4
        /*02bc*/ 	.byte	0x04, 0x44
        /*02be*/ 	.short	(.L_312 - .L_311)


	//   ....[0]....
.L_311:
        /*02c0*/ 	.word	0x00000a20
        /*02c4*/ 	.word	0x0000fff0


	//   ....[1]....
        /*02c8*/ 	.word	0x0001a940
        /*02cc*/ 	.word	0x0000fff0


	//----- nvinfo : EIATTR_INT_WARP_WIDE_INSTR_OFFSETS
	.align		4
.L_312:
        /*02d0*/ 	.byte	0x04, 0x31
        /*02d2*/ 	.short	(.L_314 - .L_313)


	//   ....[0]....
.L_313:
        /*02d4*/ 	.word	0x00000130


	//   ....[1]....
        /*02d8*/ 	.word	0x00000170


	//   ....[2]....
        /*02dc*/ 	.word	0x000001e0


	//   ....[3]....
        /*02e0*/ 	.word	0x00020920


	//   ....[4]....
        /*02e4*/ 	.word	0x000209c0


	//   ....[5]....
        /*02e8*/ 	.word	0x000238f0


	//   ....[6]....
        /*02ec*/ 	.word	0x00023990


	//----- nvinfo : EIATTR_COOP_GROUP_MASK_REGIDS
	.align		4
.L_314:
        /*02f0*/ 	.byte	0x04, 0x29
        /*02f2*/ 	.short	(.L_316 - .L_315)


	//   ....[0]....
.L_315:
        /*02f4*/ 	.word	0xffffffff


	//   ....[1]....
        /*02f8*/ 	.word	0xffffffff


	//   ....[2]....
        /*02fc*/ 	.word	0xffffffff


	//   ....[3]....
        /*0300*/ 	.word	0xffffffff


	//   ....[4]....
        /*0304*/ 	.word	0xffffffff


	//   ....[5]....
        /*0308*/ 	.word	0xffffffff


	//   ....[6]....
        /*030c*/ 	.word	0xffffffff


	//   ....[7]....
        /*0310*/ 	.word	0xffffffff


	//   ....[8]....
        /*0314*/ 	.word	0xffffffff


	//   ....[9]....
        /*0318*/ 	.word	0xffffffff


	//   ....[10]....
        /*031c*/ 	.word	0xffffffff


	//   ....[11]....
        /*0320*/ 	.word	0xffffffff


	//   ....[12]....
        /*0324*/ 	.word	0xffffffff


	//   ....[13]....
        /*0328*/ 	.word	0xffffffff


	//   ....[14]....
        /*032c*/ 	.word	0xffffffff


	//   ....[15]....
        /*0330*/ 	.word	0xffffffff


	//   ....[16]....
        /*0334*/ 	.word	0xffffffff


	//   ....[17]....
        /*0338*/ 	.word	0xffffffff


	//   ....[18]....
        /*033c*/ 	.word	0xffffffff


	//   ....[19]....
        /*0340*/ 	.word	0xffffffff


	//   ....[20]....
        /*0344*/ 	.word	0xffffffff


	//   ....[21]....
        /*0348*/ 	.word	0xffffffff


	//   ....[22]....
        /*034c*/ 	.word	0xffffffff


	//   ....[23]....
        /*0350*/ 	.word	0xffffffff


	//   ....[24]....
        /*0354*/ 	.word	0xffffffff


	//   ....[25]....
        /*0358*/ 	.word	0xffffffff


	//   ....[26]....
        /*035c*/ 	.word	0xffffffff


	//   ....[27]....
        /*0360*/ 	.word	0xffffffff


	//   ....[28]....
        /*0364*/ 	.word	0xffffffff


	//   ....[29]....
        /*0368*/ 	.word	0xffffffff


	//   ....[30]....
        /*036c*/ 	.word	0xffffffff


	//   ....[31]....
        /*0370*/ 	.word	0xffffffff


	//   ....[32]....
        /*0374*/ 	.word	0xffffffff


	//   ....[33]....
        /*0378*/ 	.word	0xffffffff


	//   ....[34]....
        /*037c*/ 	.word	0xffffffff


	//   ....[35]....
        /*0380*/ 	.word	0xffffffff


	//   ....[36]....
        /*0384*/ 	.word	0xffffffff


	//   ....[37]....
        /*0388*/ 	.word	0xffffffff


	//   ....[38]....
        /*038c*/ 	.word	0xffffffff


	//   ....[39]....
        /*0390*/ 	.word	0xffffffff


	//   ....[40]....
        /*0394*/ 	.word	0xffffffff


	//   ....[41]....
        /*0398*/ 	.word	0xffffffff


	//   ....[42]....
        /*039c*/ 	.word	0xffffffff


	//   ....[43]....
        /*03a0*/ 	.word	0xffffffff


	//   ....[44]....
        /*03a4*/ 	.word	0xffffffff


	//   ....[45]....
        /*03a8*/ 	.word	0xffffffff


	//   ....[46]....
        /*03ac*/ 	.word	0xffffffff


	//   ....[47]....
        /*03b0*/ 	.word	0xffffffff


	//   ....[48]....
        /*03b4*/ 	.word	0xffffffff


	//   ....[49]....
        /*03b8*/ 	.word	0xffffffff


	//   ....[50]....
        /*03bc*/ 	.word	0xffffffff


	//   ....[51]....
        /*03c0*/ 	.word	0xffffffff


	//   ....[52]....
        /*03c4*/ 	.word	0xffffffff


	//   ....[53]....
        /*03c8*/ 	.word	0xffffffff


	//   ....[54]....
        /*03cc*/ 	.word	0xffffffff


	//   ....[55]....
        /*03d0*/ 	.word	0xffffffff


	//   ....[56]....
        /*03d4*/ 	.word	0xffffffff


	//   ....[57]....
        /*03d8*/ 	.word	0xffffffff


	//   ....[58]....
        /*03dc*/ 	.word	0xffffffff


	//   ....[59]....
        /*03e0*/ 	.word	0xffffffff


	//   ....[60]....
        /*03e4*/ 	.word	0xffffffff


	//   ....[61]....
        /*03e8*/ 	.word	0xffffffff


	//   ....[62]....
        /*03ec*/ 	.word	0xffffffff


	//   ....[63]....
        /*03f0*/ 	.word	0xffffffff


	//   ....[64]....
        /*03f4*/ 	.word	0xffffffff


	//   ....[65]....
        /*03f8*/ 	.word	0xffffffff


	//   ....[66]....
        /*03fc*/ 	.word	0xffffffff


	//   ....[67]....
        /*0400*/ 	.word	0xffffffff


	//   ....[68]....
        /*0404*/ 	.word	0xffffffff


	//   ....[69]....
        /*0408*/ 	.word	0xffffffff


	//   ....[70]....
        /*040c*/ 	.word	0xffffffff


	//   ....[71]....
        /*0410*/ 	.word	0xffffffff


	//   ....[72]....
        /*0414*/ 	.word	0xffffffff


	//   ....[73]....
        /*0418*/ 	.word	0xffffffff


	//   ....[74]....
        /*041c*/ 	.word	0xffffffff


	//   ....[75]....
        /*0420*/ 	.word	0xffffffff


	//   ....[76]....
        /*0424*/ 	.word	0xffffffff


	//   ....[77]....
        /*0428*/ 	.word	0xffffffff


	//   ....[78]....
        /*042c*/ 	.word	0xffffffff


	//   ....[79]....
        /*0430*/ 	.word	0xffffffff


	//   ....[80]....
        /*0434*/ 	.word	0xffffffff


	//   ....[81]....
        /*0438*/ 	.word	0xffffffff


	//   ....[82]....
        /*043c*/ 	.word	0xffffffff


	//   ....[83]....
        /*0440*/ 	.word	0xffffffff


	//   ....[84]....
        /*0444*/ 	.word	0xffffffff


	//   ....[85]....
        /*0448*/ 	.word	0xffffffff


	//   ....[86]....
        /*044c*/ 	.word	0xffffffff


	//   ....[87]....
        /*0450*/ 	.word	0xffffffff


	//   ....[88]....
        /*0454*/ 	.word	0xffffffff


	//   ....[89]....
        /*0458*/ 	.word	0xffffffff


	//   ....[90]....
        /*045c*/ 	.word	0xffffffff


	//   ....[91]....
        /*0460*/ 	.word	0xffffffff


	//   ....[92]....
        /*0464*/ 	.word	0xffffffff


	//   ....[93]....
        /*0468*/ 	.word	0xffffffff


	//   ....[94]....
        /*046c*/ 	.word	0xffffffff


	//   ....[95]....
        /*0470*/ 	.word	0xffffffff


	//   ....[96]....
        /*0474*/ 	.word	0xffffffff


	//   ....[97]....
        /*0478*/ 	.word	0xffffffff


	//   ....[98]....
        /*047c*/ 	.word	0xffffffff


	//   ....[99]....
        /*0480*/ 	.word	0xffffffff


	//   ....[100]....
        /*0484*/ 	.word	0xffffffff


	//   ....[101]....
        /*0488*/ 	.word	0xffffffff


	//   ....[102]....
        /*048c*/ 	.word	0xffffffff


	//   ....[103]....
        /*0490*/ 	.word	0xffffffff


	//   ....[104]....
        /*0494*/ 	.word	0xffffffff


	//   ....[105]....
        /*0498*/ 	.word	0xffffffff


	//   ....[106]....
        /*049c*/ 	.word	0xffffffff


	//   ....[107]....
        /*04a0*/ 	.word	0xffffffff


	//   ....[108]....
        /*04a4*/ 	.word	0xffffffff


	//   ....[109]....
        /*04a8*/ 	.word	0xffffffff


	//   ....[110]....
        /*04ac*/ 	.word	0xffffffff


	//   ....[111]....
        /*04b0*/ 	.word	0xffffffff


	//   ....[112]....
        /*04b4*/ 	.word	0xffffffff


	//   ....[113]....
        /*04b8*/ 	.word	0xffffffff


	//   ....[114]....
        /*04bc*/ 	.word	0xffffffff


	//   ....[115]....
        /*04c0*/ 	.word	0xffffffff


	//   ....[116]....
        /*04c4*/ 	.word	0xffffffff


	//   ....[117]....
        /*04c8*/ 	.word	0xffffffff


	//   ....[118]....
        /*04cc*/ 	.word	0xffffffff


	//   ....[119]....
        /*04d0*/ 	.word	0xffffffff


	//   ....[120]....
        /*04d4*/ 	.word	0xffffffff


	//   ....[121]....
        /*04d8*/ 	.word	0xffffffff


	//   ....[122]....
        /*04dc*/ 	.word	0xffffffff


	//   ....[123]....
        /*04e0*/ 	.word	0xffffffff


	//   ....[124]....
        /*04e4*/ 	.word	0xffffffff


	//   ....[125]....
        /*04e8*/ 	.word	0xffffffff


	//   ....[126]....
        /*04ec*/ 	.word	0xffffffff


	//   ....[127]....
        /*04f0*/ 	.word	0xffffffff


	//   ....[128]....
        /*04f4*/ 	.word	0xffffffff


	//   ....[129]....
        /*04f8*/ 	.word	0xffffffff


	//   ....[130]....
        /*04fc*/ 	.word	0xffffffff


	//   ....[131]....
        /*0500*/ 	.word	0xffffffff


	//   ....[132]....
        /*0504*/ 	.word	0xffffffff


	//   ....[133]....
        /*0508*/ 	.word	0xffffffff


	//   ....[134]....
        /*050c*/ 	.word	0xffffffff


	//   ....[135]....
        /*0510*/ 	.word	0xffffffff


	//   ....[136]....
        /*0514*/ 	.word	0xffffffff


	//   ....[137]....
        /*0518*/ 	.word	0xffffffff


	//   ....[138]....
        /*051c*/ 	.word	0xffffffff


	//   ....[139]....
        /*0520*/ 	.word	0xffffffff


	//   ....[140]....
        /*0524*/ 	.word	0xffffffff


	//   ....[141]....
        /*0528*/ 	.word	0xffffffff


	//   ....[142]....
        /*052c*/ 	.word	0xffffffff


	//   ....[143]....
        /*0530*/ 	.word	0xffffffff


	//   ....[144]....
        /*0534*/ 	.word	0xffffffff


	//   ....[145]....
        /*0538*/ 	.word	0xffffffff


	//   ....[146]....
        /*053c*/ 	.word	0xffffffff


	//   ....[147]....
        /*0540*/ 	.word	0xffffffff


	//   ....[148]....
        /*0544*/ 	.word	0xffffffff


	//   ....[149]....
        /*0548*/ 	.word	0xffffffff


	//   ....[150]....
        /*054c*/ 	.word	0xffffffff


	//   ....[151]....
        /*0550*/ 	.word	0xffffffff


	//   ....[152]....
        /*0554*/ 	.word	0xffffffff


	//   ....[153]....
        /*0558*/ 	.word	0xffffffff


	//   ....[154]....
        /*055c*/ 	.word	0xffffffff


	//   ....[155]....
        /*0560*/ 	.word	0xffffffff


	//   ....[156]....
        /*0564*/ 	.word	0xffffffff


	//   ....[157]....
        /*0568*/ 	.word	0xffffffff


	//   ....[158]....
        /*056c*/ 	.word	0xffffffff


	//   ....[159]....
        /*0570*/ 	.word	0xffffffff


	//   ....[160]....
        /*0574*/ 	.word	0xffffffff


	//   ....[161]....
        /*0578*/ 	.word	0xffffffff


	//   ....[162]....
        /*057c*/ 	.word	0xffffffff


	//   ....[163]....
        /*0580*/ 	.word	0xffffffff


	//   ....[164]....
        /*0584*/ 	.word	0xffffffff


	//   ....[165]....
        /*0588*/ 	.word	0xffffffff


	//   ....[166]....
        /*058c*/ 	.word	0xffffffff


	//   ....[167]....
        /*0590*/ 	.word	0xffffffff


	//   ....[168]....
        /*0594*/ 	.word	0xffffffff


	//   ....[169]....
        /*0598*/ 	.word	0xffffffff


	//   ....[170]....
        /*059c*/ 	.word	0xffffffff


	//   ....[171]....
        /*05a0*/ 	.word	0xffffffff


	//   ....[172]....
        /*05a4*/ 	.word	0xffffffff


	//   ....[173]....
        /*05a8*/ 	.word	0xffffffff


	//   ....[174]....
        /*05ac*/ 	.word	0xffffffff


	//   ....[175]....
        /*05b0*/ 	.word	0xffffffff


	//   ....[176]....
        /*05b4*/ 	.word	0xffffffff


	//   ....[177]....
        /*05b8*/ 	.word	0xffffffff


	//   ....[178]....
        /*05bc*/ 	.word	0xffffffff


	//   ....[179]....
        /*05c0*/ 	.word	0xffffffff


	//   ....[180]....
        /*05c4*/ 	.word	0xffffffff


	//   ....[181]....
        /*05c8*/ 	.word	0xffffffff


	//   ....[182]....
        /*05cc*/ 	.word	0xffffffff


	//   ....[183]....
        /*05d0*/ 	.word	0xffffffff


	//   ....[184]....
        /*05d4*/ 	.word	0xffffffff


	//   ....[185]....
        /*05d8*/ 	.word	0x0500000f


	//   ....[186]....
        /*05dc*/ 	.word	0x0500000f


	//   ....[187]....
        /*05e0*/ 	.word	0x0500000f


	//   ....[188]....
        /*05e4*/ 	.word	0x0500000f


	//   ....[189]....
        /*05e8*/ 	.word	0x0500000f


	//   ....[190]....
        /*05ec*/ 	.word	0x0500000f


	//   ....[191]....
        /*05f0*/ 	.word	0x0500000f


	//   ....[192]....
        /*05f4*/ 	.word	0x0500000f


	//   ....[193]....
        /*05f8*/ 	.word	0x0500000f


	//   ....[194]....
        /*05fc*/ 	.word	0x0500000f


	//   ....[195]....
        /*0600*/ 	.word	0x0500000f


	//   ....[196]....
        /*0604*/ 	.word	0x0500000f


	//   ....[197]....
        /*0608*/ 	.word	0x0500000f


	//   ....[198]....
        /*060c*/ 	.word	0x0500000f


	//   ....[199]....
        /*0610*/ 	.word	0x0500000f


	//   ....[200]....
        /*0614*/ 	.word	0x0500000f


	//   ....[201]....
        /*0618*/ 	.word	0x0500000f


	//   ....[202]....
        /*061c*/ 	.word	0x0500000f


	//   ....[203]....
        /*0620*/ 	.word	0x0500000f


	//   ....[204]....
        /*0624*/ 	.word	0x0500000f


	//   ....[205]....
        /*0628*/ 	.word	0x0500000f


	//   ....[206]....
        /*062c*/ 	.word	0x0500000f


	//   ....[207]....
        /*0630*/ 	.word	0x0500000f


	//   ....[208]....
        /*0634*/ 	.word	0x0500000f


	//   ....[209]....
        /*0638*/ 	.word	0x0500000f


	//   ....[210]....
        /*063c*/ 	.word	0x0500000f


	//   ....[211]....
        /*0640*/ 	.word	0x0500000f


	//   ....[212]....
        /*0644*/ 	.word	0x0500000f


	//   ....[213]....
        /*0648*/ 	.word	0x0500000f


	//   ....[214]....
        /*064c*/ 	.word	0x0500000f


	//   ....[215]....
        /*0650*/ 	.word	0x0500000f


	//   ....[216]....
        /*0654*/ 	.word	0x0500000f


	//   ....[217]....
        /*0658*/ 	.word	0x0500000f


	//   ....[218]....
        /*065c*/ 	.word	0x0500000f


	//   ....[219]....
        /*0660*/ 	.word	0x0500000f


	//   ....[220]....
        /*0664*/ 	.word	0x0500000f


	//   ....[221]....
        /*0668*/ 	.word	0x0500000f


	//   ....[222]....
        /*066c*/ 	.word	0x0500000f


	//   ....[223]....
        /*0670*/ 	.word	0x0500000f


	//   ....[224]....
        /*0674*/ 	.word	0x0500000f


	//   ....[225]....
        /*0678*/ 	.word	0x0500000f


	//   ....[226]....
        /*067c*/ 	.word	0x0500000f


	//   ....[227]....
        /*0680*/ 	.word	0x0500000f


	//   ....[228]....
        /*0684*/ 	.word	0x0500000f


	//   ....[229]....
        /*0688*/ 	.word	0x0500000f


	//   ....[230]....
        /*068c*/ 	.word	0x0500000f


	//   ....[231]....
        /*0690*/ 	.word	0x0500000f


	//   ....[232]....
        /*0694*/ 	.word	0x0500000f


	//   ....[233]....
        /*0698*/ 	.word	0x0500000f


	//   ....[234]....
        /*069c*/ 	.word	0x0500000f


	//   ....[235]....
        /*06a0*/ 	.word	0x0500000f


	//   ....[236]....
        /*06a4*/ 	.word	0x0500000f


	//   ....[237]....
        /*06a8*/ 	.word	0x0500000f


	//   ....[238]....
        /*06ac*/ 	.word	0x0500000f


	//   ....[239]....
        /*06b0*/ 	.word	0x0500000f


	//   ....[240]....
        /*06b4*/ 	.word	0x0500000f


	//   ....[241]....
        /*06b8*/ 	.word	0x0500000f


	//   ....[242]....
        /*06bc*/ 	.word	0x0500000f


	//   ....[243]....
        /*06c0*/ 	.word	0x0500000f


	//   ....[244]....
        /*06c4*/ 	.word	0x0500000f


	//   ....[245]....
        /*06c8*/ 	.word	0x0500000f


	//   ....[246]....
        /*06cc*/ 	.word	0x0500000f


	//   ....[247]....
        /*06d0*/ 	.word	0x0500000f


	//   ....[248]....
        /*06d4*/ 	.word	0x0500000f


	//   ....[249]....
        /*06d8*/ 	.word	0x0500000f


	//   ....[250]....
        /*06dc*/ 	.word	0x0500000f


	//   ....[251]....
        /*06e0*/ 	.word	0x0500000f


	//   ....[252]....
        /*06e4*/ 	.word	0x0500000f


	//   ....[253]....
        /*06e8*/ 	.word	0x0500000f


	//   ....[254]....
        /*06ec*/ 	.word	0x0500000f


	//   ....[255]....
        /*06f0*/ 	.word	0x0500000f


	//   ....[0]....
        /*06f4*/ 	.word	0x0500000f


	//   ....[1]....
        /*06f8*/ 	.word	0x0500000f


	//   ....[2]....
        /*06fc*/ 	.word	0x0500000f


	//   ....[3]....
        /*0700*/ 	.word	0x0500000f


	//   ....[4]....
        /*0704*/ 	.word	0x0500000f


	//   ....[5]....
        /*0708*/ 	.word	0x0500000f


	//   ....[6]....
        /*070c*/ 	.word	0x0500000f


	//   ....[7]....
        /*0710*/ 	.word	0x0500000f


	//   ....[8]....
        /*0714*/ 	.word	0x0500000f


	//   ....[9]....
        /*0718*/ 	.word	0x0500000f


	//   ....[10]....
        /*071c*/ 	.word	0x0500000f


	//   ....[11]....
        /*0720*/ 	.word	0x0500000f


	//   ....[12]....
        /*0724*/ 	.word	0x0500000f


	//   ....[13]....
        /*0728*/ 	.word	0x0500000f


	//   ....[14]....
        /*072c*/ 	.word	0x0500000f


	//   ....[15]....
        /*0730*/ 	.word	0x0500000f


	//   ....[16]....
        /*0734*/ 	.word	0x0500000f


	//   ....[17]....
        /*0738*/ 	.word	0x0500000f


	//   ....[18]....
        /*073c*/ 	.word	0x0500000f


	//   ....[19]....
        /*0740*/ 	.word	0x0500000f


	//   ....[20]....
        /*0744*/ 	.word	0x0500000f


	//   ....[21]....
        /*0748*/ 	.word	0x0500000f


	//   ....[22]....
        /*074c*/ 	.word	0x0500000f


	//   ....[23]....
        /*0750*/ 	.word	0x0500000f


	//   ....[24]....
        /*0754*/ 	.word	0x0500000f


	//   ....[25]....
        /*0758*/ 	.word	0x0500000f


	//   ....[26]....
        /*075c*/ 	.word	0x0500000f


	//   ....[27]....
        /*0760*/ 	.word	0x0500000f


	//   ....[28]....
        /*0764*/ 	.word	0x0500000f


	//   ....[29]....
        /*0768*/ 	.word	0x0500000f


	//   ....[30]....
        /*076c*/ 	.word	0x0500000f


	//   ....[31]....
        /*0770*/ 	.word	0x0500000f


	//   ....[32]....
        /*0774*/ 	.word	0x0500000f


	//   ....[33]....
        /*0778*/ 	.word	0x0500000f


	//   ....[34]....
        /*077c*/ 	.word	0x0500000f


	//   ....[35]....
        /*0780*/ 	.word	0x0500000f


	//   ....[36]....
        /*0784*/ 	.word	0x0500000f


	//   ....[37]....
        /*0788*/ 	.word	0x0500000f


	//   ....[38]....
        /*078c*/ 	.word	0x0500000f


	//   ....[39]....
        /*0790*/ 	.word	0x0500000f


	//   ....[40]....
        /*0794*/ 	.word	0x0500000f


	//   ....[41]....
        /*0798*/ 	.word	0x0500000f


	//----- nvinfo : EIATTR_COOP_GROUP_INSTR_OFFSETS
	.align		4
.L_316:
        /*079c*/ 	.byte	0x04, 0x28
        /*079e*/ 	.short	(.L_318 - .L_317)


	//   ....[0]....
.L_317:
        /*07a0*/ 	.word	0x00000060


	//   ....[1]....
        /*07a4*/ 	.word	0x00000140


	//   ....[2]....
        /*07a8*/ 	.word	0x00000190


	//   ....[3]....
        /*07ac*/ 	.word	0x000003c0


	//   ....[4]....
        /*07b0*/ 	.word	0x00000520


	//   ....[5]....
        /*07b4*/ 	.word	0x00000640


	//   ....[6]....
        /*07b8*/ 	.word	0x000007a0


	//   ....[7]....
        /*07bc*/ 	.word	0x00003c70


	//   ....[8]....
        /*07c0*/ 	.word	0x00003c80


	//   ....[9]....
        /*07c4*/ 	.word	0x00005380


	//   ....[10]....
        /*07c8*/ 	.word	0x00005390


	//   ....[11]....
        /*07cc*/ 	.word	0x00007600


	//   ....[12]....
        /*07d0*/ 	.word	0x00007610


	//   ....[13]....
        /*07d4*/ 	.word	0x00008eb0


	//   ....[14]....
        /*07d8*/ 	.word	0x00008ec0


	//   ....[15]....
        /*07dc*/ 	.word	0x0000a900


	//   ....[16]....
        /*07e0*/ 	.word	0x0000a910


	//   ....[17]....
        /*07e4*/ 	.word	0x0000abb0


	//   ....[18]....
        /*07e8*/ 	.word	0x0000abc0


	//   ....[19]....
        /*07ec*/ 	.word	0x0000b100


	//   ....[20]....
        /*07f0*/ 	.word	0x0000b120


	//   ....[21]....
        /*07f4*/ 	.word	0x0000b2b0


	//   ....[22]....
        /*07f8*/ 	.word	0x0000b2d0


	//   ....[23]....
        /*07fc*/ 	.word	0x0000bb30


	//   ....[24]....
        /*0800*/ 	.word	0x0000c220


	//   ....[25]....
        /*0804*/ 	.word	0x0000c230


	//   ....[26]....
        /*0808*/ 	.word	0x0000c240


	//   ....[27]....
        /*080c*/ 	.word	0x0000c250


	//   ....[28]....
        /*0810*/ 	.word	0x0000cae0


	//   ....[29]....
        /*0814*/ 	.word	0x0000caf0


	//   ....[30]....
        /*0818*/ 	.word	0x0000cb00


	//   ....[31]....
        /*081c*/ 	.word	0x0000cb10


	//   ....[32]....
        /*0820*/ 	.word	0x0000fc10


	//   ....[33]....
        /*0824*/ 	.word	0x0000fc20


	//   ....[34]....
        /*0828*/ 	.word	0x0000fc30


	//   ....[35]....
        /*082c*/ 	.word	0x0000fc40


	//   ....[36]....
        /*0830*/ 	.word	0x00010300


	//   ....[37]....
        /*0834*/ 	.word	0x00010310


	//   ....[38]....
        /*0838*/ 	.word	0x00010320


	//   ....[39]....
        /*083c*/ 	.word	0x00010330


	//   ....[40]....
        /*0840*/ 	.word	0x00013de0


	//   ....[41]....
        /*0844*/ 	.word	0x00013e00


	//   ....[42]....
        /*0848*/ 	.word	0x000142e0


	//   ....[43]....
        /*084c*/ 	.word	0x000143f0


	//   ....[44]....
        /*0850*/ 	.word	0x00014a50


	//   ....[45]....
        /*0854*/ 	.word	0x00014ae0


	//   ....[46]....
        /*0858*/ 	.word	0x00016590


	//   ....[47]....
        /*085c*/ 	.word	0x000165b0


	//   ....[48]....
        /*0860*/ 	.word	0x00016eb0


	//   ....[49]....
        /*0864*/ 	.word	0x00016f10


	//   ....[50]....
        /*0868*/ 	.word	0x00016f30


	//   ....[51]....
        /*086c*/ 	.word	0x00016f50


	//   ....[52]....
        /*0870*/ 	.word	0x00018e50


	//   ....[53]....
        /*0874*/ 	.word	0x00018e60


	//   ....[54]....
        /*0878*/ 	.word	0x00018e90


	//   ....[55]....
        /*087c*/ 	.word	0x00018ea0


	//   ....[56]....
        /*0880*/ 	.word	0x0001a230


	//   ....[57]....
        /*0884*/ 	.word	0x0001a2b0


	//   ....[58]....
        /*0888*/ 	.word	0x0001a2e0


	//   ....[59]....
        /*088c*/ 	.word	0x0001a2f0


	//   ....[60]....
        /*0890*/ 	.word	0x0001b410


	//   ....[61]....
        /*0894*/ 	.word	0x0001b420


	//   ....[62]....
        /*0898*/ 	.word	0x0001b430


	//   ....[63]....
        /*089c*/ 	.word	0x0001b440


	//   ....[64]....
        /*08a0*/ 	.word	0x0001bb20


	//   ....[65]....
        /*08a4*/ 	.word	0x0001bb60


	//   ....[66]....
        /*08a8*/ 	.word	0x0001bc30


	//   ....[67]....
        /*08ac*/ 	.word	0x0001bc50


	//   ....[68]....
        /*08b0*/ 	.word	0x0001bd20


	//   ....[69]....
        /*08b4*/ 	.word	0x0001bd40


	//   ....[70]....
        /*08b8*/ 	.word	0x0001be20


	//   ....[71]....
        /*08bc*/ 	.word	0x0001be40


	//   ....[72]....
        /*08c0*/ 	.word	0x0001c2a0


	//   ....[73]....
        /*08c4*/ 	.word	0x0001c2b0


	//   ....[74]....
        /*08c8*/ 	.word	0x0001c700


	//   ....[75]....
        /*08cc*/ 	.word	0x0001c710


	//   ....[76]....
        /*08d0*/ 	.word	0x0001d3b0


	//   ....[77]....
        /*08d4*/ 	.word	0x0001d3d0


	//   ....[78]....
        /*08d8*/ 	.word	0x0001d4a0


	//   ....[79]....
        /*08dc*/ 	.word	0x0001d4c0


	//   ....[80]....
        /*08e0*/ 	.word	0x0001d590


	//   ....[81]....
        /*08e4*/ 	.word	0x0001d5b0


	//   ....[82]....
        /*08e8*/ 	.word	0x0001d690


	//   ....[83]....
        /*08ec*/ 	.word	0x0001d6b0


	//   ....[84]....
        /*08f0*/ 	.word	0x0001d810


	//   ....[85]....
        /*08f4*/ 	.word	0x0001da10


	//   ....[86]....
        /*08f8*/ 	.word	0x0001da40


	//   ....[87]....
        /*08fc*/ 	.word	0x0001da70


	//   ....[88]....
        /*0900*/ 	.word	0x0001daa0


	//   ....[89]....
        /*0904*/ 	.word	0x0001dad0


	//   ....[90]....
        /*0908*/ 	.word	0x0001db00


	//   ....[91]....
        /*090c*/ 	.word	0x0001dca0


	//   ....[92]....
        /*0910*/ 	.word	0x0001dcd0


	//   ....[93]....
        /*0914*/ 	.word	0x0001dd00


	//   ....[94]....
        /*0918*/ 	.word	0x0001dd30


	//   ....[95]....
        /*091c*/ 	.word	0x0001dd60


	//   ....[96]....
        /*0920*/ 	.word	0x0001dd90


	//   ....[97]....
        /*0924*/ 	.word	0x0001de20


	//   ....[98]....
        /*0928*/ 	.word	0x0001de50


	//   ....[99]....
        /*092c*/ 	.word	0x0001de60


	//   ....[100]....
        /*0930*/ 	.word	0x0001dea0


	//   ....[101]....
        /*0934*/ 	.word	0x0001f3a0


	//   ....[102]....
        /*0938*/ 	.word	0x00021590


	//   ....[103]....
        /*093c*/ 	.word	0x000215c0


	//   ....[104]....
        /*0940*/ 	.word	0x00021670


	//   ....[105]....
        /*0944*/ 	.word	0x00021690


	//   ....[106]....
        /*0948*/ 	.word	0x00021730


	//   ....[107]....
        /*094c*/ 	.word	0x00021750


	//   ....[108]....
        /*0950*/ 	.word	0x000217f0


	//   ....[109]....
        /*0954*/ 	.word	0x00021810


	//   ....[110]....
        /*0958*/ 	.word	0x000218b0


	//   ....[111]....
        /*095c*/ 	.word	0x000218d0


	//   ....[112]....
        /*0960*/ 	.word	0x000218e0


	//   ....[113]....
        /*0964*/ 	.word	0x00021970


	//   ....[114]....
        /*0968*/ 	.word	0x00022120


	//   ....[115]....
        /*096c*/ 	.word	0x00022160


	//   ....[116]....
        /*0970*/ 	.word	0x00022180


	//   ....[117]....
        /*0974*/ 	.word	0x00022210


	//   ....[118]....
        /*0978*/ 	.word	0x00022220


	//   ....[119]....
        /*097c*/ 	.word	0x000222c0


	//   ....[120]....
        /*0980*/ 	.word	0x000222d0


	//   ....[121]....
        /*0984*/ 	.word	0x00022370


	//   ....[122]....
        /*0988*/ 	.word	0x00022380


	//   ....[123]....
        /*098c*/ 	.word	0x00022420


	//   ....[124]....
        /*0990*/ 	.word	0x00022430


	//   ....[125]....
        /*0994*/ 	.word	0x000224d0


	//   ....[126]....
        /*0998*/ 	.word	0x000224e0


	//   ....[127]....
        /*099c*/ 	.word	0x00022580


	//   ....[128]....
        /*09a0*/ 	.word	0x00022590


	//   ....[129]....
        /*09a4*/ 	.word	0x000225a0


	//   ....[130]....
        /*09a8*/ 	.word	0x00022da0


	//   ....[131]....
        /*09ac*/ 	.word	0x00022db0


	//   ....[132]....
        /*09b0*/ 	.word	0x00022dc0


	//   ....[133]....
        /*09b4*/ 	.word	0x00022e50


	//   ....[134]....
        /*09b8*/ 	.word	0x00022e60


	//   ....[135]....
        /*09bc*/ 	.word	0x00022ec0


	//   ....[136]....
        /*09c0*/ 	.word	0x00022ef0


	//   ....[137]....
        /*09c4*/ 	.word	0x00022f30


	//   ....[138]....
        /*09c8*/ 	.word	0x00022f60


	//   ....[139]....
        /*09cc*/ 	.word	0x00022fa0


	//   ....[140]....
        /*09d0*/ 	.word	0x00022fd0


	//   ....[141]....
        /*09d4*/ 	.word	0x00023010


	//   ....[142]....
        /*09d8*/ 	.word	0x000232a0


	//   ....[143]....
        /*09dc*/ 	.word	0x000232d0


	//   ....[144]....
        /*09e0*/ 	.word	0x00023360


	//   ....[145]....
        /*09e4*/ 	.word	0x00023370


	//   ....[146]....
        /*09e8*/ 	.word	0x000233e0


	//   ....[147]....
        /*09ec*/ 	.word	0x000233f0


	//   ....[148]....
        /*09f0*/ 	.word	0x00023460


	//   ....[149]....
        /*09f4*/ 	.word	0x00023470


	//   ....[150]....
        /*09f8*/ 	.word	0x000234e0


	//   ....[151]....
        /*09fc*/ 	.word	0x000234f0


	//   ....[152]....
        /*0a00*/ 	.word	0x00023500


	//   ....[153]....
        /*0a04*/ 	.word	0x00023570


	//   ....[154]....
        /*0a08*/ 	.word	0x00023b20


	//   ....[155]....
        /*0a0c*/ 	.word	0x00023b60


	//   ....[156]....
        /*0a10*/ 	.word	0x00023b80


	//   ....[157]....
        /*0a14*/ 	.word	0x00023b90


	//   ....[158]....
        /*0a18*/ 	.word	0x00023bd0


	//   ....[159]....
        /*0a1c*/ 	.word	0x00023bf0


	//   ....[160]....
        /*0a20*/ 	.word	0x00023c60


	//   ....[161]....
        /*0a24*/ 	.word	0x00023c80


	//   ....[162]....
        /*0a28*/ 	.word	0x00023ce0


	//   ....[163]....
        /*0a2c*/ 	.word	0x00023d00


	//   ....[164]....
        /*0a30*/ 	.word	0x00023d50


	//   ....[165]....
        /*0a34*/ 	.word	0x00023d70


	//   ....[166]....
        /*0a38*/ 	.word	0x000241d0


	//   ....[167]....
        /*0a3c*/ 	.word	0x00024200


	//   ....[168]....
        /*0a40*/ 	.word	0x00024260


	//   ....[169]....
        /*0a44*/ 	.word	0x00024290


	//   ....[170]....
        /*0a48*/ 	.word	0x000242c0


	//   ....[171]....
        /*0a4c*/ 	.word	0x000242f0


	//   ....[172]....
        /*0a50*/ 	.word	0x00024320


	//   ....[173]....
        /*0a54*/ 	.word	0x00024350


	//   ....[174]....
        /*0a58*/ 	.word	0x00024500


	//   ....[175]....
        /*0a5c*/ 	.word	0x00024530


	//   ....[176]....
        /*0a60*/ 	.word	0x00024560


	//   ....[177]....
        /*0a64*/ 	.word	0x00024590


	//   ....[178]....
        /*0a68*/ 	.word	0x000245c0


	//   ....[179]....
        /*0a6c*/ 	.word	0x000245f0


	//   ....[180]....
        /*0a70*/ 	.word	0x000246b0


	//   ....[181]....
        /*0a74*/ 	.word	0x000246d0


	//   ....[182]....
        /*0a78*/ 	.word	0x000246f0


	//   ....[183]....
        /*0a7c*/ 	.word	0x00024750


	//   ....[184]....
        /*0a80*/ 	.word	0x00025180


	//   ....[185]....
        /*0a84*/ 	.word	0x000254a0


	//   ....[186]....
        /*0a88*/ 	.word	0x00025530


	//   ....[187]....
        /*0a8c*/ 	.word	0x000255d0


	//   ....[188]....
        /*0a90*/ 	.word	0x00025660


	//   ....[189]....
        /*0a94*/ 	.word	0x00025750


	//   ....[190]....
        /*0a98*/ 	.word	0x000257e0


	//   ....[191]....
        /*0a9c*/ 	.word	0x00025880


	//   ....[192]....
        /*0aa0*/ 	.word	0x00025910


	//   ....[193]....
        /*0aa4*/ 	.word	0x00025a00


	//   ....[194]....
        /*0aa8*/ 	.word	0x00025a90


	//   ....[195]....
        /*0aac*/ 	.word	0x00025b30


	//   ....[196]....
        /*0ab0*/ 	.word	0x00025bc0


	//   ....[197]....
        /*0ab4*/ 	.word	0x00025cb0


	//   ....[198]....
        /*0ab8*/ 	.word	0x00025d40


	//   ....[199]....
        /*0abc*/ 	.word	0x00025d90


	//   ....[200]....
        /*0ac0*/ 	.word	0x00025de0


	//   ....[201]....
        /*0ac4*/ 	.word	0x00025e80


	//   ....[202]....
        /*0ac8*/ 	.word	0x00025f10


	//   ....[203]....
        /*0acc*/ 	.word	0x00025f60


	//   ....[204]....
        /*0ad0*/ 	.word	0x00025fb0


	//   ....[205]....
        /*0ad4*/ 	.word	0x000260a0


	//   ....[206]....
        /*0ad8*/ 	.word	0x00026130


	//   ....[207]....
        /*0adc*/ 	.word	0x00026180


	//   ....[208]....
        /*0ae0*/ 	.word	0x000261d0


	//   ....[209]....
        /*0ae4*/ 	.word	0x00026260


	//   ....[210]....
        /*0ae8*/ 	.word	0x000262f0


	//   ....[211]....
        /*0aec*/ 	.word	0x00026340


	//   ....[212]....
        /*0af0*/ 	.word	0x00026390


	//   ....[213]....
        /*0af4*/ 	.word	0x00026690


	//   ....[214]....
        /*0af8*/ 	.word	0x00026970


	//   ....[215]....
        /*0afc*/ 	.word	0x00026a60


	//   ....[216]....
        /*0b00*/ 	.word	0x00026b00


	//   ....[217]....
        /*0b04*/ 	.word	0x00026c30


	//   ....[218]....
        /*0b08*/ 	.word	0x00026c90


	//   ....[219]....
        /*0b0c*/ 	.word	0x00026dc0


	//   ....[220]....
        /*0b10*/ 	.word	0x00026e20


	//   ....[221]....
        /*0b14*/ 	.word	0x00026f50


	//   ....[222]....
        /*0b18*/ 	.word	0x00026fb0


	//   ....[223]....
        /*0b1c*/ 	.word	0x000270e0


	//   ....[224]....
        /*0b20*/ 	.word	0x00027140


	//   ....[225]....
        /*0b24*/ 	.word	0x00027260


	//   ....[226]....
        /*0b28*/ 	.word	0x000272b0


	//   ....[227]....
        /*0b2c*/ 	.word	0x00027360


	//   ....[228]....
        /*0b30*/ 	.word	0x000273c0


	//   ....[229]....
        /*0b34*/ 	.word	0x000274e0


	//   ....[230]....
        /*0b38*/ 	.word	0x00027530


	//   ....[231]....
        /*0b3c*/ 	.word	0x00027660


	//   ....[232]....
        /*0b40*/ 	.word	0x000276b0


	//   ....[233]....
        /*0b44*/ 	.word	0x000277e0


	//   ....[234]....
        /*0b48*/ 	.word	0x00027830


	//   ....[235]....
        /*0b4c*/ 	.word	0x00027960


	//   ....[236]....
        /*0b50*/ 	.word	0x000279b0


	//   ....[237]....
        /*0b54*/ 	.word	0x00027ae0


	//   ....[238]....
        /*0b58*/ 	.word	0x00027b30


	//   ....[239]....
        /*0b5c*/ 	.word	0x00027c60


	//   ....[240]....
        /*0b60*/ 	.word	0x00027cb0


	//   ....[241]....
        /*0b64*/ 	.word	0x00027dc0


	//   ....[242]....
        /*0b68*/ 	.word	0x00027e10


	//   ....[243]....
        /*0b6c*/ 	.word	0x00027f40


	//   ....[244]....
        /*0b70*/ 	.word	0x00027ff0


	//   ....[245]....
        /*0b74*/ 	.word	0x00028110


	//   ....[246]....
        /*0b78*/ 	.word	0x00028160


	//   ....[247]....
        /*0b7c*/ 	.word	0x00028250


	//   ....[248]....
        /*0b80*/ 	.word	0x000282a0


	//   ....[249]....
        /*0b84*/ 	.word	0x00028390


	//   ....[250]....
        /*0b88*/ 	.word	0x000283e0


	//   ....[251]....
        /*0b8c*/ 	.word	0x000284d0


	//   ....[252]....
        /*0b90*/ 	.word	0x00028520


	//   ....[253]....
        /*0b94*/ 	.word	0x00028610


	//   ....[254]....
        /*0b98*/ 	.word	0x00028660


	//   ....[255]....
        /*0b9c*/ 	.word	0x00028750


	//   ....[0]....
        /*0ba0*/ 	.word	0x000287f0


	//   ....[1]....
        /*0ba4*/ 	.word	0x00028900


	//   ....[2]....
        /*0ba8*/ 	.word	0x00028950


	//   ....[3]....
        /*0bac*/ 	.word	0x00028a50


	//   ....[4]....
        /*0bb0*/ 	.word	0x00028aa0


	//   ....[5]....
        /*0bb4*/ 	.word	0x00028ba0


	//   ....[6]....
        /*0bb8*/ 	.word	0x00028bf0


	//   ....[7]....
        /*0bbc*/ 	.word	0x00028cf0


	//   ....[8]....
        /*0bc0*/ 	.word	0x00028d40


	//   ....[9]....
        /*0bc4*/ 	.word	0x00028e40


	//   ....[10]....
        /*0bc8*/ 	.word	0x00028e90


	//   ....[11]....
        /*0bcc*/ 	.word	0x00028f80


	//   ....[12]....
        /*0bd0*/ 	.word	0x00029080


	//   ....[13]....
        /*0bd4*/ 	.word	0x000291a0


	//   ....[14]....
        /*0bd8*/ 	.word	0x000291f0


	//   ....[15]....
        /*0bdc*/ 	.word	0x000292e0


	//   ....[16]....
        /*0be0*/ 	.word	0x00029330


	//   ....[17]....
        /*0be4*/ 	.word	0x00029430


	//   ....[18]....
        /*0be8*/ 	.word	0x00029480


	//   ....[19]....
        /*0bec*/ 	.word	0x00029570


	//   ....[20]....
        /*0bf0*/ 	.word	0x000295c0


	//   ....[21]....
        /*0bf4*/ 	.word	0x000296a0


	//   ....[22]....
        /*0bf8*/ 	.word	0x000296f0


	//   ....[23]....
        /*0bfc*/ 	.word	0x00029780


	//   ....[24]....
        /*0c00*/ 	.word	0x00029820


	//   ....[25]....
        /*0c04*/ 	.word	0x000299b0


	//   ....[26]....
        /*0c08*/ 	.word	0x00029a20


	//   ....[27]....
        /*0c0c*/ 	.word	0x00029a90


	//   ....[28]....
        /*0c10*/ 	.word	0x00029b00


	//   ....[29]....
        /*0c14*/ 	.word	0x00029b70


	//   ....[30]....
        /*0c18*/ 	.word	0x00029bf0


	//   ....[31]....
        /*0c1c*/ 	.word	0x00029c70


	//   ....[32]....
        /*0c20*/ 	.word	0x00029d00


	//   ....[33]....
        /*0c24*/ 	.word	0x00029d70


	//   ....[34]....
        /*0c28*/ 	.word	0x00029de0


	//   ....[35]....
        /*0c2c*/ 	.word	0x00029e50


	//   ....[36]....
        /*0c30*/ 	.word	0x00029ed0


	//   ....[37]....
        /*0c34*/ 	.word	0x00029f40


	//   ....[38]....
        /*0c38*/ 	.word	0x00029fd0


	//   ....[39]....
        /*0c3c*/ 	.word	0x0002a030


	//   ....[40]....
        /*0c40*/ 	.word	0x0002a0c0


	//   ....[41]....
        /*0c44*/ 	.word	0x0002a1f0


	//----- nvinfo : EIATTR_REG_RECONFIG
	.align		4
.L_318:
        /*0c48*/ 	.byte	0x01, 0x54
	.zero		2


	//----- nvinfo : EIATTR_SYSCALL_OFFSETS
	.align		4
        /*0c4c*/ 	.byte	0x04, 0x46
        /*0c4e*/ 	.short	(.L_320 - .L_319)


	//   ....[0]....
.L_319:
        /*0c50*/ 	.word	0x00001fb0


	//   ....[1]....
        /*0c54*/ 	.word	0x00002100


	//   ....[2]....
        /*0c58*/ 	.word	0x0000bca0


	//   ....[3]....
        /*0c5c*/ 	.word	0x0000bfa0


	//   ....[4]....
        /*0c60*/ 	.word	0x00020b20


	//   ....[5]....
        /*0c64*/ 	.word	0x00020c70


	//   ....[6]....
        /*0c68*/ 	.word	0x00020d60


	//   ....[7]....
        /*0c6c*/ 	.word	0x00021d40


	//----- nvinfo : EIATTR_MBARRIER_INSTR_OFFSETS
	.align		4
.L_320:
        /*0c70*/ 	.byte	0x04, 0x39
        /*0c72*/ 	.short	(.L_322 - .L_321)


	//   ....[0]....
.L_321:
        /*0c74*/ 	.word	0x00000270
        /*0c78*/ 	.word	0x000000ff
        /*0c7c*/ 	.word	0x0002a800
        /*0c80*/ 	.short	0x0100
        /*0c82*/ 	.byte	0x08
	.zero		1


	//   ....[1]....
        /*0c84*/ 	.word	0x00000280
        /*0c88*/ 	.word	0x000000ff
        /*0c8c*/ 	.word	0x0002a820
        /*0c90*/ 	.short	0x0100
        /*0c92*/ 	.byte	0x08
	.zero		1


	//   ....[2]....
        /*0c94*/ 	.word	0x00000370
        /*0c98*/ 	.word	0x000000ff
        /*0c9c*/ 	.word	0x0002a830
        /*0ca0*/ 	.short	0x0100
        /*0ca2*/ 	.byte	0x08
	.zero		1


	//   ....[3]....
        /*0ca4*/ 	.word	0x00000380
        /*0ca8*/ 	.word	0x000000ff
        /*0cac*/ 	.word	0x0002a840
        /*0cb0*/ 	.short	0x0100
        /*0cb2*/ 	.byte	0x08
	.zero		1


	//   ....[4]....
        /*0cb4*/ 	.word	0x00000390
        /*0cb8*/ 	.word	0x000000ff
        /*0cbc*/ 	.word	0x0002a838
        /*0cc0*/ 	.short	0x0100
        /*0cc2*/ 	.byte	0x08
	.zero		1


	//   ....[5]....
        /*0cc4*/ 	.word	0x000003a0
        /*0cc8*/ 	.word	0x000000ff
        /*0ccc*/ 	.word	0x0002a848
        /*0cd0*/ 	.short	0x0100
        /*0cd2*/ 	.byte	0x08
	.zero		1


	//   ....[6]....
        /*0cd4*/ 	.word	0x000004d0
        /*0cd8*/ 	.word	0x000000ff
        /*0cdc*/ 	.word	0x0002a850
        /*0ce0*/ 	.short	0x0100
        /*0ce2*/ 	.byte	0x08
	.zero		1


	//   ....[7]....
        /*0ce4*/ 	.word	0x000004e0
        /*0ce8*/ 	.word	0x000000ff
        /*0cec*/ 	.word	0x0002a860
        /*0cf0*/ 	.short	0x0100
        /*0cf2*/ 	.byte	0x08
	.zero		1


	//   ....[8]....
        /*0cf4*/ 	.word	0x000004f0
        /*0cf8*/ 	.word	0x000000ff
        /*0cfc*/ 	.word	0x0002a858
        /*0d00*/ 	.short	0x0100
        /*0d02*/ 	.byte	0x08
	.zero		1


	//   ....[9]....
        /*0d04*/ 	.word	0x00000500
        /*0d08*/ 	.word	0x000000ff
        /*0d0c*/ 	.word	0x0002a868
        /*0d10*/ 	.short	0x0100
        /*0d12*/ 	.byte	0x08
	.zero		1


	//   ....[10]....
        /*0d14*/ 	.word	0x000005f0
        /*0d18*/ 	.word	0x000000ff
        /*0d1c*/ 	.word	0x0002a870
        /*0d20*/ 	.short	0x0100
        /*0d22*/ 	.byte	0x06
	.zero		1


	//   ....[11]....
        /*0d24*/ 	.word	0x00000600
        /*0d28*/ 	.word	0x000000ff
        /*0d2c*/ 	.word	0x0002a880
        /*0d30*/ 	.short	0x0100
        /*0d32*/ 	.byte	0x06
	.zero		1


	//   ....[12]....
        /*0d34*/ 	.word	0x00000610
        /*0d38*/ 	.word	0x000000ff
        /*0d3c*/ 	.word	0x0002a878
        /*0d40*/ 	.short	0x0100
        /*0d42*/ 	.byte	0x06
	.zero		1


	//   ....[13]....
        /*0d44*/ 	.word	0x00000620
        /*0d48*/ 	.word	0x000000ff
        /*0d4c*/ 	.word	0x0002a888
        /*0d50*/ 	.short	0x0100
        /*0d52*/ 	.byte	0x06
	.zero		1


	//   ....[14]....
        /*0d54*/ 	.word	0x00000750
        /*0d58*/ 	.word	0x000000ff
        /*0d5c*/ 	.word	0x0002a890
        /*0d60*/ 	.short	0x0100
        /*0d62*/ 	.byte	0x08
	.zero		1


	//   ....[15]....
        /*0d64*/ 	.word	0x00000760
        /*0d68*/ 	.word	0x000000ff
        /*0d6c*/ 	.word	0x0002a8a0
        /*0d70*/ 	.short	0x0100
        /*0d72*/ 	.byte	0x08
	.zero		1


	//   ....[16]....
        /*0d74*/ 	.word	0x00000770
        /*0d78*/ 	.word	0x000000ff
        /*0d7c*/ 	.word	0x0002a898
        /*0d80*/ 	.short	0x0100
        /*0d82*/ 	.byte	0x08
	.zero		1


	//   ....[17]....
        /*0d84*/ 	.word	0x00000780
        /*0d88*/ 	.word	0x000000ff
        /*0d8c*/ 	.word	0x0002a8a8
        /*0d90*/ 	.short	0x0100
        /*0d92*/ 	.byte	0x08
	.zero		1


	//   ....[18]....
        /*0d94*/ 	.word	0x000008b0
        /*0d98*/ 	.word	0x000000ff
        /*0d9c*/ 	.word	0x0002a8b0
        /*0da0*/ 	.short	0x0100
        /*0da2*/ 	.byte	0x08
	.zero		1


	//   ....[19]....
        /*0da4*/ 	.word	0x000008c0
        /*0da8*/ 	.word	0x000000ff
        /*0dac*/ 	.word	0x0002a8c0
        /*0db0*/ 	.short	0x0100
        /*0db2*/ 	.byte	0x08
	.zero		1


	//   ....[20]....
        /*0db4*/ 	.word	0x000008d0
        /*0db8*/ 	.word	0x000000ff
        /*0dbc*/ 	.word	0x0002a8b8
        /*0dc0*/ 	.short	0x0100
        /*0dc2*/ 	.byte	0x08
	.zero		1


	//   ....[21]....
        /*0dc4*/ 	.word	0x000008e0
        /*0dc8*/ 	.word	0x000000ff
        /*0dcc*/ 	.word	0x0002a8c8
        /*0dd0*/ 	.short	0x0100
        /*0dd2*/ 	.byte	0x08
	.zero		1


	//   ....[22]....
        /*0dd4*/ 	.word	0x00003c20
        /*0dd8*/ 	.word	0x00000054
        /*0ddc*/ 	.word	0x0002a890
        /*0de0*/ 	.short	0x010a
        /*0de2*/ 	.byte	0x3f
	.zero		1


	//   ....[23]....
        /*0de4*/ 	.word	0x00007590
        /*0de8*/ 	.word	0x00000054
        /*0dec*/ 	.word	0x0002a890
        /*0df0*/ 	.short	0x010a
        /*0df2*/ 	.byte	0x3f
	.zero		1


	//   ....[24]....
        /*0df4*/ 	.word	0x0000a760
        /*0df8*/ 	.word	0x00000054
        /*0dfc*/ 	.word	0x0002a890
        /*0e00*/ 	.short	0x010a
        /*0e02*/ 	.byte	0x3f
	.zero		1


	//   ....[25]....
        /*0e04*/ 	.word	0x0000af20
        /*0e08*/ 	.word	0x0000000b
        /*0e0c*/ 	.word	0x00000000
        /*0e10*/ 	.short	0x0101
        /*0e12*/ 	.byte	0x3f
	.zero		1


	//   ....[26]....
        /*0e14*/ 	.word	0x0000af60
        /*0e18*/ 	.word	0x00000054
        /*0e1c*/ 	.word	0x0002a8b0
        /*0e20*/ 	.short	0x010a
        /*0e22*/ 	.byte	0x3f
	.zero		1


	//   ....[27]....
        /*0e24*/ 	.word	0x0000b510
        /*0e28*/ 	.word	0x00000054
        /*0e2c*/ 	.word	0x00000000
        /*0e30*/ 	.short	0x0101
        /*0e32*/ 	.byte	0x3f
	.zero		1


	//   ....[28]....
        /*0e34*/ 	.word	0x0000bd20
        /*0e38*/ 	.word	0x00000002
        /*0e3c*/ 	.word	0x0002a800
        /*0e40*/ 	.short	0x010a
        /*0e42*/ 	.byte	0x3f
	.zero		1


	//   ....[29]....
        /*0e44*/ 	.word	0x0000bd70
        /*0e48*/ 	.word	0x00000002
        /*0e4c*/ 	.word	0x0002a800
        /*0e50*/ 	.short	0x010a
        /*0e52*/ 	.byte	0x3f
	.zero		1


	//   ....[30]....
        /*0e54*/ 	.word	0x0000d200
        /*0e58*/ 	.word	0x00000002
        /*0e5c*/ 	.word	0x0002a800
        /*0e60*/ 	.short	0x010a
        /*0e62*/ 	.byte	0x3f
	.zero		1


	//   ....[31]....
        /*0e64*/ 	.word	0x00010800
        /*0e68*/ 	.word	0x00000002
        /*0e6c*/ 	.word	0x0002a800
        /*0e70*/ 	.short	0x010a
        /*0e72*/ 	.byte	0x3f
	.zero		1


	//   ....[32]....
        /*0e74*/ 	.word	0x000133d0
        /*0e78*/ 	.word	0x00000009
        /*0e7c*/ 	.word	0x0002a830
        /*0e80*/ 	.short	0x010a
        /*0e82*/ 	.byte	0x3f
	.zero		1


	//   ....[33]....
        /*0e84*/ 	.word	0x00013410
        /*0e88*/ 	.word	0x00000009
        /*0e8c*/ 	.word	0x0002a830
        /*0e90*/ 	.short	0x010a
        /*0e92*/ 	.byte	0x3f
	.zero		1


	//   ....[34]....
        /*0e94*/ 	.word	0x00013d60
        /*0e98*/ 	.word	0x00000009
        /*0e9c*/ 	.word	0x00000000
        /*0ea0*/ 	.short	0x0101
        /*0ea2*/ 	.byte	0x3f
	.zero		1


	//   ....[35]....
        /*0ea4*/ 	.word	0x00015670
        /*0ea8*/ 	.word	0x00000009
        /*0eac*/ 	.word	0x0002a830
        /*0eb0*/ 	.short	0x010a
        /*0eb2*/ 	.byte	0x3f
	.zero		1


	//   ....[36]....
        /*0eb4*/ 	.word	0x000156f0
        /*0eb8*/ 	.word	0x00000009
        /*0ebc*/ 	.word	0x0002a830
        /*0ec0*/ 	.short	0x010a
        /*0ec2*/ 	.byte	0x3f
	.zero		1


	//   ....[37]....
        /*0ec4*/ 	.word	0x00016170
        /*0ec8*/ 	.word	0x00000015
        /*0ecc*/ 	.word	0x0002a850
        /*0ed0*/ 	.short	0x010a
        /*0ed2*/ 	.byte	0x3f
	.zero		1


	//   ....[38]....
        /*0ed4*/ 	.word	0x000161c0
        /*0ed8*/ 	.word	0x00000015
        /*0edc*/ 	.word	0x0002a850
        /*0ee0*/ 	.short	0x010a
        /*0ee2*/ 	.byte	0x3f
	.zero		1


	//   ....[39]....
        /*0ee4*/ 	.word	0x00016550
        /*0ee8*/ 	.word	0x00000009
        /*0eec*/ 	.word	0x00000000
        /*0ef0*/ 	.short	0x0101
        /*0ef2*/ 	.byte	0x3f
	.zero		1


	//   ....[40]....
        /*0ef4*/ 	.word	0x00017a20
        /*0ef8*/ 	.word	0x00000015
        /*0efc*/ 	.word	0x00000000
        /*0f00*/ 	.short	0x0101
        /*0f02*/ 	.byte	0x3f
	.zero		1


	//   ....[41]....
        /*0f04*/ 	.word	0x00017cd0
        /*0f08*/ 	.word	0x00000003
        /*0f0c*/ 	.word	0x0002a830
        /*0f10*/ 	.short	0x010a
        /*0f12*/ 	.byte	0x3f
	.zero		1


	//   ....[42]....
        /*0f14*/ 	.word	0x00017d50
        /*0f18*/ 	.word	0x00000003
        /*0f1c*/ 	.word	0x0002a830
        /*0f20*/ 	.short	0x010a
        /*0f22*/ 	.byte	0x3f
	.zero		1


	//   ....[43]....
        /*0f24*/ 	.word	0x000187b0
        /*0f28*/ 	.word	0x00000014
        /*0f2c*/ 	.word	0x0002a850
        /*0f30*/ 	.short	0x010a
        /*0f32*/ 	.byte	0x3f
	.zero		1


	//   ....[44]....
        /*0f34*/ 	.word	0x00018800
        /*0f38*/ 	.word	0x00000014
        /*0f3c*/ 	.word	0x0002a850
        /*0f40*/ 	.short	0x010a
        /*0f42*/ 	.byte	0x3f
	.zero		1


	//   ....[45]....
        /*0f44*/ 	.word	0x000190c0
        /*0f48*/ 	.word	0x00000062
        /*0f4c*/ 	.word	0x00000000
        /*0f50*/ 	.short	0x0101
        /*0f52*/ 	.byte	0x3f
	.zero		1


	//   ....[46]....
        /*0f54*/ 	.word	0x00019930
        /*0f58*/ 	.word	0x0000006b
        /*0f5c*/ 	.word	0x00000000
        /*0f60*/ 	.short	0x0101
        /*0f62*/ 	.byte	0x3f
	.zero		1


	//   ....[47]....
        /*0f64*/ 	.word	0x00019f30
        /*0f68*/ 	.word	0x00000005
        /*0f6c*/ 	.word	0x0002a850
        /*0f70*/ 	.short	0x010a
        /*0f72*/ 	.byte	0x3f
	.zero		1


	//   ....[48]....
        /*0f74*/ 	.word	0x00019fd0
        /*0f78*/ 	.word	0x00000005
        /*0f7c*/ 	.word	0x0002a850
        /*0f80*/ 	.short	0x010a
        /*0f82*/ 	.byte	0x3f
	.zero		1


	//   ....[49]....
        /*0f84*/ 	.word	0x0001a4d0
        /*0f88*/ 	.word	0x00000005
        /*0f8c*/ 	.word	0x00000000
        /*0f90*/ 	.short	0x0101
        /*0f92*/ 	.byte	0x3f
	.zero		1


	//   ....[50]....
        /*0f94*/ 	.word	0x0001bb10
        /*0f98*/ 	.word	0x00000000
        /*0f9c*/ 	.word	0x00000000
        /*0fa0*/ 	.short	0x0101
        /*0fa2*/ 	.byte	0x3f
	.zero		1


	//   ....[51]....
        /*0fa4*/ 	.word	0x0001c290
        /*0fa8*/ 	.word	0x0000000a
        /*0fac*/ 	.word	0x00000000
        /*0fb0*/ 	.short	0x0101
        /*0fb2*/ 	.byte	0x3f
	.zero		1


	//   ....[52]....
        /*0fb4*/ 	.word	0x0001f480
        /*0fb8*/ 	.word	0x00000016
        /*0fbc*/ 	.word	0x0002a820
        /*0fc0*/ 	.short	0x010a
        /*0fc2*/ 	.byte	0x3f
	.zero		1


	//   ....[53]....
        /*0fc4*/ 	.word	0x0001f510
        /*0fc8*/ 	.word	0x0000000d
        /*0fcc*/ 	.word	0x0002a8a0
        /*0fd0*/ 	.short	0x010a
        /*0fd2*/ 	.byte	0x3f
	.zero		1


	//   ....[54]....
        /*0fd4*/ 	.word	0x0001f950
        /*0fd8*/ 	.word	0x0000000d
        /*0fdc*/ 	.word	0x0002a8c0
        /*0fe0*/ 	.short	0x010a
        /*0fe2*/ 	.byte	0x3f
	.zero		1


	//   ....[55]....
        /*0fe4*/ 	.word	0x0001fd80
        /*0fe8*/ 	.word	0x0000000c
        /*0fec*/ 	.word	0x0002a8a0
        /*0ff0*/ 	.short	0x010a
        /*0ff2*/ 	.byte	0x3f
	.zero		1


	//   ....[56]....
        /*0ff4*/ 	.word	0x000201b0
        /*0ff8*/ 	.word	0x0000000c
        /*0ffc*/ 	.word	0x0002a8c0
        /*1000*/ 	.short	0x010a
        /*1002*/ 	.byte	0x3f
	.zero		1


	//   ....[57]....
        /*1004*/ 	.word	0x00021370
        /*1008*/ 	.word	0x00000007
        /*100c*/ 	.word	0x0002a840
        /*1010*/ 	.short	0x010a
        /*1012*/ 	.byte	0x3f
	.zero		1


	//   ....[58]....
        /*1014*/ 	.word	0x00021a40
        /*1018*/ 	.word	0x00000007
        /*101c*/ 	.word	0x0002a830
        /*1020*/ 	.short	0x0107
        /*1022*/ 	.byte	0x3f
	.zero		1


	//   ....[59]....
        /*1024*/ 	.word	0x00021b10
        /*1028*/ 	.word	0x00000007
        /*102c*/ 	.word	0x0002a830
        /*1030*/ 	.short	0x0101
        /*1032*/ 	.byte	0x3f
	.zero		1


	//   ....[60]....
        /*1034*/ 	.word	0x00022700
        /*1038*/ 	.word	0x00000016
        /*103c*/ 	.word	0x0002a800
        /*1040*/ 	.short	0x0107
        /*1042*/ 	.byte	0x3f
	.zero		1


	//   ....[61]....
        /*1044*/ 	.word	0x00022810
        /*1048*/ 	.word	0x00000016
        /*104c*/ 	.word	0x0002a800
        /*1050*/ 	.short	0x0101
        /*1052*/ 	.byte	0x3f
	.zero		1


	//   ....[62]....
        /*1054*/ 	.word	0x00022830
        /*1058*/ 	.word	0x00000016
        /*105c*/ 	.word	0x0002a820
        /*1060*/ 	.short	0x010a
        /*1062*/ 	.byte	0x3f
	.zero		1


	//   ....[63]....
        /*1064*/ 	.word	0x00022bc0
        /*1068*/ 	.word	0x00000006
        /*106c*/ 	.word	0x0002a840
        /*1070*/ 	.short	0x010a
        /*1072*/ 	.byte	0x3f
	.zero		1


	//   ....[64]....
        /*1074*/ 	.word	0x000230c0
        /*1078*/ 	.word	0x00000006
        /*107c*/ 	.word	0x0002a830
        /*1080*/ 	.short	0x0107
        /*1082*/ 	.byte	0x3f
	.zero		1


	//   ....[65]....
        /*1084*/ 	.word	0x00023180
        /*1088*/ 	.word	0x00000006
        /*108c*/ 	.word	0x0002a830
        /*1090*/ 	.short	0x0101
        /*1092*/ 	.byte	0x3f
	.zero		1


	//   ....[66]....
        /*1094*/ 	.word	0x000231e0
        /*1098*/ 	.word	0x00000004
        /*109c*/ 	.word	0x0002a860
        /*10a0*/ 	.short	0x010a
        /*10a2*/ 	.byte	0x3f
	.zero		1


	//   ....[67]....
        /*10a4*/ 	.word	0x00023650
        /*10a8*/ 	.word	0x00000004
        /*10ac*/ 	.word	0x0002a850
        /*10b0*/ 	.short	0x0107
        /*10b2*/ 	.byte	0x3f
	.zero		1


	//   ....[68]....
        /*10b4*/ 	.word	0x000237d0
        /*10b8*/ 	.word	0x00000004
        /*10bc*/ 	.word	0x0002a850
        /*10c0*/ 	.short	0x0101
        /*10c2*/ 	.byte	0x3f
	.zero		1


	//   ....[69]....
        /*10c4*/ 	.word	0x00023a40
        /*10c8*/ 	.word	0x00000000
        /*10cc*/ 	.word	0x0002a860
        /*10d0*/ 	.short	0x010a
        /*10d2*/ 	.byte	0x3f
	.zero		1


	//   ....[70]....
        /*10d4*/ 	.word	0x00023ec0
        /*10d8*/ 	.word	0x00000000
        /*10dc*/ 	.word	0x0002a850
        /*10e0*/ 	.short	0x0107
        /*10e2*/ 	.byte	0x3f
	.zero		1


	//   ....[71]....
        /*10e4*/ 	.word	0x00023f90
        /*10e8*/ 	.word	0x00000000
        /*10ec*/ 	.word	0x0002a850
        /*10f0*/ 	.short	0x0101
        /*10f2*/ 	.byte	0x3f
	.zero		1


	//   ....[72]....
        /*10f4*/ 	.word	0x00025100
        /*10f8*/ 	.word	0x00000005
        /*10fc*/ 	.word	0x0002a820
        /*1100*/ 	.short	0x010a
        /*1102*/ 	.byte	0x3f
	.zero		1


	//   ....[73]....
        /*1104*/ 	.word	0x00025270
        /*1108*/ 	.word	0x00000003
        /*110c*/ 	.word	0x0002a840
        /*1110*/ 	.short	0x010a
        /*1112*/ 	.byte	0x3f
	.zero		1


	//   ....[74]....
        /*1114*/ 	.word	0x00025310
        /*1118*/ 	.word	0x00000005
        /*111c*/ 	.word	0x0002a840
        /*1120*/ 	.short	0x010a
        /*1122*/ 	.byte	0x3f
	.zero		1


	//   ....[75]....
        /*1124*/ 	.word	0x00025350
        /*1128*/ 	.word	0x00000003
        /*112c*/ 	.word	0x0002a860
        /*1130*/ 	.short	0x010a
        /*1132*/ 	.byte	0x3f
	.zero		1


	//   ....[76]....
        /*1134*/ 	.word	0x00025390
        /*1138*/ 	.word	0x00000005
        /*113c*/ 	.word	0x0002a860
        /*1140*/ 	.short	0x010a
        /*1142*/ 	.byte	0x3f
	.zero		1


	//   ....[77]....
        /*1144*/ 	.word	0x000253f0
        /*1148*/ 	.word	0x00000054
        /*114c*/ 	.word	0x0002a890
        /*1150*/ 	.short	0x010a
        /*1152*/ 	.byte	0x3f
	.zero		1


	//   ....[78]....
        /*1154*/ 	.word	0x000256a0
        /*1158*/ 	.word	0x00000054
        /*115c*/ 	.word	0x0002a890
        /*1160*/ 	.short	0x010a
        /*1162*/ 	.byte	0x3f
	.zero		1


	//   ....[79]....
        /*1164*/ 	.word	0x00025950
        /*1168*/ 	.word	0x00000054
        /*116c*/ 	.word	0x0002a890
        /*1170*/ 	.short	0x010a
        /*1172*/ 	.byte	0x3f
	.zero		1


	//   ....[80]....
        /*1174*/ 	.word	0x00025c00
        /*1178*/ 	.word	0x00000054
        /*117c*/ 	.word	0x0002a8b0
        /*1180*/ 	.short	0x010a
        /*1182*/ 	.byte	0x3f
	.zero		1


	//   ....[81]....
        /*1184*/ 	.word	0x00025ff0
        /*1188*/ 	.word	0x00000002
        /*118c*/ 	.word	0x0002a800
        /*1190*/ 	.short	0x010a
        /*1192*/ 	.byte	0x3f
	.zero		1


	//   ....[82]....
        /*1194*/ 	.word	0x000263d0
        /*1198*/ 	.word	0x00000002
        /*119c*/ 	.word	0x0002a800
        /*11a0*/ 	.short	0x010a
        /*11a2*/ 	.byte	0x3f
	.zero		1


	//   ....[83]....
        /*11a4*/ 	.word	0x00026420
        /*11a8*/ 	.word	0x00000009
        /*11ac*/ 	.word	0x0002a830
        /*11b0*/ 	.short	0x010a
        /*11b2*/ 	.byte	0x3f
	.zero		1


	//   ....[84]....
        /*11b4*/ 	.word	0x00026470
        /*11b8*/ 	.word	0x00000009
        /*11bc*/ 	.word	0x0002a830
        /*11c0*/ 	.short	0x010a
        /*11c2*/ 	.byte	0x3f
	.zero		1


	//   ....[85]....
        /*11c4*/ 	.word	0x000264c0
        /*11c8*/ 	.word	0x00000015
        /*11cc*/ 	.word	0x0002a850
        /*11d0*/ 	.short	0x010a
        /*11d2*/ 	.byte	0x3f
	.zero		1


	//   ....[86]....
        /*11d4*/ 	.word	0x00026510
        /*11d8*/ 	.word	0x00000003
        /*11dc*/ 	.word	0x0002a830
        /*11e0*/ 	.short	0x010a
        /*11e2*/ 	.byte	0x3f
	.zero		1


	//   ....[87]....
        /*11e4*/ 	.word	0x00026560
        /*11e8*/ 	.word	0x00000014
        /*11ec*/ 	.word	0x0002a850
        /*11f0*/ 	.short	0x010a
        /*11f2*/ 	.byte	0x3f
	.zero		1


	//   ....[88]....
        /*11f4*/ 	.word	0x000265b0
        /*11f8*/ 	.word	0x00000005
        /*11fc*/ 	.word	0x0002a850
        /*1200*/ 	.short	0x010a
        /*1202*/ 	.byte	0x3f
	.zero		1


	//   ....[89]....
        /*1204*/ 	.word	0x00026750
        /*1208*/ 	.word	0x00000016
        /*120c*/ 	.word	0x0002a820
        /*1210*/ 	.short	0x010a
        /*1212*/ 	.byte	0x3f
	.zero		1


	//   ....[90]....
        /*1214*/ 	.word	0x000267a0
        /*1218*/ 	.word	0x0000000d
        /*121c*/ 	.word	0x0002a8a0
        /*1220*/ 	.short	0x010a
        /*1222*/ 	.byte	0x3f
	.zero		1


	//   ....[91]....
        /*1224*/ 	.word	0x000267f0
        /*1228*/ 	.word	0x0000000d
        /*122c*/ 	.word	0x0002a8c0
        /*1230*/ 	.short	0x010a
        /*1232*/ 	.byte	0x3f
	.zero		1


	//   ....[92]....
        /*1234*/ 	.word	0x00026840
        /*1238*/ 	.word	0x0000000c
        /*123c*/ 	.word	0x0002a8a0
        /*1240*/ 	.short	0x010a
        /*1242*/ 	.byte	0x3f
	.zero		1


	//   ....[93]....
        /*1244*/ 	.word	0x00026890
        /*1248*/ 	.word	0x0000000c
        /*124c*/ 	.word	0x0002a8c0
        /*1250*/ 	.short	0x010a
        /*1252*/ 	.byte	0x3f
	.zero		1


	//   ....[94]....
        /*1254*/ 	.word	0x000269b0
        /*1258*/ 	.word	0x00000007
        /*125c*/ 	.word	0x0002a840
        /*1260*/ 	.short	0x010a
        /*1262*/ 	.byte	0x3f
	.zero		1


	//   ....[95]....
        /*1264*/ 	.word	0x00027e40
        /*1268*/ 	.word	0x00000016
        /*126c*/ 	.word	0x0002a820
        /*1270*/ 	.short	0x010a
        /*1272*/ 	.byte	0x3f
	.zero		1


	//   ....[96]....
        /*1274*/ 	.word	0x00027e90
        /*1278*/ 	.word	0x00000006
        /*127c*/ 	.word	0x0002a840
        /*1280*/ 	.short	0x010a
        /*1282*/ 	.byte	0x3f
	.zero		1


	//   ....[97]....
        /*1284*/ 	.word	0x000286a0
        /*1288*/ 	.word	0x00000004
        /*128c*/ 	.word	0x0002a860
        /*1290*/ 	.short	0x010a
        /*1292*/ 	.byte	0x3f
	.zero		1


	//   ....[98]....
        /*1294*/ 	.word	0x00028ed0
        /*1298*/ 	.word	0x00000000
        /*129c*/ 	.word	0x0002a860
        /*12a0*/ 	.short	0x010a
        /*12a2*/ 	.byte	0x3f
	.zero		1


	//   ....[99]....
        /*12a4*/ 	.word	0x0002a110
        /*12a8*/ 	.word	0x00000005
        /*12ac*/ 	.word	0x0002a820
        /*12b0*/ 	.short	0x010a
        /*12b2*/ 	.byte	0x3f
	.zero		1


	//   ....[100]....
        /*12b4*/ 	.word	0x0002a2b0
        /*12b8*/ 	.word	0x00000003
        /*12bc*/ 	.word	0x0002a840
        /*12c0*/ 	.short	0x010a
        /*12c2*/ 	.byte	0x3f
	.zero		1


	//   ....[101]....
        /*12c4*/ 	.word	0x0002a300
        /*12c8*/ 	.word	0x00000005
        /*12cc*/ 	.word	0x0002a840
        /*12d0*/ 	.short	0x010a
        /*12d2*/ 	.byte	0x3f
	.zero		1


	//   ....[102]....
        /*12d4*/ 	.word	0x0002a350
        /*12d8*/ 	.word	0x00000003
        /*12dc*/ 	.word	0x0002a860
        /*12e0*/ 	.short	0x010a
        /*12e2*/ 	.byte	0x3f
	.zero		1


	//----- nvinfo : EIATTR_NUM_MBARRIERS
	.align		4
.L_322:
        /*12e4*/ 	.byte	0x03, 0x38
        /*12e6*/ 	.short	0x0016


	//----- nvinfo : EIATTR_EXIT_INSTR_OFFSETS
	.align		4
        /*12e8*/ 	.byte	0x04, 0x1c
        /*12ea*/ 	.short	(.L_324 - .L_323)


	//   ....[0]....
.L_323:
        /*12ec*/ 	.word	0x000253e0


	//----- nvinfo : EIATTR_MAX_THREADS
	.align		4
.L_324:
        /*12f0*/ 	.byte	0x04, 0x05
        /*12f2*/ 	.short	(.L_326 - .L_325)
.L_325:
        /*12f4*/ 	.word	0x00000180
        /*12f8*/ 	.word	0x00000001
        /*12fc*/ 	.word	0x00000001


	//----- nvinfo : EIATTR_CRS_STACK_SIZE
	.align		4
.L_326:
        /*1300*/ 	.byte	0x04, 0x1e
        /*1302*/ 	.short	(.L_328 - .L_327)
.L_327:
        /*1304*/ 	.word	0x00000000


	//----- nvinfo : EIATTR_CBANK_PARAM_SIZE
	.align		4
.L_328:
        /*1308*/ 	.byte	0x03, 0x19
        /*130a*/ 	.short	0x0af0


	//----- nvinfo : EIATTR_PARAM_CBANK
	.align		4
        /*130c*/ 	.byte	0x04, 0x0a
        /*130e*/ 	.short	(.L_330 - .L_329)
	.align		4
.L_329:
        /*1310*/ 	.word	index@(.nv.constant0._ZN7cutlass13device_kernelIN5flash11enable_sm90INS1_16FlashAttnFwdSm90INS1_25CollectiveMainloopFwdSm90ILi2EN4cute5tupleIJNS5_1CILi1EEES8_S8_EEENS6_IJNS7_ILi128EEENS7_ILi96EEENS7_ILi192EEEEEELi128ENS_10bfloat16_tEfNS_4arch4Sm90ELb1ELb0ELb0ELb1ELb1ELb1ELb0ELb1ELb1ELb1ELb1ELb0EEENS1_21CollectiveEpilogueFwdINS6_IJSA_SA_SB_EEES9_SE_SG_Li256ELb1ELb1ELb1ELb0EEENS1_36VarlenDynamicPersistentTileSchedulerILi128ELi96ELi256ELi128ELb1ELb1ELb1ELb1ELb1ELb1EEEEEEEEEvNT_6ParamsE)
        /*1314*/ 	.short	0x0210
        /*1316*/ 	.short	0x0af0


	//----- nvinfo : EIATTR_SW_WAR
	.align		4
.L_330:
        /*1318*/ 	.byte	0x04, 0x36
        /*131a*/ 	.short	(.L_332 - .L_331)
.L_331:
        /*131c*/ 	.word	0x00000008
.L_332:


//--------------------- .nv.callgraph             --------------------------
	.section	.nv.callgraph,"",@"SHT_CUDA_CALLGRAPH"
	.align	4
	.sectionentsize	8
	.align		4
        /*0000*/ 	.word	0x00000000
	.align		4
        /*0004*/ 	.word	0xffffffff
	.align		4
        /*0008*/ 	.word	index@(_ZN7cutlass13device_kernelIN5flash11enable_sm90INS1_16FlashAttnFwdSm90INS1_25CollectiveMainloopFwdSm90ILi2EN4cute5tupleIJNS5_1CILi1EEES8_S8_EEENS6_IJNS7_ILi128EEENS7_ILi96EEENS7_ILi192EEEEEELi128ENS_10bfloat16_tEfNS_4arch4Sm90ELb0ELb0ELb0ELb0ELb1ELb0ELb0ELb1ELb1ELb1ELb1ELb0EEENS1_21CollectiveEpilogueFwdINS6_IJSA_SA_SB_EEES9_SE_SG_Li256ELb0ELb1ELb1ELb0EEENS1_19SingleTileSchedulerILb0ELb1ELb1ELi128EEEEEEEEEvNT_6ParamsE)
	.align		4
        /*000c*/ 	.word	index@(__assertfail)
	.align		4
        /*0010*/ 	.word	index@(_ZN7cutlass13device_kernelIN5flash11enable_sm90INS1_16FlashAttnFwdSm90INS1_25CollectiveMainloopFwdSm90ILi2EN4cute5tupleIJNS5_1CILi1EEES8_S8_EEENS6_IJNS7_ILi128EEENS7_ILi96EEENS7_ILi192EEEEEELi128ENS_10bfloat16_tEfNS_4arch4Sm90ELb0ELb0ELb0ELb1ELb1ELb0ELb0ELb1ELb1ELb1ELb1ELb0EEENS1_21CollectiveEpilogueFwdINS6_IJSA_SA_SB_EEES9_SE_SG_Li256ELb1ELb1ELb1ELb0EEENS1_36VarlenDynamicPersistentTileSchedulerILi128ELi96ELi256ELi128ELb1ELb1ELb1ELb0ELb1ELb1EEEEEEEEEvNT_6ParamsE)
	.align		4
        /*0014*/ 	.word	index@(__assertfail)
	.align		4
        /*0018*/ 	.word	index@(_ZN7cutlass13device_kernelIN5flash11enable_sm90INS1_16FlashAttnFwdSm90INS1_25CollectiveMainloopFwdSm90ILi2EN4cute5tupleIJNS5_1CILi1EEES8_S8_EEENS6_IJNS7_ILi128EEENS7_ILi96EEENS7_ILi192EEEEEELi128ENS_10bfloat16_tEfNS_4arch4Sm90ELb0ELb0ELb0ELb1ELb1ELb1ELb0ELb1ELb1ELb1ELb1ELb0EEENS1_21CollectiveEpilogueFwdINS6_IJSA_SA_SB_EEES9_SE_SG_Li256ELb1ELb1ELb1ELb0EEENS1_36VarlenDynamicPersistentTileSchedulerILi128ELi96ELi256ELi128ELb1ELb1ELb1ELb0ELb1ELb1EEEEEEEEEvNT_6ParamsE)
	.align		4
        /*001c*/ 	.word	index@(__assertfail)
	.align		4
        /*0020*/ 	.word	index@(_ZN7cutlass13device_kernelIN5flash11enable_sm90INS1_16FlashAttnFwdSm90INS1_25CollectiveMainloopFwdSm90ILi2EN4cute5tupleIJNS5_1CILi1EEES8_S8_EEENS6_IJNS7_ILi128EEENS7_ILi96EEENS7_ILi192EEEEEELi128ENS_10bfloat16_tEfNS_4arch4Sm90ELb0ELb1ELb0ELb0ELb1ELb0ELb0ELb1ELb1ELb1ELb1ELb0EEENS1_21CollectiveEpilogueFwdINS6_IJSA_SA_SB_EEES9_SE_SG_Li256ELb0ELb1ELb1ELb0EEENS1_19SingleTileSchedulerILb0ELb1ELb1ELi128EEEEEEEEEvNT_6ParamsE)
	.align		4
        /*0024*/ 	.word	index@(__assertfail)
	.align		4
        /*0028*/ 	.word	index@(_ZN7cutlass13device_kernelIN5flash11enable_sm90INS1_16FlashAttnFwdSm90INS1_25CollectiveMainloopFwdSm90ILi2EN4cute5tupleIJNS5_1CILi1EEES8_S8_EEENS6_IJNS7_ILi128EEENS7_ILi96EEENS7_ILi192EEEEEELi128ENS_10bfloat16_tEfNS_4arch4Sm90ELb0ELb1ELb0ELb1ELb1ELb0ELb0ELb1ELb1ELb1ELb1ELb0EEENS1_21CollectiveEpilogueFwdINS6_IJSA_SA_SB_EEES9_SE_SG_Li256ELb1ELb1ELb1ELb0EEENS1_36VarlenDynamicPersistentTileSchedulerILi128ELi96ELi256ELi128ELb1ELb1ELb1ELb1ELb0ELb1EEEEEEEEEvNT_6ParamsE)
	.align		4
        /*002c*/ 	.word	index@(__assertfail)
	.align		4
        /*0030*/ 	.word	index@(_ZN7cutlass13device_kernelIN5flash11enable_sm90INS1_16FlashAttnFwdSm90INS1_25CollectiveMainloopFwdSm90ILi2EN4cute5tupleIJNS5_1CILi1EEES8_S8_EEENS6_IJNS7_ILi128EEENS7_ILi96EEENS7_ILi192EEEEEELi128ENS_10bfloat16_tEfNS_4arch4Sm90ELb0ELb1ELb0ELb1ELb1ELb1ELb0ELb1ELb1ELb1ELb1ELb0EEENS1_21CollectiveEpilogueFwdINS6_IJSA_SA_SB_EEES9_SE_SG_Li256ELb1ELb1ELb1ELb0EEENS1_36VarlenDynamicPersistentTileSchedulerILi128ELi96ELi256ELi128ELb1ELb1ELb1ELb1ELb0ELb1EEEEEEEEEvNT_6ParamsE)
	.align		4
        /*0034*/ 	.word	index@(__assertfail)
	.align		4
        /*0038*/ 	.word	index@(_ZN7cutlass13device_kernelIN5flash11enable_sm90INS1_16FlashAttnFwdSm90INS1_25CollectiveMainloopFwdSm90ILi2EN4cute5tupleIJNS5_1CILi1EEES8_S8_EEENS6_IJNS7_ILi128EEENS7_ILi96EEENS7_ILi192EEEEEELi128ENS_10bfloat16_tEfNS_4arch4Sm90ELb1ELb0ELb0ELb0ELb1ELb0ELb0ELb1ELb1ELb1ELb1ELb0EEENS1_21CollectiveEpilogueFwdINS6_IJSA_SA_SB_EEES9_SE_SG_Li256ELb0ELb1ELb1ELb0EEENS1_19SingleTileSchedulerILb0ELb1ELb1ELi128EEEEEEEEEvNT_6ParamsE)
	.align		4
        /*003c*/ 	.word	index@(__assertfail)
	.align		4
        /*0040*/ 	.word	index@(_ZN7cutlass13device_kernelIN5flash11enable_sm90INS1_16FlashAttnFwdSm90INS1_25CollectiveMainloopFwdSm90ILi2EN4cute5tupleIJNS5_1CILi1EEES8_S8_EEENS6_IJNS7_ILi128EEENS7_ILi96EEENS7_ILi192EEEEEELi128ENS_10bfloat16_tEfNS_4arch4Sm90ELb1ELb0ELb0ELb1ELb1ELb0ELb0ELb1ELb1ELb1ELb1ELb0EEENS1_21CollectiveEpilogueFwdINS6_IJSA_SA_SB_EEES9_SE_SG_Li256ELb1ELb1ELb1ELb0EEENS1_36VarlenDynamicPersistentTileSchedulerILi128ELi96ELi256ELi128ELb1ELb1ELb1ELb1ELb1ELb1EEEEEEEEEvNT_6ParamsE)
	.align		4
        /*0044*/ 	.word	index@(__assertfail)
	.align		4
        /*0048*/ 	.word	index@(_ZN7cutlass13device_kernelIN5flash11enable_sm90INS1_16FlashAttnFwdSm90INS1_25CollectiveMainloopFwdSm90ILi2EN4cute5tupleIJNS5_1CILi1EEES8_S8_EEENS6_IJNS7_ILi128EEENS7_ILi96EEENS7_ILi192EEEEEELi128ENS_10bfloat16_tEfNS_4arch4Sm90ELb1ELb0ELb0ELb1ELb1ELb1ELb0ELb1ELb1ELb1ELb1ELb0EEENS1_21CollectiveEpilogueFwdINS6_IJSA_SA_SB_EEES9_SE_SG_Li256ELb1ELb1ELb1ELb0EEENS1_36VarlenDynamicPersistentTileSchedulerILi128ELi96ELi256ELi128ELb1ELb1ELb1ELb1ELb1ELb1EEEEEEEEEvNT_6ParamsE)
	.align		4
        /*004c*/ 	.word	index@(__assertfail)
	.align		4
        /*0050*/ 	.word	0x00000000
	.align		4
        /*0054*/ 	.word	0xfffffffe
	.align		4
        /*0058*/ 	.word	0x00000000
	.align		4
        /*005c*/ 	.word	0xfffffffd
	.align		4
        /*0060*/ 	.word	0x00000000
	.align		4
        /*0064*/ 	.word	0xfffffffc


//--------------------- .nv.constant4             --------------------------
	.section	.nv.constant4,"a",@progbits
	.align	8
	.align		8
.nv.constant4:
        /*0000*/ 	.dword	__assertfail
	.align		8
        /*0008*/ 	.dword	__unnamed_1
	.align		8
        /*0010*/ 	.dword	__unnamed_2
	.align		8
        /*0018*/ 	.dword	__unnamed_3
	.align		8
        /*0020*/ 	.dword	__unnamed_4
	.align		8
        /*0028*/ 	.dword	__unnamed_5
	.align		8
        /*0030*/ 	.dword	__unnamed_6
	.align		8
        /*0038*/ 	.dword	_ZN82_INTERNAL_795d3125_46_flash_fwd_hdim192_128_bf16_paged_split_sm90_cu_f3e6f9ee_30904cuda3std3__45__cpo5beginE
	.align		8
        /*0040*/ 	.dword	_ZN82_INTERNAL_795d3125_46_flash_fwd_hdim192_128_bf16_paged_split_sm90_cu_f3e6f9ee_30904cuda3std3__45__cpo3endE
	.align		8
        /*0048*/ 	.dword	_ZN82_INTERNAL_795d3125_46_flash_fwd_hdim192_128_bf16_paged_split_sm90_cu_f3e6f9ee_30904cuda3std3__45__cpo6cbeginE
	.align		8
        /*0050*/ 	.dword	_ZN82_INTERNAL_795d3125_46_flash_fwd_hdim192_128_bf16_paged_split_sm90_cu_f3e6f9ee_30904cuda3std3__45__cpo4cendE
	.align		8
        /*0058*/ 	.dword	_ZN82_INTERNAL_795d3125_46_flash_fwd_hdim192_128_bf16_paged_split_sm90_cu_f3e6f9ee_30904cuda3std3__484_GLOBAL__N__795d3125_46_flash_fwd_hdim192_128_bf16_paged_split_sm90_cu_f3e6f9ee_30906ignoreE
	.align		8
        /*0060*/ 	.dword	_ZN82_INTERNAL_795d3125_46_flash_fwd_hdim192_128_bf16_paged_split_sm90_cu_f3e6f9ee_30904cuda3std3__419piecewise_constructE
	.align		8
        /*0068*/ 	.dword	_ZN82_INTERNAL_795d3125_46_flash_fwd_hdim192_128_bf16_paged_split_sm90_cu_f3e6f9ee_30904cuda3std3__48in_placeE
	.align		8
        /*0070*/ 	.dword	_ZN82_INTERNAL_795d3125_46_flash_fwd_hdim192_128_bf16_paged_split_sm90_cu_f3e6f9ee_30904cuda3std6ranges3__45__cpo4swapE
	.align		8
        /*0078*/ 	.dword	_ZN82_INTERNAL_795d3125_46_flash_fwd_hdim192_128_bf16_paged_split_sm90_cu_f3e6f9ee_30904cuda3std6ranges3__45__cpo9iter_moveE
	.align		8
        /*0080*/ 	.dword	_ZN82_INTERNAL_795d3125_46_flash_fwd_hdim192_128_bf16_paged_split_sm90_cu_f3e6f9ee_30904cute7productE
	.align		8
        /*0088*/ 	.dword	_ZN82_INTERNAL_795d3125_46_flash_fwd_hdim192_128_bf16_paged_split_sm90_cu_f3e6f9ee_30904cute1_E
	.align		8
        /*0090*/ 	.dword	$str$23
	.align		8
        /*0098*/ 	.dword	$str$24


//--------------------- .text._ZN7cutlass13device_kernelIN5flash11enable_sm90INS1_16FlashAttnFwdSm90INS1_25CollectiveMainloopFwdSm90ILi2EN4cute5tupleIJNS5_1CILi1EEES8_S8_EEENS6_IJNS7_ILi128EEENS7_ILi96EEENS7_ILi192EEEEEELi128ENS_10bfloat16_tEfNS_4arch4Sm90ELb0ELb0ELb0ELb0ELb1ELb0ELb0ELb1ELb1ELb1ELb1ELb0EEENS1_21CollectiveEpilogueFwdINS6_IJSA_SA_SB_EEES9_SE_SG_Li256ELb0ELb1ELb1ELb0EEENS1_19SingleTileSchedulerILb0ELb1ELb1ELi128EEEEEEEEEvNT_6ParamsE --------------------------
	.section	.text._ZN7cutlass13device_kernelIN5flash11enable_sm90INS1_16FlashAttnFwdSm90INS1_25CollectiveMainloopFwdSm90ILi2EN4cute5tupleIJNS5_1CILi1EEES8_S8_EEENS6_IJNS7_ILi128EEENS7_ILi96EEENS7_ILi192EEEEEELi128ENS_10bfloat16_tEfNS_4arch4Sm90ELb0ELb0ELb0ELb0ELb1ELb0ELb0ELb1ELb1ELb1ELb1ELb0EEENS1_21CollectiveEpilogueFwdINS6_IJSA_SA_SB_EEES9_SE_SG_Li256ELb0ELb1ELb1ELb0EEENS1_19SingleTileSchedulerILb0ELb1ELb1ELi128EEEEEEEEEvNT_6ParamsE,"ax",@progbits
	.align	128
.text._ZN7cutlass13device_kernelIN5flash11enable_sm90INS1_16FlashAttnFwdSm90INS1_25CollectiveMainloopFwdSm90ILi2EN4cute5tupleIJNS5_1CILi1EEES8_S8_EEENS6_IJNS7_ILi128EEENS7_ILi96EEENS7_ILi192EEEEEELi128ENS_10bfloat16_tEfNS_4arch4Sm90ELb0ELb0ELb0ELb0ELb1ELb0ELb0ELb1ELb1ELb1ELb1ELb0EEENS1_21CollectiveEpilogueFwdINS6_IJSA_SA_SB_EEES9_SE_SG_Li256ELb0ELb1ELb1ELb0EEENS1_19SingleTileSchedulerILb0ELb1ELb1ELi128EEEEEEEEEvNT_6ParamsE:
        .type           _ZN7cutlass13device_kernelIN5flash11enable_sm90INS1_16FlashAttnFwdSm90INS1_25CollectiveMainloopFwdSm90ILi2EN4cute5tupleIJNS5_1CILi1EEES8_S8_EEENS6_IJNS7_ILi128EEENS7_ILi96EEENS7_ILi192EEEEEELi128ENS_10bfloat16_tEfNS_4arch4Sm90ELb0ELb0ELb0ELb0ELb1ELb0ELb0ELb1ELb1ELb1ELb1ELb0EEENS1_21CollectiveEpilogueFwdINS6_IJSA_SA_SB_EEES9_SE_SG_Li256ELb0ELb1ELb1ELb0EEENS1_19SingleTileSchedulerILb0ELb1ELb1ELi128EEEEEEEEEvNT_6ParamsE,@function
        .size           _ZN7cutlass13device_kernelIN5flash11enable_sm90INS1_16FlashAttnFwdSm90INS1_25CollectiveMainloopFwdSm90ILi2EN4cute5tupleIJNS5_1CILi1EEES8_S8_EEENS6_IJNS7_ILi128EEENS7_ILi96EEENS7_ILi192EEEEEELi128ENS_10bfloat16_tEfNS_4arch4Sm90ELb0ELb0ELb0ELb0ELb1ELb0ELb0ELb1ELb1ELb1ELb1ELb0EEENS1_21CollectiveEpilogueFwdINS6_IJSA_SA_SB_EEES9_SE_SG_Li256ELb0ELb1ELb1ELb0EEENS1_19SingleTileSchedulerILb0ELb1ELb1ELi128EEEEEEEEEvNT_6ParamsE,(.L_x_3204 - _ZN7cutlass13device_kernelIN5flash11enable_sm90INS1_16FlashAttnFwdSm90INS1_25CollectiveMainloopFwdSm90ILi2EN4cute5tupleIJNS5_1CILi1EEES8_S8_EEENS6_IJNS7_ILi128EEENS7_ILi96EEENS7_ILi192EEEEEELi128ENS_10bfloat16_tEfNS_4arch4Sm90ELb0ELb0ELb0ELb0ELb1ELb0ELb0ELb1ELb1ELb1ELb1ELb0EEENS1_21CollectiveEpilogueFwdINS6_IJSA_SA_SB_EEES9_SE_SG_Li256ELb0ELb1ELb1ELb0EEENS1_19SingleTileSchedulerILb0ELb1ELb1ELi128EEEEEEEEEvNT_6ParamsE)
        .other          _ZN7cutlass13device_kernelIN5flash11enable_sm90INS1_16FlashAttnFwdSm90INS1_25CollectiveMainloopFwdSm90ILi2EN4cute5tupleIJNS5_1CILi1EEES8_S8_EEENS6_IJNS7_ILi128EEENS7_ILi96EEENS7_ILi192EEEEEELi128ENS_10bfloat16_tEfNS_4arch4Sm90ELb0ELb0ELb0ELb0ELb1ELb0ELb0ELb1ELb1ELb1ELb1ELb0EEENS1_21CollectiveEpilogueFwdINS6_IJSA_SA_SB_EEES9_SE_SG_Li256ELb0ELb1ELb1ELb0EEENS1_19SingleTileSchedulerILb0ELb1ELb1ELi128EEEEEEEEEvNT_6ParamsE,@"STO_CUDA_ENTRY STV_DEFAULT"
_ZN7cutlass13device_kernelIN5flash11enable_sm90INS1_16FlashAttnFwdSm90INS1_25CollectiveMainloopFwdSm90ILi2EN4cute5tupleIJNS5_1CILi1EEES8_S8_EEENS6_IJNS7_ILi128EEENS7_ILi96EEENS7_ILi192EEEEEELi128ENS_10bfloat16_tEfNS_4arch4Sm90ELb0ELb0ELb0ELb0ELb1ELb0ELb0ELb1ELb1ELb1ELb1ELb0EEENS1_21CollectiveEpilogueFwdINS6_IJSA_SA_SB_EEES9_SE_SG_Li256ELb0ELb1ELb1ELb0EEENS1_19SingleTileSchedulerILb0ELb1ELb1ELi128EEEEEEEEEvNT_6ParamsE:
[----:B------:R-:W0:Y:S01]  /*0000*/  LDC R1, c[0x0][0x28] ;  /* 0x00000a00ff017b82 */ /* 0x000e220000000800 */
[----:B------:R-:W1:Y:S01]  /*0010*/  S2R R25, SR_TID.X ;  /* 0x0000000000197919 */ /* 0x000e620000002100 */
[----:B------:R-:W-:Y:S01]  /*0020*/  ELECT P0, URZ, PT ;  /* 0x00000000003f782f */ /* 0x000fe20003800000 */
[----:B------:R-:W-:Y:S01]  /*0030*/  UMOV UR4, 0x80 ;  /* 0x0000008000047882 */ /* 0x000fe20000000000 */
[----:B------:R-:W-:Y:S01]  /*0040*/  UMOV UR7, 0x100 ;  /* 0x0000010000077882 */ /* 0x000fe20000000000 */
[----:B-1----:R-:W-:-:S05]  /*0050*/  SHF.R.U32.HI R0, RZ, 0x5, R25 ;  /* 0x00000005ff007819 */ /* 0x002fca0000011619 */
[----:B------:R-:W1:Y:S02]  /*0060*/  SHFL.IDX PT, R2, R0, RZ, 0x1f ;  /* 0x00001fff00027589 */ /* 0x000e6400000e0000 */
[C---:B-1----:R-:W-:Y:S02]  /*0070*/  ISETP.NE.OR P0, PT, R2.reuse, RZ, !P0 ;  /* 0x000000ff0200720c */ /* 0x042fe40004705670 */
[----:B------:R-:W-:Y:S02]  /*0080*/  ISETP.NE.AND P1, PT, R2, RZ, PT ;  /* 0x000000ff0200720c */ /* 0x000fe40003f25270 */
[----:B------:R-:W-:-:S06]  /*0090*/  SHF.R.U32.HI R2, RZ, 0x7, R25 ;  /* 0x00000007ff027819 */ /* 0x000fcc0000011619 */
[----:B------:R-:W1:Y:S03]  /*00a0*/  SHFL.IDX PT, R2, R2, RZ, 0x1f ;  /* 0x00001fff02027589 */ /* 0x000e6600000e0000 */
[----:B------:R-:W-:Y:S01]  /*00b0*/  VOTEU.ALL UP0, P0 ;  /* 0x00000000003f7886 */ /* 0x000fe20000000000 */
[----:B------:R-:W-:-:S04]  /*00c0*/  VOTEU.ALL UP1, P0 ;  /* 0x00000000003f7886 */ /* 0x000fc80000020000 */
[----:B------:R-:W2:Y:S01]  /*00d0*/  @!UP0 S2UR UR8, SR_CgaCtaId ;  /* 0x00000000000889c3 */ /* 0x000ea20000008800 */
[----:B------:R-:W-:Y:S01]  /*00e0*/  @!UP0 UMOV UR6, 0x400 ;  /* 0x0000040000068882 */ /* 0x000fe20000000000 */
[----:B------:R-:W-:-:S04]  /*00f0*/  @!UP0 UIADD3 UR4, -UR4, 0x100000, URZ ;  /* 0x0010000004048890 */ /* 0x000fc8000fffe13f */
[----:B------:R-:W-:Y:S02]  /*0100*/  @!UP0 USHF.L.U32 UR5, UR4, 0xb, URZ ;  /* 0x0000000b04058899 */ /* 0x000fe4000800063f */
[----:B------:R-:W-:Y:S02]  /*0110*/  @!UP0 USHF.L.U32 UR4, UR4, 0x1, URZ ;  /* 0x0000000104048899 */ /* 0x000fe4000800063f */
[----:B--2---:R-:W-:Y:S02]  /*0120*/  @!UP0 ULEA UR8, UR8, UR6, 0x18 ;  /* 0x0000000608088291 */ /* 0x004fe4000f8ec03f */
[----:B------:R-:W-:-:S04]  /*0130*/  @!UP0 UIADD3 UR6, -UR7, 0x100000, URZ ;  /* 0x0010000007068890 */ /* 0x000fc8000fffe13f */
[----:B------:R-:W-:Y:S02]  /*0140*/  @!UP0 USHF.L.U32 UR7, UR6, 0xb, URZ ;  /* 0x0000000b06078899 */ /* 0x000fe4000800063f */
[----:B------:R-:W-:Y:S01]  /*0150*/  @!UP0 USHF.L.U32 UR6, UR6, 0x1, URZ ;  /* 0x0000000106068899 */ /* 0x000fe2000800063f */
[----:B------:R-:W-:-:S05]  /*0160*/  VOTEU.ALL UP0, P0 ;  /* 0x00000000003f7886 */ /* 0x000fca0000000000 */
[----:B------:R2:W3:Y:S06]  /*0170*/  @!UP0 SYNCS.EXCH.64 URZ, [UR8+0x2a800], UR4 ;  /* 0x02a80004083f85b2 */ /* 0x0004ec0008000100 */
[----:B------:R2:W4:Y:S02]  /*0180*/  @!UP1 SYNCS.EXCH.64 URZ, [UR8+0x2a820], UR6 ;  /* 0x02a82006083f95b2 */ /* 0x0005240008000100 */
[----:B012---:R-:W-:Y:S05]  /*0190*/  @P1 BRA `(.L_x_0) ;  /* 0x0000000000481947 */ /* 0x007fea0003800000 */
[----:B------:R-:W0:Y:S01]  /*01a0*/  S2UR UR5, SR_CgaCtaId ;  /* 0x00000000000579c3 */ /* 0x000e220000008800 */
[----:B------:R-:W-:Y:S01]  /*01b0*/  UMOV UR4, 0x400 ;  /* 0x0000040000047882 */ /* 0x000fe20000000000 */
[----:B------:R-:W-:Y:S01]  /*01c0*/  UMOV UR6, 0x80 ;  /* 0x0000008000067882 */ /* 0x000fe20000000000 */
[----:B------:R-:W-:Y:S01]  /*01d0*/  UMOV UR7, 0x100 ;  /* 0x0000010000077882 */ /* 0x000fe20000000000 */
[----:B------:R-:W-:Y:S01]  /*01e0*/  ELECT P0, URZ, PT ;  /* 0x00000000003f782f */ /* 0x000fe20003800000 */
[----:B0-----:R-:W-:Y:S02]  /*01f0*/  ULEA UR8, UR5, UR4, 0x18 ;  /* 0x0000000405087291 */ /* 0x001fe4000f8ec03f */
[----:B------:R-:W-:-:S04]  /*0200*/  UIADD3 UR4, -UR6, 0x100000, URZ ;  /* 0x0010000006047890 */ /* 0x000fc8000fffe13f */
[----:B------:R-:W-:Y:S02]  /*0210*/  USHF.L.U32 UR5, UR4, 0xb, URZ ;  /* 0x0000000b04057899 */ /* 0x000fe4000800063f */
[----:B------:R-:W-:Y:S02]  /*0220*/  USHF.L.U32 UR4, UR4, 0x1, URZ ;  /* 0x0000000104047899 */ /* 0x000fe4000800063f */
[----:B------:R-:W-:-:S04]  /*0230*/  UIADD3 UR6, -UR7, 0x100000, URZ ;  /* 0x0010000007067890 */ /* 0x000fc8000fffe13f */
[----:B------:R-:W-:Y:S02]  /*0240*/  USHF.L.U32 UR7, UR6, 0xb, URZ ;  /* 0x0000000b06077899 */ /* 0x000fe4000800063f */
[----:B------:R-:W-:Y:S01]  /*0250*/  USHF.L.U32 UR6, UR6, 0x1, URZ ;  /* 0x0000000106067899 */ /* 0x000fe2000800063f */
[----:B------:R-:W0:Y:S03]  /*0260*/  FENCE.VIEW.ASYNC.S ;  /* 0x00000000000073c6 */ /* 0x000e260000000000 */
[----:B0-----:R0:W1:Y:S08]  /*0270*/  SYNCS.EXCH.64 URZ, [UR8+0x2a830], UR4 ;  /* 0x02a83004083f75b2 */ /* 0x0010700008000100 */
[----:B------:R0:W2:Y:S01]  /*0280*/  SYNCS.EXCH.64 URZ, [UR8+0x2a840], UR6 ;  /* 0x02a84006083f75b2 */ /* 0x0000a20008000100 */
[----:B------:R0:W0:Y:S01]  /*0290*/  SYNCS.EXCH.64 URZ, [UR8+0x2a838], UR4 ;  /* 0x02a83804083f75b2 */ /* 0x0000220008000100 */
[----:B------:R0:W0:Y:S01]  /*02a0*/  SYNCS.EXCH.64 URZ, [UR8+0x2a848], UR6 ;  /* 0x02a84806083f75b2 */ /* 0x0000220008000100 */
[----:B------:R-:W-:Y:S01]  /*02b0*/  NOP ;  /* 0x0000000000007918 */ /* 0x000fe20000000000 */
.L_x_0:
[----:B------:R-:W5:Y:S01]  /*02c0*/  SHFL.IDX PT, R3, R0, RZ, 0x1f ;  /* 0x00001fff00037589 */ /* 0x000f6200000e0000 */
[----:B------:R-:W-:Y:S01]  /*02d0*/  NOP ;  /* 0x0000000000007918 */ /* 0x000fe20000000000 */
[----:B-----5:R-:W-:-:S13]  /*02e0*/  ISETP.NE.AND P0, PT, R3, RZ, PT ;  /* 0x000000ff0300720c */ /* 0x020fda0003f05270 */
[----:B------:R-:W-:Y:S05]  /*02f0*/  @P0 BRA `(.L_x_1) ;  /* 0x0000000000480947 */ /* 0x000fea0003800000 */
[----:B0-----:R-:W0:Y:S01]  /*0300*/  S2UR UR5, SR_CgaCtaId ;  /* 0x00000000000579c3 */ /* 0x001e220000008800 */
        /* <DEDUP_REMOVED lines=12> */
[----:B0-----:R0:W0:Y:S08]  /*03d0*/  SYNCS.EXCH.64 URZ, [UR8+0x2a850], UR4 ;  /* 0x02a85004083f75b2 */ /* 0x0010300008000100 */
[----:B------:R0:W0:Y:S01]  /*03e0*/  SYNCS.EXCH.64 URZ, [UR8+0x2a860], UR6 ;  /* 0x02a86006083f75b2 */ /* 0x0000220008000100 */
[----:B------:R0:W0:Y:S01]  /*03f0*/  SYNCS.EXCH.64 URZ, [UR8+0x2a858], UR4 ;  /* 0x02a85804083f75b2 */ /* 0x0000220008000100 */
[----:B------:R0:W0:Y:S01]  /*0400*/  SYNCS.EXCH.64 URZ, [UR8+0x2a868], UR6 ;  /* 0x02a86806083f75b2 */ /* 0x0000220008000100 */
[----:B------:R-:W-:Y:S01]  /*0410*/  NOP ;  /* 0x0000000000007918 */ /* 0x000fe20000000000 */
.L_x_1:
[----:B------:R-:W5:Y:S01]  /*0420*/  SHFL.IDX PT, R3, R0, RZ, 0x1f ;  /* 0x00001fff00037589 */ /* 0x000f6200000e0000 */
[----:B------:R-:W-:Y:S01]  /*0430*/  NOP ;  /* 0x0000000000007918 */ /* 0x000fe20000000000 */
[----:B-----5:R-:W-:-:S13]  /*0440*/  ISETP.NE.AND P0, PT, R3, RZ, PT ;  /* 0x000000ff0300720c */ /* 0x020fda0003f05270 */
[----:B------:R-:W-:Y:S05]  /*0450*/  @P0 BRA `(.L_x_2) ;  /* 0x0000000000380947 */ /* 0x000fea0003800000 */
[----:B0-----:R-:W0:Y:S01]  /*0460*/  S2UR UR5, SR_CgaCtaId ;  /* 0x00000000000579c3 */ /* 0x001e220000008800 */
[----:B------:R-:W-:Y:S01]  /*0470*/  UMOV UR4, 0x400 ;  /* 0x0000040000047882 */ /* 0x000fe20000000000 */
[----:B------:R-:W-:Y:S01]  /*0480*/  UMOV UR7, 0x80 ;  /* 0x0000008000077882 */ /* 0x000fe20000000000 */
[----:B------:R-:W-:Y:S01]  /*0490*/  ELECT P0, URZ, PT ;  /* 0x00000000003f782f */ /* 0x000fe20003800000 */
[----:B0-----:R-:W-:Y:S02]  /*04a0*/  ULEA UR6, UR5, UR4, 0x18 ;  /* 0x0000000405067291 */ /* 0x001fe4000f8ec03f */
[----:B------:R-:W-:-:S04]  /*04b0*/  UIADD3 UR4, -UR7, 0x100000, URZ ;  /* 0x0010000007047890 */ /* 0x000fc8000fffe13f */
[----:B------:R-:W-:Y:S02]  /*04c0*/  USHF.L.U32 UR5, UR4, 0xb, URZ ;  /* 0x0000000b04057899 */ /* 0x000fe4000800063f */
[----:B------:R-:W-:Y:S01]  /*04d0*/  USHF.L.U32 UR4, UR4, 0x1, URZ ;  /* 0x0000000104047899 */ /* 0x000fe2000800063f */
[----:B------:R-:W0:Y:S11]  /*04e0*/  FENCE.VIEW.ASYNC.S ;  /* 0x00000000000073c6 */ /* 0x000e360000000000 */
[----:B0-----:R0:W0:Y:S01]  /*04f0*/  SYNCS.EXCH.64 URZ, [UR6+0x2a870], UR4 ;  /* 0x02a87004063f75b2 */ /* 0x0010220008000100 */
[----:B------:R0:W0:Y:S01]  /*0500*/  SYNCS.EXCH.64 URZ, [UR6+0x2a880], UR4 ;  /* 0x02a88004063f75b2 */ /* 0x0000220008000100 */
[----:B------:R0:W0:Y:S01]  /*0510*/  SYNCS.EXCH.64 URZ, [UR6+0x2a878], UR4 ;  /* 0x02a87804063f75b2 */ /* 0x0000220008000100 */
[----:B------:R0:W0:Y:S01]  /*0520*/  SYNCS.EXCH.64 URZ, [UR6+0x2a888], UR4 ;  /* 0x02a88804063f75b2 */ /* 0x0000220008000100 */
[----:B------:R-:W-:Y:S01]  /*0530*/  NOP ;  /* 0x0000000000007918 */ /* 0x000fe20000000000 */
.L_x_2:
        /* <DEDUP_REMOVED lines=22> */
.L_x_3:
[----:B------:R-:W5:Y:S01]  /*06a0*/  SHFL.IDX PT, R3, R0, RZ, 0x1f ;  /* 0x00001fff00037589 */ /* 0x000f6200000e0000 */
[----:B------:R-:W-:Y:S01]  /*06b0*/  R2UR UR9, R2 ;  /* 0x00000000020972ca */ /* 0x000fe200000e0000 */
        /* <DEDUP_REMOVED lines=21> */
.L_x_4:
[----:B------:R-:W-:Y:S01]  /*0810*/  UISETP.NE.AND UP0, UPT, UR9, URZ, UPT ;  /* 0x0000003f0900728c */ /* 0x000fe2000bf05270 */
[----:B------:R-:W-:Y:S01]  /*0820*/  NOP ;  /* 0x0000000000007918 */ /* 0x000fe20000000000 */
[----:B------:R-:W-:Y:S01]  /*0830*/  UMOV UR36, 0x1 ;  /* 0x0000000100247882 */ /* 0x000fe20000000000 */
[----:B------:R-:W-:Y:S01]  /*0840*/  ULDC.64 UR38, c[0x0][0x208] ;  /* 0x0000820000267ab9 */ /* 0x000fe20000000a00 */
[----:B------:R-:W-:Y:S01]  /*0850*/  USEL UR36, UR36, 0x2, !UP0 ;  /* 0x0000000224247887 */ /* 0x000fe2000c000000 */
[----:B------:R-:W-:Y:S01]  /*0860*/  BSSY B6, `(.L_x_5) ;  /* 0x0000a48000067945 */ /* 0x000fe20003800000 */
[----:B01234-:R-:W-:Y:S01]  /*0870*/  BAR.SYNC.DEFER_BLOCKING 0x0 ;  /* 0x0000000000007b1d */ /* 0x01ffe20000010000 */
[----:B------:R-:W-:-:S13]  /*0880*/  PLOP3.LUT P0, PT, PT, PT, UP0, 0x80, 0x0 ;  /* 0x000000000000781c */ /* 0x000fda0003f0f008 */
[----:B------:R-:W-:Y:S05]  /*0890*/  @!P0 BRA `(.L_x_6) ;  /* 0x0000006800c48947 */ /* 0x000fea0003800000 */
.L_x_7:
[----:B------:R-:W-:-:S08]  /*08a0*/  NOP ;  /* 0x0000000000007918 */ /* 0x000fd00000000000 */
[----:B------:R-:W0:Y:S02]  /*08b0*/  USETMAXREG.TRY_ALLOC.CTAPOOL UP0, 0xe8 ;  /* 0x000000e8000079c8 */ /* 0x000e240008000600 */
[----:B0-----:R-:W-:-:S13]  /*08c0*/  PLOP3.LUT P0, PT, PT, PT, UP0, 0x80, 0x0 ;  /* 0x000000000000781c */ /* 0x001fda0003f0f008 */
[----:B------:R-:W-:Y:S05]  /*08d0*/  @!P0 BRA `(.L_x_7) ;  /* 0xfffffffc00f08947 */ /* 0x000fea000383ffff */
[----:B------:R-:W0:Y:S08]  /*08e0*/  LDC R3, c[0x0][0xc50] ;  /* 0x00031400ff037b82 */ /* 0x000e300000000800 */
[----:B------:R-:W1:Y:S08]  /*08f0*/  S2UR UR4, SR_CTAID.Y ;  /* 0x00000000000479c3 */ /* 0x000e700000002600 */
[----:B------:R-:W2:Y:S08]  /*0900*/  S2UR UR5, SR_CTAID.Z ;  /* 0x00000000000579c3 */ /* 0x000eb00000002700 */
[----:B------:R-:W-:Y:S06]  /*0910*/  BAR.ARV 0x8, 0x180 ;  /* 0x0206000000007b1d */ /* 0x000fec0000002000 */
[----:B0-----:R-:W-:Y:S01]  /*0920*/  ISETP.NE.AND P0, PT, R3, 0x1, PT ;  /* 0x000000010300780c */ /* 0x001fe20003f05270 */
[----:B-1----:R-:W-:-:S12]  /*0930*/  IMAD.U32 R2, RZ, RZ, UR4 ;  /* 0x00000004ff027e24 */ /* 0x002fd8000f8e00ff */
[----:B------:R-:W0:Y:S08]  /*0940*/  @P0 LDC R0, c[0x0][0xc54] ;  /* 0x00031500ff000b82 */ /* 0x000e300000000800 */
[----:B------:R-:W1:Y:S01]  /*0950*/  @P0 LDC R5, c[0x0][0xc58] ;  /* 0x00031600ff050b82 */ /* 0x000e620000000800 */
[----:B0-----:R-:W-:-:S05]  /*0960*/  @P0 IMAD.HI.U32 R0, R0, UR4, RZ ;  /* 0x0000000400000c27 */ /* 0x001fca000f8e00ff */
[----:B-1----:R-:W-:Y:S02]  /*0970*/  @P0 SHF.R.U32.HI R2, RZ, R5, R0 ;  /* 0x00000005ff020219 */ /* 0x002fe40000011600 */
[----:B--2---:R-:W-:-:S03]  /*0980*/  ISETP.LE.AND P0, PT, RZ, UR5, PT ;  /* 0x00000005ff007c0c */ /* 0x004fc6000bf03270 */
[----:B------:R-:W-:-:S04]  /*0990*/  IMAD.MOV R0, RZ, RZ, -R2 ;  /* 0x000000ffff007224 */ /* 0x000fc800078e0a02 */
[----:B------:R-:W-:-:S06]  /*09a0*/  IMAD R4, R3, R0, UR4 ;  /* 0x0000000403047e24 */ /* 0x000fcc000f8e0200 */
[----:B------:R-:W-:Y:S05]  /*09b0*/  @!P0 BRA `(.L_x_8) ;  /* 0x000000a000c88947 */ /* 0x000fea0003800000 */
[----:B------:R-:W0:Y:S01]  /*09c0*/  LDC.64 R6, c[0x0][0x418] ;  /* 0x00010600ff067b82 */ /* 0x000e220000000a00 */
[----:B------:R-:W-:Y:S02]  /*09d0*/  LOP3.LUT R16, R4, 0xffff, RZ, 0xc0, !PT ;  /* 0x0000ffff04107812 */ /* 0x000fe400078ec0ff */
[----:B------:R-:W-:-:S05]  /*09e0*/  MOV R17, RZ ;  /* 0x000000ff00117202 */ /* 0x000fca0000000f00 */
[----:B------:R-:W1:Y:S08]  /*09f0*/  LDC R0, c[0x0][0x424] ;  /* 0x00010900ff007b82 */ /* 0x000e700000000800 */
[----:B------:R-:W2:Y:S01]  /*0a00*/  LDC R3, c[0x0][0x2f0] ;  /* 0x0000bc00ff037b82 */ /* 0x000ea20000000800 */
[----:B0-----:R-:W-:-:S04]  /*0a10*/  ISETP.NE.U32.AND P0, PT, R6, RZ, PT ;  /* 0x000000ff0600720c */ /* 0x001fc80003f05070 */
[----:B------:R-:W-:-:S04]  /*0a20*/  ISETP.NE.AND.EX P0, PT, R7, RZ, PT, P0 ;  /* 0x000000ff0700720c */ /* 0x000fc80003f05300 */
[----:B-1----:R-:W-:-:S05]  /*0a30*/  SEL R0, R0, 0x1, P0 ;  /* 0x0000000100007807 */ /* 0x002fca0000000000 */
[----:B--2---:R-:W-:-:S04]  /*0a40*/  IMAD R18, R0, R3, RZ ;  /* 0x0000000300127224 */ /* 0x004fc800078e02ff */
[C---:B------:R-:W-:Y:S01]  /*0a50*/  VIADD R0, R18.reuse, 0x5f ;  /* 0x0000005f12007836 */ /* 0x040fe20000000000 */
[----:B------:R-:W-:-:S03]  /*0a60*/  ISETP.GE.AND P0, PT, R18, 0x1, PT ;  /* 0x000000011200780c */ /* 0x000fc60003f06270 */
[----:B------:R-:W-:-:S05]  /*0a70*/  IMAD.HI R0, R0, 0x2aaaaaab, RZ ;  /* 0x2aaaaaab00007827 */ /* 0x000fca00078e02ff */
[----:B------:R-:W-:-:S04]  /*0a80*/  SHF.R.U32.HI R3, RZ, 0x1f, R0 ;  /* 0x0000001fff037819 */ /* 0x000fc80000011600 */
[----:B------:R-:W-:Y:S01]  /*0a90*/  LEA.HI.SX32 R3, R0, R3, 0x1c ;  /* 0x0000000300037211 */ /* 0x000fe200078fe2ff */
[----:B------:R-:W-:Y:S06]  /*0aa0*/  @!P0 BRA `(.L_x_9) ;  /* 0x0000000000788947 */ /* 0x000fec0003800000 */
[----:B------:R-:W-:-:S04]  /*0ab0*/  SHF.R.U32.HI R0, RZ, 0x10, R4 ;  /* 0x00000010ff007819 */ /* 0x000fc80000011604 */
[----:B------:R-:W-:-:S13]  /*0ac0*/  ISETP.NE.AND P0, PT, R0, RZ, PT ;  /* 0x000000ff0000720c */ /* 0x000fda0003f05270 */
[----:B------:R-:W0:Y:S02]  /*0ad0*/  @!P0 LDC R0, c[0x0][0x9f0] ;  /* 0x00027c00ff008b82 */ /* 0x000e240000000800 */
[-C--:B0-----:R-:W-:Y:S02]  /*0ae0*/  IABS R9, R0.reuse ;  /* 0x0000000000097213 */ /* 0x081fe40000000000 */
[----:B------:R-:W-:Y:S02]  /*0af0*/  IADD3 R7, R3, -0x1, R0 ;  /* 0xffffffff03077810 */ /* 0x000fe40007ffe000 */
[----:B------:R-:W0:Y:S01]  /*0b00*/  I2F.RP R6, R9 ;  /* 0x0000000900067306 */ /* 0x000e220000209400 */
[----:B------:R-:W-:-:S05]  /*0b10*/  IABS R10, R0 ;  /* 0x00000000000a7213 */ /* 0x000fca0000000000 */
[----:B------:R-:W-:Y:S02]  /*0b20*/  IMAD.MOV R10, RZ, RZ, -R10 ;  /* 0x000000ffff0a7224 */ /* 0x000fe400078e0a0a */
[----:B0-----:R-:W0:Y:S02]  /*0b30*/  MUFU.RCP R6, R6 ;  /* 0x0000000600067308 */ /* 0x001e240000001000 */
[----:B0-----:R-:W-:Y:S01]  /*0b40*/  VIADD R4, R6, 0xffffffe ;  /* 0x0ffffffe06047836 */ /* 0x001fe20000000000 */
[----:B------:R-:W-:Y:S02]  /*0b50*/  IABS R6, R7 ;  /* 0x0000000700067213 */ /* 0x000fe40000000000 */
[----:B------:R-:W-:-:S03]  /*0b60*/  LOP3.LUT R7, R7, R0, RZ, 0x3c, !PT ;  /* 0x0000000007077212 */ /* 0x000fc600078e3cff */
[----:B------:R0:W1:Y:S01]  /*0b70*/  F2I.FTZ.U32.TRUNC.NTZ R5, R4 ;  /* 0x0000000400057305 */ /* 0x000062000021f000 */
[----:B------:R-:W-:Y:S02]  /*0b80*/  ISETP.GE.AND P2, PT, R7, RZ, PT ;  /* 0x000000ff0700720c */ /* 0x000fe40003f46270 */
[----:B0-----:R-:W-:Y:S01]  /*0b90*/  MOV R4, RZ ;  /* 0x000000ff00047202 */ /* 0x001fe20000000f00 */
[----:B-1----:R-:W-:-:S04]  /*0ba0*/  IMAD.MOV R8, RZ, RZ, -R5 ;  /* 0x000000ffff087224 */ /* 0x002fc800078e0a05 */
[----:B------:R-:W-:-:S04]  /*0bb0*/  IMAD R11, R8, R9, RZ ;  /* 0x00000009080b7224 */ /* 0x000fc800078e02ff */
[----:B------:R-:W-:-:S04]  /*0bc0*/  IMAD.HI.U32 R5, R5, R11, R4 ;  /* 0x0000000b05057227 */ /* 0x000fc800078e0004 */
[----:B------:R-:W-:Y:S02]  /*0bd0*/  IMAD.MOV.U32 R4, RZ, RZ, R10 ;  /* 0x000000ffff047224 */ /* 0x000fe400078e000a */
[----:B------:R-:W-:-:S04]  /*0be0*/  IMAD.HI.U32 R5, R5, R6, RZ ;  /* 0x0000000605057227 */ /* 0x000fc800078e00ff */
[----:B------:R-:W-:-:S05]  /*0bf0*/  IMAD R4, R5, R4, R6 ;  /* 0x0000000405047224 */ /* 0x000fca00078e0206 */
[----:B------:R-:W-:-:S13]  /*0c00*/  ISETP.GT.U32.AND P1, PT, R9, R4, PT ;  /* 0x000000040900720c */ /* 0x000fda0003f24070 */
[----:B------:R-:W-:Y:S02]  /*0c10*/  @!P1 IMAD.IADD R4, R4, 0x1, -R9 ;  /* 0x0000000104049824 */ /* 0x000fe400078e0a09 */
[----:B------:R-:W-:Y:S01]  /*0c20*/  @!P1 VIADD R5, R5, 0x1 ;  /* 0x0000000105059836 */ /* 0x000fe20000000000 */
[----:B------:R-:W-:Y:S02]  /*0c30*/  ISETP.NE.AND P1, PT, R0, RZ, PT ;  /* 0x000000ff0000720c */ /* 0x000fe40003f25270 */
[----:B------:R-:W-:-:S13]  /*0c40*/  ISETP.GE.U32.AND P0, PT, R4, R9, PT ;  /* 0x000000090400720c */ /* 0x000fda0003f06070 */
[----:B------:R-:W-:-:S05]  /*0c50*/  @P0 IADD3 R5, R5, 0x1, RZ ;  /* 0x0000000105050810 */ /* 0x000fca0007ffe0ff */
[----:B------:R-:W-:Y:S01]  /*0c60*/  @!P2 IMAD.MOV R5, RZ, RZ, -R5 ;  /* 0x000000ffff05a224 */ /* 0x000fe200078e0a05 */
[----:B------:R-:W-:-:S05]  /*0c70*/  @!P1 LOP3.LUT R5, RZ, R0, RZ, 0x33, !PT ;  /* 0x00000000ff059212 */ /* 0x000fca00078e33ff */
[----:B------:R-:W-:-:S07]  /*0c80*/  IMAD.MOV.U32 R17, RZ, RZ, R5 ;  /* 0x000000ffff117224 */ /* 0x000fce00078e0005 */
.L_x_9:
[-C--:B------:R-:W-:Y:S01]  /*0c90*/  IMAD R16, R16, R17.reuse, RZ ;  /* 0x0000001110107224 */ /* 0x080fe200078e02ff */
[----:B------:R-:W-:Y:S01]  /*0ca0*/  PLOP3.LUT P0, PT, PT, PT, PT, 0x80, 0x0 ;  /* 0x000000000000781c */ /* 0x000fe20003f0f070 */
[----:B------:R-:W-:Y:S01]  /*0cb0*/  VIADD R19, R25, 0xffffff80 ;  /* 0xffffff8019137836 */ /* 0x000fe20000000000 */
[----:B------:R-:W-:Y:S01]  /*0cc0*/  MOV R0, RZ ;  /* 0x000000ff00007202 */ /* 0x000fe20000000f00 */
[----:B------:R-:W-:Y:S01]  /*0cd0*/  IMAD.MOV.U32 R5, RZ, RZ, RZ ;  /* 0x000000ffff057224 */ /* 0x000fe200078e00ff */
[----:B------:R-:W-:Y:S02]  /*0ce0*/  VIADDMNMX R17, R16, R17, R3, PT ;  /* 0x0000001110117246 */ /* 0x000fe40003800103 */
[----:B------:R-:W-:Y:S02]  /*0cf0*/  CS2R R86, SRZ ;  /* 0x0000000000567805 */ /* 0x000fe4000001ff00 */
[----:B------:R-:W-:Y:S02]  /*0d00*/  CS2R R84, SRZ ;  /* 0x0000000000547805 */ /* 0x000fe4000001ff00 */
[----:B------:R-:W-:-:S02]  /*0d10*/  CS2R R82, SRZ ;  /* 0x0000000000527805 */ /* 0x000fc4000001ff00 */
[----:B------:R-:W-:Y:S02]  /*0d20*/  ISETP.GT.AND P1, PT, R17, R16, PT ;  /* 0x000000101100720c */ /* 0x000fe40003f24270 */
[----:B------:R-:W-:Y:S02]  /*0d30*/  CS2R R80, SRZ ;  /* 0x0000000000507805 */ /* 0x000fe4000001ff00 */
[----:B------:R-:W-:Y:S02]  /*0d40*/  CS2R R78, SRZ ;  /* 0x00000000004e7805 */ /* 0x000fe4000001ff00 */
[----:B------:R-:W-:Y:S02]  /*0d50*/  CS2R R76, SRZ ;  /* 0x00000000004c7805 */ /* 0x000fe4000001ff00 */
[----:B------:R-:W-:Y:S02]  /*0d60*/  CS2R R74, SRZ ;  /* 0x00000000004a7805 */ /* 0x000fe4000001ff00 */
[----:B------:R-:W-:-:S02]  /*0d70*/  CS2R R72, SRZ ;  /* 0x0000000000487805 */ /* 0x000fc4000001ff00 */
[----:B------:R-:W-:Y:S02]  /*0d80*/  CS2R R70, SRZ ;  /* 0x0000000000467805 */ /* 0x000fe4000001ff00 */
        /* <DEDUP_REMOVED lines=22> */
[----:B------:R-:W-:Y:S01]  /*0ef0*/  CS2R R24, SRZ ;  /* 0x0000000000187805 */ /* 0x000fe2000001ff00 */
[----:B------:R-:W-:Y:S06]  /*0f00*/  @!P1 BRA `(.L_x_10) ;  /* 0x0000004c00049947 */ /* 0x000fec0003800000 */
[----:B------:R-:W-:Y:S01]  /*0f10*/  SHF.R.S32.HI R0, RZ, 0x1f, R19 ;  /* 0x0000001fff007819 */ /* 0x000fe20000011413 */
[----:B------:R-:W0:Y:S01]  /*0f20*/  S2UR UR6, SR_CgaCtaId ;  /* 0x00000000000679c3 */ /* 0x000e220000008800 */
[----:B------:R-:W-:Y:S02]  /*0f30*/  UMOV UR37, 0x400 ;  /* 0x0000040000257882 */ /* 0x000fe40000000000 */
[----:B------:R-:W-:-:S04]  /*0f40*/  LEA.HI R22, R0, R19, RZ, 0x7 ;  /* 0x0000001300167211 */ /* 0x000fc800078f38ff */
[----:B------:R-:W-:-:S06]  /*0f50*/  SHF.R.S32.HI R0, RZ, 0x7, R22 ;  /* 0x00000007ff007819 */ /* 0x000fcc0000011416 */
[----:B------:R-:W1:Y:S01]  /*0f60*/  SHFL.IDX PT, R0, R0, RZ, 0x1f ;  /* 0x00001fff00007589 */ /* 0x000e6200000e0000 */
[----:B0-----:R-:W-:-:S04]  /*0f70*/  ULEA UR37, UR6, UR37, 0x18 ;  /* 0x0000002506257291 */ /* 0x001fc8000f8ec03f */
[----:B------:R-:W-:-:S04]  /*0f80*/  UIADD3 UR6, UR37, 0xc400, URZ ;  /* 0x0000c40025067890 */ /* 0x000fc8000fffe03f */
[----:B------:R-:W-:Y:S01]  /*0f90*/  ULOP3.LUT UP0, URZ, UR6, 0x1bf, URZ, 0xc0, !UPT ;  /* 0x000001bf063f7892 */ /* 0x000fe2000f80c03f */
[----:B-1----:R-:W-:-:S05]  /*0fa0*/  R2UR UR4, R0 ;  /* 0x00000000000472ca */ /* 0x002fca00000e0000 */
[----:B------:R-:W-:-:S08]  /*0fb0*/  PLOP3.LUT P0, PT, PT, PT, UP0, 0x80, 0x0 ;  /* 0x000000000000781c */ /* 0x000fd00003f0f008 */
[----:B------:R-:W-:-:S04]  /*0fc0*/  ULEA.HI UR5, UR4, UR4, URZ, 0x1 ;  /* 0x0000000404057291 */ /* 0x000fc8000f8f083f */
[----:B------:R-:W-:-:S04]  /*0fd0*/  ULOP3.LUT UR5, UR5, 0x1e, URZ, 0xc0, !UPT ;  /* 0x0000001e05057892 */ /* 0x000fc8000f8ec03f */
[----:B------:R-:W-:-:S04]  /*0fe0*/  UIADD3 UR5, UR4, -UR5, URZ ;  /* 0x8000000504057290 */ /* 0x000fc8000fffe03f */
[----:B------:R-:W-:-:S04]  /*0ff0*/  ULEA UR5, UR5, UR6, 0xd ;  /* 0x0000000605057291 */ /* 0x000fc8000f8e683f */
[----:B------:R-:W-:-:S04]  /*1000*/  USHF.R.U32.HI UR5, URZ, 0x4, UR5 ;  /* 0x000000043f057899 */ /* 0x000fc80008011605 */
[----:B------:R-:W-:Y:S01]  /*1010*/  ULOP3.LUT UR40, UR5, 0x3fff, URZ, 0xc0, !UPT ;  /* 0x00003fff05287892 */ /* 0x000fe2000f8ec03f */
[----:B------:R-:W-:Y:S11]  /*1020*/  @!P0 BRA `(.L_x_11) ;  /* 0x0000000000408947 */ /* 0x000ff60003800000 */
[----:B------:R-:W-:Y:S01]  /*1030*/  MOV R0, 0x0 ;  /* 0x0000000000007802 */ /* 0x000fe20000000f00 */
[----:B------:R-:W-:Y:S01]  /*1040*/  ULDC.64 UR4, c[0x4][0x90] ;  /* 0x0100240000047ab9 */ /* 0x000fe20000000a00 */
[----:B------:R-:W-:Y:S01]  /*1050*/  ULDC.64 UR6, c[0x4][0x30] ;  /* 0x01000c0000067ab9 */ /* 0x000fe20000000a00 */
[----:B------:R-:W-:Y:S01]  /*1060*/  IMAD.U32 R4, RZ, RZ, UR4 ;  /* 0x00000004ff047e24 */ /* 0x000fe2000f8e00ff */
[----:B------:R0:W1:Y:S01]  /*1070*/  LDC.64 R14, c[0x4][R0] ;  /* 0x01000000000e7b82 */ /* 0x0000620000000a00 */
[----:B------:R-:W-:Y:S01]  /*1080*/  IMAD.U32 R5, RZ, RZ, UR5 ;  /* 0x00000005ff057e24 */ /* 0x000fe2000f8e00ff */
[----:B------:R-:W-:Y:S01]  /*1090*/  ULDC.64 UR4, c[0x4][0x98] ;  /* 0x0100260000047ab9 */ /* 0x000fe20000000a00 */
[----:B------:R-:W-:Y:S01]  /*10a0*/  IMAD.U32 R10, RZ, RZ, UR6 ;  /* 0x00000006ff0a7e24 */ /* 0x000fe2000f8e00ff */
[----:B------:R-:W-:Y:S01]  /*10b0*/  MOV R6, UR4 ;  /* 0x0000000400067c02 */ /* 0x000fe20008000f00 */
[----:B------:R-:W-:Y:S01]  /*10c0*/  IMAD.U32 R7, RZ, RZ, UR5 ;  /* 0x00000005ff077e24 */ /* 0x000fe2000f8e00ff */
[----:B------:R-:W-:Y:S01]  /*10d0*/  MOV R8, 0x70 ;  /* 0x0000007000087802 */ /* 0x000fe20000000f00 */
[----:B------:R-:W-:-:S02]  /*10e0*/  IMAD.U32 R11, RZ, RZ, UR7 ;  /* 0x00000007ff0b7e24 */ /* 0x000fc4000f8e00ff */
[----:B------:R-:W-:Y:S02]  /*10f0*/  IMAD.MOV.U32 R12, RZ, RZ, 0x1 ;  /* 0x00000001ff0c7424 */ /* 0x000fe400078e00ff */
[----:B0-----:R-:W-:-:S07]  /*1100*/  IMAD.MOV.U32 R13, RZ, RZ, RZ ;  /* 0x000000ffff0d7224 */ /* 0x001fce00078e00ff */
[----:B------:R-:W-:-:S07]  /*1110*/  LEPC R20, `(.L_x_11) ;  /* 0x000000001014794e */ /* 0x000fce0000000000 */
[----:B-1----:R-:W-:Y:S05]  /*1120*/  CALL.ABS.NOINC R14 ;  /* 0x000000000e007343 */ /* 0x002fea0003c00000 */
.L_x_11:
[----:B------:R-:W-:-:S04]  /*1130*/  SHF.L.U32 R3, RZ, 0x1f, RZ ;  /* 0x0000001fff037819 */ /* 0x000fc800000006ff */
[----:B------:R-:W0:Y:S02]  /*1140*/  SYNCS.PHASECHK.TRANS64.TRYWAIT P0, [UR37+0x2a800], R3 ;  /* 0x02a80003ff0075a7 */ /* 0x000e240008000165 */
[----:B0-----:R-:W-:Y:S05]  /*1150*/  @!P0 BRA `(.L_x_12) ;  /* 0x0000009800e88947 */ /* 0x001fea0003800000 */
.L_x_85:
[----:B------:R-:W-:-:S06]  /*1160*/  ULOP3.LUT UR4, UR36, 0x1, URZ, 0xfc, !UPT ;  /* 0x0000000124047892 */ /* 0x000fcc000f8efc3f */
[----:B0-----:R-:W-:-:S05]  /*1170*/  IMAD.U32 R0, RZ, RZ, UR4 ;  /* 0x00000004ff007e24 */ /* 0x001fca000f8e00ff */
[----:B------:R-:W-:-:S13]  /*1180*/  ISETP.NE.AND P0, PT, R0, 0x3, PT ;  /* 0x000000030000780c */ /* 0x000fda0003f05270 */
[----:B------:R-:W-:Y:S05]  /*1190*/  @!P0 BRA `(.L_x_13) ;  /* 0x0000000000048947 */ /* 0x000fea0003800000 */
[----:B------:R-:W-:Y:S01]  /*11a0*/  BPT.TRAP 0x1 ;  /* 0x000000040000795c */ /* 0x000fe20000300000 */
.L_x_13:
[----:B------:R0:W1:Y:S01]  /*11b0*/  SYNCS.PHASECHK.TRANS64.TRYWAIT P1, [UR37+0x2a830], R3 ;  /* 0x02a83003ff0075a7 */ /* 0x0000620008020165 */
[----:B------:R-:W-:Y:S05]  /*11c0*/  @!P0 BRA `(.L_x_14) ;  /* 0x0000000000048947 */ /* 0x000fea0003800000 */
[----:B------:R-:W-:Y:S01]  /*11d0*/  BPT.TRAP 0x1 ;  /* 0x000000040000795c */ /* 0x000fe20000300000 */
.L_x_14:
[----:B------:R-:W-:Y:S01]  /*11e0*/  MOV R6, UR40 ;  /* 0x0000002800067c02 */ /* 0x000fe20008000f00 */
[----:B------:R-:W-:Y:S01]  /*11f0*/  IMAD.MOV.U32 R0, RZ, RZ, RZ ;  /* 0x000000ffff007224 */ /* 0x000fe200078e00ff */
[----:B-1----:R-:W-:Y:S06]  /*1200*/  @P1 BRA `(.L_x_15) ;  /* 0x0000000000081947 */ /* 0x002fec0003800000 */
[----:B------:R-:W1:Y:S02]  /*1210*/  SYNCS.PHASECHK.TRANS64.TRYWAIT P1, [UR37+0x2a830], R3 ;  /* 0x02a83003ff0075a7 */ /* 0x000e640008020165 */
[----:B-1----:R-:W-:Y:S05]  /*1220*/  @!P1 BRA `(.L_x_16) ;  /* 0x0000009800cc9947 */ /* 0x002fea0003800000 */
.L_x_15:
[----:B------:R-:W-:Y:S05]  /*1230*/  WARPSYNC.ALL ;  /* 0x0000000000007948 */ /* 0x000fea0003800000 */
[----:B------:R-:W-:Y:S01]  /*1240*/  IMAD.MOV.U32 R87, RZ, RZ, RZ ;  /* 0x000000ffff577224 */ /* 0x000fe200078e00ff */
[----:B------:R-:W-:Y:S01]  /*1250*/  LOP3.LUT R6, R6, 0x10000, RZ, 0xfc, !PT ;  /* 0x0001000006067812 */ /* 0x000fe200078efcff */
[----:B------:R-:W-:Y:S01]  /*1260*/  IMAD.MOV.U32 R7, RZ, RZ, 0x40000040 ;  /* 0x40000040ff077424 */ /* 0x000fe200078e00ff */
[----:B------:R-:W-:Y:S02]  /*1270*/  UIADD3 UR4, UR37, 0x18400, URZ ;  /* 0x0001840025047890 */ /* 0x000fe4000fffe03f */
[----:B------:R-:W-:Y:S01]  /*1280*/  R2UR UR56, R6 ;  /* 0x00000000063872ca */ /* 0x000fe200000e0000 */
[----:B------:R-:W-:Y:S01]  /*1290*/  WARPGROUP.ARRIVE ;  /* 0x00000000000079c5 */ /* 0x000fe20000000000 */
[----:B------:R-:W-:Y:S01]  /*12a0*/  R2UR UR57, R7 ;  /* 0x00000000073972ca */ /* 0x000fe200000e0000 */
[----:B------:R-:W-:Y:S01]  /*12b0*/  USHF.R.U32.HI UR4, URZ, 0x4, UR4 ;  /* 0x000000043f047899 */ /* 0x000fe20008011604 */
[----:B------:R-:W-:Y:S01]  /*12c0*/  UMOV UR59, 0x40000040 ;  /* 0x40000040003b7882 */ /* 0x000fe20000000000 */
[----:B------:R-:W-:-:S02]  /*12d0*/  UMOV UR9, 0x40000040 ;  /* 0x4000004000097882 */ /* 0x000fc40000000000 */
[----:B------:R-:W-:Y:S01]  /*12e0*/  ULOP3.LUT UR4, UR4, 0x3fff, URZ, 0xc0, !UPT ;  /* 0x00003fff04047892 */ /* 0x000fe2000f8ec03f */
[----:B------:R-:W-:Y:S01]  /*12f0*/  UMOV UR11, 0x40000040 ;  /* 0x40000040000b7882 */ /* 0x000fe20000000000 */
[----:B------:R-:W-:Y:S02]  /*1300*/  UMOV UR13, 0x40000040 ;  /* 0x40000040000d7882 */ /* 0x000fe40000000000 */
[----:B------:R-:W-:Y:S01]  /*1310*/  ULOP3.LUT UR58, UR4, 0x10000, URZ, 0xfc, !UPT ;  /* 0x00010000043a7892 */ /* 0x000fe2000f8efc3f */
[----:B------:R-:W-:Y:S02]  /*1320*/  UMOV UR15, 0x40000040 ;  /* 0x40000040000f7882 */ /* 0x000fe40000000000 */
[----:B------:R-:W-:Y:S01]  /*1330*/  R2UR UR4, R6 ;  /* 0x00000000060472ca */ /* 0x000fe200000e0000 */
[----:B------:R-:W-:Y:S02]  /*1340*/  UIADD3 UR10, UR58, 0x2, URZ ;  /* 0x000000023a0a7890 */ /* 0x000fe4000fffe03f */
[----:B------:R-:W-:-:S02]  /*1350*/  UIADD3 UR14, UR58, 0x4, URZ ;  /* 0x000000043a0e7890 */ /* 0x000fc4000fffe03f */
[----:B------:R-:W-:Y:S02]  /*1360*/  UIADD3 UR18, UR58, 0x6, URZ ;  /* 0x000000063a127890 */ /* 0x000fe4000fffe03f */
[----:B------:R-:W-:Y:S01]  /*1370*/  HGMMA.64x96x16.F32.BF16 R24, gdesc[UR56], RZ, !UPT, gsb0 ;  /* 0x01600000381879f0 */ /* 0x000fe2000c0018ff */
[----:B------:R-:W-:Y:S01]  /*1380*/  UMOV UR17, 0x40000040 ;  /* 0x4000004000117882 */ /* 0x000fe20000000000 */
[----:B------:R-:W-:Y:S01]  /*1390*/  UMOV UR19, 0x40000040 ;  /* 0x4000004000137882 */ /* 0x000fe20000000000 */
[----:B------:R-:W-:Y:S01]  /*13a0*/  UIADD3 UR22, UR58, 0x300, URZ ;  /* 0x000003003a167890 */ /* 0x000fe2000fffe03f */
[----:B------:R-:W2:Y:S01]  /*13b0*/  S2UR UR57, SR_CgaCtaId ;  /* 0x00000000003979c3 */ /* 0x000ea20000008800 */
[----:B------:R-:W-:Y:S01]  /*13c0*/  UMOV UR21, 0x40000040 ;  /* 0x4000004000157882 */ /* 0x000fe20000000000 */
[----:B------:R-:W-:Y:S01]  /*13d0*/  UMOV UR23, 0x40000040 ;  /* 0x4000004000177882 */ /* 0x000fe20000000000 */
[----:B------:R-:W-:Y:S02]  /*13e0*/  UIADD3 UR8, UR4, 0x2, URZ ;  /* 0x0000000204087890 */ /* 0x000fe4000fffe03f */
[----:B------:R-:W-:-:S02]  /*13f0*/  UIADD3 UR12, UR4, 0x4, URZ ;  /* 0x00000004040c7890 */ /* 0x000fc4000fffe03f */
[----:B------:R-:W-:Y:S02]  /*1400*/  UIADD3 UR16, UR4, 0x6, URZ ;  /* 0x0000000604107890 */ /* 0x000fe4000fffe03f */
[----:B------:R-:W-:Y:S02]  /*1410*/  UIADD3 UR20, UR4, 0x400, URZ ;  /* 0x0000040004147890 */ /* 0x000fe4000fffe03f */
[----:B------:R-:W-:Y:S02]  /*1420*/  UIADD3 UR24, UR4, 0x402, URZ ;  /* 0x0000040204187890 */ /* 0x000fe4000fffe03f */
[----:B------:R-:W-:Y:S01]  /*1430*/  UIADD3 UR26, UR58, 0x302, URZ ;  /* 0x000003023a1a7890 */ /* 0x000fe2000fffe03f */
[----:B------:R-:W-:Y:S01]  /*1440*/  UMOV UR25, 0x40000040 ;  /* 0x4000004000197882 */ /* 0x000fe20000000000 */
[----:B------:R-:W-:Y:S01]  /*1450*/  UMOV UR27, 0x40000040 ;  /* 0x40000040001b7882 */ /* 0x000fe20000000000 */
[----:B------:R-:W-:Y:S02]  /*1460*/  UIADD3 UR28, UR4, 0x404, URZ ;  /* 0x00000404041c7890 */ /* 0x000fe4000fffe03f */
[----:B------:R-:W-:Y:S01]  /*1470*/  UIADD3 UR30, UR58, 0x304, URZ ;  /* 0x000003043a1e7890 */ /* 0x000fe2000fffe03f */
[----:B------:R-:W-:Y:S01]  /*1480*/  UMOV UR29, 0x40000040 ;  /* 0x40000040001d7882 */ /* 0x000fe20000000000 */
[----:B------:R-:W-:Y:S01]  /*1490*/  UMOV UR31, 0x40000040 ;  /* 0x40000040001f7882 */ /* 0x000fe20000000000 */
[----:B------:R-:W-:-:S02]  /*14a0*/  UIADD3 UR32, UR4, 0x406, URZ ;  /* 0x0000040604207890 */ /* 0x000fc4000fffe03f */
[----:B------:R-:W-:Y:S01]  /*14b0*/  UIADD3 UR34, UR58, 0x306, URZ ;  /* 0x000003063a227890 */ /* 0x000fe2000fffe03f */
[----:B------:R-:W-:Y:S01]  /*14c0*/  UMOV UR33, 0x40000040 ;  /* 0x4000004000217882 */ /* 0x000fe20000000000 */
[----:B------:R-:W-:Y:S01]  /*14d0*/  UMOV UR35, 0x40000040 ;  /* 0x4000004000237882 */ /* 0x000fe20000000000 */
        /* <DEDUP_REMOVED lines=16> */
[----:B------:R-:W-:Y:S02]  /*15e0*/  WARPGROUP.DEPBAR.LE gsb0, 0x0 ;  /* 0x00008000000079c5 */ /* 0x000fe40000010000 */
[----:B------:R-:W-:-:S06]  /*15f0*/  WARPGROUP.ARRIVE ;  /* 0x00000000000079c5 */ /* 0x000fcc0000000000 */
[----:B------:R-:W-:Y:S03]  /*1600*/  HGMMA.64x96x16.F32.BF16 R24, gdesc[UR8], R24, gsb0 ;  /* 0x01600000081879f0 */ /* 0x000fe60008001818 */
        /* <DEDUP_REMOVED lines=31> */
[----:B--2---:R-:W-:Y:S05]  /*1800*/  @!P0 BRA `(.L_x_17) ;  /* 0x0000000000048947 */ /* 0x004fea0003800000 */
[----:B------:R-:W-:Y:S01]  /*1810*/  BPT.TRAP 0x1 ;  /* 0x000000040000795c */ /* 0x000fe20000300000 */
.L_x_17:
[----:B------:R-:W-:Y:S01]  /*1820*/  LOP3.LUT R22, R22, 0xffffff80, RZ, 0xc0, !PT ;  /* 0xffffff8016167812 */ /* 0x000fe200078ec0ff */
[----:B-1----:R-:W-:Y:S01]  /*1830*/  IMAD.MOV.U32 R4, RZ, RZ, -0x2 ;  /* 0xfffffffeff047424 */ /* 0x002fe200078e00ff */
[----:B------:R-:W-:Y:S01]  /*1840*/  ULDC UR4, c[0x0][0x988] ;  /* 0x0002620000047ab9 */ /* 0x000fe20000000800 */
[----:B------:R-:W-:Y:S01]  /*1850*/  P2R R15, PR, RZ, 0x1 ;  /* 0x00000001ff0f7803 */ /* 0x000fe20000000000 */
[--C-:B------:R-:W-:Y:S01]  /*1860*/  IMAD.MOV.U32 R85, RZ, RZ, R87.reuse ;  /* 0x000000ffff557224 */ /* 0x100fe200078e0057 */
[----:B------:R-:W-:Y:S01]  /*1870*/  IADD3 R22, R19, -R22, RZ ;  /* 0x8000001613167210 */ /* 0x000fe20007ffe0ff */
[--C-:B------:R-:W-:Y:S01]  /*1880*/  IMAD.MOV.U32 R81, RZ, RZ, R87.reuse ;  /* 0x000000ffff517224 */ /* 0x100fe200078e0057 */
[-C--:B------:R-:W-:Y:S01]  /*1890*/  MOV R83, R87.reuse ;  /* 0x0000005700537202 */ /* 0x080fe20000000f00 */
[--C-:B------:R-:W-:Y:S01]  /*18a0*/  IMAD.MOV.U32 R77, RZ, RZ, R87.reuse ;  /* 0x000000ffff4d7224 */ /* 0x100fe200078e0057 */
[----:B0-----:R-:W-:Y:S01]  /*18b0*/  SHF.R.S32.HI R3, RZ, 0x1f, R22 ;  /* 0x0000001fff037819 */ /* 0x001fe20000011416 */
[----:B------:R-:W-:Y:S01]  /*18c0*/  IMAD.MOV.U32 R73, RZ, RZ, R87 ;  /* 0x000000ffff497224 */ /* 0x000fe200078e0057 */
[----:B------:R-:W-:-:S02]  /*18d0*/  MOV R79, R87 ;  /* 0x00000057004f7202 */ /* 0x000fc40000000f00 */
[----:B------:R-:W-:Y:S02]  /*18e0*/  LEA.HI R3, R3, R22, RZ, 0x2 ;  /* 0x0000001603037211 */ /* 0x000fe400078f10ff */
[----:B------:R-:W-:Y:S02]  /*18f0*/  MOV R75, R87 ;  /* 0x00000057004b7202 */ /* 0x000fe40000000f00 */
[----:B------:R-:W-:-:S05]  /*1900*/  LOP3.LUT R3, R3, 0x7ffffffc, RZ, 0xc0, !PT ;  /* 0x7ffffffc03037812 */ /* 0x000fca00078ec0ff */
[----:B------:R-:W-:-:S04]  /*1910*/  IMAD.IADD R3, R22, 0x1, -R3 ;  /* 0x0000000116037824 */ /* 0x000fc800078e0a03 */
[----:B------:R-:W-:-:S04]  /*1920*/  IMAD R3, R3, R4, 0x60 ;  /* 0x0000006003037424 */ /* 0x000fc800078e0204 */
[----:B------:R-:W-:-:S04]  /*1930*/  IMAD.IADD R18, R18, 0x1, R3 ;  /* 0x0000000112127824 */ /* 0x000fc800078e0203 */
[----:B------:R-:W-:-:S05]  /*1940*/  IMAD R18, R17, -0x60, R18 ;  /* 0xffffffa011127824 */ /* 0x000fca00078e0212 */
[C---:B------:R-:W-:Y:S02]  /*1950*/  ISETP.GT.AND P6, PT, R18.reuse, RZ, PT ;  /* 0x000000ff1200720c */ /* 0x040fe40003fc4270 */
[C---:B------:R-:W-:Y:S02]  /*1960*/  ISETP.GT.AND P5, PT, R18.reuse, 0x1, PT ;  /* 0x000000011200780c */ /* 0x040fe40003fa4270 */
[----:B------:R-:W-:Y:S02]  /*1970*/  ISETP.GT.AND P4, PT, R18, 0x8, PT ;  /* 0x000000081200780c */ /* 0x000fe40003f84270 */
[----:B------:R-:W-:Y:S02]  /*1980*/  FSEL R26, R26, -INF , P6 ;  /* 0xff8000001a1a7808 */ /* 0x000fe40003000000 */
[----:B------:R-:W-:Y:S02]  /*1990*/  FSEL R27, R27, -INF , P5 ;  /* 0xff8000001b1b7808 */ /* 0x000fe40002800000 */
[----:B------:R-:W-:-:S02]  /*19a0*/  ISETP.GT.AND P3, PT, R18, 0x9, PT ;  /* 0x000000091200780c */ /* 0x000fc40003f64270 */
[----:B------:R-:W-:Y:S02]  /*19b0*/  FSEL R30, R30, -INF , P4 ;  /* 0xff8000001e1e7808 */ /* 0x000fe40002000000 */
[----:B------:R-:W-:Y:S02]  /*19c0*/  FMNMX.FTZ R3, R26, R27, !PT ;  /* 0x0000001b1a037209 */ /* 0x000fe40007810000 */
[----:B------:R-:W-:Y:S02]  /*19d0*/  ISETP.GT.AND P2, PT, R18, 0x10, PT ;  /* 0x000000101200780c */ /* 0x000fe40003f44270 */
[----:B------:R-:W-:Y:S02]  /*19e0*/  FSEL R10, R31, -INF , P3 ;  /* 0xff8000001f0a7808 */ /* 0x000fe40001800000 */
[----:B------:R-:W-:Y:S02]  /*19f0*/  FMNMX.FTZ R3, R30, R3, !PT ;  /* 0x000000031e037209 */ /* 0x000fe40007810000 */
[----:B------:R-:W-:-:S02]  /*1a00*/  ISETP.GT.AND P1, PT, R18, 0x11, PT ;  /* 0x000000111200780c */ /* 0x000fc40003f24270 */
[----:B------:R-:W-:Y:S02]  /*1a10*/  FSEL R34, R34, -INF , P2 ;  /* 0xff80000022227808 */ /* 0x000fe40001000000 */
[----:B------:R-:W-:Y:S02]  /*1a20*/  FMNMX.FTZ R3, R10, R3, !PT ;  /* 0x000000030a037209 */ /* 0x000fe40007810000 */
[----:B------:R-:W-:Y:S02]  /*1a30*/  FSEL R24, R24, -INF , P6 ;  /* 0xff80000018187808 */ /* 0x000fe40003000000 */
[----:B------:R-:W-:Y:S02]  /*1a40*/  ISETP.GT.AND P6, PT, R18, 0x18, PT ;  /* 0x000000181200780c */ /* 0x000fe40003fc4270 */
[----:B------:R-:W-:Y:S02]  /*1a50*/  FSEL R14, R35, -INF , P1 ;  /* 0xff800000230e7808 */ /* 0x000fe40000800000 */
[----:B------:R-:W-:-:S02]  /*1a60*/  FMNMX.FTZ R3, R34, R3, !PT ;  /* 0x0000000322037209 */ /* 0x000fc40007810000 */
[----:B------:R-:W-:Y:S02]  /*1a70*/  FSEL R25, R25, -INF , P5 ;  /* 0xff80000019197808 */ /* 0x000fe40002800000 */
[----:B------:R-:W-:Y:S02]  /*1a80*/  ISETP.GT.AND P5, PT, R18, 0x19, PT ;  /* 0x000000191200780c */ /* 0x000fe40003fa4270 */
[----:B------:R-:W-:Y:S02]  /*1a90*/  FSEL R38, R38, -INF , P6 ;  /* 0xff80000026267808 */ /* 0x000fe40003000000 */
[----:B------:R-:W-:Y:S02]  /*1aa0*/  FMNMX.FTZ R3, R14, R3, !PT ;  /* 0x000000030e037209 */ /* 0x000fe40007810000 */
[----:B------:R-:W-:Y:S02]  /*1ab0*/  FSEL R28, R28, -INF , P4 ;  /* 0xff8000001c1c7808 */ /* 0x000fe40002000000 */
        /* <DEDUP_REMOVED lines=19> */
[----:B------:R-:W-:Y:S01]  /*1bf0*/  FSEL R20, R37, -INF , P5 ;  /* 0xff80000025147808 */ /* 0x000fe20002800000 */
[----:B------:R-:W-:Y:S01]  /*1c00*/  IMAD.MOV.U32 R37, RZ, RZ, R87 ;  /* 0x000000ffff257224 */ /* 0x000fe200078e0057 */
[----:B------:R-:W-:Y:S02]  /*1c10*/  ISETP.GT.AND P5, PT, R18, 0x31, PT ;  /* 0x000000311200780c */ /* 0x000fe40003fa4270 */
[----:B------:R-:W-:Y:S02]  /*1c20*/  FSEL R78, R50, -INF , P6 ;  /* 0xff800000324e7808 */ /* 0x000fe40003000000 */
[----:B------:R-:W-:Y:S02]  /*1c30*/  FMNMX.FTZ R3, R76, R3, !PT ;  /* 0x000000034c037209 */ /* 0x000fe40007810000 */
[----:B------:R-:W-:Y:S02]  /*1c40*/  FSEL R40, R40, -INF , P4 ;  /* 0xff80000028287808 */ /* 0x000fe40002000000 */
[----:B------:R-:W-:-:S02]  /*1c50*/  ISETP.GT.AND P4, PT, R18, 0x38, PT ;  /* 0x000000381200780c */ /* 0x000fc40003f84270 */
[----:B------:R-:W-:Y:S02]  /*1c60*/  FSEL R80, R51, -INF , P5 ;  /* 0xff80000033507808 */ /* 0x000fe40002800000 */
[----:B------:R-:W-:Y:S02]  /*1c70*/  FMNMX.FTZ R3, R78, R3, !PT ;  /* 0x000000034e037209 */ /* 0x000fe40007810000 */
[----:B------:R-:W-:Y:S01]  /*1c80*/  FSEL R46, R41, -INF , P3 ;  /* 0xff800000292e7808 */ /* 0x000fe20001800000 */
[----:B------:R-:W-:Y:S01]  /*1c90*/  IMAD.MOV.U32 R41, RZ, RZ, R87 ;  /* 0x000000ffff297224 */ /* 0x000fe200078e0057 */
[----:B------:R-:W-:Y:S02]  /*1ca0*/  ISETP.GT.AND P3, PT, R18, 0x39, PT ;  /* 0x000000391200780c */ /* 0x000fe40003f64270 */
[----:B------:R-:W-:Y:S02]  /*1cb0*/  FSEL R82, R54, -INF , P4 ;  /* 0xff80000036527808 */ /* 0x000fe40002000000 */
[----:B------:R-:W-:-:S02]  /*1cc0*/  FMNMX.FTZ R3, R80, R3, !PT ;  /* 0x0000000350037209 */ /* 0x000fc40007810000 */
[----:B------:R-:W-:Y:S02]  /*1cd0*/  FSEL R44, R44, -INF , P2 ;  /* 0xff8000002c2c7808 */ /* 0x000fe40001000000 */
[----:B------:R-:W-:Y:S02]  /*1ce0*/  ISETP.GT.AND P2, PT, R18, 0x40, PT ;  /* 0x000000401200780c */ /* 0x000fe40003f44270 */
[----:B------:R-:W-:Y:S02]  /*1cf0*/  FSEL R84, R55, -INF , P3 ;  /* 0xff80000037547808 */ /* 0x000fe40001800000 */
[----:B------:R-:W-:Y:S02]  /*1d00*/  FMNMX.FTZ R3, R82, R3, !PT ;  /* 0x0000000352037209 */ /* 0x000fe40007810000 */
[----:B------:R-:W-:Y:S01]  /*1d10*/  FSEL R50, R45, -INF , P1 ;  /* 0xff8000002d327808 */ /* 0x000fe20000800000 */
[----:B------:R-:W-:Y:S01]  /*1d20*/  IMAD.MOV.U32 R45, RZ, RZ, R87 ;  /* 0x000000ffff2d7224 */ /* 0x000fe200078e0057 */
        /* <DEDUP_REMOVED lines=31> */
[----:B------:R-:W-:Y:S02]  /*1f20*/  FMNMX.FTZ R3, R70, R3, !PT ;  /* 0x0000000346037209 */ /* 0x000fe40007810000 */
[----:B------:R-:W-:Y:S02]  /*1f30*/  FSEL R60, R60, -INF , P6 ;  /* 0xff8000003c3c7808 */ /* 0x000fe40003000000 */
[----:B------:R-:W-:-:S02]  /*1f40*/  FMNMX.FTZ R9, R96, R3, !PT ;  /* 0x0000000360097209 */ /* 0x000fc40007810000 */
[----:B------:R-:W-:Y:S01]  /*1f50*/  MOV R3, UR4 ;  /* 0x0000000400037c02 */ /* 0x000fe20008000f00 */
[----:B------:R-:W-:Y:S01]  /*1f60*/  UIADD3 UR4, UR37, 0x2a840, URZ ;  /* 0x0002a84025047890 */ /* 0x000fe2000fffe03f */
[----:B------:R-:W-:Y:S01]  /*1f70*/  FSEL R64, R64, -INF , P4 ;  /* 0xff80000040407808 */ /* 0x000fe20002000000 */
[----:B------:R-:W0:Y:S01]  /*1f80*/  SHFL.BFLY PT, R4, R9, 0x2, 0x1f ;  /* 0x0c401f0009047f89 */ /* 0x000e2200000e0000 */
[----:B------:R-:W-:Y:S01]  /*1f90*/  FSEL R18, R65, -INF , P3 ;  /* 0xff80000041127808 */ /* 0x000fe20001800000 */
[----:B------:R-:W-:Y:S01]  /*1fa0*/  UPRMT UR4, UR57, 0x654, UR4 ;  /* 0x0000065439047896 */ /* 0x000fe20008000004 */
[----:B------:R-:W-:Y:S01]  /*1fb0*/  FSEL R68, R68, -INF , P2 ;  /* 0xff80000044447808 */ /* 0x000fe20001000000 */
[----:B------:R-:W-:Y:S01]  /*1fc0*/  IMAD.MOV.U32 R65, RZ, RZ, R87 ;  /* 0x000000ffff417224 */ /* 0x000fe200078e0057 */
[-C--:B------:R-:W-:Y:S02]  /*1fd0*/  MOV R71, R87.reuse ;  /* 0x0000005700477202 */ /* 0x080fe40000000f00 */
[----:B------:R-:W-:-:S02]  /*1fe0*/  MOV R67, R87 ;  /* 0x0000005700437202 */ /* 0x000fc40000000f00 */
[-C--:B------:R-:W-:Y:S02]  /*1ff0*/  MOV R63, R87.reuse ;  /* 0x00000057003f7202 */ /* 0x080fe40000000f00 */
[----:B------:R-:W-:Y:S01]  /*2000*/  SYNCS.ARRIVE.TRANS64.RED.A1T0 RZ, [UR4], RZ ;  /* 0x000000ffffff79a7 */ /* 0x000fe20008100404 */
[-C--:B------:R-:W-:Y:S02]  /*2010*/  MOV R59, R87.reuse ;  /* 0x00000057003b7202 */ /* 0x080fe40000000f00 */
[-C--:B------:R-:W-:Y:S02]  /*2020*/  MOV R55, R87.reuse ;  /* 0x0000005700377202 */ /* 0x080fe40000000f00 */
[-C--:B------:R-:W-:Y:S02]  /*2030*/  MOV R51, R87.reuse ;  /* 0x0000005700337202 */ /* 0x080fe40000000f00 */
[-C--:B------:R-:W-:Y:S02]  /*2040*/  MOV R47, R87.reuse ;  /* 0x00000057002f7202 */ /* 0x080fe40000000f00 */
[----:B------:R-:W-:-:S02]  /*2050*/  MOV R43, R87 ;  /* 0x00000057002b7202 */ /* 0x000fc40000000f00 */
[-C--:B------:R-:W-:Y:S02]  /*2060*/  MOV R39, R87.reuse ;  /* 0x0000005700277202 */ /* 0x080fe40000000f00 */
[----:B0-----:R-:W-:Y:S02]  /*2070*/  FMNMX.FTZ R11, R9, R4, !PT ;  /* 0x00000004090b7209 */ /* 0x001fe40007810000 */
[----:B------:R-:W-:-:S03]  /*2080*/  MOV R35, R87 ;  /* 0x0000005700237202 */ /* 0x000fc60000000f00 */
[----:B------:R-:W0:Y:S02]  /*2090*/  SHFL.BFLY PT, R4, R11, 0x1, 0x1f ;  /* 0x0c201f000b047f89 */ /* 0x000e2400000e0000 */
[----:B0-----:R-:W-:-:S04]  /*20a0*/  FMNMX.FTZ R4, R11, R4, !PT ;  /* 0x000000040b047209 */ /* 0x001fc80007810000 */
[C---:B------:R-:W-:Y:S01]  /*20b0*/  FSETP.NEU.FTZ.AND P0, PT, R4.reuse, -INF , PT ;  /* 0xff8000000400780b */ /* 0x040fe20003f1d000 */
[----:B------:R-:W-:-:S05]  /*20c0*/  FMUL.FTZ R5, R4, R3 ;  /* 0x0000000304057220 */ /* 0x000fca0000410000 */
[----:B------:R-:W-:Y:S02]  /*20d0*/  FSEL R13, R5, RZ, P0 ;  /* 0x000000ff050d7208 */ /* 0x000fe40000000000 */
[----:B------:R-:W-:Y:S02]  /*20e0*/  FMNMX.FTZ R5, R24, R25, !PT ;  /* 0x0000001918057209 */ /* 0x000fe40007810000 */
[----:B------:R-:W-:Y:S01]  /*20f0*/  ISETP.NE.AND P0, PT, R15, RZ, PT ;  /* 0x000000ff0f00720c */ /* 0x000fe20003f05270 */
[--C-:B------:R-:W-:Y:S01]  /*2100*/  FFMA.FTZ R9, R14, R3, -R13.reuse ;  /* 0x000000030e097223 */ /* 0x100fe2000001080d */
[----:B------:R-:W-:Y:S01]  /*2110*/  FMNMX.FTZ R5, R28, R5, !PT ;  /* 0x000000051c057209 */ /* 0x000fe20007810000 */
[-CC-:B------:R-:W-:Y:S01]  /*2120*/  FFMA.FTZ R22, R22, R3.reuse, -R13.reuse ;  /* 0x0000000316167223 */ /* 0x180fe2000001080d */
[----:B------:R-:W-:Y:S01]  /*2130*/  FSEL R14, R61, -INF , P5 ;  /* 0xff8000003d0e7808 */ /* 0x000fe20002800000 */
[--C-:B------:R-:W-:Y:S01]  /*2140*/  FFMA.FTZ R10, R10, R3, -R13.reuse ;  /* 0x000000030a0a7223 */ /* 0x100fe2000001080d */
[----:B------:R-:W-:Y:S01]  /*2150*/  FMNMX.FTZ R5, R8, R5, !PT ;  /* 0x0000000508057209 */ /* 0x000fe20007810000 */
[----:B------:R0:W-:Y:S01]  /*2160*/  MUFU.EX2 R143, R22 ;  /* 0x00000016008f7308 */ /* 0x0001e20000000800 */
[-CC-:B------:R-:W-:Y:S01]  /*2170*/  FFMA.FTZ R26, R26, R3.reuse, -R13.reuse ;  /* 0x000000031a1a7223 */ /* 0x180fe2000001080d */
[--C-:B------:R-:W-:Y:S01]  /*2180*/  FFMA.FTZ R27, R27, R3, -R13.reuse ;  /* 0x000000031b1b7223 */ /* 0x100fe2000001080d */
[----:B------:R-:W-:Y:S01]  /*2190*/  FMNMX.FTZ R5, R32, R5, !PT ;  /* 0x0000000520057209 */ /* 0x000fe20007810000 */
[-CC-:B------:R-:W-:Y:S01]  /*21a0*/  FFMA.FTZ R30, R30, R3.reuse, -R13.reuse ;  /* 0x000000031e1e7223 */ /* 0x180fe2000001080d */
[-CC-:B------:R-:W-:Y:S01]  /*21b0*/  FFMA.FTZ R34, R34, R3.reuse, -R13.reuse ;  /* 0x0000000322227223 */ /* 0x180fe2000001080d */
[--C-:B------:R-:W-:Y:S01]  /*21c0*/  FFMA.FTZ R38, R38, R3, -R13.reuse ;  /* 0x0000000326267223 */ /* 0x100fe2000001080d */
[----:B------:R-:W-:Y:S01]  /*21d0*/  FMNMX.FTZ R5, R12, R5, !PT ;  /* 0x000000050c057209 */ /* 0x000fe20007810000 */
[----:B------:R-:W-:Y:S01]  /*21e0*/  MUFU.EX2 R139, R10 ;  /* 0x0000000a008b7308 */ /* 0x000fe20000000800 */
[----:B0-----:R-:W-:Y:S01]  /*21f0*/  FSEL R22, R69, -INF , P1 ;  /* 0xff80000045167808 */ /* 0x001fe20000800000 */
[--C-:B------:R-:W-:Y:S01]  /*2200*/  FFMA.FTZ R42, R42, R3, -R13.reuse ;  /* 0x000000032a2a7223 */ /* 0x100fe2000001080d */
[----:B------:R-:W-:Y:S01]  /*2210*/  FMNMX.FTZ R5, R36, R5, !PT ;  /* 0x0000000524057209 */ /* 0x000fe20007810000 */
[-CC-:B------:R-:W-:Y:S01]  /*2220*/  FFMA.FTZ R72, R72, R3.reuse, -R13.reuse ;  /* 0x0000000348487223 */ /* 0x180fe2000001080d */
[-CC-:B------:R-:W-:Y:S01]  /*2230*/  FFMA.FTZ R74, R74, R3.reuse, -R13.reuse ;  /* 0x000000034a4a7223 */ /* 0x180fe2000001080d */
[--C-:B------:R-:W-:Y:S01]  /*2240*/  FFMA.FTZ R76, R76, R3, -R13.reuse ;  /* 0x000000034c4c7223 */ /* 0x100fe2000001080d */
[----:B------:R-:W-:Y:S01]  /*2250*/  FMNMX.FTZ R5, R20, R5, !PT ;  /* 0x0000000514057209 */ /* 0x000fe20007810000 */
[----:B------:R-:W-:Y:S01]  /*2260*/  MUFU.EX2 R141, R9 ;  /* 0x00000009008d7308 */ /* 0x000fe20000000800 */
        /* <DEDUP_REMOVED lines=15> */
[----:B------:R-:W0:Y:S01]  /*2360*/  MUFU.EX2 R137, R27 ;  /* 0x0000001b00897308 */ /* 0x000e220000000800 */
[-CC-:B------:R-:W-:Y:S01]  /*2370*/  FFMA.FTZ R70, R70, R3.reuse, -R13.reuse ;  /* 0x0000000346467223 */ /* 0x180fe2000001080d */
[----:B------:R-:W-:Y:S01]  /*2380*/  FFMA.FTZ R13, R96, R3, -R13 ;  /* 0x00000003600d7223 */ /* 0x000fe2000001080d */
[----:B------:R-:W-:Y:S01]  /*2390*/  FMNMX.FTZ R5, R48, R5, !PT ;  /* 0x0000000530057209 */ /* 0x000fe20007810000 */
[----:B------:R-:W-:-:S02]  /*23a0*/  IMAD.MOV.U32 R69, RZ, RZ, R87 ;  /* 0x000000ffff457224 */ /* 0x000fc400078e0057 */
[----:B------:R-:W-:Y:S01]  /*23b0*/  IMAD.MOV.U32 R61, RZ, RZ, R87 ;  /* 0x000000ffff3d7224 */ /* 0x000fe200078e0057 */
[----:B------:R-:W-:Y:S01]  /*23c0*/  FMNMX.FTZ R5, R54, R5, !PT ;  /* 0x0000000536057209 */ /* 0x000fe20007810000 */
[----:B------:R-:W-:Y:S03]  /*23d0*/  MUFU.EX2 R30, R30 ;  /* 0x0000001e001e7308 */ /* 0x000fe60000000800 */
[----:B------:R-:W-:-:S04]  /*23e0*/  FMNMX.FTZ R5, R52, R5, !PT ;  /* 0x0000000534057209 */ /* 0x000fc80007810000 */
[----:B------:R-:W-:Y:S01]  /*23f0*/  FMNMX.FTZ R5, R58, R5, !PT ;  /* 0x000000053a057209 */ /* 0x000fe20007810000 */
[----:B------:R-:W-:Y:S01]  /*2400*/  MUFU.EX2 R34, R34 ;  /* 0x0000002200227308 */ /* 0x000fe20000000800 */
[----:B0-----:R-:W-:Y:S01]  /*2410*/  FADD.FTZ R21, R26, R137 ;  /* 0x000000891a157221 */ /* 0x001fe20000010000 */
[----:B------:R-:W-:Y:S01]  /*2420*/  F2FP.BF16.F32.PACK_AB R137, R137, R26 ;  /* 0x0000001a8989723e */ /* 0x000fe200000010ff */
[----:B------:R-:W-:Y:S01]  /*2430*/  IMAD.MOV.U32 R26, RZ, RZ, R87 ;  /* 0x000000ffff1a7224 */ /* 0x000fe200078e0057 */
[----:B------:R-:W-:-:S04]  /*2440*/  FMNMX.FTZ R5, R56, R5, !PT ;  /* 0x0000000538057209 */ /* 0x000fc80007810000 */
[----:B------:R-:W-:Y:S01]  /*2450*/  FMNMX.FTZ R5, R62, R5, !PT ;  /* 0x000000053e057209 */ /* 0x000fe20007810000 */
[----:B------:R-:W-:Y:S03]  /*2460*/  MUFU.EX2 R38, R38 ;  /* 0x0000002600267308 */ /* 0x000fe60000000800 */
[----:B------:R-:W-:-:S04]  /*2470*/  FMNMX.FTZ R5, R60, R5, !PT ;  /* 0x000000053c057209 */ /* 0x000fc80007810000 */
[----:B------:R-:W-:Y:S01]  /*2480*/  FMNMX.FTZ R5, R14, R5, !PT ;  /* 0x000000050e057209 */ /* 0x000fe20007810000 */
[----:B------:R-:W-:Y:S03]  /*2490*/  MUFU.EX2 R42, R42 ;  /* 0x0000002a002a7308 */ /* 0x000fe60000000800 */
[----:B------:R-:W-:-:S04]  /*24a0*/  FMNMX.FTZ R5, R64, R5, !PT ;  /* 0x0000000540057209 */ /* 0x000fc80007810000 */
[----:B------:R-:W-:Y:S01]  /*24b0*/  FMNMX.FTZ R5, R18, R5, !PT ;  /* 0x0000000512057209 */ /* 0x000fe20007810000 */
[----:B------:R0:W-:Y:S03]  /*24c0*/  MUFU.EX2 R145, R72 ;  /* 0x0000004800917308 */ /* 0x0001e60000000800 */
[----:B------:R-:W-:-:S04]  /*24d0*/  FMNMX.FTZ R5, R68, R5, !PT ;  /* 0x0000000544057209 */ /* 0x000fc80007810000 */
[----:B------:R-:W-:Y:S01]  /*24e0*/  FMNMX.FTZ R5, R22, R5, !PT ;  /* 0x0000000516057209 */ /* 0x000fe20007810000 */
[----:B------:R-:W-:Y:S01]  /*24f0*/  MUFU.EX2 R74, R74 ;  /* 0x0000004a004a7308 */ /* 0x000fe20000000800 */
[----:B0-----:R-:W-:-:S03]  /*2500*/  IMAD.MOV.U32 R72, RZ, RZ, R87 ;  /* 0x000000ffff487224 */ /* 0x001fc600078e0057 */
[----:B------:R-:W0:Y:S04]  /*2510*/  SHFL.BFLY PT, R10, R5, 0x2, 0x1f ;  /* 0x0c401f00050a7f89 */ /* 0x000e2800000e0000 */
[----:B------:R-:W-:Y:S08]  /*2520*/  MUFU.EX2 R159, R13 ;  /* 0x0000000d009f7308 */ /* 0x000ff00000000800 */
[----:B------:R1:W-:Y:S08]  /*2530*/  MUFU.EX2 R147, R76 ;  /* 0x0000004c00937308 */ /* 0x0003f00000000800 */
[----:B------:R-:W-:Y:S01]  /*2540*/  MUFU.EX2 R78, R78 ;  /* 0x0000004e004e7308 */ /* 0x000fe20000000800 */
[----:B-1----:R-:W-:Y:S01]  /*2550*/  IMAD.MOV.U32 R76, RZ, RZ, R87 ;  /* 0x000000ffff4c7224 */ /* 0x002fe200078e0057 */
[----:B0-----:R-:W-:-:S06]  /*2560*/  FMNMX.FTZ R9, R5, R10, !PT ;  /* 0x0000000a05097209 */ /* 0x001fcc0007810000 */
[----:B------:R0:W-:Y:S01]  /*2570*/  MUFU.EX2 R149, R80 ;  /* 0x0000005000957308 */ /* 0x0001e20000000800 */
[----:B------:R-:W1:Y:S07]  /*2580*/  SHFL.BFLY PT, R10, R9, 0x1, 0x1f ;  /* 0x0c201f00090a7f89 */ /* 0x000e6e00000e0000 */
[----:B------:R-:W-:Y:S01]  /*2590*/  MUFU.EX2 R82, R82 ;  /* 0x0000005200527308 */ /* 0x000fe20000000800 */
[----:B0-----:R-:W-:-:S07]  /*25a0*/  IMAD.MOV.U32 R80, RZ, RZ, R87 ;  /* 0x000000ffff507224 */ /* 0x001fce00078e0057 */
[----:B------:R0:W-:Y:S08]  /*25b0*/  MUFU.EX2 R151, R84 ;  /* 0x0000005400977308 */ /* 0x0001f00000000800 */
[----:B------:R-:W-:Y:S01]  /*25c0*/  MUFU.EX2 R86, R86 ;  /* 0x0000005600567308 */ /* 0x000fe20000000800 */
[----:B-1----:R-:W-:Y:S01]  /*25d0*/  FMNMX.FTZ R10, R9, R10, !PT ;  /* 0x0000000a090a7209 */ /* 0x002fe20007810000 */
[----:B0-----:R-:W-:-:S03]  /*25e0*/  IMAD.MOV.U32 R84, RZ, RZ, R87 ;  /* 0x000000ffff547224 */ /* 0x001fc600078e0057 */
[C---:B------:R-:W-:Y:S01]  /*25f0*/  FSETP.NEU.FTZ.AND P1, PT, R10.reuse, -INF , PT ;  /* 0xff8000000a00780b */ /* 0x040fe20003f3d000 */
[----:B------:R-:W-:Y:S02]  /*2600*/  FMUL.FTZ R5, R10, R3 ;  /* 0x000000030a057220 */ /* 0x000fe40000410000 */
[----:B------:R-:W-:Y:S03]  /*2610*/  MUFU.EX2 R153, R88 ;  /* 0x0000005800997308 */ /* 0x000fe60000000800 */
[----:B------:R-:W-:-:S05]  /*2620*/  FSEL R5, R5, RZ, P1 ;  /* 0x000000ff05057208 */ /* 0x000fca0000800000 */
[-CC-:B------:R-:W-:Y:S01]  /*2630*/  FFMA.FTZ R24, R24, R3.reuse, -R5.reuse ;  /* 0x0000000318187223 */ /* 0x180fe20000010805 */
[-CC-:B------:R-:W-:Y:S01]  /*2640*/  FFMA.FTZ R25, R25, R3.reuse, -R5.reuse ;  /* 0x0000000319197223 */ /* 0x180fe20000010805 */
[-CC-:B------:R-:W-:Y:S01]  /*2650*/  FFMA.FTZ R28, R28, R3.reuse, -R5.reuse ;  /* 0x000000031c1c7223 */ /* 0x180fe20000010805 */
[-CC-:B------:R-:W-:Y:S01]  /*2660*/  FFMA.FTZ R8, R8, R3.reuse, -R5.reuse ;  /* 0x0000000308087223 */ /* 0x180fe20000010805 */
[-CC-:B------:R-:W-:Y:S01]  /*2670*/  FFMA.FTZ R32, R32, R3.reuse, -R5.reuse ;  /* 0x0000000320207223 */ /* 0x180fe20000010805 */
[-CC-:B------:R-:W-:Y:S01]  /*2680*/  FFMA.FTZ R12, R12, R3.reuse, -R5.reuse ;  /* 0x000000030c0c7223 */ /* 0x180fe20000010805 */
[----:B------:R-:W-:Y:S01]  /*2690*/  MUFU.EX2 R24, R24 ;  /* 0x0000001800187308 */ /* 0x000fe20000000800 */
[-CC-:B------:R-:W-:Y:S01]  /*26a0*/  FFMA.FTZ R36, R36, R3.reuse, -R5.reuse ;  /* 0x0000000324247223 */ /* 0x180fe20000010805 */
[-CC-:B------:R-:W-:Y:S01]  /*26b0*/  FFMA.FTZ R20, R20, R3.reuse, -R5.reuse ;  /* 0x0000000314147223 */ /* 0x180fe20000010805 */
[-CC-:B------:R-:W-:Y:S01]  /*26c0*/  FFMA.FTZ R40, R40, R3.reuse, -R5.reuse ;  /* 0x0000000328287223 */ /* 0x180fe20000010805 */
[-CC-:B------:R-:W-:Y:S01]  /*26d0*/  FFMA.FTZ R46, R46, R3.reuse, -R5.reuse ;  /* 0x000000032e2e7223 */ /* 0x180fe20000010805 */
[-CC-:B------:R-:W-:Y:S01]  /*26e0*/  FFMA.FTZ R44, R44, R3.reuse, -R5.reuse ;  /* 0x000000032c2c7223 */ /* 0x180fe20000010805 */
[-CC-:B------:R-:W-:Y:S01]  /*26f0*/  FFMA.FTZ R50, R50, R3.reuse, -R5.reuse ;  /* 0x0000000332327223 */ /* 0x180fe20000010805 */
[-CC-:B------:R-:W-:Y:S01]  /*2700*/  FFMA.FTZ R48, R48, R3.reuse, -R5.reuse ;  /* 0x0000000330307223 */ /* 0x180fe20000010805 */
[----:B------:R-:W0:Y:S01]  /*2710*/  MUFU.EX2 R25, R25 ;  /* 0x0000001900197308 */ /* 0x000e220000000800 */
[-CC-:B------:R-:W-:Y:S01]  /*2720*/  FFMA.FTZ R54, R54, R3.reuse, -R5.reuse ;  /* 0x0000000336367223 */ /* 0x180fe20000010805 */
        /* <DEDUP_REMOVED lines=10> */
[----:B------:R-:W-:-:S04]  /*27d0*/  FFMA.FTZ R22, R22, R3, -R5 ;  /* 0x0000000316167223 */ /* 0x000fc80000010805 */
[----:B------:R1:W2:Y:S01]  /*27e0*/  MUFU.EX2 R9, R8 ;  /* 0x0000000800097308 */ /* 0x0002a20000000800 */
[----:B0-----:R-:W-:-:S07]  /*27f0*/  F2FP.BF16.F32.PACK_AB R136, R25, R24 ;  /* 0x000000181988723e */ /* 0x001fce00000010ff */
[----:B------:R-:W0:Y:S01]  /*2800*/  MUFU.EX2 R32, R32 ;  /* 0x0000002000207308 */ /* 0x000e220000000800 */
[----:B-1----:R-:W-:-:S04]  /*2810*/  FADD.FTZ R8, R30, R21 ;  /* 0x000000151e087221 */ /* 0x002fc80000010000 */
[C---:B------:R-:W-:Y:S01]  /*2820*/  FADD.FTZ R23, R139.reuse, R8 ;  /* 0x000000088b177221 */ /* 0x040fe20000010000 */
[----:B------:R-:W-:Y:S01]  /*2830*/  F2FP.BF16.F32.PACK_AB R139, R139, R30 ;  /* 0x0000001e8b8b723e */ /* 0x000fe200000010ff */
[----:B------:R-:W-:Y:S01]  /*2840*/  IMAD.MOV.U32 R30, RZ, RZ, R87 ;  /* 0x000000ffff1e7224 */ /* 0x000fe200078e0057 */
[----:B------:R1:W3:Y:S01]  /*2850*/  MUFU.EX2 R11, R12 ;  /* 0x0000000c000b7308 */ /* 0x0002e20000000800 */
[----:B------:R-:W-:Y:S01]  /*2860*/  FADD.FTZ R8, R34, R23 ;  /* 0x0000001722087221 */ /* 0x000fe20000010000 */
[----:B------:R-:W-:Y:S01]  /*2870*/  FADD.FTZ R23, R24, R25 ;  /* 0x0000001918177221 */ /* 0x000fe20000010000 */
[----:B--2---:R-:W-:Y:S01]  /*2880*/  F2FP.BF16.F32.PACK_AB R138, R9, R28 ;  /* 0x0000001c098a723e */ /* 0x004fe200000010ff */
[----:B------:R-:W-:Y:S02]  /*2890*/  IMAD.MOV.U32 R25, RZ, RZ, R87 ;  /* 0x000000ffff197224 */ /* 0x000fe400078e0057 */
[C---:B------:R-:W-:Y:S01]  /*28a0*/  FADD.FTZ R27, R141.reuse, R8 ;  /* 0x000000088d1b7221 */ /* 0x040fe20000010000 */
[----:B------:R-:W-:Y:S01]  /*28b0*/  FADD.FTZ R8, R28, R23 ;  /* 0x000000171c087221 */ /* 0x000fe20000010000 */
[----:B------:R-:W-:Y:S01]  /*28c0*/  F2FP.BF16.F32.PACK_AB R141, R141, R34 ;  /* 0x000000228d8d723e */ /* 0x000fe200000010ff */
[----:B------:R-:W2:Y:S01]  /*28d0*/  MUFU.EX2 R36, R36 ;  /* 0x0000002400247308 */ /* 0x000ea20000000800 */
[----:B-1----:R-:W-:Y:S01]  /*28e0*/  FADD.FTZ R12, R38, R27 ;  /* 0x0000001b260c7221 */ /* 0x002fe20000010000 */
[----:B------:R-:W-:Y:S01]  /*28f0*/  FADD.FTZ R27, R9, R8 ;  /* 0x00000008091b7221 */ /* 0x000fe20000010000 */
[----:B------:R-:W-:-:S02]  /*2900*/  IMAD.MOV.U32 R34, RZ, RZ, R87 ;  /* 0x000000ffff227224 */ /* 0x000fc400078e0057 */
[C---:B------:R-:W-:Y:S01]  /*2910*/  FADD.FTZ R29, R143.reuse, R12 ;  /* 0x0000000c8f1d7221 */ /* 0x040fe20000010000 */
[----:B0-----:R-:W-:Y:S01]  /*2920*/  FADD.FTZ R8, R32, R27 ;  /* 0x0000001b20087221 */ /* 0x001fe20000010000 */
[----:B------:R-:W-:Y:S01]  /*2930*/  F2FP.BF16.F32.PACK_AB R143, R143, R38 ;  /* 0x000000268f8f723e */ /* 0x000fe200000010ff */
[----:B------:R-:W0:Y:S01]  /*2940*/  MUFU.EX2 R13, R20 ;  /* 0x00000014000d7308 */ /* 0x000e220000000800 */
[----:B------:R-:W-:Y:S01]  /*2950*/  FADD.FTZ R12, R42, R29 ;  /* 0x0000001d2a0c7221 */ /* 0x000fe20000010000 */
[C---:B---3--:R-:W-:Y:S01]  /*2960*/  FADD.FTZ R27, R11.reuse, R8 ;  /* 0x000000080b1b7221 */ /* 0x048fe20000010000 */
[----:B------:R-:W-:Y:S01]  /*2970*/  F2FP.BF16.F32.PACK_AB R140, R11, R32 ;  /* 0x000000200b8c723e */ /* 0x000fe200000010ff */
[----:B------:R-:W-:Y:S02]  /*2980*/  IMAD.MOV.U32 R11, RZ, RZ, 0x3f800000 ;  /* 0x3f800000ff0b7424 */ /* 0x000fe400078e00ff */
[C---:B------:R-:W-:Y:S01]  /*2990*/  FADD.FTZ R29, R145.reuse, R12 ;  /* 0x0000000c911d7221 */ /* 0x040fe20000010000 */
[----:B------:R-:W-:Y:S01]  /*29a0*/  F2FP.BF16.F32.PACK_AB R145, R145, R42 ;  /* 0x0000002a9191723e */ /* 0x000fe200000010ff */
[----:B------:R-:W-:Y:S01]  /*29b0*/  IMAD.MOV.U32 R42, RZ, RZ, R87 ;  /* 0x000000ffff2a7224 */ /* 0x000fe200078e0057 */
[----:B------:R-:W1:Y:S01]  /*29c0*/  MUFU.EX2 R40, R40 ;  /* 0x0000002800287308 */ /* 0x000e620000000800 */
[----:B--2---:R-:W-:Y:S01]  /*29d0*/  FADD.FTZ R8, R36, R27 ;  /* 0x0000001b24087221 */ /* 0x004fe20000010000 */
[----:B------:R-:W-:Y:S01]  /*29e0*/  FADD.FTZ R12, R74, R29 ;  /* 0x0000001d4a0c7221 */ /* 0x000fe20000010000 */
[----:B------:R-:W-:-:S02]  /*29f0*/  IMAD.MOV.U32 R38, RZ, RZ, R87 ;  /* 0x000000ffff267224 */ /* 0x000fc400078e0057 */
[----:B------:R-:W-:Y:S02]  /*2a00*/  IMAD.MOV.U32 R32, RZ, RZ, R87 ;  /* 0x000000ffff207224 */ /* 0x000fe400078e0057 */
[C---:B------:R-:W-:Y:S01]  /*2a10*/  FADD.FTZ R31, R147.reuse, R12 ;  /* 0x0000000c931f7221 */ /* 0x040fe20000010000 */
[----:B------:R-:W-:Y:S01]  /*2a20*/  F2FP.BF16.F32.PACK_AB R147, R147, R74 ;  /* 0x0000004a9393723e */ /* 0x000fe200000010ff */
[----:B------:R-:W2:Y:S01]  /*2a30*/  MUFU.EX2 R15, R46 ;  /* 0x0000002e000f7308 */ /* 0x000ea20000000800 */
[C---:B0-----:R-:W-:Y:S01]  /*2a40*/  FADD.FTZ R29, R13.reuse, R8 ;  /* 0x000000080d1d7221 */ /* 0x041fe20000010000 */
[----:B------:R-:W-:Y:S01]  /*2a50*/  FADD.FTZ R12, R78, R31 ;  /* 0x0000001f4e0c7221 */ /* 0x000fe20000010000 */
[----:B------:R-:W-:Y:S01]  /*2a60*/  F2FP.BF16.F32.PACK_AB R142, R13, R36 ;  /* 0x000000240d8e723e */ /* 0x000fe200000010ff */
[----:B------:R-:W-:Y:S02]  /*2a70*/  VIADD R13, R17, 0xfffffffe ;  /* 0xfffffffe110d7836 */ /* 0x000fe40000000000 */
[C---:B------:R-:W-:Y:S01]  /*2a80*/  FADD.FTZ R31, R149.reuse, R12 ;  /* 0x0000000c951f7221 */ /* 0x040fe20000010000 */
[----:B------:R-:W-:Y:S01]  /*2a90*/  F2FP.BF16.F32.PACK_AB R149, R149, R78 ;  /* 0x0000004e9595723e */ /* 0x000fe200000010ff */
[----:B------:R-:W0:Y:S01]  /*2aa0*/  MUFU.EX2 R44, R44 ;  /* 0x0000002c002c7308 */ /* 0x000e220000000800 */
[----:B-1----:R-:W-:Y:S01]  /*2ab0*/  FADD.FTZ R8, R40, R29 ;  /* 0x0000001d28087221 */ /* 0x002fe20000010000 */
[----:B------:R-:W-:Y:S01]  /*2ac0*/  FADD.FTZ R12, R82, R31 ;  /* 0x0000001f520c7221 */ /* 0x000fe20000010000 */
[----:B------:R-:W-:Y:S01]  /*2ad0*/  ISETP.GE.AND P1, PT, R13, R16, PT ;  /* 0x000000100d00720c */ /* 0x000fe20003f26270 */
[----:B------:R-:W-:-:S02]  /*2ae0*/  IMAD.MOV.U32 R78, RZ, RZ, R87 ;  /* 0x000000ffff4e7224 */ /* 0x000fc400078e0057 */
[C---:B------:R-:W-:Y:S01]  /*2af0*/  FADD.FTZ R33, R151.reuse, R12 ;  /* 0x0000000c97217221 */ /* 0x040fe20000010000 */
[----:B------:R-:W-:Y:S01]  /*2b00*/  F2FP.BF16.F32.PACK_AB R151, R151, R82 ;  /* 0x000000529797723e */ /* 0x000fe200000010ff */
[----:B------:R1:W3:Y:S01]  /*2b10*/  MUFU.EX2 R19, R50 ;  /* 0x0000003200137308 */ /* 0x0002e20000000800 */
[C---:B--2---:R-:W-:Y:S01]  /*2b20*/  FADD.FTZ R29, R15.reuse, R8 ;  /* 0x000000080f1d7221 */ /* 0x044fe20000010000 */
[----:B------:R-:W-:Y:S01]  /*2b30*/  FADD.FTZ R12, R86, R33 ;  /* 0x00000021560c7221 */ /* 0x000fe20000010000 */
[----:B------:R-:W-:Y:S01]  /*2b40*/  F2FP.BF16.F32.PACK_AB R144, R15, R40 ;  /* 0x000000280f90723e */ /* 0x000fe200000010ff */
[--C-:B------:R-:W-:Y:S02]  /*2b50*/  IMAD.MOV.U32 R82, RZ, RZ, R87.reuse ;  /* 0x000000ffff527224 */ /* 0x100fe400078e0057 */
[----:B------:R-:W-:Y:S02]  /*2b60*/  IMAD.MOV.U32 R74, RZ, RZ, R87 ;  /* 0x000000ffff4a7224 */ /* 0x000fe400078e0057 */
[----:B------:R-:W2:Y:S01]  /*2b70*/  MUFU.EX2 R48, R48 ;  /* 0x0000003000307308 */ /* 0x000ea20000000800 */
[----:B0-----:R-:W-:Y:S01]  /*2b80*/  FADD.FTZ R8, R44, R29 ;  /* 0x0000001d2c087221 */ /* 0x001fe20000010000 */
[----:B-1----:R-:W-:-:S02]  /*2b90*/  IMAD.MOV.U32 R50, RZ, RZ, R87 ;  /* 0x000000ffff327224 */ /* 0x002fc400078e0057 */
[--C-:B------:R-:W-:Y:S02]  /*2ba0*/  IMAD.MOV.U32 R46, RZ, RZ, R87.reuse ;  /* 0x000000ffff2e7224 */ /* 0x100fe400078e0057 */
[--C-:B------:R-:W-:Y:S02]  /*2bb0*/  IMAD.MOV.U32 R40, RZ, RZ, R87.reuse ;  /* 0x000000ffff287224 */ /* 0x100fe400078e0057 */
[----:B------:R0:W1:Y:S01]  /*2bc0*/  MUFU.EX2 R21, R54 ;  /* 0x0000003600157308 */ /* 0x0000620000000800 */
[C---:B---3--:R-:W-:Y:S01]  /*2bd0*/  FADD.FTZ R31, R19.reuse, R8 ;  /* 0x00000008131f7221 */ /* 0x048fe20000010000 */
[----:B------:R-:W-:Y:S01]  /*2be0*/  F2FP.BF16.F32.PACK_AB R146, R19, R44 ;  /* 0x0000002c1392723e */ /* 0x000fe200000010ff */
[--C-:B------:R-:W-:Y:S02]  /*2bf0*/  IMAD.MOV.U32 R44, RZ, RZ, R87.reuse ;  /* 0x000000ffff2c7224 */ /* 0x100fe400078e0057 */
[--C-:B------:R-:W-:Y:S02]  /*2c00*/  IMAD.MOV.U32 R36, RZ, RZ, R87.reuse ;  /* 0x000000ffff247224 */ /* 0x100fe400078e0057 */
[----:B------:R-:W-:Y:S01]  /*2c10*/  IMAD.MOV.U32 R28, RZ, RZ, R87 ;  /* 0x000000ffff1c7224 */ /* 0x000fe200078e0057 */
[----:B------:R-:W3:Y:S01]  /*2c20*/  MUFU.EX2 R52, R52 ;  /* 0x0000003400347308 */ /* 0x000ee20000000800 */
[----:B--2---:R-:W-:Y:S01]  /*2c30*/  FADD.FTZ R8, R48, R31 ;  /* 0x0000001f30087221 */ /* 0x004fe20000010000 */
[C---:B------:R-:W-:Y:S01]  /*2c40*/  FADD.FTZ R31, R153.reuse, R12 ;  /* 0x0000000c991f7221 */ /* 0x040fe20000010000 */
[----:B------:R-:W-:Y:S01]  /*2c50*/  F2FP.BF16.F32.PACK_AB R153, R153, R86 ;  /* 0x000000569999723e */ /* 0x000fe200000010ff */
[----:B------:R-:W-:-:S02]  /*2c60*/  IMAD.MOV.U32 R86, RZ, RZ, R87 ;  /* 0x000000ffff567224 */ /* 0x000fc400078e0057 */
[--C-:B0-----:R-:W-:Y:S02]  /*2c70*/  IMAD.MOV.U32 R54, RZ, RZ, R87.reuse ;  /* 0x000000ffff367224 */ /* 0x101fe400078e0057 */
[----:B------:R-:W0:Y:S01]  /*2c80*/  MUFU.EX2 R90, R90 ;  /* 0x0000005a005a7308 */ /* 0x000e220000000800 */
[C---:B-1----:R-:W-:Y:S01]  /*2c90*/  FADD.FTZ R5, R21.reuse, R8 ;  /* 0x0000000815057221 */ /* 0x042fe20000010000 */
[----:B------:R-:W-:Y:S01]  /*2ca0*/  F2FP.BF16.F32.PACK_AB R148, R21, R48 ;  /* 0x000000301594723e */ /* 0x000fe200000010ff */
[--C-:B------:R-:W-:Y:S02]  /*2cb0*/  IMAD.MOV.U32 R48, RZ, RZ, R87.reuse ;  /* 0x000000ffff307224 */ /* 0x100fe400078e0057 */
[----:B------:R-:W-:-:S03]  /*2cc0*/  IMAD.MOV.U32 R24, RZ, RZ, R87 ;  /* 0x000000ffff187224 */ /* 0x000fc600078e0057 */
[----:B------:R1:W2:Y:S01]  /*2cd0*/  MUFU.EX2 R23, R58 ;  /* 0x0000003a00177308 */ /* 0x0002a20000000800 */
[----:B---3--:R-:W-:-:S07]  /*2ce0*/  FADD.FTZ R8, R52, R5 ;  /* 0x0000000534087221 */ /* 0x008fce0000010000 */
[----:B------:R-:W3:Y:S01]  /*2cf0*/  MUFU.EX2 R155, R92 ;  /* 0x0000005c009b7308 */ /* 0x000ee20000000800 */
[----:B0-----:R-:W-:Y:S01]  /*2d00*/  FADD.FTZ R12, R90, R31 ;  /* 0x0000001f5a0c7221 */ /* 0x001fe20000010000 */
[----:B-1----:R-:W-:-:S06]  /*2d10*/  IMAD.MOV.U32 R58, RZ, RZ, R87 ;  /* 0x000000ffff3a7224 */ /* 0x002fcc00078e0057 */
[----:B------:R-:W0:Y:S01]  /*2d20*/  MUFU.EX2 R56, R56 ;  /* 0x0000003800387308 */ /* 0x000e220000000800 */
[C---:B--2---:R-:W-:Y:S01]  /*2d30*/  FADD.FTZ R31, R23.reuse, R8 ;  /* 0x00000008171f7221 */ /* 0x044fe20000010000 */
[----:B------:R-:W-:Y:S01]  /*2d40*/  F2FP.BF16.F32.PACK_AB R150, R23, R52 ;  /* 0x000000341796723e */ /* 0x000fe200000010ff */
[----:B------:R-:W-:-:S05]  /*2d50*/  IMAD.MOV.U32 R52, RZ, RZ, R87 ;  /* 0x000000ffff347224 */ /* 0x000fca00078e0057 */
[----:B------:R-:W1:Y:S01]  /*2d60*/  MUFU.EX2 R66, R66 ;  /* 0x0000004200427308 */ /* 0x000e620000000800 */
[C---:B---3--:R-:W-:Y:S01]  /*2d70*/  FADD.FTZ R33, R155.reuse, R12 ;  /* 0x0000000c9b217221 */ /* 0x048fe20000010000 */
[----:B------:R-:W-:-:S06]  /*2d80*/  F2FP.BF16.F32.PACK_AB R155, R155, R90 ;  /* 0x0000005a9b9b723e */ /* 0x000fcc00000010ff */
[----:B------:R2:W3:Y:S01]  /*2d90*/  MUFU.EX2 R27, R62 ;  /* 0x0000003e001b7308 */ /* 0x0004e20000000800 */
[----:B0-----:R-:W-:-:S07]  /*2da0*/  FADD.FTZ R8, R56, R31 ;  /* 0x0000001f38087221 */ /* 0x001fce0000010000 */
[----:B------:R-:W0:Y:S01]  /*2db0*/  MUFU.EX2 R157, R94 ;  /* 0x0000005e009d7308 */ /* 0x000e220000000800 */
[----:B-1----:R-:W-:Y:S01]  /*2dc0*/  FADD.FTZ R12, R66, R33 ;  /* 0x00000021420c7221 */ /* 0x002fe20000010000 */
[----:B--2---:R-:W-:-:S06]  /*2dd0*/  IMAD.MOV.U32 R62, RZ, RZ, R87 ;  /* 0x000000ffff3e7224 */ /* 0x004fcc00078e0057 */
[----:B------:R-:W1:Y:S01]  /*2de0*/  MUFU.EX2 R60, R60 ;  /* 0x0000003c003c7308 */ /* 0x000e620000000800 */
[C---:B---3--:R-:W-:Y:S01]  /*2df0*/  FADD.FTZ R31, R27.reuse, R8 ;  /* 0x000000081b1f7221 */ /* 0x048fe20000010000 */
[----:B------:R-:W-:Y:S01]  /*2e00*/  F2FP.BF16.F32.PACK_AB R152, R27, R56 ;  /* 0x000000381b98723e */ /* 0x000fe200000010ff */
[----:B------:R-:W-:Y:S01]  /*2e10*/  IMAD.MOV.U32 R56, RZ, RZ, R87 ;  /* 0x000000ffff387224 */ /* 0x000fe200078e0057 */
[----:B------:R-:W-:-:S04]  /*2e20*/  MOV R27, R87 ;  /* 0x00000057001b7202 */ /* 0x000fc80000000f00 */
[----:B------:R-:W2:Y:S01]  /*2e30*/  MUFU.EX2 R70, R70 ;  /* 0x0000004600467308 */ /* 0x000ea20000000800 */
[C---:B0-----:R-:W-:Y:S01]  /*2e40*/  FADD.FTZ R33, R157.reuse, R12 ;  /* 0x0000000c9d217221 */ /* 0x041fe20000010000 */
[----:B------:R-:W-:Y:S01]  /*2e50*/  F2FP.BF16.F32.PACK_AB R157, R157, R66 ;  /* 0x000000429d9d723e */ /* 0x000fe200000010ff */
[----:B------:R-:W-:-:S05]  /*2e60*/  IMAD.MOV.U32 R66, RZ, RZ, R87 ;  /* 0x000000ffff427224 */ /* 0x000fca00078e0057 */
[----:B------:R-:W0:Y:S01]  /*2e70*/  MUFU.EX2 R29, R14 ;  /* 0x0000000e001d7308 */ /* 0x000e220000000800 */
[----:B-1----:R-:W-:-:S07]  /*2e80*/  FADD.FTZ R8, R60, R31 ;  /* 0x0000001f3c087221 */ /* 0x002fce0000010000 */
[----:B------:R-:W1:Y:S01]  /*2e90*/  MUFU.EX2 R64, R64 ;  /* 0x0000004000407308 */ /* 0x000e620000000800 */
[----:B--2---:R-:W-:-:S07]  /*2ea0*/  FADD.FTZ R12, R70, R33 ;  /* 0x00000021460c7221 */ /* 0x004fce0000010000 */
[----:B------:R-:W2:Y:S01]  /*2eb0*/  MUFU.EX2 R5, R18 ;  /* 0x0000001200057308 */ /* 0x000ea20000000800 */
[----:B0-----:R-:W-:Y:S01]  /*2ec0*/  FADD.FTZ R33, R29, R8 ;  /* 0x000000081d217221 */ /* 0x001fe20000010000 */
[C---:B------:R-:W-:Y:S01]  /*2ed0*/  FADD.FTZ R8, R159.reuse, R12 ;  /* 0x0000000c9f087221 */ /* 0x040fe20000010000 */
[----:B------:R-:W-:Y:S01]  /*2ee0*/  F2FP.BF16.F32.PACK_AB R159, R159, R70 ;  /* 0x000000469f9f723e */ /* 0x000fe200000010ff */
[--C-:B------:R-:W-:Y:S01]  /*2ef0*/  IMAD.MOV.U32 R70, RZ, RZ, R87.reuse ;  /* 0x000000ffff467224 */ /* 0x100fe200078e0057 */
[----:B------:R-:W-:Y:S01]  /*2f00*/  F2FP.BF16.F32.PACK_AB R154, R29, R60 ;  /* 0x0000003c1d9a723e */ /* 0x000fe200000010ff */
[----:B------:R-:W-:Y:S02]  /*2f10*/  IMAD.MOV.U32 R60, RZ, RZ, R87 ;  /* 0x000000ffff3c7224 */ /* 0x000fe400078e0057 */
[----:B------:R-:W0:Y:S01]  /*2f20*/  MUFU.EX2 R68, R68 ;  /* 0x0000004400447308 */ /* 0x000e220000000800 */
[----:B-1----:R-:W-:Y:S01]  /*2f30*/  FADD.FTZ R12, R64, R33 ;  /* 0x00000021400c7221 */ /* 0x002fe20000010000 */
[----:B------:R-:W-:-:S02]  /*2f40*/  IMAD.MOV.U32 R33, RZ, RZ, R87 ;  /* 0x000000ffff217224 */ /* 0x000fc400078e0057 */
[----:B------:R-:W-:-:S04]  /*2f50*/  IMAD.MOV.U32 R29, RZ, RZ, R87 ;  /* 0x000000ffff1d7224 */ /* 0x000fc800078e0057 */
[----:B------:R-:W1:Y:S01]  /*2f60*/  MUFU.EX2 R31, R22 ;  /* 0x00000016001f7308 */ /* 0x000e620000000800 */
[C---:B--2---:R-:W-:Y:S01]  /*2f70*/  FADD.FTZ R9, R5.reuse, R12 ;  /* 0x0000000c05097221 */ /* 0x044fe20000010000 */
[----:B------:R-:W-:Y:S01]  /*2f80*/  F2FP.BF16.F32.PACK_AB R156, R5, R64 ;  /* 0x00000040059c723e */ /* 0x000fe200000010ff */
[----:B------:R-:W-:Y:S02]  /*2f90*/  IMAD.MOV.U32 R64, RZ, RZ, R87 ;  /* 0x000000ffff407224 */ /* 0x000fe400078e0057 */
[----:B0-----:R-:W-:Y:S01]  /*2fa0*/  FADD.FTZ R12, R68, R9 ;  /* 0x00000009440c7221 */ /* 0x001fe20000010000 */
[----:B------:R-:W-:-:S03]  /*2fb0*/  MOV R9, RZ ;  /* 0x000000ff00097202 */ /* 0x000fc60000000f00 */
[C---:B-1----:R-:W-:Y:S01]  /*2fc0*/  FADD.FTZ R5, R31.reuse, R12 ;  /* 0x0000000c1f057221 */ /* 0x042fe20000010000 */
[----:B------:R-:W-:Y:S01]  /*2fd0*/  F2FP.BF16.F32.PACK_AB R158, R31, R68 ;  /* 0x000000441f9e723e */ /* 0x000fe200000010ff */
[----:B------:R-:W-:Y:S01]  /*2fe0*/  IMAD.MOV.U32 R12, RZ, RZ, 0x3f800000 ;  /* 0x3f800000ff0c7424 */ /* 0x000fe200078e00ff */
[----:B------:R-:W-:Y:S01]  /*2ff0*/  MOV R31, R87 ;  /* 0x00000057001f7202 */ /* 0x000fe20000000f00 */
[----:B------:R-:W-:Y:S01]  /*3000*/  IMAD.MOV.U32 R68, RZ, RZ, R87 ;  /* 0x000000ffff447224 */ /* 0x000fe200078e0057 */
[----:B------:R-:W-:Y:S06]  /*3010*/  @!P1 BRA `(.L_x_18) ;  /* 0x0000001c00849947 */ /* 0x000fec0003800000 */
[----:B------:R-:W-:Y:S01]  /*3020*/  MOV R15, R4 ;  /* 0x00000004000f7202 */ /* 0x000fe20000000f00 */
[----:B------:R-:W-:Y:S01]  /*3030*/  IMAD.MOV.U32 R17, RZ, RZ, R10 ;  /* 0x000000ffff117224 */ /* 0x000fe200078e000a */
[----:B------:R-:W-:Y:S01]  /*3040*/  CS2R R86, SRZ ;  /* 0x0000000000567805 */ /* 0x000fe2000001ff00 */
[----:B------:R-:W-:Y:S01]  /*3050*/  IMAD.MOV.U32 R14, RZ, RZ, RZ ;  /* 0x000000ffff0e7224 */ /* 0x000fe200078e00ff */
[----:B------:R-:W-:Y:S01]  /*3060*/  CS2R R82, SRZ ;  /* 0x0000000000527805 */ /* 0x000fe2000001ff00 */
[----:B------:R-:W-:Y:S01]  /*3070*/  IMAD.MOV.U32 R11, RZ, RZ, 0x3f800000 ;  /* 0x3f800000ff0b7424 */ /* 0x000fe200078e00ff */
        /* <DEDUP_REMOVED lines=29> */
[----:B------:R-:W-:Y:S01]  /*3250*/  CS2R R24, SRZ ;  /* 0x0000000000187805 */ /* 0x000fe2000001ff00 */
[----:B------:R-:W-:-:S06]  /*3260*/  UMOV UR56, URZ ;  /* 0x0000003f00387c82 */ /* 0x000fcc0008000000 */
.L_x_29:
[----:B------:R-:W-:-:S04]  /*3270*/  UISETP.NE.AND UP0, UPT, UR56, 0x1, UPT ;  /* 0x000000013800788c */ /* 0x000fc8000bf05270 */
[----:B------:R-:W-:-:S06]  /*3280*/  USEL UR4, URZ, 0x1, UP0 ;  /* 0x000000013f047887 */ /* 0x000fcc0008000000 */
[----:B------:R-:W-:Y:S01]  /*3290*/  LOP3.LUT R9, R14, UR4, RZ, 0x3c, !PT ;  /* 0x000000040e097c12 */ /* 0x000fe2000f8e3cff */
[----:B------:R-:W-:Y:S06]  /*32a0*/  @!P0 BRA `(.L_x_19) ;  /* 0x0000000000048947 */ /* 0x000fec0003800000 */
[----:B------:R-:W-:Y:S01]  /*32b0*/  BPT.TRAP 0x1 ;  /* 0x000000040000795c */ /* 0x000fe20000300000 */
.L_x_19:
[----:B------:R-:W-:Y:S01]  /*32c0*/  UIADD3 UR4, UR56, 0x1, URZ ;  /* 0x0000000138047890 */ /* 0x000fe2000fffe03f */
[----:B------:R-:W-:-:S03]  /*32d0*/  SHF.L.U32 R3, R9, 0x1f, RZ ;  /* 0x0000001f09037819 */ /* 0x000fc600000006ff */
[----:B------:R-:W-:-:S04]  /*32e0*/  UISETP.NE.AND UP0, UPT, UR4, 0x2, UPT ;  /* 0x000000020400788c */ /* 0x000fc8000bf05270 */
[----:B------:R-:W-:-:S04]  /*32f0*/  USEL UR4, UR4, URZ, UP0 ;  /* 0x0000003f04047287 */ /* 0x000fc80008000000 */
[----:B------:R-:W-:Y:S02]  /*3300*/  ULEA UR59, UR4, UR37, 0x3 ;  /* 0x00000025043b7291 */ /* 0x000fe4000f8e183f */
[----:B------:R-:W-:-:S07]  /*3310*/  MOV R0, UR4 ;  /* 0x0000000400007c02 */ /* 0x000fce0008000f00 */
[----:B------:R0:W1:Y:S01]  /*3320*/  SYNCS.PHASECHK.TRANS64.TRYWAIT P1, [UR59+0x2a830], R3 ;  /* 0x02a83003ff0075a7 */ /* 0x000062000802017b */
[----:B------:R-:W-:Y:S05]  /*3330*/  @!P0 BRA `(.L_x_20) ;  /* 0x0000000000048947 */ /* 0x000fea0003800000 */
[----:B------:R-:W-:Y:S01]  /*3340*/  BPT.TRAP 0x1 ;  /* 0x000000040000795c */ /* 0x000fe20000300000 */
.L_x_20:
[----:B-1----:R-:W-:Y:S05]  /*3350*/  @P1 BRA `(.L_x_21) ;  /* 0x0000000000081947 */ /* 0x002fea0003800000 */
[----:B------:R-:W1:Y:S02]  /*3360*/  SYNCS.PHASECHK.TRANS64.TRYWAIT P1, [UR59+0x2a830], R3 ;  /* 0x02a83003ff0075a7 */ /* 0x000e64000802017b */
[----:B-1----:R-:W-:Y:S05]  /*3370*/  @!P1 BRA `(.L_x_22) ;  /* 0x0000007800909947 */ /* 0x002fea0003800000 */
.L_x_21:
[----:B------:R-:W-:Y:S01]  /*3380*/  R2UR UR6, R0 ;  /* 0x00000000000672ca */ /* 0x000fe200000e0000 */
[----:B------:R-:W-:Y:S01]  /*3390*/  WARPGROUP.ARRIVE ;  /* 0x00000000000079c5 */ /* 0x000fe20000000000 */
[----:B------:R-:W-:Y:S01]  /*33a0*/  R2UR UR4, R6 ;  /* 0x00000000060472ca */ /* 0x000fe200000e0000 */
[----:B------:R-:W-:Y:S01]  /*33b0*/  UMOV UR7, 0x40000040 ;  /* 0x4000004000077882 */ /* 0x000fe20000000000 */
[----:B------:R-:W-:Y:S01]  /*33c0*/  R2UR UR5, R7 ;  /* 0x00000000070572ca */ /* 0x000fe200000e0000 */
[----:B------:R-:W-:Y:S01]  /*33d0*/  UMOV UR11, 0x40000040 ;  /* 0x40000040000b7882 */ /* 0x000fe20000000000 */
[----:B------:R-:W-:Y:S01]  /*33e0*/  UMOV UR15, 0x40000040 ;  /* 0x40000040000f7882 */ /* 0x000fe20000000000 */
[----:B------:R-:W-:Y:S01]  /*33f0*/  UMOV UR19, 0x40000040 ;  /* 0x4000004000137882 */ /* 0x000fe20000000000 */
[----:B------:R-:W-:Y:S01]  /*3400*/  UMOV UR23, 0x40000040 ;  /* 0x4000004000177882 */ /* 0x000fe20000000000 */
[----:B------:R-:W-:Y:S01]  /*3410*/  UMOV UR27, 0x40000040 ;  /* 0x40000040001b7882 */ /* 0x000fe20000000000 */
[----:B------:R-:W-:Y:S01]  /*3420*/  UMOV UR31, 0x40000040 ;  /* 0x40000040001f7882 */ /* 0x000fe20000000000 */
[----:B------:R-:W-:Y:S01]  /*3430*/  UMOV UR35, 0x40000040 ;  /* 0x4000004000237882 */ /* 0x000fe20000000000 */
[----:B------:R-:W-:Y:S01]  /*3440*/  UMOV UR43, 0x40000040 ;  /* 0x40000040002b7882 */ /* 0x000fe20000000000 */
[----:B------:R-:W-:Y:S01]  /*3450*/  UIMAD UR6, UR6, 0x900, UR58 ;  /* 0x00000900060678a4 */ /* 0x000fe2000f8e023a */
[-C--:B------:R-:W-:Y:S01]  /*3460*/  FMUL.FTZ R24, R24, R12.reuse ;  /* 0x0000000c18187220 */ /* 0x080fe20000410000 */
[----:B------:R-:W-:Y:S01]  /*3470*/  UMOV UR47, 0x40000040 ;  /* 0x40000040002f7882 */ /* 0x000fe20000000000 */
[----:B------:R-:W-:Y:S01]  /*3480*/  UMOV UR51, 0x40000040 ;  /* 0x4000004000337882 */ /* 0x000fe20000000000 */
[----:B------:R-:W-:Y:S01]  /*3490*/  UIADD3 UR10, UR6, 0x2, URZ ;  /* 0x00000002060a7890 */ /* 0x000fe2000fffe03f */
[-C--:B------:R-:W-:Y:S01]  /*34a0*/  FMUL.FTZ R25, R25, R12.reuse ;  /* 0x0000000c19197220 */ /* 0x080fe20000410000 */
[----:B------:R-:W-:Y:S01]  /*34b0*/  UIADD3 UR14, UR6, 0x4, URZ ;  /* 0x00000004060e7890 */ /* 0x000fe2000fffe03f */
[----:B------:R-:W-:Y:S01]  /*34c0*/  FMUL.FTZ R28, R28, R12 ;  /* 0x0000000c1c1c7220 */ /* 0x000fe20000410000 */
[----:B------:R-:W-:-:S02]  /*34d0*/  UIADD3 UR18, UR6, 0x6, URZ ;  /* 0x0000000606127890 */ /* 0x000fc4000fffe03f */
[----:B------:R-:W-:Y:S01]  /*34e0*/  HGMMA.64x96x16.F32.BF16 R88, gdesc[UR4], RZ, !UPT, gsb0 ;  /* 0x01600000045879f0 */ /* 0x000fe2000c0018ff */
[----:B------:R-:W-:Y:S01]  /*34f0*/  UIADD3 UR22, UR6, 0x300, URZ ;  /* 0x0000030006167890 */ /* 0x000fe2000fffe03f */
[-C--:B------:R-:W-:Y:S01]  /*3500*/  FMUL.FTZ R29, R29, R12.reuse ;  /* 0x0000000c1d1d7220 */ /* 0x080fe20000410000 */
        /* <DEDUP_REMOVED lines=14> */
[----:B------:R-:W-:Y:S01]  /*35f0*/  UMOV UR55, 0x40000040 ;  /* 0x4000004000377882 */ /* 0x000fe20000000000 */
[-C--:B------:R-:W-:Y:S01]  /*3600*/  FMUL.FTZ R45, R45, R12.reuse ;  /* 0x0000000c2d2d7220 */ /* 0x080fe20000410000 */
        /* <DEDUP_REMOVED lines=19> */
[----:B------:R-:W-:Y:S01]  /*3740*/  FMUL.FTZ R85, R85, R12 ;  /* 0x0000000c55557220 */ /* 0x000fe20000410000 */
        /* <DEDUP_REMOVED lines=32> */
[----:B------:R-:W-:-:S02]  /*3950*/  WARPGROUP.DEPBAR.LE gsb0, 0x0 ;  /* 0x00008000000079c5 */ /* 0x000fc40000010000 */
        /* <DEDUP_REMOVED lines=33> */
[----:B------:R-:W-:Y:S05]  /*3b70*/  @!P0 BRA `(.L_x_23) ;  /* 0x0000000000048947 */ /* 0x000fea0003800000 */
[----:B------:R-:W-:Y:S01]  /*3b80*/  BPT.TRAP 0x1 ;  /* 0x000000040000795c */ /* 0x000fe20000300000 */
.L_x_23:
[----:B------:R-:W-:Y:S01]  /*3b90*/  ULEA UR5, UR56, UR37, 0x3 ;  /* 0x0000002538057291 */ /* 0x000fe2000f8e183f */
[----:B01----:R-:W-:-:S08]  /*3ba0*/  SHF.L.U32 R3, R14, 0x1f, RZ ;  /* 0x0000001f0e037819 */ /* 0x003fd000000006ff */
[----:B------:R0:W1:Y:S01]  /*3bb0*/  SYNCS.PHASECHK.TRANS64.TRYWAIT P1, [UR5+0x2a850], R3 ;  /* 0x02a85003ff0075a7 */ /* 0x0000620008020145 */
[----:B------:R-:W-:Y:S05]  /*3bc0*/  @!P0 BRA `(.L_x_24) ;  /* 0x0000000000048947 */ /* 0x000fea0003800000 */
[----:B------:R-:W-:Y:S01]  /*3bd0*/  BPT.TRAP 0x1 ;  /* 0x000000040000795c */ /* 0x000fe20000300000 */
.L_x_24:
[----:B-1----:R-:W-:Y:S05]  /*3be0*/  @P1 BRA `(.L_x_25) ;  /* 0x0000000000081947 */ /* 0x002fea0003800000 */
[----:B------:R-:W1:Y:S02]  /*3bf0*/  SYNCS.PHASECHK.TRANS64.TRYWAIT P1, [UR5+0x2a850], R3 ;  /* 0x02a85003ff0075a7 */ /* 0x000e640008020145 */
[----:B-1----:R-:W-:Y:S05]  /*3c00*/  @!P1 BRA `(.L_x_26) ;  /* 0x0000007000849947 */ /* 0x002fea0003800000 */
.L_x_25:
[----:B------:R-:W-:Y:S01]  /*3c10*/  UIADD3 UR4, UR37, 0x400, URZ ;  /* 0x0000040025047890 */ /* 0x000fe2000fffe03f */
[----:B------:R-:W-:Y:S01]  /*3c20*/  WARPGROUP.ARRIVE ;  /* 0x00000000000079c5 */ /* 0x000fe20000000000 */
[----:B------:R-:W-:Y:S02]  /*3c30*/  UMOV UR7, 0x40000040 ;  /* 0x4000004000077882 */ /* 0x000fe40000000000 */
[----:B------:R-:W-:-:S04]  /*3c40*/  USHF.R.U32.HI UR4, URZ, 0x4, UR4 ;  /* 0x000000043f047899 */ /* 0x000fc80008011604 */
[----:B------:R-:W-:-:S04]  /*3c50*/  ULOP3.LUT UR4, UR4, 0x3fff, URZ, 0xc0, !UPT ;  /* 0x00003fff04047892 */ /* 0x000fc8000f8ec03f */
[----:B------:R-:W-:-:S04]  /*3c60*/  ULOP3.LUT UR4, UR4, 0x3000000, URZ, 0xfc, !UPT ;  /* 0x0300000004047892 */ /* 0x000fc8000f8efc3f */
[----:B------:R-:W-:-:S04]  /*3c70*/  UIMAD UR56, UR56, 0x600, UR4 ;  /* 0x00000600383878a4 */ /* 0x000fc8000f8e0204 */
[----:B------:R-:W-:-:S03]  /*3c80*/  UIADD3 UR4, UR56, 0x80, URZ ;  /* 0x0000008038047890 */ /* 0x000fc6000fffe03f */
[----:B------:R-:W-:-:S06]  /*3c90*/  UMOV UR6, UR56 ;  /* 0x0000003800067c82 */ /* 0x000fcc0008000000 */
[----:B------:R-:W-:Y:S01]  /*3ca0*/  HGMMA.64x128x16.F32.BF16 R24, R136, gdesc[UR4].tnspB, R24, gsb0 ;  /* 0x41e0000488187df0 */ /* 0x000fe20008001818 */
[----:B------:R-:W-:Y:S01]  /*3cb0*/  UMOV UR7, 0x40000040 ;  /* 0x4000004000077882 */ /* 0x000fe20000000000 */
[----:B------:R-:W-:Y:S01]  /*3cc0*/  UMOV UR6, UR4 ;  /* 0x0000000400067c82 */ /* 0x000fe20008000000 */
[----:B------:R-:W-:Y:S01]  /*3cd0*/  UIADD3 UR4, UR56, 0x100, URZ ;  /* 0x0000010038047890 */ /* 0x000fe2000fffe03f */
[----:B------:R-:W-:Y:S02]  /*3ce0*/  WARPGROUP.DEPBAR.LE gsb0, 0x0 ;  /* 0x00008000000079c5 */ /* 0x000fe40000010000 */
[----:B------:R-:W-:-:S06]  /*3cf0*/  WARPGROUP.ARRIVE ;  /* 0x00000000000079c5 */ /* 0x000fcc0000000000 */
[----:B------:R-:W-:Y:S01]  /*3d00*/  HGMMA.64x128x16.F32.BF16 R24, R140, gdesc[UR4].tnspB, R24, gsb0 ;  /* 0x41e000048c187df0 */ /* 0x000fe20008001818 */
[----:B------:R-:W-:Y:S01]  /*3d10*/  UMOV UR6, UR4 ;  /* 0x0000000400067c82 */ /* 0x000fe20008000000 */
[----:B------:R-:W-:Y:S01]  /*3d20*/  UMOV UR7, 0x40000040 ;  /* 0x4000004000077882 */ /* 0x000fe20000000000 */
[----:B------:R-:W-:Y:S01]  /*3d30*/  UIADD3 UR4, UR56, 0x180, URZ ;  /* 0x0000018038047890 */ /* 0x000fe2000fffe03f */
[----:B------:R-:W-:Y:S02]  /*3d40*/  WARPGROUP.DEPBAR.LE gsb0, 0x0 ;  /* 0x00008000000079c5 */ /* 0x000fe40000010000 */
[----:B------:R-:W-:-:S06]  /*3d50*/  WARPGROUP.ARRIVE ;  /* 0x00000000000079c5 */ /* 0x000fcc0000000000 */
[----:B------:R-:W-:Y:S01]  /*3d60*/  HGMMA.64x128x16.F32.BF16 R24, R144, gdesc[UR4].tnspB, R24, gsb0 ;  /* 0x41e0000490187df0 */ /* 0x000fe20008001818 */
[----:B------:R-:W-:Y:S01]  /*3d70*/  UMOV UR6, UR4 ;  /* 0x0000000400067c82 */ /* 0x000fe20008000000 */
[----:B------:R-:W-:Y:S01]  /*3d80*/  UMOV UR7, 0x40000040 ;  /* 0x4000004000077882 */ /* 0x000fe20000000000 */
[----:B------:R-:W-:Y:S02]  /*3d90*/  UIADD3 UR4, UR56, 0x200, URZ ;  /* 0x0000020038047890 */ /* 0x000fe4000fffe03f */
[----:B------:R-:W-:Y:S01]  /*3da0*/  UIADD3 UR56, UR56, 0x280, URZ ;  /* 0x0000028038387890 */ /* 0x000fe2000fffe03f */
[----:B------:R-:W-:Y:S02]  /*3db0*/  WARPGROUP.DEPBAR.LE gsb0, 0x0 ;  /* 0x00008000000079c5 */ /* 0x000fe40000010000 */
[----:B------:R-:W-:-:S06]  /*3dc0*/  WARPGROUP.ARRIVE ;  /* 0x00000000000079c5 */ /* 0x000fcc0000000000 */
[----:B------:R-:W-:Y:S01]  /*3dd0*/  HGMMA.64x128x16.F32.BF16 R24, R148, gdesc[UR4].tnspB, R24, gsb0 ;  /* 0x41e0000494187df0 */ /* 0x000fe20008001818 */
[----:B------:R-:W-:Y:S01]  /*3de0*/  UMOV UR6, UR4 ;  /* 0x0000000400067c82 */ /* 0x000fe20008000000 */
[----:B------:R-:W-:Y:S01]  /*3df0*/  UMOV UR7, 0x40000040 ;  /* 0x4000004000077882 */ /* 0x000fe20000000000 */
[----:B------:R-:W-:Y:S02]  /*3e00*/  WARPGROUP.DEPBAR.LE gsb0, 0x0 ;  /* 0x00008000000079c5 */ /* 0x000fe40000010000 */
[----:B------:R-:W-:-:S07]  /*3e10*/  WARPGROUP.ARRIVE ;  /* 0x00000000000079c5 */ /* 0x000fce0000000000 */
[----:B------:R-:W-:Y:S01]  /*3e20*/  HGMMA.64x128x16.F32.BF16 R24, R152, gdesc[UR4].tnspB, R24, gsb0 ;  /* 0x41e0000498187df0 */ /* 0x000fe20008001818 */
[----:B------:R-:W-:Y:S01]  /*3e30*/  UMOV UR6, UR56 ;  /* 0x0000003800067c82 */ /* 0x000fe20008000000 */
[----:B------:R-:W-:Y:S01]  /*3e40*/  UMOV UR7, 0x40000040 ;  /* 0x4000004000077882 */ /* 0x000fe20000000000 */
[----:B------:R-:W-:Y:S02]  /*3e50*/  WARPGROUP.DEPBAR.LE gsb0, 0x0 ;  /* 0x00008000000079c5 */ /* 0x000fe40000010000 */
[----:B------:R-:W-:-:S07]  /*3e60*/  WARPGROUP.ARRIVE ;  /* 0x00000000000079c5 */ /* 0x000fce0000000000 */
[----:B------:R-:W-:Y:S03]  /*3e70*/  HGMMA.64x128x16.F32.BF16 R24, R156, gdesc[UR4].tnspB, R24, gsb0 ;  /* 0x41e000049c187df0 */ /* 0x000fe60008001818 */
[----:B------:R-:W-:Y:S02]  /*3e80*/  WARPGROUP.DEPBAR.LE gsb0, 0x0 ;  /* 0x00008000000079c5 */ /* 0x000fe40000010000 */
[----:B------:R-:W-:Y:S05]  /*3e90*/  @!P0 BRA `(.L_x_27) ;  /* 0x0000000000048947 */ /* 0x000fea0003800000 */
[----:B------:R-:W-:Y:S01]  /*3ea0*/  BPT.TRAP 0x1 ;  /* 0x000000040000795c */ /* 0x000fe20000300000 */
.L_x_27:
[----:B-1----:R-:W-:Y:S01]  /*3eb0*/  FMNMX.FTZ R4, R88, R17, !PT ;  /* 0x0000001158047209 */ /* 0x002fe20007810000 */
[----:B------:R-:W-:Y:S01]  /*3ec0*/  UIADD3 UR59, UR59, 0x2a840, URZ ;  /* 0x0002a8403b3b7890 */ /* 0x000fe2000fffe03f */
[----:B------:R-:W-:Y:S02]  /*3ed0*/  FMNMX.FTZ R10, R90, R15, !PT ;  /* 0x0000000f5a0a7209 */ /* 0x000fe40007810000 */
[----:B0-----:R-:W-:Y:S01]  /*3ee0*/  FMNMX.FTZ R3, R89, R4, !PT ;  /* 0x0000000459037209 */ /* 0x001fe20007810000 */
[----:B------:R-:W-:Y:S01]  /*3ef0*/  UPRMT UR59, UR57, 0x654, UR59 ;  /* 0x00000654393b7896 */ /* 0x000fe2000800003b */
[----:B------:R-:W-:Y:S02]  /*3f00*/  FMNMX.FTZ R11, R91, R10, !PT ;  /* 0x0000000a5b0b7209 */ /* 0x000fe40007810000 */
[----:B------:R-:W-:Y:S02]  /*3f10*/  FMNMX.FTZ R4, R92, R3, !PT ;  /* 0x000000035c047209 */ /* 0x000fe40007810000 */
[----:B------:R-:W-:-:S02]  /*3f20*/  FMNMX.FTZ R10, R94, R11, !PT ;  /* 0x0000000b5e0a7209 */ /* 0x000fc40007810000 */
[----:B------:R-:W-:Y:S02]  /*3f30*/  FMNMX.FTZ R3, R93, R4, !PT ;  /* 0x000000045d037209 */ /* 0x000fe40007810000 */
[----:B------:R-:W-:Y:S01]  /*3f40*/  FMNMX.FTZ R11, R95, R10, !PT ;  /* 0x0000000a5f0b7209 */ /* 0x000fe20007810000 */
[----:B------:R-:W-:Y:S01]  /*3f50*/  SYNCS.ARRIVE.TRANS64.RED.A1T0 RZ, [UR59], RZ ;  /* 0x000000ffffff79a7 */ /* 0x000fe2000810043b */
[----:B------:R-:W-:Y:S02]  /*3f60*/  FMNMX.FTZ R4, R96, R3, !PT ;  /* 0x0000000360047209 */ /* 0x000fe40007810000 */
[----:B------:R-:W-:Y:S02]  /*3f70*/  FMNMX.FTZ R10, R98, R11, !PT ;  /* 0x0000000b620a7209 */ /* 0x000fe40007810000 */
[----:B------:R-:W-:Y:S02]  /*3f80*/  FMNMX.FTZ R3, R97, R4, !PT ;  /* 0x0000000461037209 */ /* 0x000fe40007810000 */
[----:B------:R-:W-:-:S02]  /*3f90*/  FMNMX.FTZ R11, R99, R10, !PT ;  /* 0x0000000a630b7209 */ /* 0x000fc40007810000 */
[----:B------:R-:W-:Y:S02]  /*3fa0*/  FMNMX.FTZ R4, R100, R3, !PT ;  /* 0x0000000364047209 */ /* 0x000fe40007810000 */
[----:B------:R-:W-:Y:S02]  /*3fb0*/  FMNMX.FTZ R10, R102, R11, !PT ;  /* 0x0000000b660a7209 */ /* 0x000fe40007810000 */
        /* <DEDUP_REMOVED lines=33> */
[----:B------:R-:W-:-:S03]  /*41d0*/  FMNMX.FTZ R12, R135, R10, !PT ;  /* 0x0000000a870c7209 */ /* 0x000fc60007810000 */
[----:B------:R-:W0:Y:S04]  /*41e0*/  SHFL.BFLY PT, R4, R11, 0x2, 0x1f ;  /* 0x0c401f000b047f89 */ /* 0x000e2800000e0000 */
[----:B------:R-:W1:Y:S01]  /*41f0*/  SHFL.BFLY PT, R3, R12, 0x2, 0x1f ;  /* 0x0c401f000c037f89 */ /* 0x000e6200000e0000 */
[----:B0-----:R-:W-:Y:S02]  /*4200*/  FMNMX.FTZ R14, R11, R4, !PT ;  /* 0x000000040b0e7209 */ /* 0x001fe40007810000 */
[----:B-1----:R-:W-:-:S03]  /*4210*/  FMNMX.FTZ R18, R12, R3, !PT ;  /* 0x000000030c127209 */ /* 0x002fc60007810000 */
[----:B------:R-:W0:Y:S01]  /*4220*/  SHFL.BFLY PT, R19, R14, 0x1, 0x1f ;  /* 0x0c201f000e137f89 */ /* 0x000e2200000e0000 */
[----:B------:R-:W1:Y:S03]  /*4230*/  LDC R3, c[0x0][0x988] ;  /* 0x00026200ff037b82 */ /* 0x000e660000000800 */
[----:B------:R-:W2:Y:S01]  /*4240*/  SHFL.BFLY PT, R21, R18, 0x1, 0x1f ;  /* 0x0c201f0012157f89 */ /* 0x000ea200000e0000 */
[----:B0-----:R-:W-:Y:S02]  /*4250*/  FMNMX.FTZ R10, R14, R19, !PT ;  /* 0x000000130e0a7209 */ /* 0x001fe40007810000 */
[----:B--2---:R-:W-:-:S03]  /*4260*/  FMNMX.FTZ R4, R18, R21, !PT ;  /* 0x0000001512047209 */ /* 0x004fc60007810000 */
[CC--:B-1----:R-:W-:Y:S01]  /*4270*/  FMUL.FTZ R160, R10.reuse, R3.reuse ;  /* 0x000000030aa07220 */ /* 0x0c2fe20000410000 */
[----:B------:R-:W-:Y:S01]  /*4280*/  FADD.FTZ R20, -R10, R17 ;  /* 0x000000110a147221 */ /* 0x000fe20000010100 */
[CC--:B------:R-:W-:Y:S01]  /*4290*/  FMUL.FTZ R14, R4.reuse, R3.reuse ;  /* 0x00000003040e7220 */ /* 0x0c0fe20000410000 */
[----:B------:R-:W-:Y:S01]  /*42a0*/  FADD.FTZ R22, -R4, R15 ;  /* 0x0000000f04167221 */ /* 0x000fe20000010100 */
[-C--:B------:R-:W-:Y:S01]  /*42b0*/  FFMA.FTZ R15, R88, R3.reuse, -R160 ;  /* 0x00000003580f7223 */ /* 0x080fe200000108a0 */
[-C--:B------:R-:W-:Y:S01]  /*42c0*/  FMUL.FTZ R20, R20, R3.reuse ;  /* 0x0000000314147220 */ /* 0x080fe20000410000 */
[-C--:B------:R-:W-:Y:S01]  /*42d0*/  FFMA.FTZ R90, R90, R3.reuse, -R14 ;  /* 0x000000035a5a7223 */ /* 0x080fe2000001080e */
[-C--:B------:R-:W-:Y:S01]  /*42e0*/  FMUL.FTZ R22, R22, R3.reuse ;  /* 0x0000000316167220 */ /* 0x080fe20000410000 */
[-C--:B------:R-:W-:Y:S01]  /*42f0*/  FFMA.FTZ R136, R89, R3.reuse, -R160 ;  /* 0x0000000359887223 */ /* 0x080fe200000108a0 */
[-C--:B------:R-:W-:Y:S01]  /*4300*/  FFMA.FTZ R91, R91, R3.reuse, -R14 ;  /* 0x000000035b5b7223 */ /* 0x080fe2000001080e */
[----:B------:R-:W-:Y:S01]  /*4310*/  MUFU.EX2 R12, R20 ;  /* 0x00000014000c7308 */ /* 0x000fe20000000800 */
[-C--:B------:R-:W-:Y:S01]  /*4320*/  FFMA.FTZ R138, R92, R3.reuse, -R160 ;  /* 0x000000035c8a7223 */ /* 0x080fe200000108a0 */
[-C--:B------:R-:W-:Y:S01]  /*4330*/  FFMA.FTZ R94, R94, R3.reuse, -R14 ;  /* 0x000000035e5e7223 */ /* 0x080fe2000001080e */
[-C--:B------:R-:W-:Y:S01]  /*4340*/  FFMA.FTZ R17, R93, R3.reuse, -R160 ;  /* 0x000000035d117223 */ /* 0x080fe200000108a0 */
[-C--:B------:R-:W-:Y:S01]  /*4350*/  FFMA.FTZ R95, R95, R3.reuse, -R14 ;  /* 0x000000035f5f7223 */ /* 0x080fe2000001080e */
[-C--:B------:R-:W-:Y:S01]  /*4360*/  FFMA.FTZ R140, R96, R3.reuse, -R160 ;  /* 0x00000003608c7223 */ /* 0x080fe200000108a0 */
        /* <DEDUP_REMOVED lines=10> */
[----:B------:R-:W0:Y:S01]  /*4410*/  MUFU.EX2 R15, R15 ;  /* 0x0000000f000f7308 */ /* 0x000e220000000800 */
[-C--:B------:R-:W-:Y:S01]  /*4420*/  FFMA.FTZ R23, R105, R3.reuse, -R160 ;  /* 0x0000000369177223 */ /* 0x080fe200000108a0 */
[-C--:B------:R-:W-:Y:S01]  /*4430*/  FFMA.FTZ R107, R107, R3.reuse, -R14 ;  /* 0x000000036b6b7223 */ /* 0x080fe2000001080e */
[-C--:B------:R-:W-:Y:S01]  /*4440*/  FFMA.FTZ R146, R108, R3.reuse, -R160 ;  /* 0x000000036c927223 */ /* 0x080fe200000108a0 */
[-C--:B------:R-:W-:Y:S01]  /*4450*/  FFMA.FTZ R110, R110, R3.reuse, -R14 ;  /* 0x000000036e6e7223 */ /* 0x080fe2000001080e */
[-C--:B------:R-:W-:Y:S01]  /*4460*/  FFMA.FTZ R89, R109, R3.reuse, -R160 ;  /* 0x000000036d597223 */ /* 0x080fe200000108a0 */
[-C--:B------:R-:W-:Y:S01]  /*4470*/  FFMA.FTZ R111, R111, R3.reuse, -R14 ;  /* 0x000000036f6f7223 */ /* 0x080fe2000001080e */
[-C--:B------:R-:W-:Y:S01]  /*4480*/  FFMA.FTZ R148, R112, R3.reuse, -R160 ;  /* 0x0000000370947223 */ /* 0x080fe200000108a0 */
[----:B------:R-:W1:Y:S01]  /*4490*/  MUFU.EX2 R90, R90 ;  /* 0x0000005a005a7308 */ /* 0x000e620000000800 */
[-C--:B------:R-:W-:Y:S01]  /*44a0*/  FFMA.FTZ R114, R114, R3.reuse, -R14 ;  /* 0x0000000372727223 */ /* 0x080fe2000001080e */
[-C--:B------:R-:W-:Y:S01]  /*44b0*/  FFMA.FTZ R93, R113, R3.reuse, -R160 ;  /* 0x00000003715d7223 */ /* 0x080fe200000108a0 */
[-C--:B------:R-:W-:Y:S01]  /*44c0*/  FFMA.FTZ R115, R115, R3.reuse, -R14 ;  /* 0x0000000373737223 */ /* 0x080fe2000001080e */
[-C--:B------:R-:W-:Y:S01]  /*44d0*/  FFMA.FTZ R150, R116, R3.reuse, -R160 ;  /* 0x0000000374967223 */ /* 0x080fe200000108a0 */
[-C--:B------:R-:W-:Y:S01]  /*44e0*/  FFMA.FTZ R118, R118, R3.reuse, -R14 ;  /* 0x0000000376767223 */ /* 0x080fe2000001080e */
[-C--:B------:R-:W-:Y:S01]  /*44f0*/  FFMA.FTZ R97, R117, R3.reuse, -R160 ;  /* 0x0000000375617223 */ /* 0x080fe200000108a0 */
[----:B------:R-:W-:Y:S01]  /*4500*/  FFMA.FTZ R119, R119, R3, -R14 ;  /* 0x0000000377777223 */ /* 0x000fe2000001080e */
[----:B------:R-:W2:Y:S01]  /*4510*/  MUFU.EX2 R136, R136 ;  /* 0x0000008800887308 */ /* 0x000ea20000000800 */
[----:B0-----:R-:W-:Y:S01]  /*4520*/  FFMA.FTZ R5, R12, R5, R15 ;  /* 0x000000050c057223 */ /* 0x001fe2000001000f */
[-C--:B------:R-:W-:Y:S01]  /*4530*/  FFMA.FTZ R152, R120, R3.reuse, -R160 ;  /* 0x0000000378987223 */ /* 0x080fe200000108a0 */
[-C--:B------:R-:W-:Y:S01]  /*4540*/  FFMA.FTZ R122, R122, R3.reuse, -R14 ;  /* 0x000000037a7a7223 */ /* 0x080fe2000001080e */
[-C--:B------:R-:W-:Y:S01]  /*4550*/  FFMA.FTZ R101, R121, R3.reuse, -R160 ;  /* 0x0000000379657223 */ /* 0x080fe200000108a0 */
[-C--:B------:R-:W-:Y:S01]  /*4560*/  FFMA.FTZ R123, R123, R3.reuse, -R14 ;  /* 0x000000037b7b7223 */ /* 0x080fe2000001080e */
[-C--:B------:R-:W-:Y:S01]  /*4570*/  FFMA.FTZ R154, R124, R3.reuse, -R160 ;  /* 0x000000037c9a7223 */ /* 0x080fe200000108a0 */
[-C--:B------:R-:W-:Y:S01]  /*4580*/  FFMA.FTZ R126, R126, R3.reuse, -R14 ;  /* 0x000000037e7e7223 */ /* 0x080fe2000001080e */
[----:B------:R-:W0:Y:S01]  /*4590*/  MUFU.EX2 R91, R91 ;  /* 0x0000005b005b7308 */ /* 0x000e220000000800 */
[----:B-1----:R-:W-:Y:S01]  /*45a0*/  FFMA.FTZ R8, R11, R8, R90 ;  /* 0x000000080b087223 */ /* 0x002fe2000001005a */
[-C--:B------:R-:W-:Y:S01]  /*45b0*/  FFMA.FTZ R105, R125, R3.reuse, -R160 ;  /* 0x000000037d697223 */ /* 0x080fe200000108a0 */
[-C--:B------:R-:W-:Y:S01]  /*45c0*/  FFMA.FTZ R127, R127, R3.reuse, -R14 ;  /* 0x000000037f7f7223 */ /* 0x080fe2000001080e */
[-C--:B------:R-:W-:Y:S01]  /*45d0*/  FFMA.FTZ R156, R128, R3.reuse, -R160 ;  /* 0x00000003809c7223 */ /* 0x080fe200000108a0 */
[-C--:B------:R-:W-:Y:S01]  /*45e0*/  FFMA.FTZ R130, R130, R3.reuse, -R14 ;  /* 0x0000000382827223 */ /* 0x080fe2000001080e */
[-C--:B------:R-:W-:Y:S01]  /*45f0*/  FFMA.FTZ R109, R129, R3.reuse, -R160 ;  /* 0x00000003816d7223 */ /* 0x080fe200000108a0 */
[-C--:B------:R-:W-:Y:S01]  /*4600*/  FFMA.FTZ R131, R131, R3.reuse, -R14 ;  /* 0x0000000383837223 */ /* 0x080fe2000001080e */
[----:B------:R-:W1:Y:S01]  /*4610*/  MUFU.EX2 R138, R138 ;  /* 0x0000008a008a7308 */ /* 0x000e620000000800 */
[----:B--2---:R-:W-:Y:S01]  /*4620*/  FADD.FTZ R5, R136, R5 ;  /* 0x0000000588057221 */ /* 0x004fe20000010000 */
[-C--:B------:R-:W-:Y:S01]  /*4630*/  FFMA.FTZ R158, R132, R3.reuse, -R160 ;  /* 0x00000003849e7223 */ /* 0x080fe200000108a0 */
[-C--:B------:R-:W-:Y:S01]  /*4640*/  FFMA.FTZ R134, R134, R3.reuse, -R14 ;  /* 0x0000000386867223 */ /* 0x080fe2000001080e */
[-C--:B------:R-:W-:Y:S01]  /*4650*/  FFMA.FTZ R113, R133, R3.reuse, -R160 ;  /* 0x0000000385717223 */ /* 0x080fe200000108a0 */
[----:B------:R-:W-:-:S03]  /*4660*/  FFMA.FTZ R14, R135, R3, -R14 ;  /* 0x00000003870e7223 */ /* 0x000fc6000001080e */
[----:B------:R-:W2:Y:S01]  /*4670*/  MUFU.EX2 R139, R94 ;  /* 0x0000005e008b7308 */ /* 0x000ea20000000800 */
[----:B0-----:R-:W-:-:S07]  /*4680*/  FADD.FTZ R8, R91, R8 ;  /* 0x000000085b087221 */ /* 0x001fce0000010000 */
[----:B------:R-:W0:Y:S01]  /*4690*/  MUFU.EX2 R17, R17 ;  /* 0x0000001100117308 */ /* 0x000e220000000800 */
[----:B-1----:R-:W-:-:S07]  /*46a0*/  FADD.FTZ R18, R138, R5 ;  /* 0x000000058a127221 */ /* 0x002fce0000010000 */
[----:B------:R-:W1:Y:S01]  /*46b0*/  MUFU.EX2 R95, R95 ;  /* 0x0000005f005f7308 */ /* 0x000e620000000800 */
[----:B--2---:R-:W-:-:S07]  /*46c0*/  FADD.FTZ R8, R139, R8 ;  /* 0x000000088b087221 */ /* 0x004fce0000010000 */
        /* <DEDUP_REMOVED lines=79> */
[----:B0-----:R-:W-:Y:S01]  /*4bc0*/  FADD.FTZ R8, R159, R8 ;  /* 0x000000089f087221 */ /* 0x001fe20000010000 */
[----:B-1----:R-:W-:-:S03]  /*4bd0*/  FADD.FTZ R5, R113, R18 ;  /* 0x0000001271057221 */ /* 0x002fc60000010000 */
[----:B--2---:R-:W-:Y:S01]  /*4be0*/  FADD.FTZ R8, R14, R8 ;  /* 0x000000080e087221 */ /* 0x004fe20000010000 */
[----:B------:R-:W-:Y:S06]  /*4bf0*/  @!P0 BRA `(.L_x_28) ;  /* 0x0000000000048947 */ /* 0x000fec0003800000 */
[----:B------:R-:W-:Y:S01]  /*4c00*/  BPT.TRAP 0x1 ;  /* 0x000000040000795c */ /* 0x000fe20000300000 */
.L_x_28:
[----:B------:R-:W-:Y:S01]  /*4c10*/  UIADD3 UR4, UR5, 0x2a860, URZ ;  /* 0x0002a86005047890 */ /* 0x000fe2000fffe03f */
[C---:B------:R-:W-:Y:S01]  /*4c20*/  ISETP.GT.AND P1, PT, R13.reuse, R16, PT ;  /* 0x000000100d00720c */ /* 0x040fe20003f24270 */
[----:B------:R-:W-:Y:S01]  /*4c30*/  VIADD R13, R13, 0xffffffff ;  /* 0xffffffff0d0d7836 */ /* 0x000fe20000000000 */
[----:B------:R-:W-:Y:S01]  /*4c40*/  R2UR UR56, R0 ;  /* 0x00000000003872ca */ /* 0x000fe200000e0000 */
[----:B------:R-:W-:Y:S01]  /*4c50*/  UPRMT UR4, UR57, 0x654, UR4 ;  /* 0x0000065439047896 */ /* 0x000fe20008000004 */
[----:B------:R-:W-:Y:S01]  /*4c60*/  F2FP.BF16.F32.PACK_AB R136, R136, R15 ;  /* 0x0000000f8888723e */ /* 0x000fe200000010ff */
[----:B------:R-:W-:Y:S01]  /*4c70*/  IMAD.MOV.U32 R15, RZ, RZ, R4 ;  /* 0x000000ffff0f7224 */ /* 0x000fe200078e0004 */
[----:B------:R-:W-:Y:S01]  /*4c80*/  F2FP.BF16.F32.PACK_AB R138, R17, R138 ;  /* 0x0000008a118a723e */ /* 0x000fe200000010ff */
[----:B------:R-:W-:Y:S01]  /*4c90*/  IMAD.MOV.U32 R17, RZ, RZ, R10 ;  /* 0x000000ffff117224 */ /* 0x000fe200078e000a */
[----:B------:R-:W-:Y:S02]  /*4ca0*/  F2FP.BF16.F32.PACK_AB R159, R14, R159 ;  /* 0x0000009f0e9f723e */ /* 0x000fe400000010ff */
[----:B------:R-:W-:-:S02]  /*4cb0*/  F2FP.BF16.F32.PACK_AB R137, R91, R90 ;  /* 0x0000005a5b89723e */ /* 0x000fc400000010ff */
[----:B------:R-:W-:Y:S01]  /*4cc0*/  SYNCS.ARRIVE.TRANS64.RED.A1T0 RZ, [UR4], RZ ;  /* 0x000000ffffff79a7 */ /* 0x000fe20008100404 */
[----:B------:R-:W-:Y:S02]  /*4cd0*/  F2FP.BF16.F32.PACK_AB R139, R95, R139 ;  /* 0x0000008b5f8b723e */ /* 0x000fe400000010ff */
[----:B------:R-:W-:Y:S02]  /*4ce0*/  F2FP.BF16.F32.PACK_AB R140, R19, R140 ;  /* 0x0000008c138c723e */ /* 0x000fe400000010ff */
[----:B------:R-:W-:Y:S02]  /*4cf0*/  F2FP.BF16.F32.PACK_AB R141, R99, R141 ;  /* 0x0000008d638d723e */ /* 0x000fe400000010ff */
[----:B------:R-:W-:Y:S02]  /*4d00*/  F2FP.BF16.F32.PACK_AB R142, R21, R142 ;  /* 0x0000008e158e723e */ /* 0x000fe400000010ff */
[----:B------:R-:W-:Y:S02]  /*4d10*/  F2FP.BF16.F32.PACK_AB R143, R103, R143 ;  /* 0x0000008f678f723e */ /* 0x000fe400000010ff */
[----:B------:R-:W-:-:S02]  /*4d20*/  F2FP.BF16.F32.PACK_AB R144, R23, R144 ;  /* 0x000000901790723e */ /* 0x000fc400000010ff */
        /* <DEDUP_REMOVED lines=14> */
[----:B------:R-:W-:Y:S01]  /*4e10*/  MOV R14, R9 ;  /* 0x00000009000e7202 */ /* 0x000fe20000000f00 */
[----:B------:R-:W-:Y:S06]  /*4e20*/  @P1 BRA `(.L_x_29) ;  /* 0xffffffe400101947 */ /* 0x000fec000383ffff */
.L_x_18:
[----:B------:R-:W-:Y:S06]  /*4e30*/  BAR.ARV 0x8, 0x180 ;  /* 0x0206000000007b1d */ /* 0x000fec0000002000 */
        /* <DEDUP_REMOVED lines=64> */
[----:B------:R-:W-:Y:S06]  /*5240*/  @!P0 BRA `(.L_x_30) ;  /* 0x0000000000048947 */ /* 0x000fec0003800000 */
[----:B------:R-:W-:Y:S01]  /*5250*/  BPT.TRAP 0x1 ;  /* 0x000000040000795c */ /* 0x000fe20000300000 */
.L_x_30:
[----:B------:R-:W-:Y:S02]  /*5260*/  R2UR UR5, R0 ;  /* 0x00000000000572ca */ /* 0x000fe400000e0000 */
[----:B------:R-:W-:-:S11]  /*5270*/  SHF.L.U32 R9, R9, 0x1f, RZ ;  /* 0x0000001f09097819 */ /* 0x000fd600000006ff */
[----:B------:R-:W-:-:S09]  /*5280*/  ULEA UR5, UR5, UR37, 0x3 ;  /* 0x0000002505057291 */ /* 0x000fd2000f8e183f */
[----:B------:R0:W1:Y:S01]  /*5290*/  SYNCS.PHASECHK.TRANS64.TRYWAIT P1, [UR5+0x2a850], R9 ;  /* 0x02a85009ff0075a7 */ /* 0x0000620008020145 */
[----:B------:R-:W-:Y:S05]  /*52a0*/  @!P0 BRA `(.L_x_31) ;  /* 0x0000000000048947 */ /* 0x000fea0003800000 */
[----:B------:R-:W-:Y:S01]  /*52b0*/  BPT.TRAP 0x1 ;  /* 0x000000040000795c */ /* 0x000fe20000300000 */
.L_x_31:
[----:B-1----:R-:W-:Y:S05]  /*52c0*/  @P1 BRA `(.L_x_32) ;  /* 0x0000000000081947 */ /* 0x002fea0003800000 */
[----:B------:R-:W1:Y:S02]  /*52d0*/  SYNCS.PHASECHK.TRANS64.TRYWAIT P1, [UR5+0x2a850], R9 ;  /* 0x02a85009ff0075a7 */ /* 0x000e640008020145 */
[----:B-1----:R-:W-:Y:S05]  /*52e0*/  @!P1 BRA `(.L_x_33) ;  /* 0x0000005800e49947 */ /* 0x002fea0003800000 */
.L_x_32:
[----:B------:R-:W-:Y:S01]  /*52f0*/  UIADD3 UR37, UR37, 0x400, URZ ;  /* 0x0000040025257890 */ /* 0x000fe2000fffe03f */
[----:B------:R-:W-:Y:S01]  /*5300*/  R2UR UR6, R0 ;  /* 0x00000000000672ca */ /* 0x000fe200000e0000 */
[----:B------:R-:W-:Y:S01]  /*5310*/  WARPGROUP.ARRIVE ;  /* 0x00000000000079c5 */ /* 0x000fe20000000000 */
[----:B------:R-:W-:Y:S01]  /*5320*/  UMOV UR7, 0x40000040 ;  /* 0x4000004000077882 */ /* 0x000fe20000000000 */
[----:B------:R-:W-:Y:S01]  /*5330*/  USHF.R.U32.HI UR37, URZ, 0x4, UR37 ;  /* 0x000000043f257899 */ /* 0x000fe20008011625 */
[----:B------:R-:W2:Y:S01]  /*5340*/  SHFL.BFLY PT, R0, R5, 0x2, 0x1f ;  /* 0x0c401f0005007f89 */ /* 0x000ea200000e0000 */
[----:B------:R-:W-:Y:S02]  /*5350*/  IMAD.MOV.U32 R11, RZ, RZ, RZ ;  /* 0x000000ffff0b7224 */ /* 0x000fe400078e00ff */
[----:B------:R-:W-:Y:S01]  /*5360*/  ULOP3.LUT UR37, UR37, 0x3fff, URZ, 0xc0, !UPT ;  /* 0x00003fff25257892 */ /* 0x000fe2000f8ec03f */
[----:B------:R-:W1:Y:S03]  /*5370*/  SHFL.BFLY PT, R7, R8, 0x2, 0x1f ;  /* 0x0c401f0008077f89 */ /* 0x000e6600000e0000 */
[----:B------:R-:W-:-:S04]  /*5380*/  ULOP3.LUT UR4, UR37, 0x3000000, URZ, 0xfc, !UPT ;  /* 0x0300000025047892 */ /* 0x000fc8000f8efc3f */
[----:B------:R-:W-:-:S07]  /*5390*/  UIMAD UR4, UR6, 0x600, UR4 ;  /* 0x00000600060478a4 */ /* 0x000fce000f8e0204 */
[----:B------:R-:W-:Y:S02]  /*53a0*/  UMOV UR6, UR4 ;  /* 0x0000000400067c82 */ /* 0x000fe40008000000 */
[----:B------:R-:W-:Y:S01]  /*53b0*/  HGMMA.64x128x16.F32.BF16 R24, R136, gdesc[UR4].tnspB, R24, gsb0 ;  /* 0x41e0000488187df0 */ /* 0x000fe20008001818 */
[----:B------:R-:W-:Y:S01]  /*53c0*/  UIADD3 UR6, UR4, 0x80, URZ ;  /* 0x0000008004067890 */ /* 0x000fe2000fffe03f */
[----:B------:R-:W-:Y:S01]  /*53d0*/  UMOV UR7, 0x40000040 ;  /* 0x4000004000077882 */ /* 0x000fe20000000000 */
[----:B--2---:R-:W-:Y:S01]  /*53e0*/  FADD.FTZ R0, R0, R5 ;  /* 0x0000000500007221 */ /* 0x004fe20000010000 */
[----:B------:R-:W-:Y:S02]  /*53f0*/  IMAD.MOV.U32 R5, RZ, RZ, -0x800000 ;  /* 0xff800000ff057424 */ /* 0x000fe400078e00ff */
[----:B-1----:R-:W-:Y:S02]  /*5400*/  FADD.FTZ R6, R7, R8 ;  /* 0x0000000807067221 */ /* 0x002fe40000010000 */
[----:B------:R-:W1:Y:S04]  /*5410*/  SHFL.BFLY PT, R7, R0, 0x1, 0x1f ;  /* 0x0c201f0000077f89 */ /* 0x000e6800000e0000 */
[----:B0-----:R-:W0:Y:S01]  /*5420*/  SHFL.BFLY PT, R9, R6, 0x1, 0x1f ;  /* 0x0c201f0006097f89 */ /* 0x001e2200000e0000 */
[----:B-1----:R-:W-:Y:S01]  /*5430*/  FADD.FTZ R13, R0, R7 ;  /* 0x00000007000d7221 */ /* 0x002fe20000010000 */
[----:B------:R-:W-:Y:S01]  /*5440*/  IMAD.MOV.U32 R7, RZ, RZ, RZ ;  /* 0x000000ffff077224 */ /* 0x000fe200078e00ff */
[----:B------:R-:W-:Y:S01]  /*5450*/  MOV R0, 0xff800000 ;  /* 0xff80000000007802 */ /* 0x000fe20000000f00 */
[----:B0-----:R-:W-:-:S02]  /*5460*/  FADD.FTZ R14, R6, R9 ;  /* 0x00000009060e7221 */ /* 0x001fc40000010000 */
[----:B------:R-:W-:-:S03]  /*5470*/  FSETP.NE.FTZ.AND P1, PT, R13, RZ, PT ;  /* 0x000000ff0d00720b */ /* 0x000fc60003f35000 */
[----:B------:R-:W-:-:S10]  /*5480*/  FSETP.NE.FTZ.AND P2, PT, R14, RZ, PT ;  /* 0x000000ff0e00720b */ /* 0x000fd40003f55000 */
[----:B------:R-:W0:Y:S01]  /*5490*/  @P1 MUFU.LG2 R8, R13 ;  /* 0x0000000d00081308 */ /* 0x000e220000000c00 */
[C---:B------:R-:W-:Y:S02]  /*54a0*/  @P1 FMUL.FTZ R9, R3.reuse, 0.69314718246459960938 ;  /* 0x3f31721803091820 */ /* 0x040fe40000410000 */
[----:B------:R-:W-:-:S05]  /*54b0*/  @P2 FMUL.FTZ R6, R3, 0.69314718246459960938 ;  /* 0x3f31721803062820 */ /* 0x000fca0000410000 */
[----:B------:R-:W1:Y:S08]  /*54c0*/  @P2 MUFU.LG2 R12, R14 ;  /* 0x0000000e000c2308 */ /* 0x000e700000000c00 */
[----:B------:R2:W3:Y:S01]  /*54d0*/  @P1 MUFU.RCP R7, R13 ;  /* 0x0000000d00071308 */ /* 0x0004e20000001000 */
[----:B0-----:R-:W-:-:S04]  /*54e0*/  @P1 FMUL.FTZ R8, R8, 0.69314718246459960938 ;  /* 0x3f31721808081820 */ /* 0x001fc80000410000 */
[----:B------:R-:W-:-:S03]  /*54f0*/  @P1 FFMA.FTZ R5, R9, R10, R8 ;  /* 0x0000000a09051223 */ /* 0x000fc60000010008 */
[----:B------:R2:W0:Y:S01]  /*5500*/  @P2 MUFU.RCP R11, R14 ;  /* 0x0000000e000b2308 */ /* 0x0004220000001000 */
[----:B-1----:R-:W-:-:S04]  /*5510*/  @P2 FMUL.FTZ R3, R12, 0.69314718246459960938 ;  /* 0x3f3172180c032820 */ /* 0x002fc80000410000 */
[----:B------:R-:W-:Y:S01]  /*5520*/  @P2 FFMA.FTZ R0, R6, R4, R3 ;  /* 0x0000000406002223 */ /* 0x000fe20000010003 */
[----:B------:R-:W-:Y:S02]  /*5530*/  WARPGROUP.DEPBAR.LE gsb0, 0x0 ;  /* 0x00008000000079c5 */ /* 0x000fe40000010000 */
[----:B------:R-:W-:-:S06]  /*5540*/  WARPGROUP.ARRIVE ;  /* 0x00000000000079c5 */ /* 0x000fcc0000000000 */
[----:B------:R-:W-:Y:S01]  /*5550*/  HGMMA.64x128x16.F32.BF16 R24, R140, gdesc[UR4].tnspB, R24, gsb0 ;  /* 0x41e000048c187df0 */ /* 0x000fe20008001818 */
[----:B------:R-:W-:Y:S01]  /*5560*/  UIADD3 UR6, UR4, 0x100, URZ ;  /* 0x0000010004067890 */ /* 0x000fe2000fffe03f */
[----:B------:R-:W-:Y:S01]  /*5570*/  UMOV UR7, 0x40000040 ;  /* 0x4000004000077882 */ /* 0x000fe20000000000 */
[----:B------:R-:W-:Y:S02]  /*5580*/  WARPGROUP.DEPBAR.LE gsb0, 0x0 ;  /* 0x00008000000079c5 */ /* 0x000fe40000010000 */
[----:B------:R-:W-:-:S07]  /*5590*/  WARPGROUP.ARRIVE ;  /* 0x00000000000079c5 */ /* 0x000fce0000000000 */
        /* <DEDUP_REMOVED lines=16> */
[----:B------:R-:W-:Y:S03]  /*56a0*/  HGMMA.64x128x16.F32.BF16 R24, R156, gdesc[UR4].tnspB, R24, gsb0 ;  /* 0x41e000049c187df0 */ /* 0x000fe60008001818 */
[----:B------:R-:W-:Y:S02]  /*56b0*/  WARPGROUP.DEPBAR.LE gsb0, 0x0 ;  /* 0x00008000000079c5 */ /* 0x000fe40000010000 */
[----:B0-23--:R-:W-:Y:S05]  /*56c0*/  @!P0 BRA `(.L_x_34) ;  /* 0x0000000000048947 */ /* 0x00dfea0003800000 */
[----:B------:R-:W-:Y:S01]  /*56d0*/  BPT.TRAP 0x1 ;  /* 0x000000040000795c */ /* 0x000fe20000300000 */
.L_x_34:
[----:B------:R-:W-:Y:S01]  /*56e0*/  UIADD3 UR4, UR5, 0x2a860, URZ ;  /* 0x0002a86005047890 */ /* 0x000fe2000fffe03f */
[-C--:B------:R-:W-:Y:S01]  /*56f0*/  FMUL.FTZ R24, R24, R7.reuse ;  /* 0x0000000718187220 */ /* 0x080fe20000410000 */
[-C--:B------:R-:W-:Y:S01]  /*5700*/  FMUL.FTZ R25, R25, R7.reuse ;  /* 0x0000000719197220 */ /* 0x080fe20000410000 */
[-C--:B------:R-:W-:Y:S01]  /*5710*/  FMUL.FTZ R28, R28, R7.reuse ;  /* 0x000000071c1c7220 */ /* 0x080fe20000410000 */
[----:B------:R-:W-:Y:S01]  /*5720*/  UPRMT UR4, UR57, 0x654, UR4 ;  /* 0x0000065439047896 */ /* 0x000fe20008000004 */
        /* <DEDUP_REMOVED lines=8> */
[----:B------:R-:W-:Y:S01]  /*57b0*/  SYNCS.ARRIVE.TRANS64.RED.A1T0 RZ, [UR4], RZ ;  /* 0x000000ffffff79a7 */ /* 0x000fe20008100404 */
        /* <DEDUP_REMOVED lines=21> */
[----:B------:R-:W-:Y:S01]  /*5910*/  PLOP3.LUT P0, PT, PT, PT, PT, 0x8, 0x0 ;  /* 0x000000000000781c */ /* 0x000fe20003f0e170 */
        /* <DEDUP_REMOVED lines=31> */
[----:B------:R-:W-:-:S07]  /*5b10*/  FMUL.FTZ R87, R87, R11 ;  /* 0x0000000b57577220 */ /* 0x000fce0000410000 */
.L_x_10:
[----:B------:R-:W-:Y:S05]  /*5b20*/  @P0 BRA `(.L_x_35) ;  /* 0x0000001400380947 */ /* 0x000fea0003800000 */
[----:B------:R-:W0:Y:S01]  /*5b30*/  S2R R3, SR_TID.X ;  /* 0x0000000000037919 */ /* 0x000e220000002100 */
[----:B------:R-:W1:Y:S01]  /*5b40*/  LDC R16, c[0x0][0xbe8] ;  /* 0x0002fa00ff107b82 */ /* 0x000e620000000800 */
[--C-:B------:R-:W-:Y:S01]  /*5b50*/  SHF.R.S32.HI R13, RZ, 0x1f, R2.reuse ;  /* 0x0000001fff0d7819 */ /* 0x100fe20000011402 */
[----:B------:R-:W-:Y:S01]  /*5b60*/  ULDC.64 UR4, c[0x0][0xbd0] ;  /* 0x0002f40000047ab9 */ /* 0x000fe20000000a00 */
[----:B------:R-:W2:Y:S01]  /*5b70*/  S2R R10, SR_CTAID.X ;  /* 0x00000000000a7919 */ /* 0x000ea20000002500 */
[----:B------:R-:W-:Y:S01]  /*5b80*/  ULDC.64 UR6, c[0x0][0xb38] ;  /* 0x0002ce0000067ab9 */ /* 0x000fe20000000a00 */
[----:B------:R-:W-:Y:S01]  /*5b90*/  IMAD.MOV R17, RZ, RZ, -R2 ;  /* 0x000000ffff117224 */ /* 0x000fe200078e0a02 */
[----:B------:R-:W-:Y:S02]  /*5ba0*/  BSSY B0, `(.L_x_36) ;  /* 0x00000e2000007945 */ /* 0x000fe40003800000 */
[----:B------:R-:W3:Y:S08]  /*5bb0*/  S2UR UR9, SR_CTAID.Z ;  /* 0x00000000000979c3 */ /* 0x000ef00000002700 */
[----:B------:R-:W4:Y:S08]  /*5bc0*/  LDC.64 R18, c[0x0][0xbd8] ;  /* 0x0002f600ff127b82 */ /* 0x000f300000000a00 */
[----:B------:R-:W-:Y:S01]  /*5bd0*/  BAR.SYNC.DEFER_BLOCKING 0x1, 0x100 ;  /* 0x0044000000007b1d */ /* 0x000fe20000010000 */
[----:B-1----:R-:W-:-:S07]  /*5be0*/  ISETP.NE.AND P0, PT, R16, 0x1, PT ;  /* 0x000000011000780c */ /* 0x002fce0003f05270 */
[----:B------:R-:W1:Y:S01]  /*5bf0*/  S2UR UR8, SR_CTAID.Y ;  /* 0x00000000000879c3 */ /* 0x000e620000002600 */
[----:B0-----:R-:W-:-:S07]  /*5c00*/  VIADD R7, R3, 0xffffff80 ;  /* 0xffffff8003077836 */ /* 0x001fce0000000000 */
[----:B------:R-:W1:Y:S01]  /*5c10*/  LDC R22, c[0x0][0xc50] ;  /* 0x00031400ff167b82 */ /* 0x000e620000000800 */
[----:B------:R-:W-:-:S04]  /*5c20*/  SHF.R.S32.HI R6, RZ, 0x1f, R7 ;  /* 0x0000001fff067819 */ /* 0x000fc80000011407 */
[----:B------:R-:W-:-:S03]  /*5c30*/  LEA.HI R8, R6, R7, RZ, 0x7 ;  /* 0x0000000706087211 */ /* 0x000fc600078f38ff */
[----:B------:R-:W0:Y:S01]  /*5c40*/  @P0 LDC R14, c[0x0][0xbec] ;  /* 0x0002fb00ff0e0b82 */ /* 0x000e220000000800 */
[----:B------:R-:W-:Y:S02]  /*5c50*/  LEA.HI R6, R6, R7, RZ, 0x2 ;  /* 0x0000000706067211 */ /* 0x000fe400078f10ff */
[----:B------:R-:W-:Y:S02]  /*5c60*/  LOP3.LUT R4, R8, 0xffffff80, RZ, 0xc0, !PT ;  /* 0xffffff8008047812 */ /* 0x000fe400078ec0ff */
[----:B------:R-:W-:Y:S02]  /*5c70*/  LOP3.LUT R6, R6, 0xfffffffc, RZ, 0xc0, !PT ;  /* 0xfffffffc06067812 */ /* 0x000fe400078ec0ff */
[----:B------:R-:W-:Y:S01]  /*5c80*/  SHF.R.S32.HI R9, RZ, 0x7, R8 ;  /* 0x00000007ff097819 */ /* 0x000fe20000011408 */
[C---:B------:R-:W-:Y:S01]  /*5c90*/  IMAD.IADD R23, R7.reuse, 0x1, -R4 ;  /* 0x0000000107177824 */ /* 0x040fe200078e0a04 */
[----:B------:R-:W5:Y:S01]  /*5ca0*/  LDC.64 R20, c[0x0][0xb40] ;  /* 0x0002d000ff147b82 */ /* 0x000f620000000a00 */
[----:B------:R-:W-:-:S03]  /*5cb0*/  IMAD.IADD R6, R7, 0x1, -R6 ;  /* 0x0000000107067824 */ /* 0x000fc600078e0a06 */
[----:B------:R-:W-:-:S04]  /*5cc0*/  SHF.R.S32.HI R12, RZ, 0x1f, R23 ;  /* 0x0000001fff0c7819 */ /* 0x000fc80000011417 */
[----:B------:R-:W-:Y:S01]  /*5cd0*/  LEA.HI R88, R12, R23, RZ, 0x2 ;  /* 0x000000170c587211 */ /* 0x000fe200078f10ff */
[----:B------:R-:W5:Y:S03]  /*5ce0*/  @P0 LDC R15, c[0x0][0xbf0] ;  /* 0x0002fc00ff0f0b82 */ /* 0x000f660000000800 */
[--C-:B------:R-:W-:Y:S02]  /*5cf0*/  SHF.R.S32.HI R3, RZ, 0x2, R88.reuse ;  /* 0x00000002ff037819 */ /* 0x100fe40000011458 */
[----:B------:R-:W-:Y:S02]  /*5d00*/  SHF.R.S32.HI R4, RZ, 0x1f, R88 ;  /* 0x0000001fff047819 */ /* 0x000fe40000011458 */
[----:B------:R-:W-:Y:S01]  /*5d10*/  LOP3.LUT R88, R88, 0x7ffffffc, RZ, 0xc0, !PT ;  /* 0x7ffffffc58587812 */ /* 0x000fe200078ec0ff */
[----:B------:R-:W5:Y:S01]  /*5d20*/  @P0 LDC R90, c[0x0][0xbec] ;  /* 0x0002fb00ff5a0b82 */ /* 0x000f620000000800 */
[----:B------:R-:W-:-:S04]  /*5d30*/  LEA.HI R4, R4, R3, RZ, 0x3 ;  /* 0x0000000304047211 */ /* 0x000fc800078f18ff */
[----:B------:R-:W-:-:S03]  /*5d40*/  LOP3.LUT R4, R4, 0xfffffff8, RZ, 0xc0, !PT ;  /* 0xfffffff804047812 */ /* 0x000fc600078ec0ff */
[----:B------:R-:W5:Y:S01]  /*5d50*/  @P0 LDC R89, c[0x0][0xbf0] ;  /* 0x0002fc00ff590b82 */ /* 0x000f620000000800 */
[----:B------:R-:W-:Y:S02]  /*5d60*/  IADD3 R7, R3, -R4, RZ ;  /* 0x8000000403077210 */ /* 0x000fe40007ffe0ff */
[----:B------:R-:W-:Y:S02]  /*5d70*/  LEA.HI R3, R8, R9, RZ, 0x1 ;  /* 0x0000000908037211 */ /* 0x000fe400078f08ff */
[----:B------:R-:W-:Y:S02]  /*5d80*/  LEA.HI R4, R12, R23, RZ, 0x5 ;  /* 0x000000170c047211 */ /* 0x000fe400078f28ff */
[----:B------:R-:W-:Y:S02]  /*5d90*/  LOP3.LUT R3, R3, 0x3fffffe, RZ, 0xc0, !PT ;  /* 0x03fffffe03037812 */ /* 0x000fe400078ec0ff */
[----:B------:R-:W-:Y:S02]  /*5da0*/  SHF.R.S32.HI R4, RZ, 0x5, R4 ;  /* 0x00000005ff047819 */ /* 0x000fe40000011404 */
[----:B------:R-:W-:Y:S01]  /*5db0*/  LEA.HI R8, R6, R6, RZ, 0x1 ;  /* 0x0000000606087211 */ /* 0x000fe200078f08ff */
[----:B------:R-:W-:-:S02]  /*5dc0*/  IMAD.IADD R3, R9, 0x1, -R3 ;  /* 0x0000000109037824 */ /* 0x000fc400078e0a03 */
[----:B------:R-:W-:Y:S01]  /*5dd0*/  IMAD R4, R4, 0x10, R7 ;  /* 0x0000001004047824 */ /* 0x000fe200078e0207 */
[----:B------:R-:W-:-:S04]  /*5de0*/  LOP3.LUT R9, R8, 0x1ffffffe, RZ, 0xc0, !PT ;  /* 0x1ffffffe08097812 */ /* 0x000fc800078ec0ff */
[----:B------:R-:W-:Y:S01]  /*5df0*/  LEA R4, R3, R4, 0x6 ;  /* 0x0000000403047211 */ /* 0x000fe200078e30ff */
[----:B------:R-:W-:Y:S02]  /*5e00*/  IMAD.IADD R11, R6, 0x1, -R9 ;  /* 0x00000001060b7824 */ /* 0x000fe400078e0a09 */
[----:B------:R-:W-:Y:S02]  /*5e10*/  IMAD R3, R13, UR4, RZ ;  /* 0x000000040d037c24 */ /* 0x000fe4000f8e02ff */
[----:B------:R-:W-:Y:S01]  /*5e20*/  IMAD.WIDE.U32 R6, R2, UR4, RZ ;  /* 0x0000000402067c25 */ /* 0x000fe2000f8e00ff */
[----:B---3--:R-:W-:-:S03]  /*5e30*/  USHF.R.S32.HI UR4, URZ, 0x1f, UR9 ;  /* 0x0000001f3f047899 */ /* 0x008fc60008011409 */
[----:B------:R-:W-:Y:S02]  /*5e40*/  IMAD R13, R13, UR6, RZ ;  /* 0x000000060d0d7c24 */ /* 0x000fe4000f8e02ff */
[----:B------:R-:W-:Y:S02]  /*5e50*/  IMAD R11, R11, 0x8, R4 ;  /* 0x000000080b0b7824 */ /* 0x000fe400078e0204 */
[C---:B------:R-:W-:Y:S02]  /*5e60*/  IMAD R3, R2.reuse, UR5, R3 ;  /* 0x0000000502037c24 */ /* 0x040fe4000f8e0203 */
[----:B------:R-:W-:-:S04]  /*5e70*/  IMAD.WIDE.U32 R8, R2, UR6, RZ ;  /* 0x0000000602087c25 */ /* 0x000fc8000f8e00ff */
[----:B------:R-:W-:Y:S01]  /*5e80*/  IMAD R13, R2, UR7, R13 ;  /* 0x00000007020d7c24 */ /* 0x000fe2000f8e020d */
[----:B------:R-:W-:Y:S01]  /*5e90*/  ULDC.64 UR6, c[0x0][0xb48] ;  /* 0x0002d20000067ab9 */ /* 0x000fe20000000a00 */
[----:B----4-:R-:W-:Y:S02]  /*5ea0*/  IMAD R12, R18, UR4, RZ ;  /* 0x00000004120c7c24 */ /* 0x010fe4000f8e02ff */
[----:B--2---:R-:W-:Y:S01]  /*5eb0*/  IMAD R11, R10, 0x80, R11 ;  /* 0x000000800a0b7824 */ /* 0x004fe200078e020b */
[----:B------:R-:W-:Y:S01]  /*5ec0*/  IADD3 R9, R9, R13, RZ ;  /* 0x0000000d09097210 */ /* 0x000fe20007ffe0ff */
[----:B------:R-:W-:Y:S02]  /*5ed0*/  IMAD.IADD R7, R7, 0x1, R3 ;  /* 0x0000000107077824 */ /* 0x000fe400078e0203 */
[----:B------:R-:W-:Y:S02]  /*5ee0*/  IMAD R3, R19, UR9, R12 ;  /* 0x0000000913037c24 */ /* 0x000fe4000f8e020c */
[----:B0-----:R-:W-:-:S04]  /*5ef0*/  @P0 IMAD.HI.U32 R2, R11, R14, RZ ;  /* 0x0000000e0b020227 */ /* 0x001fc800078e00ff */
[----:B------:R-:W-:-:S04]  /*5f00*/  IMAD.WIDE.U32 R6, R18, UR9, R6 ;  /* 0x0000000912067c25 */ /* 0x000fc8000f8e0006 */
[----:B-1----:R-:W-:Y:S02]  /*5f10*/  IMAD R19, R22, R17, UR8 ;  /* 0x0000000816137e24 */ /* 0x002fe4000f8e0211 */
[C---:B-----5:R-:W-:Y:S01]  /*5f20*/  IMAD R12, R20.reuse, UR4, RZ ;  /* 0x00000004140c7c24 */ /* 0x060fe2000f8e02ff */
[----:B------:R-:W-:Y:S01]  /*5f30*/  ULDC.64 UR4, c[0x0][0xbe0] ;  /* 0x0002f80000047ab9 */ /* 0x000fe20000000a00 */
[----:B------:R-:W-:Y:S01]  /*5f40*/  IMAD.MOV.U32 R13, RZ, RZ, R11 ;  /* 0x000000ffff0d7224 */ /* 0x000fe200078e000b */
[----:B------:R-:W-:Y:S01]  /*5f50*/  @P0 SHF.R.U32.HI R13, RZ, R15, R2 ;  /* 0x0000000fff0d0219 */ /* 0x000fe20000011602 */
[----:B------:R-:W-:Y:S01]  /*5f60*/  IMAD.IADD R7, R7, 0x1, R3 ;  /* 0x0000000107077824 */ /* 0x000fe200078e0203 */
[----:B------:R-:W-:Y:S01]  /*5f70*/  SHF.R.S32.HI R14, RZ, 0x1f, R19 ;  /* 0x0000001fff0e7819 */ /* 0x000fe20000011413 */
[----:B------:R-:W-:Y:S01]  /*5f80*/  IMAD R17, R21, UR9, R12 ;  /* 0x0000000915117c24 */ /* 0x000fe2000f8e020c */
[----:B------:R-:W-:Y:S01]  /*5f90*/  MOV R15, R11 ;  /* 0x0000000b000f7202 */ /* 0x000fe20000000f00 */
[----:B------:R-:W-:Y:S01]  /*5fa0*/  IMAD.WIDE.U32 R2, R20, UR9, R8 ;  /* 0x0000000914027c25 */ /* 0x000fe2000f8e0008 */
[----:B------:R-:W-:-:S03]  /*5fb0*/  ULDC.64 UR8, c[0x0][0xb28] ;  /* 0x0002ca0000087ab9 */ /* 0x000fc60000000a00 */
[----:B------:R-:W-:Y:S02]  /*5fc0*/  IMAD.IADD R9, R3, 0x1, R17 ;  /* 0x0000000103097824 */ /* 0x000fe400078e0211 */
[----:B------:R-:W-:Y:S02]  /*5fd0*/  IMAD R3, R14, UR4, RZ ;  /* 0x000000040e037c24 */ /* 0x000fe4000f8e02ff */
[----:B------:R-:W-:-:S04]  /*5fe0*/  @P0 IMAD.HI.U32 R90, R11, R90, RZ ;  /* 0x0000005a0b5a0227 */ /* 0x000fc800078e00ff */
[----:B------:R-:W-:Y:S01]  /*5ff0*/  IMAD.MOV.U32 R8, RZ, RZ, R2 ;  /* 0x000000ffff087224 */ /* 0x000fe200078e0002 */
[----:B------:R-:W-:Y:S01]  /*6000*/  @P0 SHF.R.U32.HI R15, RZ, R89, R90 ;  /* 0x00000059ff0f0219 */ /* 0x000fe2000001165a */
[C---:B------:R-:W-:Y:S02]  /*6010*/  IMAD R12, R19.reuse, UR5, R3 ;  /* 0x00000005130c7c24 */ /* 0x040fe4000f8e0203 */
[----:B------:R-:W-:Y:S01]  /*6020*/  IMAD.WIDE.U32 R2, R19, UR4, R6 ;  /* 0x0000000413027c25 */ /* 0x000fe2000f8e0006 */
[----:B------:R-:W-:-:S03]  /*6030*/  ULDC.64 UR4, c[0x0][0xb30] ;  /* 0x0002cc0000047ab9 */ /* 0x000fc60000000a00 */
[----:B------:R-:W-:Y:S01]  /*6040*/  IMAD R14, R14, UR6, RZ ;  /* 0x000000060e0e7c24 */ /* 0x000fe2000f8e02ff */
[----:B------:R-:W-:Y:S01]  /*6050*/  IADD3 R2, P0, R13, R2, RZ ;  /* 0x000000020d027210 */ /* 0x000fe20007f1e0ff */
[----:B------:R-:W-:Y:S01]  /*6060*/  IMAD.WIDE.U32 R6, R19, UR6, R8 ;  /* 0x0000000613067c25 */ /* 0x000fe2000f8e0008 */
[----:B------:R-:W-:Y:S02]  /*6070*/  SHF.R.S32.HI R9, RZ, 0x1f, R13 ;  /* 0x0000001fff097819 */ /* 0x000fe4000001140d */
[----:B------:R-:W-:Y:S01]  /*6080*/  SHF.R.S32.HI R8, RZ, 0x1f, R15 ;  /* 0x0000001fff087819 */ /* 0x000fe2000001140f */
[----:B------:R-:W-:Y:S01]  /*6090*/  IMAD.MOV R13, RZ, RZ, -R13 ;  /* 0x000000ffff0d7224 */ /* 0x000fe200078e0a0d */
[----:B------:R-:W-:Y:S01]  /*60a0*/  IADD3.X R3, R9, R3, R12, P0, !PT ;  /* 0x0000000309037210 */ /* 0x000fe200007fe40c */
[----:B------:R-:W-:Y:S01]  /*60b0*/  IMAD R17, R19, UR7, R14 ;  /* 0x0000000713117c24 */ /* 0x000fe2000f8e020e */
[----:B------:R-:W-:Y:S01]  /*60c0*/  IADD3 R14, -R15, RZ, RZ ;  /* 0x000000ff0f0e7210 */ /* 0x000fe20007ffe1ff */
[----:B------:R-:W-:Y:S01]  /*60d0*/  IMAD R8, R8, UR4, RZ ;  /* 0x0000000408087c24 */ /* 0x000fe2000f8e02ff */
[----:B------:R-:W-:Y:S01]  /*60e0*/  ULDC.64 UR6, c[0x0][0xbc8] ;  /* 0x0002f20000067ab9 */ /* 0x000fe20000000a00 */
[----:B------:R-:W-:-:S02]  /*60f0*/  IMAD R9, R16, R13, R11 ;  /* 0x0000000d10097224 */ /* 0x000fc400078e020b */
[----:B------:R-:W-:Y:S02]  /*6100*/  IMAD R11, R16, R14, R11 ;  /* 0x0000000e100b7224 */ /* 0x000fe400078e020b */
[----:B------:R-:W-:Y:S01]  /*6110*/  IMAD R13, R15, UR5, R8 ;  /* 0x000000050f0d7c24 */ /* 0x000fe2000f8e0208 */
[----:B------:R-:W-:Y:S01]  /*6120*/  SHF.R.S32.HI R8, RZ, 0x1f, R9 ;  /* 0x0000001fff087819 */ /* 0x000fe20000011409 */
[----:B------:R-:W-:Y:S01]  /*6130*/  IMAD.IADD R7, R7, 0x1, R17 ;  /* 0x0000000107077824 */ /* 0x000fe200078e0211 */
[----:B------:R-:W-:Y:S01]  /*6140*/  SHF.R.S32.HI R12, RZ, 0x1f, R11 ;  /* 0x0000001fff0c7819 */ /* 0x000fe2000001140b */
[----:B------:R-:W0:Y:S01]  /*6150*/  S2UR UR5, SR_CgaCtaId ;  /* 0x00000000000579c3 */ /* 0x000e220000008800 */
[----:B------:R-:W-:-:S04]  /*6160*/  IMAD.WIDE.U32 R2, R9, UR6, R2 ;  /* 0x0000000609027c25 */ /* 0x000fc8000f8e0002 */
[----:B------:R-:W-:Y:S01]  /*6170*/  IMAD.WIDE.U32 R6, R15, UR4, R6 ;  /* 0x000000040f067c25 */ /* 0x000fe2000f8e0006 */
[----:B------:R-:W-:-:S03]  /*6180*/  UMOV UR4, 0x400 ;  /* 0x0000040000047882 */ /* 0x000fc60000000000 */
[----:B------:R-:W-:Y:S02]  /*6190*/  IMAD R8, R8, UR6, RZ ;  /* 0x0000000608087c24 */ /* 0x000fe4000f8e02ff */
[----:B------:R-:W-:Y:S02]  /*61a0*/  IMAD.IADD R7, R7, 0x1, R13 ;  /* 0x0000000107077824 */ /* 0x000fe400078e020d */
[----:B------:R-:W-:Y:S02]  /*61b0*/  IMAD R12, R12, UR8, RZ ;  /* 0x000000080c0c7c24 */ /* 0x000fe4000f8e02ff */
[----:B------:R-:W-:Y:S01]  /*61c0*/  IMAD R13, R9, UR7, R8 ;  /* 0x00000007090d7c24 */ /* 0x000fe2000f8e0208 */
[----:B------:R-:W-:Y:S01]  /*61d0*/  ULDC.64 UR6, c[0x0][0xba8] ;  /* 0x0002ea0000067ab9 */ /* 0x000fe20000000a00 */
[C---:B------:R-:W-:Y:S01]  /*61e0*/  IMAD R15, R11.reuse, UR9, R12 ;  /* 0x000000090b0f7c24 */ /* 0x040fe2000f8e020c */
[----:B------:R-:W-:Y:S01]  /*61f0*/  LEA R8, P0, R2, UR6, 0x2 ;  /* 0x0000000602087c11 */ /* 0x000fe2000f8010ff */
[----:B------:R-:W-:Y:S01]  /*6200*/  IMAD.WIDE.U32 R6, R11, UR8, R6 ;  /* 0x000000080b067c25 */ /* 0x000fe2000f8e0006 */
[----:B------:R-:W-:Y:S01]  /*6210*/  ULDC.64 UR8, c[0x0][0xb00] ;  /* 0x0002c00000087ab9 */ /* 0x000fe20000000a00 */
[----:B------:R-:W-:-:S02]  /*6220*/  ULDC UR6, c[0x0][0xa88] ;  /* 0x0002a20000067ab9 */ /* 0x000fc40000000800 */
[----:B------:R-:W-:Y:S01]  /*6230*/  IMAD.IADD R9, R3, 0x1, R13 ;  /* 0x0000000103097824 */ /* 0x000fe200078e020d */
[----:B------:R-:W-:Y:S01]  /*6240*/  IADD3 R3, R7, R15, RZ ;  /* 0x0000000f07037210 */ /* 0x000fe20007ffe0ff */
[----:B------:R-:W-:Y:S01]  /*6250*/  IMAD R4, R10, 0x80, R4 ;  /* 0x000000800a047824 */ /* 0x000fe200078e0204 */
[----:B------:R-:W-:Y:S01]  /*6260*/  LEA R20, P1, R6, UR8, 0x2 ;  /* 0x0000000806147c11 */ /* 0x000fe2000f8210ff */
[----:B0-----:R-:W-:Y:S01]  /*6270*/  ULEA UR4, UR5, UR4, 0x18 ;  /* 0x0000000405047291 */ /* 0x001fe2000f8ec03f */
[----:B------:R-:W-:Y:S01]  /*6280*/  LEA.HI.X R9, R2, UR7, R9, 0x2, P0 ;  /* 0x0000000702097c11 */ /* 0x000fe200080f1409 */
[----:B------:R-:W-:Y:S01]  /*6290*/  IMAD R17, R16, UR6, RZ ;  /* 0x0000000610117c24 */ /* 0x000fe2000f8e02ff */
[----:B------:R-:W-:Y:S01]  /*62a0*/  LEA.HI.X R22, R6, UR9, R3, 0x2, P1 ;  /* 0x0000000906167c11 */ /* 0x000fe200088f1403 */
[----:B------:R-:W-:Y:S01]  /*62b0*/  SHFL.IDX PT, R2, R8, RZ, 0x1c1f ;  /* 0x001c1fff08027589 */ /* 0x000fe200000e0000 */
[C---:B------:R-:W-:Y:S01]  /*62c0*/  LOP3.LUT P0, RZ, R23.reuse, 0x3, RZ, 0xc0, !PT ;  /* 0x0000000317ff7812 */ /* 0x040fe2000780c0ff */
[C---:B------:R-:W-:Y:S01]  /*62d0*/  VIADD R16, R4.reuse, 0x8 ;  /* 0x0000000804107836 */ /* 0x040fe20000000000 */
[----:B------:R-:W-:Y:S01]  /*62e0*/  UIADD3 UR4, UR4, 0x2a820, URZ ;  /* 0x0002a82004047890 */ /* 0x000fe2000fffe03f */
[----:B------:R-:W0:Y:S01]  /*62f0*/  SHFL.IDX PT, R3, R9, RZ, 0x1c1f ;  /* 0x001c1fff09037589 */ /* 0x000e2200000e0000 */
[-C--:B------:R-:W-:Y:S01]  /*6300*/  ISETP.GE.OR P1, PT, R4, R17.reuse, P0 ;  /* 0x000000110400720c */ /* 0x080fe20000726670 */
[----:B------:R-:W-:Y:S01]  /*6310*/  IMAD.IADD R19, R23, 0x1, -R88 ;  /* 0x0000000117137824 */ /* 0x000fe200078e0a58 */
[-C--:B------:R-:W-:Y:S01]  /*6320*/  ISETP.GE.OR P0, PT, R16, R17.reuse, P0 ;  /* 0x000000111000720c */ /* 0x080fe20000706670 */
[----:B------:R-:W-:Y:S01]  /*6330*/  SHFL.IDX PT, R6, R8, 0x1, 0x1c1f ;  /* 0x003c1f0008067f89 */ /* 0x000fe200000e0000 */
[----:B------:R-:W-:Y:S01]  /*6340*/  UPRMT UR4, URZ, 0x654, UR4 ;  /* 0x000006543f047896 */ /* 0x000fe20008000004 */
[----:B------:R-:W-:-:S02]  /*6350*/  ISETP.GE.AND P2, PT, R4, R17, PT ;  /* 0x000000110400720c */ /* 0x000fc40003f46270 */
[----:B------:R-:W1:Y:S01]  /*6360*/  SHFL.IDX PT, R7, R9, 0x1, 0x1c1f ;  /* 0x003c1f0009077f89 */ /* 0x000e6200000e0000 */
[----:B------:R-:W-:-:S03]  /*6370*/  SHF.L.U32 R19, R19, 0x1, RZ ;  /* 0x0000000113137819 */ /* 0x000fc600000006ff */
[----:B------:R2:W3:Y:S02]  /*6380*/  SHFL.IDX PT, R14, R20, RZ, 0x1c1f ;  /* 0x001c1fff140e7589 */ /* 0x0004e400000e0000 */
[----:B------:R-:W-:Y:S02]  /*6390*/  SYNCS.ARRIVE.TRANS64.RED.A1T0 RZ, [UR4], RZ ;  /* 0x000000ffffff79a7 */ /* 0x000fe40008100404 */
[----:B------:R2:W4:Y:S04]  /*63a0*/  SHFL.IDX PT, R15, R22, RZ, 0x1c1f ;  /* 0x001c1fff160f7589 */ /* 0x00052800000e0000 */
[----:B0-----:R2:W-:Y:S04]  /*63b0*/  @!P1 ST.E desc[UR38][R2.64], R5 ;  /* 0x0000000502009985 */ /* 0x0015e8000c101926 */
[----:B-1----:R2:W-:Y:S01]  /*63c0*/  @!P0 ST.E desc[UR38][R6.64], R0 ;  /* 0x0000000006008985 */ /* 0x0025e2000c101926 */
[----:B------:R-:W-:Y:S05]  /*63d0*/  @P2 BRA `(.L_x_37) ;  /* 0x0000000400782947 */ /* 0x000fea0003800000 */
[C---:B--2---:R-:W-:Y:S01]  /*63e0*/  VIADD R0, R19.reuse, 0x8 ;  /* 0x0000000813007836 */ /* 0x044fe20000000000 */
[----:B------:R-:W-:Y:S01]  /*63f0*/  ULDC UR4, c[0x0][0xac8] ;  /* 0x0002b20000047ab9 */ /* 0x000fe20000000800 */
[C---:B------:R-:W-:Y:S01]  /*6400*/  VIADD R6, R19.reuse, 0x10 ;  /* 0x0000001013067836 */ /* 0x040fe20000000000 */
[C---:B------:R-:W-:Y:S01]  /*6410*/  ISETP.GE.AND P2, PT, R19.reuse, UR4, PT ;  /* 0x0000000413007c0c */ /* 0x040fe2000bf46270 */
[C---:B------:R-:W-:Y:S01]  /*6420*/  VIADD R7, R19.reuse, 0x18 ;  /* 0x0000001813077836 */ /* 0x040fe20000000000 */
[----:B------:R-:W-:Y:S01]  /*6430*/  ISETP.GE.AND P3, PT, R0, UR4, PT ;  /* 0x0000000400007c0c */ /* 0x000fe2000bf66270 */
[C---:B------:R-:W-:Y:S01]  /*6440*/  VIADD R8, R19.reuse, 0x28 ;  /* 0x0000002813087836 */ /* 0x040fe20000000000 */
[----:B------:R-:W-:Y:S01]  /*6450*/  ISETP.GE.AND P0, PT, R6, UR4, PT ;  /* 0x0000000406007c0c */ /* 0x000fe2000bf06270 */
[----:B------:R-:W-:Y:S01]  /*6460*/  VIADD R9, R19, 0x30 ;  /* 0x0000003013097836 */ /* 0x000fe20000000000 */
[----:B------:R-:W-:Y:S01]  /*6470*/  ISETP.GE.AND P1, PT, R7, UR4, PT ;  /* 0x0000000407007c0c */ /* 0x000fe2000bf26270 */
[C---:B------:R-:W-:Y:S01]  /*6480*/  VIADD R10, R19.reuse, 0x38 ;  /* 0x00000038130a7836 */ /* 0x040fe20000000000 */
[C---:B------:R-:W-:Y:S01]  /*6490*/  IADD3 R11, R19.reuse, 0x40, RZ ;  /* 0x00000040130b7810 */ /* 0x040fe20007ffe0ff */
[----:B------:R-:W-:Y:S01]  /*64a0*/  VIADD R12, R19, 0x50 ;  /* 0x00000050130c7836 */ /* 0x000fe20000000000 */
[----:B------:R-:W-:-:S02]  /*64b0*/  ISETP.GE.AND P4, PT, R9, UR4, PT ;  /* 0x0000000409007c0c */ /* 0x000fc4000bf86270 */
[----:B------:R-:W-:Y:S01]  /*64c0*/  ISETP.GE.AND P5, PT, R10, UR4, PT ;  /* 0x000000040a007c0c */ /* 0x000fe2000bfa6270 */
[----:B---34-:R-:W-:Y:S01]  /*64d0*/  @!P2 IMAD.WIDE R2, R19, 0x4, R14 ;  /* 0x000000041302a825 */ /* 0x018fe200078e020e */
[----:B------:R-:W-:Y:S02]  /*64e0*/  ISETP.GE.AND P6, PT, R11, UR4, PT ;  /* 0x000000040b007c0c */ /* 0x000fe4000bfc6270 */
[----:B------:R-:W-:Y:S02]  /*64f0*/  @!P3 LEA.HI R0, R0, R0, RZ, 0x1 ;  /* 0x000000000000b211 */ /* 0x000fe400078f08ff */
[----:B------:R0:W-:Y:S01]  /*6500*/  @!P2 ST.E.64 desc[UR38][R2.64], R24 ;  /* 0x000000180200a985 */ /* 0x0001e2000c101b26 */
[----:B------:R-:W-:Y:S02]  /*6510*/  @!P0 LEA.HI R6, R6, R6, RZ, 0x1 ;  /* 0x0000000606068211 */ /* 0x000fe400078f08ff */
[----:B------:R-:W-:Y:S02]  /*6520*/  @!P3 LOP3.LUT R5, R0, 0xfffffffe, RZ, 0xc0, !PT ;  /* 0xfffffffe0005b812 */ /* 0x000fe400078ec0ff */
[----:B------:R-:W-:-:S02]  /*6530*/  IADD3 R0, R19, 0x20, RZ ;  /* 0x0000002013007810 */ /* 0x000fc40007ffe0ff */
[----:B------:R-:W-:Y:S01]  /*6540*/  @!P1 LEA.HI R7, R7, R7, RZ, 0x1 ;  /* 0x0000000707079211 */ /* 0x000fe200078f08ff */
[----:B------:R-:W-:Y:S01]  /*6550*/  @!P3 IMAD.WIDE R4, R5, 0x4, R14 ;  /* 0x000000040504b825 */ /* 0x000fe200078e020e */
[----:B------:R-:W-:Y:S02]  /*6560*/  ISETP.GE.AND P2, PT, R0, UR4, PT ;  /* 0x0000000400007c0c */ /* 0x000fe4000bf46270 */
[----:B------:R-:W-:Y:S02]  /*6570*/  @!P5 LEA.HI R10, R10, R10, RZ, 0x1 ;  /* 0x0000000a0a0ad211 */ /* 0x000fe400078f08ff */
[----:B------:R1:W-:Y:S01]  /*6580*/  @!P3 ST.E.64 desc[UR38][R4.64], R28 ;  /* 0x0000001c0400b985 */ /* 0x0003e2000c101b26 */
[----:B------:R-:W-:Y:S02]  /*6590*/  ISETP.GE.AND P3, PT, R8, UR4, PT ;  /* 0x0000000408007c0c */ /* 0x000fe4000bf66270 */
[----:B0-----:R-:W-:Y:S02]  /*65a0*/  @!P0 LOP3.LUT R3, R6, 0xfffffffe, RZ, 0xc0, !PT ;  /* 0xfffffffe06038812 */ /* 0x001fe400078ec0ff */
[----:B------:R-:W-:-:S02]  /*65b0*/  @!P4 LEA.HI R6, R9, R9, RZ, 0x1 ;  /* 0x000000090906c211 */ /* 0x000fc400078f08ff */
[----:B------:R-:W-:Y:S01]  /*65c0*/  @!P5 LOP3.LUT R13, R10, 0xfffffffe, RZ, 0xc0, !PT ;  /* 0xfffffffe0a0dd812 */ /* 0x000fe200078ec0ff */
[----:B------:R-:W-:Y:S01]  /*65d0*/  @!P0 IMAD.WIDE R2, R3, 0x4, R14 ;  /* 0x0000000403028825 */ /* 0x000fe200078e020e */
[----:B------:R-:W-:Y:S02]  /*65e0*/  @!P2 LEA.HI R0, R0, R0, RZ, 0x1 ;  /* 0x000000000000a211 */ /* 0x000fe400078f08ff */
[----:B------:R-:W-:Y:S02]  /*65f0*/  IADD3 R18, R19, 0x60, RZ ;  /* 0x0000006013127810 */ /* 0x000fe40007ffe0ff */
[----:B------:R0:W-:Y:S01]  /*6600*/  @!P0 ST.E.64 desc[UR38][R2.64], R32 ;  /* 0x0000002002008985 */ /* 0x0001e2000c101b26 */
[----:B------:R-:W-:Y:S02]  /*6610*/  @!P3 LEA.HI R8, R8, R8, RZ, 0x1 ;  /* 0x000000080808b211 */ /* 0x000fe400078f08ff */
[----:B-1----:R-:W-:Y:S02]  /*6620*/  @!P1 LOP3.LUT R5, R7, 0xfffffffe, RZ, 0xc0, !PT ;  /* 0xfffffffe07059812 */ /* 0x002fe400078ec0ff */
[----:B------:R-:W-:-:S02]  /*6630*/  @!P2 LOP3.LUT R7, R0, 0xfffffffe, RZ, 0xc0, !PT ;  /* 0xfffffffe0007a812 */ /* 0x000fc400078ec0ff */
[----:B------:R-:W-:Y:S01]  /*6640*/  @!P3 LOP3.LUT R9, R8, 0xfffffffe, RZ, 0xc0, !PT ;  /* 0xfffffffe0809b812 */ /* 0x000fe200078ec0ff */
[--C-:B------:R-:W-:Y:S01]  /*6650*/  @!P1 IMAD.WIDE R4, R5, 0x4, R14.reuse ;  /* 0x0000000405049825 */ /* 0x100fe200078e020e */
[----:B------:R-:W-:Y:S02]  /*6660*/  @!P6 LEA.HI R0, R11, R11, RZ, 0x1 ;  /* 0x0000000b0b00e211 */ /* 0x000fe400078f08ff */
[----:B------:R-:W-:Y:S01]  /*6670*/  @!P4 LOP3.LUT R11, R6, 0xfffffffe, RZ, 0xc0, !PT ;  /* 0xfffffffe060bc812 */ /* 0x000fe200078ec0ff */
[--C-:B------:R-:W-:Y:S01]  /*6680*/  @!P2 IMAD.WIDE R6, R7, 0x4, R14.reuse ;  /* 0x000000040706a825 */ /* 0x100fe200078e020e */
[----:B------:R-:W-:Y:S01]  /*6690*/  @!P6 LOP3.LUT R21, R0, 0xfffffffe, RZ, 0xc0, !PT ;  /* 0xfffffffe0015e812 */ /* 0x000fe200078ec0ff */
[----:B------:R1:W-:Y:S01]  /*66a0*/  @!P1 ST.E.64 desc[UR38][R4.64], R36 ;  /* 0x0000002404009985 */ /* 0x0003e2000c101b26 */
[----:B------:R-:W-:Y:S01]  /*66b0*/  ISETP.GE.AND P1, PT, R12, UR4, PT ;  /* 0x000000040c007c0c */ /* 0x000fe2000bf26270 */
[----:B0-----:R-:W-:Y:S02]  /*66c0*/  @!P3 IMAD.WIDE R2, R9, 0x4, R14 ;  /* 0x000000040902b825 */ /* 0x001fe400078e020e */
[----:B------:R0:W-:Y:S02]  /*66d0*/  @!P2 ST.E.64 desc[UR38][R6.64], R40 ;  /* 0x000000280600a985 */ /* 0x0001e4000c101b26 */
[----:B------:R-:W-:-:S02]  /*66e0*/  VIADD R0, R19, 0x48 ;  /* 0x0000004813007836 */ /* 0x000fc40000000000 */
[--C-:B------:R-:W-:Y:S01]  /*66f0*/  @!P5 IMAD.WIDE R8, R13, 0x4, R14.reuse ;  /* 0x000000040d08d825 */ /* 0x100fe200078e020e */
[----:B------:R2:W-:Y:S01]  /*6700*/  @!P3 ST.E.64 desc[UR38][R2.64], R44 ;  /* 0x0000002c0200b985 */ /* 0x0005e2000c101b26 */
[----:B------:R-:W-:Y:S02]  /*6710*/  ISETP.GE.AND P3, PT, R18, UR4, PT ;  /* 0x0000000412007c0c */ /* 0x000fe4000bf66270 */
[----:B------:R-:W-:Y:S01]  /*6720*/  VIADD R13, R19, 0x58 ;  /* 0x00000058130d7836 */ /* 0x000fe20000000000 */
[----:B------:R-:W-:Y:S01]  /*6730*/  ISETP.GE.AND P0, PT, R0, UR4, PT ;  /* 0x0000000400007c0c */ /* 0x000fe2000bf06270 */
[--C-:B-1----:R-:W-:Y:S01]  /*6740*/  @!P4 IMAD.WIDE R4, R11, 0x4, R14.reuse ;  /* 0x000000040b04c825 */ /* 0x102fe200078e020e */
[----:B------:R-:W-:Y:S02]  /*6750*/  @!P1 LEA.HI R12, R12, R12, RZ, 0x1 ;  /* 0x0000000c0c0c9211 */ /* 0x000fe400078f08ff */
[----:B------:R-:W-:Y:S01]  /*6760*/  ISETP.GE.AND P2, PT, R13, UR4, PT ;  /* 0x000000040d007c0c */ /* 0x000fe2000bf46270 */
[----:B------:R-:W-:Y:S01]  /*6770*/  @!P6 IMAD.WIDE R10, R21, 0x4, R14 ;  /* 0x00000004150ae825 */ /* 0x000fe200078e020e */
[----:B------:R1:W-:Y:S03]  /*6780*/  @!P4 ST.E.64 desc[UR38][R4.64], R48 ;  /* 0x000000300400c985 */ /* 0x0003e6000c101b26 */
[C---:B0-----:R-:W-:Y:S01]  /*6790*/  VIADD R6, R19.reuse, 0x68 ;  /* 0x0000006813067836 */ /* 0x041fe20000000000 */
[----:B------:R0:W-:Y:S01]  /*67a0*/  @!P5 ST.E.64 desc[UR38][R8.64], R52 ;  /* 0x000000340800d985 */ /* 0x0001e2000c101b26 */
[C---:B--2---:R-:W-:Y:S01]  /*67b0*/  VIADD R3, R19.reuse, 0x78 ;  /* 0x0000007813037836 */ /* 0x044fe20000000000 */
[----:B------:R-:W-:Y:S01]  /*67c0*/  @!P3 LEA.HI R18, R18, R18, RZ, 0x1 ;  /* 0x000000121212b211 */ /* 0x000fe200078f08ff */
[----:B------:R-:W-:Y:S01]  /*67d0*/  VIADD R7, R19, 0x70 ;  /* 0x0000007013077836 */ /* 0x000fe20000000000 */
[----:B------:R2:W-:Y:S01]  /*67e0*/  @!P6 ST.E.64 desc[UR38][R10.64], R56 ;  /* 0x000000380a00e985 */ /* 0x0005e2000c101b26 */
[----:B------:R-:W-:-:S02]  /*67f0*/  ISETP.GE.AND P4, PT, R6, UR4, PT ;  /* 0x0000000406007c0c */ /* 0x000fc4000bf86270 */
[----:B------:R-:W-:Y:S02]  /*6800*/  ISETP.GE.AND P6, PT, R3, UR4, PT ;  /* 0x0000000403007c0c */ /* 0x000fe4000bfc6270 */
[----:B------:R-:W-:Y:S02]  /*6810*/  ISETP.GE.AND P5, PT, R7, UR4, PT ;  /* 0x0000000407007c0c */ /* 0x000fe4000bfa6270 */
[----:B------:R-:W-:Y:S02]  /*6820*/  @!P0 LEA.HI R0, R0, R0, RZ, 0x1 ;  /* 0x0000000000008211 */ /* 0x000fe400078f08ff */
[----:B------:R-:W-:Y:S02]  /*6830*/  @!P2 LEA.HI R13, R13, R13, RZ, 0x1 ;  /* 0x0000000d0d0da211 */ /* 0x000fe400078f08ff */
[----:B-1----:R-:W-:Y:S02]  /*6840*/  @!P1 LOP3.LUT R5, R12, 0xfffffffe, RZ, 0xc0, !PT ;  /* 0xfffffffe0c059812 */ /* 0x002fe400078ec0ff */
[----:B0-----:R-:W-:-:S02]  /*6850*/  @!P3 LOP3.LUT R9, R18, 0xfffffffe, RZ, 0xc0, !PT ;  /* 0xfffffffe1209b812 */ /* 0x001fc400078ec0ff */
[----:B------:R-:W-:Y:S02]  /*6860*/  @!P4 LEA.HI R6, R6, R6, RZ, 0x1 ;  /* 0x000000060606c211 */ /* 0x000fe400078f08ff */
[----:B------:R-:W-:Y:S01]  /*6870*/  @!P6 LEA.HI R4, R3, R3, RZ, 0x1 ;  /* 0x000000030304e211 */ /* 0x000fe200078f08ff */
[----:B------:R-:W-:Y:S01]  /*6880*/  @!P3 IMAD.WIDE R8, R9, 0x4, R14 ;  /* 0x000000040908b825 */ /* 0x000fe200078e020e */
[----:B------:R-:W-:Y:S02]  /*6890*/  @!P5 LEA.HI R2, R7, R7, RZ, 0x1 ;  /* 0x000000070702d211 */ /* 0x000fe400078f08ff */
[----:B------:R-:W-:Y:S02]  /*68a0*/  @!P0 LOP3.LUT R3, R0, 0xfffffffe, RZ, 0xc0, !PT ;  /* 0xfffffffe00038812 */ /* 0x000fe400078ec0ff */
[----:B------:R-:W-:Y:S02]  /*68b0*/  @!P2 LOP3.LUT R7, R13, 0xfffffffe, RZ, 0xc0, !PT ;  /* 0xfffffffe0d07a812 */ /* 0x000fe400078ec0ff */
[----:B--2---:R-:W-:-:S02]  /*68c0*/  @!P4 LOP3.LUT R11, R6, 0xfffffffe, RZ, 0xc0, !PT ;  /* 0xfffffffe060bc812 */ /* 0x004fc400078ec0ff */
[----:B------:R-:W-:Y:S01]  /*68d0*/  @!P5 LOP3.LUT R13, R2, 0xfffffffe, RZ, 0xc0, !PT ;  /* 0xfffffffe020dd812 */ /* 0x000fe200078ec0ff */
[----:B------:R-:W-:Y:S01]  /*68e0*/  @!P0 IMAD.WIDE R2, R3, 0x4, R14 ;  /* 0x0000000403028825 */ /* 0x000fe200078e020e */
[----:B------:R-:W-:-:S03]  /*68f0*/  @!P6 LOP3.LUT R21, R4, 0xfffffffe, RZ, 0xc0, !PT ;  /* 0xfffffffe0415e812 */ /* 0x000fc600078ec0ff */
[--C-:B------:R-:W-:Y:S01]  /*6900*/  @!P1 IMAD.WIDE R4, R5, 0x4, R14.reuse ;  /* 0x0000000405049825 */ /* 0x100fe200078e020e */
[----:B------:R0:W-:Y:S03]  /*6910*/  @!P0 ST.E.64 desc[UR38][R2.64], R60 ;  /* 0x0000003c02008985 */ /* 0x0001e6000c101b26 */
[--C-:B------:R-:W-:Y:S01]  /*6920*/  @!P2 IMAD.WIDE R6, R7, 0x4, R14.reuse ;  /* 0x000000040706a825 */ /* 0x100fe200078e020e */
[----:B------:R0:W-:Y:S03]  /*6930*/  @!P1 ST.E.64 desc[UR38][R4.64], R64 ;  /* 0x0000004004009985 */ /* 0x0001e6000c101b26 */
[--C-:B------:R-:W-:Y:S01]  /*6940*/  @!P4 IMAD.WIDE R10, R11, 0x4, R14.reuse ;  /* 0x000000040b0ac825 */ /* 0x100fe200078e020e */
[----:B------:R0:W-:Y:S03]  /*6950*/  @!P2 ST.E.64 desc[UR38][R6.64], R68 ;  /* 0x000000440600a985 */ /* 0x0001e6000c101b26 */
[--C-:B------:R-:W-:Y:S01]  /*6960*/  @!P5 IMAD.WIDE R12, R13, 0x4, R14.reuse ;  /* 0x000000040d0cd825 */ /* 0x100fe200078e020e */
[----:B------:R0:W-:Y:S03]  /*6970*/  @!P3 ST.E.64 desc[UR38][R8.64], R72 ;  /* 0x000000480800b985 */ /* 0x0001e6000c101b26 */
[----:B------:R-:W-:Y:S01]  /*6980*/  @!P6 IMAD.WIDE R14, R21, 0x4, R14 ;  /* 0x00000004150ee825 */ /* 0x000fe200078e020e */
[----:B------:R0:W-:Y:S04]  /*6990*/  @!P4 ST.E.64 desc[UR38][R10.64], R76 ;  /* 0x0000004c0a00c985 */ /* 0x0001e8000c101b26 */
[----:B------:R0:W-:Y:S04]  /*69a0*/  @!P5 ST.E.64 desc[UR38][R12.64], R80 ;  /* 0x000000500c00d985 */ /* 0x0001e8000c101b26 */
[----:B------:R0:W-:Y:S02]  /*69b0*/  @!P6 ST.E.64 desc[UR38][R14.64], R84 ;  /* 0x000000540e00e985 */ /* 0x0001e4000c101b26 */
.L_x_37:
[----:B------:R-:W-:Y:S05]  /*69c0*/  BSYNC B0 ;  /* 0x0000000000007941 */ /* 0x000fea0003800000 */
.L_x_36:
[----:B------:R-:W-:Y:S01]  /*69d0*/  ISETP.GE.AND P0, PT, R16, R17, PT ;  /* 0x000000111000720c */ /* 0x000fe20003f06270 */
[----:B0-----:R0:W1:Y:S04]  /*69e0*/  SHFL.IDX PT, R13, R22, 0x1, 0x1c1f ;  /* 0x003c1f00160d7f89 */ /* 0x00106800000e0000 */
[----:B------:R0:W0:Y:S08]  /*69f0*/  SHFL.IDX PT, R12, R20, 0x1, 0x1c1f ;  /* 0x003c1f00140c7f89 */ /* 0x00003000000e0000 */
[----:B------:R-:W-:Y:S05]  /*6a00*/  @P0 BRA `(.L_x_8) ;  /* 0x0000004000b40947 */ /* 0x000fea0003800000 */
[----:B------:R-:W-:Y:S01]  /*6a10*/  ULDC UR4, c[0x0][0xac8] ;  /* 0x0002b20000047ab9 */ /* 0x000fe20000000800 */
[C---:B--2---:R-:W-:Y:S01]  /*6a20*/  IADD3 R0, R19.reuse, 0x8, RZ ;  /* 0x0000000813007810 */ /* 0x044fe20007ffe0ff */
[C---:B------:R-:W-:Y:S01]  /*6a30*/  VIADD R4, R19.reuse, 0x10 ;  /* 0x0000001013047836 */ /* 0x040fe20000000000 */
[C---:B------:R-:W-:Y:S01]  /*6a40*/  ISETP.GE.AND P0, PT, R19.reuse, UR4, PT ;  /* 0x0000000413007c0c */ /* 0x040fe2000bf06270 */
[C---:B------:R-:W-:Y:S01]  /*6a50*/  VIADD R6, R19.reuse, 0x18 ;  /* 0x0000001813067836 */ /* 0x040fe20000000000 */
[----:B------:R-:W-:Y:S01]  /*6a60*/  ISETP.GE.AND P5, PT, R0, UR4, PT ;  /* 0x0000000400007c0c */ /* 0x000fe2000bfa6270 */
[C---:B------:R-:W-:Y:S01]  /*6a70*/  VIADD R8, R19.reuse, 0x20 ;  /* 0x0000002013087836 */ /* 0x040fe20000000000 */
[----:B------:R-:W-:Y:S01]  /*6a80*/  ISETP.GE.AND P6, PT, R4, UR4, PT ;  /* 0x0000000404007c0c */ /* 0x000fe2000bfc6270 */
[C---:B------:R-:W-:Y:S01]  /*6a90*/  VIADD R10, R19.reuse, 0x30 ;  /* 0x00000030130a7836 */ /* 0x040fe20000000000 */
[C---:B------:R-:W-:Y:S01]  /*6aa0*/  IADD3 R9, R19.reuse, 0x28, RZ ;  /* 0x0000002813097810 */ /* 0x040fe20007ffe0ff */
[C---:B------:R-:W-:Y:S01]  /*6ab0*/  VIADD R11, R19.reuse, 0x38 ;  /* 0x00000038130b7836 */ /* 0x040fe20000000000 */
[----:B------:R-:W-:Y:S01]  /*6ac0*/  ISETP.GE.AND P4, PT, R8, UR4, PT ;  /* 0x0000000408007c0c */ /* 0x000fe2000bf86270 */
[----:B------:R-:W-:Y:S01]  /*6ad0*/  VIADD R16, R19, 0x40 ;  /* 0x0000004013107836 */ /* 0x000fe20000000000 */
[----:B------:R-:W-:Y:S01]  /*6ae0*/  ISETP.GE.AND P3, PT, R9, UR4, PT ;  /* 0x0000000409007c0c */ /* 0x000fe2000bf66270 */
[C---:B0-----:R-:W-:Y:S01]  /*6af0*/  VIADD R20, R19.reuse, 0x70 ;  /* 0x0000007013147836 */ /* 0x041fe20000000000 */
[----:B------:R-:W-:Y:S01]  /*6b00*/  ISETP.GE.AND P2, PT, R10, UR4, PT ;  /* 0x000000040a007c0c */ /* 0x000fe2000bf46270 */
[----:B-1----:R-:W-:Y:S01]  /*6b10*/  @!P0 IMAD.WIDE R2, R19, 0x4, R12 ;  /* 0x0000000413028825 */ /* 0x002fe200078e020c */
[----:B------:R-:W-:-:S02]  /*6b20*/  ISETP.GE.AND P1, PT, R11, UR4, PT ;  /* 0x000000040b007c0c */ /* 0x000fc4000bf26270 */
[----:B------:R-:W-:Y:S02]  /*6b30*/  @!P5 LEA.HI R0, R0, R0, RZ, 0x1 ;  /* 0x000000000000d211 */ /* 0x000fe400078f08ff */
[----:B------:R0:W-:Y:S01]  /*6b40*/  @!P0 ST.E.64 desc[UR38][R2.64], R26 ;  /* 0x0000001a02008985 */ /* 0x0001e2000c101b26 */
[----:B------:R-:W-:Y:S02]  /*6b50*/  ISETP.GE.AND P0, PT, R6, UR4, PT ;  /* 0x0000000406007c0c */ /* 0x000fe4000bf06270 */
[----:B------:R-:W-:Y:S02]  /*6b60*/  @!P6 LEA.HI R4, R4, R4, RZ, 0x1 ;  /* 0x000000040404e211 */ /* 0x000fe400078f08ff */
[----:B------:R-:W-:Y:S02]  /*6b70*/  @!P5 LOP3.LUT R5, R0, 0xfffffffe, RZ, 0xc0, !PT ;  /* 0xfffffffe0005d812 */ /* 0x000fe400078ec0ff */
[----:B------:R-:W-:Y:S02]  /*6b80*/  @!P6 LOP3.LUT R7, R4, 0xfffffffe, RZ, 0xc0, !PT ;  /* 0xfffffffe0407e812 */ /* 0x000fe400078ec0ff */
[----:B------:R-:W-:-:S02]  /*6b90*/  @!P4 LEA.HI R8, R8, R8, RZ, 0x1 ;  /* 0x000000080808c211 */ /* 0x000fc400078f08ff */
[----:B------:R-:W-:Y:S02]  /*6ba0*/  @!P3 LEA.HI R0, R9, R9, RZ, 0x1 ;  /* 0x000000090900b211 */ /* 0x000fe400078f08ff */
[----:B------:R-:W-:Y:S01]  /*6bb0*/  @!P2 LEA.HI R10, R10, R10, RZ, 0x1 ;  /* 0x0000000a0a0aa211 */ /* 0x000fe200078f08ff */
[--C-:B0-----:R-:W-:Y:S01]  /*6bc0*/  @!P5 IMAD.WIDE R2, R5, 0x4, R12.reuse ;  /* 0x000000040502d825 */ /* 0x101fe200078e020c */
[----:B------:R-:W-:Y:S02]  /*6bd0*/  @!P0 LEA.HI R6, R6, R6, RZ, 0x1 ;  /* 0x0000000606068211 */ /* 0x000fe400078f08ff */
[----:B---3--:R-:W-:Y:S01]  /*6be0*/  @!P1 LEA.HI R14, R11, R11, RZ, 0x1 ;  /* 0x0000000b0b0e9211 */ /* 0x008fe200078f08ff */
[----:B------:R-:W-:Y:S01]  /*6bf0*/  @!P6 IMAD.WIDE R4, R7, 0x4, R12 ;  /* 0x000000040704e825 */ /* 0x000fe200078e020c */
[----:B------:R-:W-:Y:S01]  /*6c00*/  @!P0 LOP3.LUT R7, R6, 0xfffffffe, RZ, 0xc0, !PT ;  /* 0xfffffffe06078812 */ /* 0x000fe200078ec0ff */
[----:B------:R0:W-:Y:S01]  /*6c10*/  @!P5 ST.E.64 desc[UR38][R2.64], R30 ;  /* 0x0000001e0200d985 */ /* 0x0001e2000c101b26 */
[----:B------:R-:W-:-:S02]  /*6c20*/  @!P4 LOP3.LUT R9, R8, 0xfffffffe, RZ, 0xc0, !PT ;  /* 0xfffffffe0809c812 */ /* 0x000fc400078ec0ff */
[----:B------:R-:W-:Y:S01]  /*6c30*/  @!P3 LOP3.LUT R11, R0, 0xfffffffe, RZ, 0xc0, !PT ;  /* 0xfffffffe000bb812 */ /* 0x000fe200078ec0ff */
[----:B------:R1:W-:Y:S01]  /*6c40*/  @!P6 ST.E.64 desc[UR38][R4.64], R34 ;  /* 0x000000220400e985 */ /* 0x0003e2000c101b26 */
[----:B----4-:R-:W-:Y:S01]  /*6c50*/  @!P2 LOP3.LUT R15, R10, 0xfffffffe, RZ, 0xc0, !PT ;  /* 0xfffffffe0a0fa812 */ /* 0x010fe200078ec0ff */
[C---:B------:R-:W-:Y:S01]  /*6c60*/  VIADD R0, R19.reuse, 0x50 ;  /* 0x0000005013007836 */ /* 0x040fe20000000000 */
[----:B------:R-:W-:Y:S01]  /*6c70*/  @!P1 LOP3.LUT R17, R14, 0xfffffffe, RZ, 0xc0, !PT ;  /* 0xfffffffe0e119812 */ /* 0x000fe200078ec0ff */
[C---:B------:R-:W-:Y:S01]  /*6c80*/  VIADD R14, R19.reuse, 0x58 ;  /* 0x00000058130e7836 */ /* 0x040fe20000000000 */
[----:B------:R-:W-:Y:S02]  /*6c90*/  IADD3 R18, R19, 0x48, RZ ;  /* 0x0000004813127810 */ /* 0x000fe40007ffe0ff */
[----:B------:R-:W-:Y:S02]  /*6ca0*/  ISETP.GE.AND P5, PT, R16, UR4, PT ;  /* 0x0000000410007c0c */ /* 0x000fe4000bfa6270 */
[----:B------:R-:W-:Y:S01]  /*6cb0*/  ISETP.GE.AND P6, PT, R18, UR4, PT ;  /* 0x0000000412007c0c */ /* 0x000fe2000bfc6270 */
[----:B0-----:R-:W-:-:S04]  /*6cc0*/  @!P0 IMAD.WIDE R2, R7, 0x4, R12 ;  /* 0x0000000407028825 */ /* 0x001fc800078e020c */
[--C-:B-1----:R-:W-:Y:S01]  /*6cd0*/  @!P4 IMAD.WIDE R4, R9, 0x4, R12.reuse ;  /* 0x000000040904c825 */ /* 0x102fe200078e020c */
[----:B------:R0:W-:Y:S01]  /*6ce0*/  @!P0 ST.E.64 desc[UR38][R2.64], R38 ;  /* 0x0000002602008985 */ /* 0x0001e2000c101b26 */
[----:B------:R-:W-:Y:S02]  /*6cf0*/  ISETP.GE.AND P0, PT, R0, UR4, PT ;  /* 0x0000000400007c0c */ /* 0x000fe4000bf06270 */
[--C-:B------:R-:W-:Y:S01]  /*6d00*/  @!P3 IMAD.WIDE R6, R11, 0x4, R12.reuse ;  /* 0x000000040b06b825 */ /* 0x100fe200078e020c */
[----:B------:R1:W-:Y:S01]  /*6d10*/  @!P4 ST.E.64 desc[UR38][R4.64], R42 ;  /* 0x0000002a0400c985 */ /* 0x0003e2000c101b26 */
[----:B------:R-:W-:Y:S02]  /*6d20*/  ISETP.GE.AND P4, PT, R20, UR4, PT ;  /* 0x0000000414007c0c */ /* 0x000fe4000bf86270 */
[----:B------:R-:W-:Y:S01]  /*6d30*/  @!P2 IMAD.WIDE R8, R15, 0x4, R12 ;  /* 0x000000040f08a825 */ /* 0x000fe200078e020c */
[----:B------:R2:W-:Y:S01]  /*6d40*/  @!P3 ST.E.64 desc[UR38][R6.64], R46 ;  /* 0x0000002e0600b985 */ /* 0x0005e2000c101b26 */
[----:B------:R-:W-:-:S02]  /*6d50*/  IADD3 R15, R19, 0x60, RZ ;  /* 0x00000060130f7810 */ /* 0x000fc40007ffe0ff */
[----:B------:R-:W-:Y:S01]  /*6d60*/  @!P1 IMAD.WIDE R10, R17, 0x4, R12 ;  /* 0x00000004110a9825 */ /* 0x000fe200078e020c */
[----:B------:R3:W-:Y:S01]  /*6d70*/  @!P2 ST.E.64 desc[UR38][R8.64], R50 ;  /* 0x000000320800a985 */ /* 0x0007e2000c101b26 */
[----:B------:R-:W-:Y:S02]  /*6d80*/  ISETP.GE.AND P2, PT, R15, UR4, PT ;  /* 0x000000040f007c0c */ /* 0x000fe4000bf46270 */
[----:B------:R-:W-:Y:S01]  /*6d90*/  VIADD R17, R19, 0x68 ;  /* 0x0000006813117836 */ /* 0x000fe20000000000 */
[----:B------:R4:W-:Y:S01]  /*6da0*/  @!P1 ST.E.64 desc[UR38][R10.64], R54 ;  /* 0x000000360a009985 */ /* 0x0009e2000c101b26 */
[----:B------:R-:W-:Y:S02]  /*6db0*/  ISETP.GE.AND P1, PT, R14, UR4, PT ;  /* 0x000000040e007c0c */ /* 0x000fe4000bf26270 */
[----:B------:R-:W-:Y:S02]  /*6dc0*/  @!P5 LEA.HI R16, R16, R16, RZ, 0x1 ;  /* 0x000000101010d211 */ /* 0x000fe400078f08ff */
[----:B------:R-:W-:-:S02]  /*6dd0*/  ISETP.GE.AND P3, PT, R17, UR4, PT ;  /* 0x0000000411007c0c */ /* 0x000fc4000bf66270 */
[----:B------:R-:W-:Y:S02]  /*6de0*/  @!P6 LEA.HI R18, R18, R18, RZ, 0x1 ;  /* 0x000000121212e211 */ /* 0x000fe400078f08ff */
[----:B0-----:R-:W-:Y:S02]  /*6df0*/  @!P5 LOP3.LUT R3, R16, 0xfffffffe, RZ, 0xc0, !PT ;  /* 0xfffffffe1003d812 */ /* 0x001fe400078ec0ff */
[----:B-1----:R-:W-:Y:S02]  /*6e00*/  @!P6 LOP3.LUT R5, R18, 0xfffffffe, RZ, 0xc0, !PT ;  /* 0xfffffffe1205e812 */ /* 0x002fe400078ec0ff */
[----:B------:R-:W-:Y:S01]  /*6e10*/  @!P0 LEA.HI R0, R0, R0, RZ, 0x1 ;  /* 0x0000000000008211 */ /* 0x000fe200078f08ff */
[--C-:B------:R-:W-:Y:S01]  /*6e20*/  @!P5 IMAD.WIDE R2, R3, 0x4, R12.reuse ;  /* 0x000000040302d825 */ /* 0x100fe200078e020c */
[----:B------:R-:W-:Y:S02]  /*6e30*/  @!P1 LEA.HI R14, R14, R14, RZ, 0x1 ;  /* 0x0000000e0e0e9211 */ /* 0x000fe400078f08ff */
[----:B------:R-:W-:Y:S01]  /*6e40*/  @!P2 LEA.HI R15, R15, R15, RZ, 0x1 ;  /* 0x0000000f0f0fa211 */ /* 0x000fe200078f08ff */
[----:B------:R-:W-:Y:S01]  /*6e50*/  @!P6 IMAD.WIDE R4, R5, 0x4, R12 ;  /* 0x000000040504e825 */ /* 0x000fe200078e020c */
[----:B------:R-:W-:Y:S01]  /*6e60*/  @!P3 LEA.HI R17, R17, R17, RZ, 0x1 ;  /* 0x000000111111b211 */ /* 0x000fe200078f08ff */
[----:B------:R0:W-:Y:S01]  /*6e70*/  @!P5 ST.E.64 desc[UR38][R2.64], R58 ;  /* 0x0000003a0200d985 */ /* 0x0001e2000c101b26 */
[----:B------:R-:W-:-:S02]  /*6e80*/  @!P4 LEA.HI R20, R20, R20, RZ, 0x1 ;  /* 0x000000141414c211 */ /* 0x000fc400078f08ff */
[----:B--2---:R-:W-:Y:S01]  /*6e90*/  @!P0 LOP3.LUT R7, R0, 0xfffffffe, RZ, 0xc0, !PT ;  /* 0xfffffffe00078812 */ /* 0x004fe200078ec0ff */
[----:B------:R1:W-:Y:S01]  /*6ea0*/  @!P6 ST.E.64 desc[UR38][R4.64], R62 ;  /* 0x0000003e0400e985 */ /* 0x0003e2000c101b26 */
[----:B---3--:R-:W-:Y:S02]  /*6eb0*/  @!P1 LOP3.LUT R9, R14, 0xfffffffe, RZ, 0xc0, !PT ;  /* 0xfffffffe0e099812 */ /* 0x008fe400078ec0ff */
[----:B------:R-:W-:Y:S02]  /*6ec0*/  @!P2 LOP3.LUT R15, R15, 0xfffffffe, RZ, 0xc0, !PT ;  /* 0xfffffffe0f0fa812 */ /* 0x000fe400078ec0ff */
[----:B------:R-:W-:Y:S02]  /*6ed0*/  @!P3 LOP3.LUT R17, R17, 0xfffffffe, RZ, 0xc0, !PT ;  /* 0xfffffffe1111b812 */ /* 0x000fe400078ec0ff */
[----:B----4-:R-:W-:Y:S02]  /*6ee0*/  @!P4 LOP3.LUT R11, R20, 0xfffffffe, RZ, 0xc0, !PT ;  /* 0xfffffffe140bc812 */ /* 0x010fe400078ec0ff */
[----:B------:R-:W-:Y:S01]  /*6ef0*/  IADD3 R19, R19, 0x78, RZ ;  /* 0x0000007813137810 */ /* 0x000fe20007ffe0ff */
[----:B0-----:R-:W-:-:S04]  /*6f00*/  @!P0 IMAD.WIDE R2, R7, 0x4, R12 ;  /* 0x0000000407028825 */ /* 0x001fc800078e020c */
[--C-:B-1----:R-:W-:Y:S01]  /*6f10*/  @!P1 IMAD.WIDE R4, R9, 0x4, R12.reuse ;  /* 0x0000000409049825 */ /* 0x102fe200078e020c */
[----:B------:R0:W-:Y:S01]  /*6f20*/  @!P0 ST.E.64 desc[UR38][R2.64], R66 ;  /* 0x0000004202008985 */ /* 0x0001e2000c101b26 */
[----:B------:R-:W-:Y:S02]  /*6f30*/  ISETP.GE.AND P0, PT, R19, UR4, PT ;  /* 0x0000000413007c0c */ /* 0x000fe4000bf06270 */
[--C-:B------:R-:W-:Y:S01]  /*6f40*/  @!P2 IMAD.WIDE R6, R15, 0x4, R12.reuse ;  /* 0x000000040f06a825 */ /* 0x100fe200078e020c */
[----:B------:R0:W-:Y:S03]  /*6f50*/  @!P1 ST.E.64 desc[UR38][R4.64], R70 ;  /* 0x0000004604009985 */ /* 0x0001e6000c101b26 */
[--C-:B------:R-:W-:Y:S01]  /*6f60*/  @!P3 IMAD.WIDE R8, R17, 0x4, R12.reuse ;  /* 0x000000041108b825 */ /* 0x100fe200078e020c */
[----:B------:R0:W-:Y:S03]  /*6f70*/  @!P2 ST.E.64 desc[UR38][R6.64], R74 ;  /* 0x0000004a0600a985 */ /* 0x0001e6000c101b26 */
[----:B------:R-:W-:Y:S01]  /*6f80*/  @!P4 IMAD.WIDE R10, R11, 0x4, R12 ;  /* 0x000000040b0ac825 */ /* 0x000fe200078e020c */
[----:B------:R0:W-:Y:S04]  /*6f90*/  @!P3 ST.E.64 desc[UR38][R8.64], R78 ;  /* 0x0000004e0800b985 */ /* 0x0001e8000c101b26 */
[----:B------:R0:W-:Y:S01]  /*6fa0*/  @!P4 ST.E.64 desc[UR38][R10.64], R82 ;  /* 0x000000520a00c985 */ /* 0x0001e2000c101b26 */
[----:B------:R-:W-:Y:S05]  /*6fb0*/  @P0 BRA `(.L_x_8) ;  /* 0x0000003c00480947 */ /* 0x000fea0003800000 */
[----:B------:R-:W-:-:S04]  /*6fc0*/  LEA.HI R19, R19, R19, RZ, 0x1 ;  /* 0x0000001313137211 */ /* 0x000fc800078f08ff */
[----:B0-----:R-:W-:-:S05]  /*6fd0*/  LOP3.LUT R3, R19, 0xfffffffe, RZ, 0xc0, !PT ;  /* 0xfffffffe13037812 */ /* 0x001fca00078ec0ff */
[----:B------:R-:W-:-:S05]  /*6fe0*/  IMAD.WIDE R2, R3, 0x4, R12 ;  /* 0x0000000403027825 */ /* 0x000fca00078e020c */
[----:B------:R0:W-:Y:S01]  /*6ff0*/  ST.E.64 desc[UR38][R2.64], R86 ;  /* 0x0000005602007985 */ /* 0x0001e2000c101b26 */
[----:B------:R-:W-:Y:S05]  /*7000*/  BRA `(.L_x_8) ;  /* 0x0000003c00347947 */ /* 0x000fea0003800000 */
.L_x_35:
[----:B------:R-:W0:Y:S02]  /*7010*/  S2R R0, SR_TID.X ;  /* 0x0000000000007919 */ /* 0x000e240000002100 */
[----:B0-----:R-:W-:-:S05]  /*7020*/  VIADD R3, R0, 0xffffff80 ;  /* 0xffffff8000037836 */ /* 0x001fca0000000000 */
[----:B------:R-:W-:-:S13]  /*7030*/  ISETP.GT.AND P0, PT, R3, 0x7f, PT ;  /* 0x0000007f0300780c */ /* 0x000fda0003f04270 */
[----:B------:R-:W-:Y:S05]  /*7040*/  @P0 BRA `(.L_x_8) ;  /* 0x0000003c00240947 */ /* 0x000fea0003800000 */
[----:B------:R-:W0:Y:S01]  /*7050*/  S2R R3, SR_CTAID.X ;  /* 0x0000000000037919 */ /* 0x000e220000002500 */
[----:B------:R-:W1:Y:S01]  /*7060*/  LDC R8, c[0x0][0xbe8] ;  /* 0x0002fa00ff087b82 */ /* 0x000e620000000800 */
[----:B------:R-:W-:Y:S01]  /*7070*/  ULDC UR4, c[0x0][0xa88] ;  /* 0x0002a20000047ab9 */ /* 0x000fe20000000800 */
[----:B0-----:R-:W-:Y:S02]  /*7080*/  IMAD R0, R3, 0x80, R0 ;  /* 0x0000008003007824 */ /* 0x001fe400078e0200 */
[----:B-1----:R-:W-:-:S03]  /*7090*/  IMAD R3, R8, UR4, RZ ;  /* 0x0000000408037c24 */ /* 0x002fc6000f8e02ff */
[----:B------:R-:W-:-:S04]  /*70a0*/  IADD3 R0, R0, -0x80, RZ ;  /* 0xffffff8000007810 */ /* 0x000fc80007ffe0ff */
[----:B------:R-:W-:-:S13]  /*70b0*/  ISETP.GE.AND P0, PT, R0, R3, PT ;  /* 0x000000030000720c */ /* 0x000fda0003f06270 */
[----:B------:R-:W-:Y:S05]  /*70c0*/  @P0 BRA `(.L_x_8) ;  /* 0x0000003c00040947 */ /* 0x000fea0003800000 */
[----:B------:R-:W-:Y:S01]  /*70d0*/  ISETP.NE.AND P0, PT, R8, 0x1, PT ;  /* 0x000000010800780c */ /* 0x000fe20003f05270 */
[----:B------:R-:W0:Y:S01]  /*70e0*/  S2UR UR4, SR_CTAID.Z ;  /* 0x00000000000479c3 */ /* 0x000e220000002700 */
[--C-:B------:R-:W-:Y:S01]  /*70f0*/  SHF.R.S32.HI R3, RZ, 0x1f, R2.reuse ;  /* 0x0000001fff037819 */ /* 0x100fe20000011402 */
[----:B------:R-:W-:Y:S01]  /*7100*/  ULDC.64 UR6, c[0x0][0xbd0] ;  /* 0x0002f40000067ab9 */ /* 0x000fe20000000a00 */
[----:B------:R-:W-:Y:S02]  /*7110*/  IMAD.MOV R7, RZ, RZ, -R2 ;  /* 0x000000ffff077224 */ /* 0x000fe400078e0a02 */
[----:B------:R-:W-:-:S03]  /*7120*/  IMAD.WIDE.U32 R4, R2, UR6, RZ ;  /* 0x0000000602047c25 */ /* 0x000fc6000f8e00ff */
[----:B------:R-:W1:Y:S01]  /*7130*/  LDC.64 R12, c[0x0][0xbd8] ;  /* 0x0002f600ff0c7b82 */ /* 0x000e620000000a00 */
[----:B------:R-:W-:-:S04]  /*7140*/  IMAD R3, R3, UR6, RZ ;  /* 0x0000000603037c24 */ /* 0x000fc8000f8e02ff */
[----:B------:R-:W-:Y:S02]  /*7150*/  IMAD R3, R2, UR7, R3 ;  /* 0x0000000702037c24 */ /* 0x000fe4000f8e0203 */
[----:B------:R-:W-:Y:S01]  /*7160*/  IMAD.MOV.U32 R2, RZ, RZ, R4 ;  /* 0x000000ffff027224 */ /* 0x000fe200078e0004 */
[----:B------:R-:W2:Y:S01]  /*7170*/  @P0 LDC R9, c[0x0][0xbec] ;  /* 0x0002fb00ff090b82 */ /* 0x000ea20000000800 */
[----:B------:R-:W-:Y:S01]  /*7180*/  IMAD.IADD R3, R5, 0x1, R3 ;  /* 0x0000000105037824 */ /* 0x000fe200078e0203 */
[----:B------:R-:W-:-:S06]  /*7190*/  MOV R5, R0 ;  /* 0x0000000000057202 */ /* 0x000fcc0000000f00 */
[----:B------:R-:W3:Y:S01]  /*71a0*/  S2UR UR8, SR_CTAID.Y ;  /* 0x00000000000879c3 */ /* 0x000ee20000002600 */
[----:B0-----:R-:W-:-:S07]  /*71b0*/  USHF.R.S32.HI UR5, URZ, 0x1f, UR4 ;  /* 0x0000001f3f057899 */ /* 0x001fce0008011404 */
[----:B------:R-:W3:Y:S01]  /*71c0*/  LDC R10, c[0x0][0xc50] ;  /* 0x00031400ff0a7b82 */ /* 0x000ee20000000800 */
[C---:B-1----:R-:W-:Y:S02]  /*71d0*/  IMAD R14, R12.reuse, UR5, RZ ;  /* 0x000000050c0e7c24 */ /* 0x042fe4000f8e02ff */
[----:B------:R-:W-:-:S04]  /*71e0*/  IMAD.WIDE.U32 R2, R12, UR4, R2 ;  /* 0x000000040c027c25 */ /* 0x000fc8000f8e0002 */
[----:B------:R-:W-:Y:S01]  /*71f0*/  IMAD R13, R13, UR4, R14 ;  /* 0x000000040d0d7c24 */ /* 0x000fe2000f8e020e */
[----:B------:R-:W0:Y:S01]  /*7200*/  @P0 LDC R11, c[0x0][0xbf0] ;  /* 0x0002fc00ff0b0b82 */ /* 0x000e220000000800 */
[----:B--2---:R-:W-:Y:S01]  /*7210*/  @P0 IMAD.HI.U32 R6, R0, R9, RZ ;  /* 0x0000000900060227 */ /* 0x004fe200078e00ff */
[----:B------:R-:W-:Y:S02]  /*7220*/  ULDC.64 UR4, c[0x0][0xbe0] ;  /* 0x0002f80000047ab9 */ /* 0x000fe40000000a00 */
[----:B------:R-:W-:Y:S01]  /*7230*/  IADD3 R3, R13, R3, RZ ;  /* 0x000000030d037210 */ /* 0x000fe20007ffe0ff */
[----:B---3--:R-:W-:-:S04]  /*7240*/  IMAD R9, R10, R7, UR8 ;  /* 0x000000080a097e24 */ /* 0x008fc8000f8e0207 */
[----:B------:R-:W-:Y:S01]  /*7250*/  IMAD.WIDE.U32 R2, R9, UR4, R2 ;  /* 0x0000000409027c25 */ /* 0x000fe2000f8e0002 */
[----:B------:R-:W-:Y:S02]  /*7260*/  SHF.R.S32.HI R4, RZ, 0x1f, R9 ;  /* 0x0000001fff047819 */ /* 0x000fe40000011409 */
[----:B0-----:R-:W-:-:S03]  /*7270*/  @P0 SHF.R.U32.HI R5, RZ, R11, R6 ;  /* 0x0000000bff050219 */ /* 0x001fc60000011606 */
[----:B------:R-:W-:Y:S01]  /*7280*/  IMAD R4, R4, UR4, RZ ;  /* 0x0000000404047c24 */ /* 0x000fe2000f8e02ff */
[----:B------:R-:W-:Y:S01]  /*7290*/  IADD3 R2, P0, R5, R2, RZ ;  /* 0x0000000205027210 */ /* 0x000fe20007f1e0ff */
[--C-:B------:R-:W-:Y:S02]  /*72a0*/  IMAD.MOV R7, RZ, RZ, -R5.reuse ;  /* 0x000000ffff077224 */ /* 0x100fe400078e0a05 */
[----:B------:R-:W-:Y:S01]  /*72b0*/  IMAD R4, R9, UR5, R4 ;  /* 0x0000000509047c24 */ /* 0x000fe2000f8e0204 */
[----:B------:R-:W-:Y:S01]  /*72c0*/  SHF.R.S32.HI R9, RZ, 0x1f, R5 ;  /* 0x0000001fff097819 */ /* 0x000fe20000011405 */
[----:B------:R-:W-:Y:S01]  /*72d0*/  IMAD R7, R8, R7, R0 ;  /* 0x0000000708077224 */ /* 0x000fe200078e0200 */
[----:B------:R-:W-:Y:S02]  /*72e0*/  ULDC.64 UR4, c[0x0][0xbc8] ;  /* 0x0002f20000047ab9 */ /* 0x000fe40000000a00 */
[----:B------:R-:W-:Y:S02]  /*72f0*/  IADD3.X R3, R9, R3, R4, P0, !PT ;  /* 0x0000000309037210 */ /* 0x000fe400007fe404 */
[----:B------:R-:W-:Y:S01]  /*7300*/  SHF.R.S32.HI R0, RZ, 0x1f, R7 ;  /* 0x0000001fff007819 */ /* 0x000fe20000011407 */
[----:B------:R-:W-:-:S04]  /*7310*/  IMAD.WIDE.U32 R2, R7, UR4, R2 ;  /* 0x0000000407027c25 */ /* 0x000fc8000f8e0002 */
[----:B------:R-:W-:-:S04]  /*7320*/  IMAD R0, R0, UR4, RZ ;  /* 0x0000000400007c24 */ /* 0x000fc8000f8e02ff */
[----:B------:R-:W-:Y:S01]  /*7330*/  IMAD R5, R7, UR5, R0 ;  /* 0x0000000507057c24 */ /* 0x000fe2000f8e0200 */
[----:B------:R-:W-:Y:S02]  /*7340*/  ULDC.64 UR4, c[0x0][0xba8] ;  /* 0x0002ea0000047ab9 */ /* 0x000fe40000000a00 */
[----:B------:R-:W-:Y:S01]  /*7350*/  LEA R4, P0, R2, UR4, 0x2 ;  /* 0x0000000402047c11 */ /* 0x000fe2000f8010ff */
[----:B------:R-:W-:-:S05]  /*7360*/  IMAD.IADD R3, R3, 0x1, R5 ;  /* 0x0000000103037824 */ /* 0x000fca00078e0205 */
[----:B------:R-:W-:Y:S01]  /*7370*/  LEA.HI.X R5, R2, UR5, R3, 0x2, P0 ;  /* 0x0000000502057c11 */ /* 0x000fe200080f1403 */
[----:B------:R-:W-:-:S05]  /*7380*/  IMAD.MOV.U32 R3, RZ, RZ, -0x800000 ;  /* 0xff800000ff037424 */ /* 0x000fca00078e00ff */
[----:B------:R0:W-:Y:S01]  /*7390*/  STG.E desc[UR38][R4.64], R3 ;  /* 0x0000000304007986 */ /* 0x0001e2000c101926 */
[----:B------:R-:W-:Y:S05]  /*73a0*/  BRA `(.L_x_8) ;  /* 0x00000038004c7947 */ /* 0x000fea0003800000 */
.L_x_6:
[----:B------:R-:W-:-:S08]  /*73b0*/  NOP ;  /* 0x0000000000007918 */ /* 0x000fd00000000000 */
[----:B------:R-:W0:-:S00]  /*73c0*/  USETMAXREG.DEALLOC.CTAPOOL 0x28 ;  /* 0x00000028000079c8 */ /* 0x000e0000080e0500 */
[----:B0-----:R-:W-:Y:S01]  /*73d0*/  LOP3.LUT R17, R0, 0x3, RZ, 0xc0, !PT ;  /* 0x0000000300117812 */ /* 0x001fe200078ec0ff */
[----:B------:R-:W0:Y:S05]  /*73e0*/  S2R R27, SR_CTAID.Z ;  /* 0x00000000001b7919 */ /* 0x000e2a0000002700 */
[----:B------:R-:W1:Y:S01]  /*73f0*/  S2UR UR6, SR_CTAID.Y ;  /* 0x00000000000679c3 */ /* 0x000e620000002600 */
[----:B------:R-:W2:Y:S02]  /*7400*/  SHFL.IDX PT, R0, R17, RZ, 0x1f ;  /* 0x00001fff11007589 */ /* 0x000ea400000e0000 */
[----:B--2---:R-:W-:-:S13]  /*7410*/  ISETP.NE.AND P0, PT, R0, RZ, PT ;  /* 0x000000ff0000720c */ /* 0x004fda0003f05270 */
[----:B01----:R-:W-:Y:S05]  /*7420*/  @!P0 BRA `(.L_x_38) ;  /* 0x0000000000288947 */ /* 0x003fea0003800000 */
[----:B------:R-:W-:Y:S01]  /*7430*/  ULDC UR7, c[0x0][0xc50] ;  /* 0x0003140000077ab9 */ /* 0x000fe20000000800 */
[----:B------:R-:W-:Y:S01]  /*7440*/  UMOV UR42, UR6 ;  /* 0x00000006002a7c82 */ /* 0x000fe20008000000 */
[----:B------:R-:W-:-:S06]  /*7450*/  UISETP.NE.AND UP0, UPT, UR7, 0x1, UPT ;  /* 0x000000010700788c */ /* 0x000fcc000bf05270 */
[----:B------:R-:W-:-:S13]  /*7460*/  PLOP3.LUT P0, PT, PT, PT, UP0, 0x80, 0x0 ;  /* 0x000000000000781c */ /* 0x000fda0003f0f008 */
[----:B------:R-:W-:Y:S05]  /*7470*/  @!P0 BRA `(.L_x_39) ;  /* 0x0000000000308947 */ /* 0x000fea0003800000 */
[----:B------:R-:W-:Y:S01]  /*7480*/  ULDC UR4, c[0x0][0xc54] ;  /* 0x0003150000047ab9 */ /* 0x000fe20000000800 */
[----:B------:R-:W-:Y:S01]  /*7490*/  ULDC UR42, c[0x0][0xc58] ;  /* 0x00031600002a7ab9 */ /* 0x000fe20000000800 */
[----:B------:R-:W-:-:S04]  /*74a0*/  UIMAD.WIDE.U32 UR4, UR6, UR4, URZ ;  /* 0x00000004060472a5 */ /* 0x000fc8000f8e003f */
[----:B------:R-:W-:Y:S01]  /*74b0*/  USHF.R.U32.HI UR42, URZ, UR42, UR5 ;  /* 0x0000002a3f2a7299 */ /* 0x000fe20008011605 */
[----:B------:R-:W-:Y:S11]  /*74c0*/  BRA `(.L_x_39) ;  /* 0x00000000001c7947 */ /* 0x000ff60003800000 */
.L_x_38:
[----:B------:R-:W-:Y:S01]  /*74d0*/  ULDC UR7, c[0x0][0xc50] ;  /* 0x0003140000077ab9 */ /* 0x000fe20000000800 */
[----:B------:R-:W-:Y:S01]  /*74e0*/  UMOV UR42, UR6 ;  /* 0x00000006002a7c82 */ /* 0x000fe20008000000 */
[----:B------:R-:W-:-:S11]  /*74f0*/  UISETP.NE.AND UP0, UPT, UR7, 0x1, UPT ;  /* 0x000000010700788c */ /* 0x000fd6000bf05270 */
[----:B------:R-:W-:Y:S01]  /*7500*/  @UP0 ULDC UR4, c[0x0][0xc54] ;  /* 0x0003150000040ab9 */ /* 0x000fe20000000800 */
[----:B------:R-:W-:Y:S01]  /*7510*/  @UP0 ULDC UR8, c[0x0][0xc58] ;  /* 0x0003160000080ab9 */ /* 0x000fe20000000800 */
[----:B------:R-:W-:-:S04]  /*7520*/  UIMAD.WIDE.U32 UR4, UR6, UR4, URZ ;  /* 0x00000004060472a5 */ /* 0x000fc8000f8e003f */
[----:B------:R-:W-:-:S12]  /*7530*/  @UP0 USHF.R.U32.HI UR42, URZ, UR8, UR5 ;  /* 0x000000083f2a0299 */ /* 0x000fd80008011605 */
.L_x_39:
[----:B------:R-:W-:Y:S01]  /*7540*/  ISETP.GE.AND P0, PT, R27, RZ, PT ;  /* 0x000000ff1b00720c */ /* 0x000fe20003f06270 */
[----:B------:R-:W-:Y:S01]  /*7550*/  UIADD3 UR4, -UR42, URZ, URZ ;  /* 0x0000003f2a047290 */ /* 0x000fe2000fffe13f */
[----:B------:R-:W-:Y:S01]  /*7560*/  MOV R0, 0x1 ;  /* 0x0000000100007802 */ /* 0x000fe20000000f00 */
[----:B------:R-:W-:Y:S02]  /*7570*/  IMAD.MOV.U32 R2, RZ, RZ, RZ ;  /* 0x000000ffff027224 */ /* 0x000fe400078e00ff */
[----:B------:R-:W-:Y:S01]  /*7580*/  UIMAD UR6, UR7, UR4, UR6 ;  /* 0x00000004070672a4 */ /* 0x000fe2000f8e0206 */
[----:B------:R-:W-:-:S07]  /*7590*/  IMAD.MOV.U32 R8, RZ, RZ, 0x1 ;  /* 0x00000001ff087424 */ /* 0x000fce00078e00ff */
[----:B------:R-:W-:Y:S05]  /*75a0*/  @!P0 BRA `(.L_x_40) ;  /* 0x00000034000c8947 */ /* 0x000fea0003800000 */
[----:B------:R-:W0:Y:S01]  /*75b0*/  LDC.64 R2, c[0x0][0xa28] ;  /* 0x00028a00ff027b82 */ /* 0x000e220000000a00 */
[----:B------:R-:W-:Y:S01]  /*75c0*/  ULDC.64 UR4, c[0x0][0x418] ;  /* 0x0001060000047ab9 */ /* 0x000fe20000000a00 */
[----:B------:R-:W-:Y:S01]  /*75d0*/  ULDC UR43, c[0x0][0x2f0] ;  /* 0x0000bc00002b7ab9 */ /* 0x000fe20000000800 */
[----:B------:R-:W-:Y:S02]  /*75e0*/  MOV R18, RZ ;  /* 0x000000ff00127202 */ /* 0x000fe40000000f00 */
[----:B0-----:R-:W-:-:S04]  /*75f0*/  ISETP.NE.U32.AND P0, PT, R2, RZ, PT ;  /* 0x000000ff0200720c */ /* 0x001fc80003f05070 */
[----:B------:R-:W-:Y:S01]  /*7600*/  ISETP.NE.AND.EX P0, PT, R3, RZ, PT, P0 ;  /* 0x000000ff0300720c */ /* 0x000fe20003f05300 */
[----:B------:R-:W-:-:S03]  /*7610*/  UISETP.NE.U32.AND UP0, UPT, UR4, URZ, UPT ;  /* 0x0000003f0400728c */ /* 0x000fc6000bf05070 */
[----:B------:R-:W-:-:S09]  /*7620*/  ULDC UR4, c[0x0][0x424] ;  /* 0x0001090000047ab9 */ /* 0x000fd20000000800 */
[----:B------:R-:W0:Y:S01]  /*7630*/  @P0 LDC.64 R2, c[0x0][0xa28] ;  /* 0x00028a00ff020b82 */ /* 0x000e220000000a00 */
[----:B------:R-:W-:-:S04]  /*7640*/  UISETP.NE.AND.EX UP0, UPT, UR5, URZ, UPT, UP0 ;  /* 0x0000003f0500728c */ /* 0x000fc8000bf05300 */
[----:B------:R-:W-:-:S04]  /*7650*/  USEL UR4, UR4, 0x1, UP0 ;  /* 0x0000000104047887 */ /* 0x000fc80008000000 */
[----:B------:R-:W-:Y:S01]  /*7660*/  UIMAD UR43, UR4, UR43, URZ ;  /* 0x0000002b042b72a4 */ /* 0x000fe2000f8e023f */
[----:B------:R-:W1:Y:S03]  /*7670*/  S2R R24, SR_CTAID.X ;  /* 0x0000000000187919 */ /* 0x000e660000002500 */
[----:B------:R-:W-:Y:S02]  /*7680*/  UISETP.GE.AND UP0, UPT, UR43, 0x1, UPT ;  /* 0x000000012b00788c */ /* 0x000fe4000bf06270 */
[----:B------:R-:W-:Y:S01]  /*7690*/  UIADD3 UR4, UR43, 0x5f, URZ ;  /* 0x0000005f2b047890 */ /* 0x000fe2000fffe03f */
[----:B0-----:R-:W-:-:S05]  /*76a0*/  @P0 IMAD.WIDE R2, R27, 0x4, R2 ;  /* 0x000000041b020825 */ /* 0x001fca00078e0202 */
[----:B------:R0:W5:Y:S01]  /*76b0*/  @P0 LDG.E R18, desc[UR38][R2.64] ;  /* 0x0000002602120981 */ /* 0x000162000c1e1900 */
[----:B------:R-:W-:Y:S01]  /*76c0*/  PLOP3.LUT P0, PT, PT, PT, UP0, 0x80, 0x0 ;  /* 0x000000000000781c */ /* 0x000fe20003f0f008 */
[----:B------:R-:W-:Y:S02]  /*76d0*/  UIMAD.WIDE UR4, UR4, 0x2aaaaaab, URZ ;  /* 0x2aaaaaab040478a5 */ /* 0x000fe4000f8e023f */
[----:B------:R-:W-:Y:S02]  /*76e0*/  ULOP3.LUT UR47, UR6, 0xffff, URZ, 0xc0, !UPT ;  /* 0x0000ffff062f7892 */ /* 0x000fe4000f8ec03f */
[----:B------:R-:W-:Y:S01]  /*76f0*/  USHF.R.U32.HI UR44, URZ, 0x1f, UR5 ;  /* 0x0000001f3f2c7899 */ /* 0x000fe20008011605 */
[----:B------:R-:W-:-:S03]  /*7700*/  UMOV UR37, URZ ;  /* 0x0000003f00257c82 */ /* 0x000fc60008000000 */
[----:B------:R-:W-:-:S04]  /*7710*/  ULEA.HI.SX32 UR44, UR5, UR44, 0x1c ;  /* 0x0000002c052c7291 */ /* 0x000fc8000f8fe23f */
[----:B01----:R-:W-:Y:S08]  /*7720*/  @!P0 BRA `(.L_x_41) ;  /* 0x0000000000848947 */ /* 0x003ff00003800000 */
[----:B------:R-:W-:Y:S01]  /*7730*/  USHF.R.U32.HI UR6, URZ, 0x10, UR6 ;  /* 0x000000103f067899 */ /* 0x000fe20008011606 */
[----:B------:R-:W-:-:S03]  /*7740*/  UMOV UR4, URZ ;  /* 0x0000003f00047c82 */ /* 0x000fc60008000000 */
[----:B------:R-:W-:-:S11]  /*7750*/  UISETP.NE.AND UP0, UPT, UR6, URZ, UPT ;  /* 0x0000003f0600728c */ /* 0x000fd6000bf05270 */
[----:B------:R-:W-:Y:S02]  /*7760*/  @!UP0 ULDC UR6, c[0x0][0x9f0] ;  /* 0x00027c0000068ab9 */ /* 0x000fe40000000800 */
[----:B------:R-:W-:Y:S01]  /*7770*/  IABS R2, UR6 ;  /* 0x0000000600027c13 */ /* 0x000fe20008000000 */
[----:B------:R-:W-:Y:S02]  /*7780*/  UIADD3 UR7, UR44, -0x1, UR6 ;  /* 0xffffffff2c077890 */ /* 0x000fe4000fffe006 */
[----:B------:R-:W-:Y:S02]  /*7790*/  IABS R5, UR6 ;  /* 0x0000000600057c13 */ /* 0x000fe40008000000 */
[----:B------:R-:W-:Y:S02]  /*77a0*/  R2UR UR10, R2 ;  /* 0x00000000020a72ca */ /* 0x000fe400000e0000 */
[----:B------:R-:W-:Y:S01]  /*77b0*/  IABS R4, UR7 ;  /* 0x0000000700047c13 */ /* 0x000fe20008000000 */
[----:B------:R-:W-:-:S03]  /*77c0*/  ULOP3.LUT UR7, UR7, UR6, URZ, 0x3c, !UPT ;  /* 0x0000000607077292 */ /* 0x000fc6000f8e3c3f */
[----:B------:R-:W-:-:S07]  /*77d0*/  R2UR UR9, R4 ;  /* 0x00000000040972ca */ /* 0x000fce00000e0000 */
[----:B------:R-:W0:Y:S08]  /*77e0*/  I2F.RP R2, UR10 ;  /* 0x0000000a00027d06 */ /* 0x000e300008209400 */
[----:B0-----:R-:W0:Y:S02]  /*77f0*/  MUFU.RCP R2, R2 ;  /* 0x0000000200027308 */ /* 0x001e240000001000 */
[----:B0-----:R-:W-:-:S02]  /*7800*/  VIADD R3, R2, 0xffffffe ;  /* 0x0ffffffe02037836 */ /* 0x001fc40000000000 */
[----:B------:R-:W-:-:S04]  /*7810*/  IMAD.MOV R2, RZ, RZ, -R5 ;  /* 0x000000ffff027224 */ /* 0x000fc800078e0a05 */
[----:B------:R-:W0:Y:S02]  /*7820*/  F2I.FTZ.U32.TRUNC.NTZ R3, R3 ;  /* 0x0000000300037305 */ /* 0x000e24000021f000 */
[----:B0-----:R-:W-:-:S13]  /*7830*/  R2UR UR5, R3 ;  /* 0x00000000030572ca */ /* 0x001fda00000e0000 */
[----:B------:R-:W-:-:S04]  /*7840*/  UIADD3 UR8, URZ, -UR5, URZ ;  /* 0x800000053f087290 */ /* 0x000fc8000fffe03f */
[----:B------:R-:W-:-:S04]  /*7850*/  UIMAD UR8, UR8, UR10, URZ ;  /* 0x0000000a080872a4 */ /* 0x000fc8000f8e023f */
[----:B------:R-:W-:-:S03]  /*7860*/  UIMAD.WIDE.U32 UR4, UR5, UR8, UR4 ;  /* 0x00000008050472a5 */ /* 0x000fc6000f8e0004 */
[----:B------:R-:W-:Y:S01]  /*7870*/  R2UR UR8, R2 ;  /* 0x00000000020872ca */ /* 0x000fe200000e0000 */
[----:B------:R-:W-:-:S12]  /*7880*/  UIMAD.WIDE.U32 UR4, UR5, UR9, URZ ;  /* 0x00000009050472a5 */ /* 0x000fd8000f8e003f */
[----:B------:R-:W-:-:S04]  /*7890*/  UIMAD UR4, UR5, UR8, UR9 ;  /* 0x00000008050472a4 */ /* 0x000fc8000f8e0209 */
[----:B------:R-:W-:-:S11]  /*78a0*/  UISETP.GT.U32.AND UP0, UPT, UR10, UR4, UPT ;  /* 0x000000040a00728c */ /* 0x000fd6000bf04070 */
[----:B------:R-:W-:Y:S02]  /*78b0*/  @!UP0 UIADD3 UR4, UR4, -UR10, URZ ;  /* 0x8000000a04048290 */ /* 0x000fe4000fffe03f */
[----:B------:R-:W-:Y:S02]  /*78c0*/  @!UP0 UIADD3 UR5, UR5, 0x1, URZ ;  /* 0x0000000105058890 */ /* 0x000fe4000fffe03f */
[----:B------:R-:W-:Y:S02]  /*78d0*/  UISETP.GE.U32.AND UP1, UPT, UR4, UR10, UPT ;  /* 0x0000000a0400728c */ /* 0x000fe4000bf26070 */
[----:B------:R-:W-:-:S09]  /*78e0*/  UISETP.GE.AND UP0, UPT, UR7, URZ, UPT ;  /* 0x0000003f0700728c */ /* 0x000fd2000bf06270 */
[----:B------:R-:W-:Y:S02]  /*78f0*/  @UP1 UIADD3 UR5, UR5, 0x1, URZ ;  /* 0x0000000105051890 */ /* 0x000fe4000fffe03f */
[----:B------:R-:W-:Y:S02]  /*7900*/  UISETP.NE.AND UP1, UPT, UR6, URZ, UPT ;  /* 0x0000003f0600728c */ /* 0x000fe4000bf25270 */
[----:B------:R-:W-:-:S09]  /*7910*/  @!UP0 UIADD3 UR5, -UR5, URZ, URZ ;  /* 0x0000003f05058290 */ /* 0x000fd2000fffe13f */
[----:B------:R-:W-:-:S07]  /*7920*/  @!UP1 ULOP3.LUT UR5, URZ, UR6, URZ, 0x33, !UPT ;  /* 0x000000063f059292 */ /* 0x000fce000f8e333f */
[----:B------:R-:W-:-:S05]  /*7930*/  UMOV UR37, UR5 ;  /* 0x0000000500257c82 */ /* 0x000fca0008000000 */
.L_x_41:
[----:B------:R-:W-:Y:S02]  /*7940*/  UIMAD UR48, UR47, UR37, URZ ;  /* 0x000000252f3072a4 */ /* 0x000fe4000f8e023f */
[----:B------:R-:W-:Y:S02]  /*7950*/  MOV R3, UR37 ;  /* 0x0000002500037c02 */ /* 0x000fe40008000f00 */
[----:B------:R-:W-:Y:S02]  /*7960*/  MOV R8, 0x1 ;  /* 0x0000000100087802 */ /* 0x000fe40000000f00 */
[----:B------:R-:W-:-:S05]  /*7970*/  IMAD.U32 R2, RZ, RZ, UR48 ;  /* 0x00000030ff027e24 */ /* 0x000fca000f8e00ff */
[----:B------:R-:W-:-:S04]  /*7980*/  VIADDMNMX R2, R2, R3, UR44, PT ;  /* 0x0000002c02027e46 */ /* 0x000fc8000b800103 */
[----:B------:R-:W-:Y:S01]  /*7990*/  R2UR UR49, R2 ;  /* 0x00000000023172ca */ /* 0x000fe200000e0000 */
[----:B------:R-:W-:-:S12]  /*79a0*/  IMAD.MOV.U32 R2, RZ, RZ, RZ ;  /* 0x000000ffff027224 */ /* 0x000fd800078e00ff */
[----:B------:R-:W-:-:S06]  /*79b0*/  UISETP.GT.AND UP0, UPT, UR49, UR48, UPT ;  /* 0x000000303100728c */ /* 0x000fcc000bf04270 */
[----:B------:R-:W-:-:S13]  /*79c0*/  PLOP3.LUT P0, PT, PT, PT, UP0, 0x80, 0x0 ;  /* 0x000000000000781c */ /* 0x000fda0003f0f008 */
[----:B------:R-:W-:Y:S05]  /*79d0*/  @!P0 BRA `(.L_x_40) ;  /* 0x0000003000008947 */ /* 0x000fea0003800000 */
[----:B------:R-:W0:Y:S01]  /*79e0*/  S2UR UR4, SR_CgaCtaId ;  /* 0x00000000000479c3 */ /* 0x000e220000008800 */
[----:B------:R-:W-:Y:S02]  /*79f0*/  UMOV UR45, 0x400 ;  /* 0x00000400002d7882 */ /* 0x000fe40000000000 */
[----:B0-----:R-:W-:-:S04]  /*7a00*/  ULEA UR45, UR4, UR45, 0x18 ;  /* 0x0000002d042d7291 */ /* 0x001fc8000f8ec03f */
[----:B------:R-:W-:-:S04]  /*7a10*/  UIADD3 UR4, UR45, 0x18400, URZ ;  /* 0x000184002d047890 */ /* 0x000fc8000fffe03f */
[----:B------:R-:W-:-:S06]  /*7a20*/  ULOP3.LUT UP0, URZ, UR4, 0x3ff, URZ, 0xc0, !UPT ;  /* 0x000003ff043f7892 */ /* 0x000fcc000f80c03f */
[----:B------:R-:W-:-:S13]  /*7a30*/  PLOP3.LUT P0, PT, PT, PT, UP0, 0x80, 0x0 ;  /* 0x000000000000781c */ /* 0x000fda0003f0f008 */
[----:B------:R-:W-:Y:S05]  /*7a40*/  @!P0 BRA `(.L_x_42) ;  /* 0x0000000000408947 */ /* 0x000fea0003800000 */
[----:B------:R-:W-:Y:S01]  /*7a50*/  MOV R2, 0x0 ;  /* 0x0000000000027802 */ /* 0x000fe20000000f00 */
[----:B------:R-:W-:Y:S01]  /*7a60*/  ULDC.64 UR4, c[0x4][0x90] ;  /* 0x0100240000047ab9 */ /* 0x000fe20000000a00 */
[----:B------:R-:W-:Y:S01]  /*7a70*/  ULDC.64 UR6, c[0x4][0x98] ;  /* 0x0100260000067ab9 */ /* 0x000fe20000000a00 */
[----:B------:R-:W-:Y:S01]  /*7a80*/  IMAD.U32 R4, RZ, RZ, UR4 ;  /* 0x00000004ff047e24 */ /* 0x000fe2000f8e00ff */
[----:B------:R-:W-:Y:S01]  /*7a90*/  MOV R6, UR6 ;  /* 0x0000000600067c02 */ /* 0x000fe20008000f00 */
[----:B------:R-:W-:Y:S01]  /*7aa0*/  IMAD.U32 R5, RZ, RZ, UR5 ;  /* 0x00000005ff057e24 */ /* 0x000fe2000f8e00ff */
[----:B------:R-:W0:Y:S01]  /*7ab0*/  LDC.64 R2, c[0x4][R2] ;  /* 0x0100000002027b82 */ /* 0x000e220000000a00 */
[----:B------:R-:W-:Y:S01]  /*7ac0*/  ULDC.64 UR4, c[0x4][0x8] ;  /* 0x0100020000047ab9 */ /* 0x000fe20000000a00 */
[----:B------:R-:W-:Y:S01]  /*7ad0*/  IMAD.U32 R7, RZ, RZ, UR7 ;  /* 0x00000007ff077e24 */ /* 0x000fe2000f8e00ff */
[----:B------:R-:W-:Y:S01]  /*7ae0*/  MOV R11, UR5 ;  /* 0x00000005000b7c02 */ /* 0x000fe20008000f00 */
[----:B------:R-:W-:Y:S01]  /*7af0*/  IMAD.U32 R10, RZ, RZ, UR4 ;  /* 0x00000004ff0a7e24 */ /* 0x000fe2000f8e00ff */
[----:B------:R-:W-:Y:S01]  /*7b00*/  MOV R13, RZ ;  /* 0x000000ff000d7202 */ /* 0x000fe20000000f00 */
[----:B------:R-:W-:-:S02]  /*7b10*/  IMAD.MOV.U32 R8, RZ, RZ, 0x70 ;  /* 0x00000070ff087424 */ /* 0x000fc400078e00ff */
[----:B------:R-:W-:-:S07]  /*7b20*/  IMAD.MOV.U32 R12, RZ, RZ, 0x1 ;  /* 0x00000001ff0c7424 */ /* 0x000fce00078e00ff */
[----:B------:R-:W-:-:S07]  /*7b30*/  LEPC R20, `(.L_x_42) ;  /* 0x000000001014794e */ /* 0x000fce0000000000 */
[----:B0----5:R-:W-:Y:S05]  /*7b40*/  CALL.ABS.NOINC R2 ;  /* 0x0000000002007343 */ /* 0x021fea0003c00000 */
.L_x_42:
        /* <DEDUP_REMOVED lines=8> */
[----:B------:R0:W1:Y:S01]  /*7bd0*/  LDC.64 R2, c[0x4][R16] ;  /* 0x0100000010027b82 */ /* 0x0000620000000a00 */
[----:B------:R-:W-:Y:S01]  /*7be0*/  IMAD.U32 R5, RZ, RZ, UR5 ;  /* 0x00000005ff057e24 */ /* 0x000fe2000f8e00ff */
[----:B------:R-:W-:Y:S01]  /*7bf0*/  ULDC.64 UR4, c[0x4][0x10] ;  /* 0x0100040000047ab9 */ /* 0x000fe20000000a00 */
[----:B------:R-:W-:Y:S01]  /*7c00*/  MOV R6, UR6 ;  /* 0x0000000600067c02 */ /* 0x000fe20008000f00 */
[----:B------:R-:W-:Y:S01]  /*7c10*/  IMAD.U32 R7, RZ, RZ, UR7 ;  /* 0x00000007ff077e24 */ /* 0x000fe2000f8e00ff */
[----:B------:R-:W-:Y:S01]  /*7c20*/  MOV R11, UR5 ;  /* 0x00000005000b7c02 */ /* 0x000fe20008000f00 */
[----:B------:R-:W-:Y:S01]  /*7c30*/  IMAD.U32 R10, RZ, RZ, UR4 ;  /* 0x00000004ff0a7e24 */ /* 0x000fe2000f8e00ff */
[----:B------:R-:W-:Y:S01]  /*7c40*/  MOV R13, RZ ;  /* 0x000000ff000d7202 */ /* 0x000fe20000000f00 */
[----:B------:R-:W-:-:S02]  /*7c50*/  IMAD.MOV.U32 R8, RZ, RZ, 0x70 ;  /* 0x00000070ff087424 */ /* 0x000fc400078e00ff */
[----:B0-----:R-:W-:-:S07]  /*7c60*/  IMAD.MOV.U32 R12, RZ, RZ, 0x1 ;  /* 0x00000001ff0c7424 */ /* 0x001fce00078e00ff */
[----:B------:R-:W-:-:S07]  /*7c70*/  LEPC R20, `(.L_x_44) ;  /* 0x000000001014794e */ /* 0x000fce0000000000 */
[----:B-1---5:R-:W-:Y:S05]  /*7c80*/  CALL.ABS.NOINC R2 ;  /* 0x0000000002007343 */ /* 0x022fea0003c00000 */
.L_x_44:
[----:B------:R0:W1:Y:S01]  /*7c90*/  LDC.64 R2, c[0x4][R16] ;  /* 0x0100000010027b82 */ /* 0x0000620000000a00 */
[----:B------:R-:W-:Y:S01]  /*7ca0*/  ULDC.64 UR4, c[0x4][0x90] ;  /* 0x0100240000047ab9 */ /* 0x000fe20000000a00 */
[----:B------:R-:W-:Y:S01]  /*7cb0*/  ULDC.64 UR6, c[0x4][0x98] ;  /* 0x0100260000067ab9 */ /* 0x000fe20000000a00 */
[----:B------:R-:W-:Y:S01]  /*7cc0*/  IMAD.U32 R4, RZ, RZ, UR4 ;  /* 0x00000004ff047e24 */ /* 0x000fe2000f8e00ff */
[----:B------:R-:W-:Y:S01]  /*7cd0*/  MOV R6, UR6 ;  /* 0x0000000600067c02 */ /* 0x000fe20008000f00 */
[----:B------:R-:W-:Y:S01]  /*7ce0*/  IMAD.U32 R5, RZ, RZ, UR5 ;  /* 0x00000005ff057e24 */ /* 0x000fe2000f8e00ff */
[----:B------:R-:W-:Y:S01]  /*7cf0*/  ULDC.64 UR4, c[0x4][0x18] ;  /* 0x0100060000047ab9 */ /* 0x000fe20000000a00 */
[----:B------:R-:W-:Y:S01]  /*7d00*/  IMAD.U32 R7, RZ, RZ, UR7 ;  /* 0x00000007ff077e24 */ /* 0x000fe2000f8e00ff */
[----:B------:R-:W-:Y:S01]  /*7d10*/  MOV R11, UR5 ;  /* 0x00000005000b7c02 */ /* 0x000fe20008000f00 */
[----:B------:R-:W-:Y:S01]  /*7d20*/  IMAD.U32 R10, RZ, RZ, UR4 ;  /* 0x00000004ff0a7e24 */ /* 0x000fe2000f8e00ff */
[----:B------:R-:W-:Y:S01]  /*7d30*/  MOV R13, RZ ;  /* 0x000000ff000d7202 */ /* 0x000fe20000000f00 */
[----:B------:R-:W-:-:S02]  /*7d40*/  IMAD.MOV.U32 R8, RZ, RZ, 0x70 ;  /* 0x00000070ff087424 */ /* 0x000fc400078e00ff */
[----:B0-----:R-:W-:-:S07]  /*7d50*/  IMAD.MOV.U32 R12, RZ, RZ, 0x1 ;  /* 0x00000001ff0c7424 */ /* 0x001fce00078e00ff */
[----:B------:R-:W-:-:S07]  /*7d60*/  LEPC R20, `(.L_x_43) ;  /* 0x000000001014794e */ /* 0x000fce0000000000 */
[----:B-1----:R-:W-:Y:S05]  /*7d70*/  CALL.ABS.NOINC R2 ;  /* 0x0000000002007343 */ /* 0x002fea0003c00000 */
.L_x_43:
[----:B------:R-:W0:Y:S01]  /*7d80*/  LDC.64 R2, c[0x0][0x9f8] ;  /* 0x00027e00ff027b82 */ /* 0x000e220000000a00 */
[----:B------:R-:W-:Y:S01]  /*7d90*/  IMAD.SHL.U32 R6, R25, 0x8, RZ ;  /* 0x0000000819067824 */ /* 0x000fe200078e00ff */
[----:B------:R-:W-:Y:S01]  /*7da0*/  ULDC UR4, c[0x0][0x2f4] ;  /* 0x0000bd0000047ab9 */ /* 0x000fe20000000800 */
[----:B------:R-:W-:Y:S01]  /*7db0*/  IMAD.MOV.U32 R32, RZ, RZ, R27 ;  /* 0x000000ffff207224 */ /* 0x000fe200078e001b */
[----:B------:R-:W-:-:S04]  /*7dc0*/  ULDC UR5, c[0x0][0x320] ;  /* 0x0000c80000057ab9 */ /* 0x000fc80000000800 */
[----:B------:R-:W1:Y:S01]  /*7dd0*/  LDC R16, c[0x0][0x430] ;  /* 0x00010c00ff107b82 */ /* 0x000e620000000800 */
[----:B0-----:R-:W-:-:S04]  /*7de0*/  ISETP.NE.U32.AND P0, PT, R2, RZ, PT ;  /* 0x000000ff0200720c */ /* 0x001fc80003f05070 */
[----:B------:R-:W-:-:S13]  /*7df0*/  ISETP.NE.AND.EX P0, PT, R3, RZ, PT, P0 ;  /* 0x000000ff0300720c */ /* 0x000fda0003f05300 */
[----:B------:R-:W0:Y:S01]  /*7e00*/  @P0 LDC.64 R2, c[0x0][0x9f8] ;  /* 0x00027e00ff020b82 */ /* 0x000e220000000a00 */
[----:B------:R-:W-:-:S04]  /*7e10*/  LOP3.LUT R30, R6, 0x38, RZ, 0xc0, !PT ;  /* 0x00000038061e7812 */ /* 0x000fc800078ec0ff */
[----:B------:R-:W-:Y:S02]  /*7e20*/  LOP3.LUT R19, R30, 0x40, RZ, 0xfc, !PT ;  /* 0x000000401e137812 */ /* 0x000fe400078efcff */
[----:B------:R-:W-:Y:S02]  /*7e30*/  LOP3.LUT R22, R22, 0xfffffffb, RZ, 0xc0, !PT ;  /* 0xfffffffb16167812 */ /* 0x000fe400078ec0ff */
[----:B------:R-:W-:Y:S01]  /*7e40*/  ISETP.GE.AND P2, PT, R19, UR4, PT ;  /* 0x0000000413007c0c */ /* 0x000fe2000bf46270 */
[----:B0-----:R-:W-:-:S05]  /*7e50*/  @P0 IMAD.WIDE R2, R27, 0x4, R2 ;  /* 0x000000041b020825 */ /* 0x001fca00078e0202 */
[----:B------:R0:W5:Y:S01]  /*7e60*/  @P0 LDG.E R32, desc[UR38][R2.64] ;  /* 0x0000002602200981 */ /* 0x000162000c1e1900 */
[C---:B------:R-:W-:Y:S01]  /*7e70*/  ISETP.GE.AND P0, PT, R30.reuse, UR4, PT ;  /* 0x000000041e007c0c */ /* 0x040fe2000bf06270 */
[----:B------:R-:W-:Y:S01]  /*7e80*/  UMOV UR6, 0xffffffff ;  /* 0xffffffff00067882 */ /* 0x000fe20000000000 */
[C---:B------:R-:W-:Y:S02]  /*7e90*/  LOP3.LUT R23, R30.reuse, 0x80, RZ, 0xfc, !PT ;  /* 0x000000801e177812 */ /* 0x040fe400078efcff */
[----:B------:R-:W-:Y:S02]  /*7ea0*/  SHF.L.U32 R26, R25, 0x4, RZ ;  /* 0x00000004191a7819 */ /* 0x000fe400000006ff */
[----:B------:R-:W-:Y:S02]  /*7eb0*/  ISETP.GE.AND P1, PT, R23, UR4, PT ;  /* 0x0000000417007c0c */ /* 0x000fe4000bf26270 */
[----:B------:R-:W-:Y:S02]  /*7ec0*/  ISETP.GE.AND P3, PT, R30, UR5, PT ;  /* 0x000000051e007c0c */ /* 0x000fe4000bf66270 */
[----:B------:R-:W-:-:S02]  /*7ed0*/  LOP3.LUT R10, R25, 0x7f, RZ, 0xc0, !PT ;  /* 0x0000007f190a7812 */ /* 0x000fc400078ec0ff */
[----:B------:R-:W-:Y:S02]  /*7ee0*/  LOP3.LUT R26, R26, 0x70, RZ, 0xc0, !PT ;  /* 0x000000701a1a7812 */ /* 0x000fe400078ec0ff */
[----:B------:R-:W-:Y:S02]  /*7ef0*/  @P0 LOP3.LUT R22, R22, 0x4, RZ, 0xfc, !PT ;  /* 0x0000000416160812 */ /* 0x000fe400078efcff */
[----:B------:R-:W-:Y:S02]  /*7f00*/  ISETP.GE.AND P0, PT, R19, UR5, PT ;  /* 0x0000000513007c0c */ /* 0x000fe4000bf06270 */
[----:B------:R-:W-:-:S04]  /*7f10*/  LOP3.LUT R22, R22, 0xfffffffd, RZ, 0xc0, !PT ;  /* 0xfffffffd16167812 */ /* 0x000fc800078ec0ff */
[----:B------:R-:W-:-:S04]  /*7f20*/  @P2 LOP3.LUT R22, R22, 0x2, RZ, 0xfc, !PT ;  /* 0x0000000216162812 */ /* 0x000fc800078efcff */
[----:B------:R-:W-:-:S04]  /*7f30*/  LOP3.LUT R22, R22, 0xfffffffe, RZ, 0xc0, !PT ;  /* 0xfffffffe16167812 */ /* 0x000fc800078ec0ff */
[----:B------:R-:W-:Y:S01]  /*7f40*/  @P1 LOP3.LUT R22, R22, 0x1, RZ, 0xfc, !PT ;  /* 0x0000000116161812 */ /* 0x000fe200078efcff */
[----:B01----:R-:W-:Y:S06]  /*7f50*/  BRA.DIV UR6, `(.L_x_45) ;  /* 0x0000002e06e07947 */ /* 0x003fec000b800000 */
.L_x_87:
[----:B------:R-:W-:Y:S01]  /*7f60*/  UIADD3 UR4, UR49, -0x1, URZ ;  /* 0xffffffff31047890 */ /* 0x000fe2000fffe03f */
[----:B------:R-:W-:Y:S02]  /*7f70*/  SHF.R.U32.HI R37, RZ, 0x3, R10 ;  /* 0x00000003ff257819 */ /* 0x000fe4000001160a */
[----:B------:R-:W-:Y:S02]  /*7f80*/  ISETP.NE.AND P2, PT, R16, 0x1, PT ;  /* 0x000000011000780c */ /* 0x000fe40003f45270 */
[----:B------:R-:W-:Y:S01]  /*7f90*/  LOP3.LUT R33, R26, R37, RZ, 0xfc, !PT ;  /* 0x000000251a217212 */ /* 0x000fe200078efcff */
[----:B------:R-:W-:Y:S01]  /*7fa0*/  IMAD.U32 R0, RZ, RZ, UR4 ;  /* 0x00000004ff007e24 */ /* 0x000fe2000f8e00ff */
[----:B-----5:R-:W-:Y:S02]  /*7fb0*/  SHF.R.S32.HI R34, RZ, 0x1f, R32 ;  /* 0x0000001fff227819 */ /* 0x020fe40000011420 */
[----:B------:R-:W-:Y:S01]  /*7fc0*/  LOP3.LUT R22, R22, 0xffffffdf, RZ, 0xc0, !PT ;  /* 0xffffffdf16167812 */ /* 0x000fe200078ec0ff */
[----:B------:R-:W-:-:S05]  /*7fd0*/  IMAD R7, R0, 0x60, R33 ;  /* 0x0000006000077824 */ /* 0x000fca00078e0221 */
[C---:B------:R-:W-:Y:S01]  /*7fe0*/  ISETP.GE.AND P1, PT, R7.reuse, UR43, PT ;  /* 0x0000002b07007c0c */ /* 0x040fe2000bf26270 */
[----:B------:R-:W0:Y:S01]  /*7ff0*/  @P2 LDC R0, c[0x0][0x434] ;  /* 0x00010d00ff002b82 */ /* 0x000e220000000800 */
[----:B------:R-:W-:Y:S01]  /*8000*/  IMAD.IADD R7, R7, 0x1, R18 ;  /* 0x0000000107077824 */ /* 0x000fe200078e0212 */
[----:B------:R-:W-:Y:S02]  /*8010*/  @P2 LOP3.LUT R22, R22, 0x20, RZ, 0xfc, !PT ;  /* 0x0000002016162812 */ /* 0x000fe400078efcff */
[----:B------:R-:W-:Y:S02]  /*8020*/  ISETP.GT.U32.OR P1, PT, R33, 0x5f, P1 ;  /* 0x0000005f2100780c */ /* 0x000fe40000f24470 */
[----:B------:R-:W-:Y:S02]  /*8030*/  MOV R11, R7 ;  /* 0x00000007000b7202 */ /* 0x000fe40000000f00 */
[----:B------:R-:W1:Y:S09]  /*8040*/  @P2 LDC R3, c[0x0][0x438] ;  /* 0x00010e00ff032b82 */ /* 0x000e720000000800 */
[----:B------:R-:W2:Y:S01]  /*8050*/  @!P1 LDC.64 R8, c[0x0][0x428] ;  /* 0x00010a00ff089b82 */ /* 0x000ea20000000a00 */
[----:B0-----:R-:W-:-:S07]  /*8060*/  @P2 IMAD.HI.U32 R0, R7, R0, RZ ;  /* 0x0000000007002227 */ /* 0x001fce00078e00ff */
[----:B------:R-:W0:Y:S01]  /*8070*/  @!P1 LDC.64 R4, c[0x0][0x418] ;  /* 0x00010600ff049b82 */ /* 0x000e220000000a00 */
[----:B-1----:R-:W-:-:S04]  /*8080*/  @P2 SHF.R.U32.HI R11, RZ, R3, R0 ;  /* 0x00000003ff0b2219 */ /* 0x002fc80000011600 */
[--C-:B------:R-:W-:Y:S01]  /*8090*/  @!P1 SHF.R.S32.HI R3, RZ, 0x1f, R11.reuse ;  /* 0x0000001fff039819 */ /* 0x100fe2000001140b */
[----:B------:R-:W-:Y:S02]  /*80a0*/  @!P1 IMAD.MOV.U32 R2, RZ, RZ, R11 ;  /* 0x000000ffff029224 */ /* 0x000fe400078e000b */
[-C--:B--2---:R-:W-:Y:S02]  /*80b0*/  @!P1 IMAD R0, R34, R8.reuse, RZ ;  /* 0x0000000822009224 */ /* 0x084fe400078e02ff */
[----:B------:R-:W-:-:S04]  /*80c0*/  @!P1 IMAD.WIDE.U32 R2, R32, R8, R2 ;  /* 0x0000000820029225 */ /* 0x000fc800078e0002 */
[----:B------:R-:W-:Y:S01]  /*80d0*/  @!P1 IMAD R9, R32, R9, R0 ;  /* 0x0000000920099224 */ /* 0x000fe200078e0200 */
[----:B0-----:R-:W-:-:S03]  /*80e0*/  @!P1 LEA R4, P2, R2, R4, 0x2 ;  /* 0x0000000402049211 */ /* 0x001fc600078410ff */
[----:B------:R-:W-:-:S05]  /*80f0*/  @!P1 IMAD.IADD R0, R3, 0x1, R9 ;  /* 0x0000000103009824 */ /* 0x000fca00078e0209 */
[----:B------:R-:W-:Y:S02]  /*8100*/  @!P1 LEA.HI.X R5, R2, R5, R0, 0x2, P2 ;  /* 0x0000000502059211 */ /* 0x000fe400010f1400 */
[----:B------:R-:W-:-:S06]  /*8110*/  MOV R0, RZ ;  /* 0x000000ff00007202 */ /* 0x000fcc0000000f00 */
[----:B------:R0:W5:Y:S01]  /*8120*/  @!P1 LDG.E R0, desc[UR38][R4.64] ;  /* 0x0000002604009981 */ /* 0x000162000c1e1900 */
[----:B------:R-:W-:Y:S01]  /*8130*/  ULOP3.LUT UR5, UR36, 0x2, URZ, 0xfc, !UPT ;  /* 0x0000000224057892 */ /* 0x000fe2000f8efc3f */
[----:B------:R-:W-:Y:S01]  /*8140*/  IMAD.MOV R2, RZ, RZ, -R11 ;  /* 0x000000ffff027224 */ /* 0x000fe200078e0a0b */
[----:B------:R-:W-:Y:S01]  /*8150*/  LOP3.LUT R22, R22, 0xffffffef, RZ, 0xc0, !PT ;  /* 0xffffffef16167812 */ /* 0x000fe200078ec0ff */
[----:B------:R-:W-:Y:S01]  /*8160*/  IMAD.U32 R31, RZ, RZ, UR42 ;  /* 0x0000002aff1f7e24 */ /* 0x000fe2000f8e00ff */
[----:B------:R-:W-:Y:S01]  /*8170*/  SEL R29, RZ, 0x1, P3 ;  /* 0x00000001ff1d7807 */ /* 0x000fe20001800000 */
[----:B------:R-:W-:Y:S01]  /*8180*/  IMAD R7, R16, R2, R7 ;  /* 0x0000000210077224 */ /* 0x000fe200078e0207 */
[----:B------:R-:W-:Y:S01]  /*8190*/  SEL R2, RZ, 0xffffffff, P0 ;  /* 0xffffffffff027807 */ /* 0x000fe20000000000 */
[----:B------:R-:W-:Y:S01]  /*81a0*/  IMAD.U32 R36, RZ, RZ, UR5 ;  /* 0x00000005ff247e24 */ /* 0x000fe2000f8e00ff */
[----:B------:R-:W-:Y:S01]  /*81b0*/  ISETP.GT.U32.AND P0, PT, R33, 0x5f, PT ;  /* 0x0000005f2100780c */ /* 0x000fe20003f04070 */
[----:B------:R-:W-:Y:S01]  /*81c0*/  IMAD.U32 R28, RZ, RZ, UR4 ;  /* 0x00000004ff1c7e24 */ /* 0x000fe2000f8e00ff */
[----:B------:R-:W-:-:S02]  /*81d0*/  LOP3.LUT R22, R22, 0xfffffff7, RZ, 0xc0, !PT ;  /* 0xfffffff716167812 */ /* 0x000fc400078ec0ff */
[----:B------:R-:W-:Y:S02]  /*81e0*/  ISETP.NE.AND P4, PT, R36, 0x3, PT ;  /* 0x000000032400780c */ /* 0x000fe40003f85270 */
[----:B------:R-:W-:Y:S02]  /*81f0*/  SHF.L.U32 R2, R2, 0x1, RZ ;  /* 0x0000000102027819 */ /* 0x000fe400000006ff */
[----:B------:R-:W-:Y:S02]  /*8200*/  SHF.R.S32.HI R31, RZ, 0x1f, R31 ;  /* 0x0000001fff1f7819 */ /* 0x000fe4000001141f */
[----:B------:R-:W-:-:S03]  /*8210*/  LOP3.LUT R29, R2, 0x2, R29, 0xe2, !PT ;  /* 0x00000002021d7812 */ /* 0x000fc600078ee21d */
[----:B------:R-:W-:-:S04]  /*8220*/  @P0 LOP3.LUT R22, R22, 0x8, RZ, 0xfc, !PT ;  /* 0x0000000816160812 */ /* 0x000fc800078efcff */
[----:B------:R-:W-:Y:S01]  /*8230*/  @P4 LOP3.LUT R22, R22, 0x10, RZ, 0xfc, !PT ;  /* 0x0000001016164812 */ /* 0x000fe200078efcff */
[----:B0-----:R-:W-:Y:S06]  /*8240*/  @!P4 BRA `(.L_x_46) ;  /* 0x000000000004c947 */ /* 0x001fec0003800000 */
[----:B------:R-:W-:Y:S01]  /*8250*/  BPT.TRAP 0x1 ;  /* 0x000000040000795c */ /* 0x000fe20000300000 */
.L_x_46:
[----:B------:R-:W-:Y:S01]  /*8260*/  SHF.R.S32.HI R5, RZ, 0x1f, R7 ;  /* 0x0000001fff057819 */ /* 0x000fe20000011407 */
[----:B------:R-:W-:Y:S01]  /*8270*/  ULDC.64 UR4, c[0x0][0x328] ;  /* 0x0000ca0000047ab9 */ /* 0x000fe20000000a00 */
[----:B-----5:R-:W-:Y:S02]  /*8280*/  SHF.R.S32.HI R4, RZ, 0x1f, R0 ;  /* 0x0000001fff047819 */ /* 0x020fe40000011400 */
[----:B------:R-:W-:Y:S01]  /*8290*/  R2UR UR6, R31 ;  /* 0x000000001f0672ca */ /* 0x000fe200000e0000 */
[----:B------:R-:W-:-:S04]  /*82a0*/  IMAD R2, R5, UR4, RZ ;  /* 0x0000000405027c24 */ /* 0x000fc8000f8e02ff */
[C---:B------:R-:W-:Y:S02]  /*82b0*/  IMAD R9, R7.reuse, UR5, R2 ;  /* 0x0000000507097c24 */ /* 0x040fe4000f8e0202 */
[----:B------:R-:W-:Y:S01]  /*82c0*/  IMAD.WIDE.U32 R2, R7, UR4, RZ ;  /* 0x0000000407027c25 */ /* 0x000fe2000f8e00ff */
[----:B------:R-:W-:-:S04]  /*82d0*/  ULDC.64 UR4, c[0x0][0x338] ;  /* 0x0000ce0000047ab9 */ /* 0x000fc80000000a00 */
[----:B------:R-:W-:Y:S01]  /*82e0*/  IADD3 R3, R3, R9, RZ ;  /* 0x0000000903037210 */ /* 0x000fe20007ffe0ff */
[----:B------:R-:W-:-:S04]  /*82f0*/  IMAD R9, R4, UR4, RZ ;  /* 0x0000000404097c24 */ /* 0x000fc8000f8e02ff */
[C---:B------:R-:W-:Y:S02]  /*8300*/  IMAD R9, R0.reuse, UR5, R9 ;  /* 0x0000000500097c24 */ /* 0x040fe4000f8e0209 */
[----:B------:R-:W-:Y:S01]  /*8310*/  IMAD.WIDE.U32 R2, R0, UR4, R2 ;  /* 0x0000000400027c25 */ /* 0x000fe2000f8e0002 */
[----:B------:R-:W-:-:S03]  /*8320*/  ULDC.64 UR4, c[0x0][0x330] ;  /* 0x0000cc0000047ab9 */ /* 0x000fc60000000a00 */
[----:B------:R-:W-:Y:S02]  /*8330*/  IMAD.IADD R3, R3, 0x1, R9 ;  /* 0x0000000103037824 */ /* 0x000fe400078e0209 */
[----:B------:R-:W-:Y:S01]  /*8340*/  IMAD.U32 R9, RZ, RZ, UR4 ;  /* 0x00000004ff097e24 */ /* 0x000fe2000f8e00ff */
[----:B------:R-:W-:-:S03]  /*8350*/  UIMAD UR4, UR6, UR4, URZ ;  /* 0x00000004060472a4 */ /* 0x000fc6000f8e023f */
[----:B------:R-:W-:Y:S01]  /*8360*/  IMAD.WIDE.U32 R2, R9, UR42, R2 ;  /* 0x0000002a09027c25 */ /* 0x000fe2000f8e0002 */
[----:B------:R-:W-:Y:S01]  /*8370*/  UIMAD UR4, UR42, UR5, UR4 ;  /* 0x000000052a0472a4 */ /* 0x000fe2000f8e0204 */
[----:B------:R-:W-:Y:S02]  /*8380*/  ULDC.64 UR6, c[0x0][0x318] ;  /* 0x0000c60000067ab9 */ /* 0x000fe40000000a00 */
[----:B------:R-:W-:-:S03]  /*8390*/  LEA R16, P0, R2, UR6, 0x1 ;  /* 0x0000000602107c11 */ /* 0x000fc6000f8008ff */
[----:B------:R-:W-:-:S04]  /*83a0*/  IADD3 R17, R3, UR4, RZ ;  /* 0x0000000403117c10 */ /* 0x000fc8000fffe0ff */
[----:B------:R-:W-:Y:S01]  /*83b0*/  LEA.HI.X R17, R2, UR7, R17, 0x1, P0 ;  /* 0x0000000702117c11 */ /* 0x000fe200080f0c11 */
[----:B------:R-:W-:-:S05]  /*83c0*/  IMAD.MOV.U32 R2, RZ, RZ, 0x1 ;  /* 0x00000001ff027424 */ /* 0x000fca00078e00ff */
[----:B------:R-:W-:-:S04]  /*83d0*/  SHF.L.U32 R2, R2, 0x1f, RZ ;  /* 0x0000001f02027819 */ /* 0x000fc800000006ff */
[----:B------:R-:W0:Y:S02]  /*83e0*/  SYNCS.PHASECHK.TRANS64.TRYWAIT P0, [UR45+0x2a840], R2 ;  /* 0x02a84002ff0075a7 */ /* 0x000e24000800016d */
[----:B0-----:R-:W-:Y:S05]  /*83f0*/  @!P0 BRA `(.L_x_47) ;  /* 0x0000002800d88947 */ /* 0x001fea0003800000 */
.L_x_88:
[----:B------:R-:W-:Y:S01]  /*8400*/  ULDC.64 UR4, c[0x0][0x300] ;  /* 0x0000c00000047ab9 */ /* 0x000fe20000000a00 */
[----:B------:R-:W-:Y:S01]  /*8410*/  R2UR UR6, R31 ;  /* 0x000000001f0672ca */ /* 0x000fe200000e0000 */
[----:B0-----:R-:W-:Y:S01]  /*8420*/  IMAD R2, R5, UR4, RZ ;  /* 0x0000000405027c24 */ /* 0x001fe2000f8e02ff */
[C---:B------:R-:W-:Y:S02]  /*8430*/  LOP3.LUT P3, RZ, R22.reuse, 0x4, RZ, 0xc0, !PT ;  /* 0x0000000416ff7812 */ /* 0x040fe4000786c0ff */
[C---:B------:R-:W-:Y:S01]  /*8440*/  LOP3.LUT P2, RZ, R22.reuse, 0x2, RZ, 0xc0, !PT ;  /* 0x0000000216ff7812 */ /* 0x040fe2000784c0ff */
[C---:B------:R-:W-:Y:S01]  /*8450*/  IMAD R5, R7.reuse, UR5, R2 ;  /* 0x0000000507057c24 */ /* 0x040fe2000f8e0202 */
[----:B------:R-:W-:Y:S01]  /*8460*/  LOP3.LUT P1, RZ, R22, 0x1, RZ, 0xc0, !PT ;  /* 0x0000000116ff7812 */ /* 0x000fe2000782c0ff */
[----:B------:R-:W-:Y:S01]  /*8470*/  IMAD.WIDE.U32 R2, R7, UR4, RZ ;  /* 0x0000000407027c25 */ /* 0x000fe2000f8e00ff */
[----:B------:R-:W-:-:S03]  /*8480*/  ULDC.64 UR4, c[0x0][0x310] ;  /* 0x0000c40000047ab9 */ /* 0x000fc60000000a00 */
[----:B------:R-:W-:Y:S02]  /*8490*/  IMAD.IADD R3, R3, 0x1, R5 ;  /* 0x0000000103037824 */ /* 0x000fe400078e0205 */
[----:B------:R-:W-:Y:S02]  /*84a0*/  IMAD R5, R4, UR4, RZ ;  /* 0x0000000404057c24 */ /* 0x000fe4000f8e02ff */
[----:B------:R-:W-:-:S04]  /*84b0*/  IMAD.WIDE.U32 R2, R0, UR4, R2 ;  /* 0x0000000400027c25 */ /* 0x000fc8000f8e0002 */
[----:B------:R-:W-:Y:S01]  /*84c0*/  IMAD R5, R0, UR5, R5 ;  /* 0x0000000500057c24 */ /* 0x000fe2000f8e0205 */
[----:B------:R-:W-:-:S04]  /*84d0*/  ULDC.64 UR4, c[0x0][0x308] ;  /* 0x0000c20000047ab9 */ /* 0x000fc80000000a00 */
[----:B------:R-:W-:Y:S01]  /*84e0*/  IADD3 R3, R3, R5, RZ ;  /* 0x0000000503037210 */ /* 0x000fe20007ffe0ff */
[----:B------:R-:W-:Y:S01]  /*84f0*/  IMAD.U32 R5, RZ, RZ, UR4 ;  /* 0x00000004ff057e24 */ /* 0x000fe2000f8e00ff */
[----:B------:R-:W-:-:S03]  /*8500*/  UIMAD UR4, UR6, UR4, URZ ;  /* 0x00000004060472a4 */ /* 0x000fc6000f8e023f */
[----:B------:R-:W-:Y:S01]  /*8510*/  IMAD.WIDE.U32 R2, R5, UR42, R2 ;  /* 0x0000002a05027c25 */ /* 0x000fe2000f8e0002 */
[----:B------:R-:W-:Y:S01]  /*8520*/  UIMAD UR4, UR42, UR5, UR4 ;  /* 0x000000052a0472a4 */ /* 0x000fe2000f8e0204 */
[----:B------:R-:W-:Y:S02]  /*8530*/  ULDC.64 UR6, c[0x0][0x2e8] ;  /* 0x0000ba0000067ab9 */ /* 0x000fe40000000a00 */
[----:B------:R-:W-:-:S03]  /*8540*/  LEA R0, P0, R2, UR6, 0x1 ;  /* 0x0000000602007c11 */ /* 0x000fc6000f8008ff */
[----:B------:R-:W-:Y:S01]  /*8550*/  VIADD R7, R3, UR4 ;  /* 0x0000000403077c36 */ /* 0x000fe20008000000 */
[----:B------:R-:W-:Y:S01]  /*8560*/  MOV R3, 0xffffffa0 ;  /* 0xffffffa000037802 */ /* 0x000fe20000000f00 */
[----:B------:R-:W-:-:S03]  /*8570*/  UMOV UR4, 0xffffffff ;  /* 0xffffffff00047882 */ /* 0x000fc60000000000 */
[----:B------:R-:W-:Y:S01]  /*8580*/  LEA.HI.X R7, R2, UR7, R7, 0x1, P0 ;  /* 0x0000000702077c11 */ /* 0x000fe200080f0c07 */
[----:B------:R-:W-:Y:S01]  /*8590*/  IMAD R4, R28, R3, UR43 ;  /* 0x0000002b1c047e24 */ /* 0x000fe2000f8e0203 */
[----:B------:R-:W-:-:S04]  /*85a0*/  LOP3.LUT R3, R6, 0x1c0, RZ, 0xc0, !PT ;  /* 0x000001c006037812 */ /* 0x000fc800078ec0ff */
[----:B------:R-:W-:Y:S01]  /*85b0*/  LOP3.LUT R2, R3, 0x38, R6, 0xf8, !PT ;  /* 0x0000003803027812 */ /* 0x000fe200078ef806 */
[----:B------:R-:W-:-:S03]  /*85c0*/  IMAD.IADD R6, R4, 0x1, -R37 ;  /* 0x0000000104067824 */ /* 0x000fc600078e0a25 */
[----:B------:R-:W-:Y:S01]  /*85d0*/  LOP3.LUT R2, R2, 0x38, R25, 0x78, !PT ;  /* 0x0000003802027812 */ /* 0x000fe200078e7819 */
[----:B------:R-:W-:Y:S01]  /*85e0*/  IMAD.SHL.U32 R25, R10, 0x8, RZ ;  /* 0x000000080a197824 */ /* 0x000fe200078e00ff */
[----:B------:R-:W-:-:S04]  /*85f0*/  ISETP.GE.AND P0, PT, R6, 0x1, PT ;  /* 0x000000010600780c */ /* 0x000fc80003f06270 */
[----:B------:R-:W-:Y:S01]  /*8600*/  LOP3.LUT R25, R2, 0x200, R25, 0xf8, !PT ;  /* 0x0000020002197812 */ /* 0x000fe200078ef819 */
[----:B------:R-:W-:Y:S08]  /*8610*/  BRA.DIV UR4, `(.L_x_48) ;  /* 0x0000002a04687947 */ /* 0x000ff0000b800000 */
[----:B------:R-:W-:Y:S01]  /*8620*/  SHFL.IDX PT, R3, R7, RZ, 0x181f ;  /* 0x00181fff07037589 */ /* 0x000fe200000e0000 */
[----:B------:R-:W-:-:S03]  /*8630*/  @P0 LEA R9, R25, UR45, 0x1 ;  /* 0x0000002d19090c11 */ /* 0x000fc6000f8e08ff */
[----:B------:R-:W0:Y:S04]  /*8640*/  SHFL.IDX PT, R2, R0, RZ, 0x181f ;  /* 0x00181fff00027589 */ /* 0x000e2800000e0000 */
[----:B------:R-:W-:Y:S04]  /*8650*/  SHFL.IDX PT, R5, R7, 0x1, 0x181f ;  /* 0x00381f0007057f89 */ /* 0x000fe800000e0000 */
[----:B------:R-:W-:Y:S04]  /*8660*/  SHFL.IDX PT, R4, R0, 0x1, 0x181f ;  /* 0x00381f0000047f89 */ /* 0x000fe800000e0000 */
[----:B------:R-:W1:Y:S04]  /*8670*/  SHFL.IDX PT, R14, R0, 0x2, 0x181f ;  /* 0x00581f00000e7f89 */ /* 0x000e6800000e0000 */
[----:B------:R-:W2:Y:S04]  /*8680*/  SHFL.IDX PT, R8, R7, 0x2, 0x181f ;  /* 0x00581f0007087f89 */ /* 0x000ea800000e0000 */
[----:B------:R-:W-:Y:S01]  /*8690*/  SHFL.IDX PT, R10, R0, 0x3, 0x181f ;  /* 0x00781f00000a7f89 */ /* 0x000fe200000e0000 */
[----:B0-----:R-:W-:-:S05]  /*86a0*/  @P0 IMAD.WIDE.U32 R2, R30, 0x2, R2 ;  /* 0x000000021e020825 */ /* 0x001fca00078e0002 */
[----:B------:R-:W-:Y:S04]  /*86b0*/  @P0 LDGSTS.E.BYPASS.LTC128B.128 [R9+0x18400], desc[UR38][R2.64], !P3 ;  /* 0x1840000002090fae */ /* 0x000fe8000d901d66 */
[----:B------:R-:W-:Y:S04]  /*86c0*/  @P0 LDGSTS.E.BYPASS.LTC128B.128 [R9+0x1b400], desc[UR38][R2.64+0x80], !P2 ;  /* 0x1b40008002090fae */ /* 0x000fe8000d101d66 */
[----:B------:R0:W-:Y:S01]  /*86d0*/  @P0 LDGSTS.E.BYPASS.LTC128B.128 [R9+0x1e400], desc[UR38][R2.64+0x100], !P1 ;  /* 0x1e40010002090fae */ /* 0x0001e2000c901d66 */
[----:B------:R-:W-:-:S03]  /*86e0*/  ISETP.GE.AND P0, PT, R6, 0x11, PT ;  /* 0x000000110600780c */ /* 0x000fc60003f06270 */
[----:B0-----:R-:W0:Y:S01]  /*86f0*/  SHFL.IDX PT, R9, R7, 0x3, 0x181f ;  /* 0x00781f0007097f89 */ /* 0x001e2200000e0000 */
[----:B-1----:R-:W-:-:S09]  /*8700*/  MOV R2, R14 ;  /* 0x0000000e00027202 */ /* 0x002fd20000000f00 */
[----:B------:R-:W-:Y:S01]  /*8710*/  @P0 IMAD.WIDE.U32 R4, R30, 0x2, R4 ;  /* 0x000000021e040825 */ /* 0x000fe200078e0004 */
[----:B------:R-:W-:Y:S01]  /*8720*/  @P0 LEA R21, R25, UR45, 0x1 ;  /* 0x0000002d19150c11 */ /* 0x000fe2000f8e08ff */
[----:B------:R-:W1:Y:S02]  /*8730*/  SHFL.IDX PT, R14, R0, 0x4, 0x181f ;  /* 0x00981f00000e7f89 */ /* 0x000e6400000e0000 */
[----:B--2---:R-:W-:Y:S02]  /*8740*/  IMAD.MOV.U32 R3, RZ, RZ, R8 ;  /* 0x000000ffff037224 */ /* 0x004fe400078e0008 */
[----:B------:R-:W-:Y:S04]  /*8750*/  @P0 LDGSTS.E.BYPASS.LTC128B.128 [R21+0x18c00], desc[UR38][R4.64], !P3 ;  /* 0x18c0000004150fae */ /* 0x000fe8000d901d66 */
[----:B------:R-:W-:Y:S04]  /*8760*/  @P0 LDGSTS.E.BYPASS.LTC128B.128 [R21+0x1bc00], desc[UR38][R4.64+0x80], !P2 ;  /* 0x1bc0008004150fae */ /* 0x000fe8000d101d66 */
[----:B------:R0:W-:Y:S01]  /*8770*/  @P0 LDGSTS.E.BYPASS.LTC128B.128 [R21+0x1ec00], desc[UR38][R4.64+0x100], !P1 ;  /* 0x1ec0010004150fae */ /* 0x0001e2000c901d66 */
[----:B------:R-:W-:-:S03]  /*8780*/  ISETP.GE.AND P0, PT, R6, 0x21, PT ;  /* 0x000000210600780c */ /* 0x000fc60003f06270 */
[----:B------:R-:W2:Y:S04]  /*8790*/  SHFL.IDX PT, R8, R7, 0x4, 0x181f ;  /* 0x00981f0007087f89 */ /* 0x000ea800000e0000 */
[----:B------:R-:W3:Y:S01]  /*87a0*/  SHFL.IDX PT, R7, R7, 0x5, 0x181f ;  /* 0x00b81f0007077f89 */ /* 0x000ee200000e0000 */
[----:B0-----:R-:W-:Y:S01]  /*87b0*/  MOV R5, R9 ;  /* 0x0000000900057202 */ /* 0x001fe20000000f00 */
[----:B------:R-:W-:-:S04]  /*87c0*/  IMAD.MOV.U32 R4, RZ, RZ, R10 ;  /* 0x000000ffff047224 */ /* 0x000fc800078e000a */
[----:B------:R-:W-:Y:S01]  /*87d0*/  @P0 LEA R35, R25, UR45, 0x1 ;  /* 0x0000002d19230c11 */ /* 0x000fe2000f8e08ff */
[----:B------:R-:W-:-:S05]  /*87e0*/  @P0 IMAD.WIDE.U32 R2, R30, 0x2, R2 ;  /* 0x000000021e020825 */ /* 0x000fca00078e0002 */
[----:B------:R-:W-:Y:S04]  /*87f0*/  @P0 LDGSTS.E.BYPASS.LTC128B.128 [R35+0x19400], desc[UR38][R2.64], !P3 ;  /* 0x1940000002230fae */ /* 0x000fe8000d901d66 */
[----:B------:R-:W-:Y:S04]  /*8800*/  @P0 LDGSTS.E.BYPASS.LTC128B.128 [R35+0x1c400], desc[UR38][R2.64+0x80], !P2 ;  /* 0x1c40008002230fae */ /* 0x000fe8000d101d66 */
[----:B------:R1:W-:Y:S01]  /*8810*/  @P0 LDGSTS.E.BYPASS.LTC128B.128 [R35+0x1f400], desc[UR38][R2.64+0x100], !P1 ;  /* 0x1f40010002230fae */ /* 0x0003e2000c901d66 */
[----:B------:R-:W-:Y:S01]  /*8820*/  ISETP.GE.AND P0, PT, R6, 0x31, PT ;  /* 0x000000310600780c */ /* 0x000fe20003f06270 */
[----:B-1----:R-:W-:-:S12]  /*8830*/  IMAD.MOV.U32 R2, RZ, RZ, R14 ;  /* 0x000000ffff027224 */ /* 0x002fd800078e000e */
[----:B------:R-:W-:Y:S01]  /*8840*/  @P0 IMAD.WIDE.U32 R4, R30, 0x2, R4 ;  /* 0x000000021e040825 */ /* 0x000fe200078e0004 */
[----:B------:R-:W-:Y:S01]  /*8850*/  @P0 LEA R9, R25, UR45, 0x1 ;  /* 0x0000002d19090c11 */ /* 0x000fe2000f8e08ff */
[----:B------:R0:W1:Y:S02]  /*8860*/  SHFL.IDX PT, R14, R0, 0x5, 0x181f ;  /* 0x00b81f00000e7f89 */ /* 0x00006400000e0000 */
[----:B--2---:R-:W-:Y:S02]  /*8870*/  IMAD.MOV.U32 R3, RZ, RZ, R8 ;  /* 0x000000ffff037224 */ /* 0x004fe400078e0008 */
[----:B------:R0:W-:Y:S04]  /*8880*/  @P0 LDGSTS.E.BYPASS.LTC128B.128 [R9+0x19c00], desc[UR38][R4.64], !P3 ;  /* 0x19c0000004090fae */ /* 0x0001e8000d901d66 */
[----:B------:R0:W-:Y:S04]  /*8890*/  @P0 LDGSTS.E.BYPASS.LTC128B.128 [R9+0x1cc00], desc[UR38][R4.64+0x80], !P2 ;  /* 0x1cc0008004090fae */ /* 0x0001e8000d101d66 */
[----:B------:R0:W-:Y:S01]  /*88a0*/  @P0 LDGSTS.E.BYPASS.LTC128B.128 [R9+0x1fc00], desc[UR38][R4.64+0x100], !P1 ;  /* 0x1fc0010004090fae */ /* 0x0001e2000c901d66 */
[----:B------:R-:W-:-:S13]  /*88b0*/  ISETP.GE.AND P0, PT, R6, 0x41, PT ;  /* 0x000000410600780c */ /* 0x000fda0003f06270 */
[----:B------:R-:W-:Y:S01]  /*88c0*/  @P0 IMAD.WIDE.U32 R2, R30, 0x2, R2 ;  /* 0x000000021e020825 */ /* 0x000fe200078e0002 */
[----:B------:R-:W-:-:S05]  /*88d0*/  @P0 LEA R21, R25, UR45, 0x1 ;  /* 0x0000002d19150c11 */ /* 0x000fca000f8e08ff */
[----:B------:R0:W-:Y:S04]  /*88e0*/  @P0 LDGSTS.E.BYPASS.LTC128B.128 [R21+0x1a400], desc[UR38][R2.64], !P3 ;  /* 0x1a40000002150fae */ /* 0x0001e8000d901d66 */
[----:B------:R0:W-:Y:S04]  /*88f0*/  @P0 LDGSTS.E.BYPASS.LTC128B.128 [R21+0x1d400], desc[UR38][R2.64+0x80], !P2 ;  /* 0x1d40008002150fae */ /* 0x0001e8000d101d66 */
[----:B-1-3--:R0:W-:Y:S02]  /*8900*/  @P0 LDGSTS.E.BYPASS.LTC128B.128 [R21+0x20400], desc[UR38][R2.64+0x100], !P1 ;  /* 0x2040010002150fae */ /* 0x00a1e4000c901d66 */
.L_x_102:
[----:B------:R-:W-:Y:S01]  /*8910*/  ISETP.GE.AND P0, PT, R6, 0x51, PT ;  /* 0x000000510600780c */ /* 0x000fe20003f06270 */
[----:B0-----:R-:W-:Y:S01]  /*8920*/  IMAD.MOV.U32 R3, RZ, RZ, R7 ;  /* 0x000000ffff037224 */ /* 0x001fe200078e0007 */
[----:B------:R-:W-:-:S11]  /*8930*/  MOV R2, R14 ;  /* 0x0000000e00027202 */ /* 0x000fd60000000f00 */
[----:B------:R-:W-:Y:S01]  /*8940*/  @P0 IMAD.WIDE.U32 R2, R30, 0x2, R2 ;  /* 0x000000021e020825 */ /* 0x000fe200078e0002 */
[----:B------:R-:W-:-:S05]  /*8950*/  @P0 LEA R5, R25, UR45, 0x1 ;  /* 0x0000002d19050c11 */ /* 0x000fca000f8e08ff */
[----:B------:R-:W-:Y:S01]  /*8960*/  @!PT LDS RZ, [RZ] ;  /* 0x00000000fffff984 */ /* 0x000fe20000000800 */
[----:B------:R-:W-:Y:S01]  /*8970*/  @!PT LDS RZ, [RZ] ;  /* 0x00000000fffff984 */ /* 0x000fe20000000800 */
[----:B------:R-:W-:Y:S01]  /*8980*/  @!PT LDS RZ, [RZ] ;  /* 0x00000000fffff984 */ /* 0x000fe20000000800 */
[----:B------:R0:W-:Y:S04]  /*8990*/  @P0 LDGSTS.E.BYPASS.LTC128B.128 [R5+0x1ac00], desc[UR38][R2.64], !P3 ;  /* 0x1ac0000002050fae */ /* 0x0001e8000d901d66 */
[----:B------:R0:W-:Y:S04]  /*89a0*/  @P0 LDGSTS.E.BYPASS.LTC128B.128 [R5+0x1dc00], desc[UR38][R2.64+0x80], !P2 ;  /* 0x1dc0008002050fae */ /* 0x0001e8000d101d66 */
[----:B------:R0:W-:Y:S01]  /*89b0*/  @P0 LDGSTS.E.BYPASS.LTC128B.128 [R5+0x20c00], desc[UR38][R2.64+0x100], !P1 ;  /* 0x20c0010002050fae */ /* 0x0001e2000c901d66 */
[----:B------:R-:W-:Y:S01]  /*89c0*/  NOP ;  /* 0x0000000000007918 */ /* 0x000fe20000000000 */
[----:B------:R-:W-:Y:S02]  /*89d0*/  SYNCS.ARRIVE.TRANS64.RED.A0T1 RZ, [UR45+0x2a830], RZ ;  /* 0x02a830ffffff79a7 */ /* 0x000fe4000820042d */
[----:B------:R-:W-:Y:S01]  /*89e0*/  ARRIVES.LDGSTSBAR.64.TRANSCNT [UR45+0x2a830] ;  /* 0x02a83000ff0079b0 */ /* 0x000fe20008000aad */
[----:B------:R-:W-:Y:S01]  /*89f0*/  NOP ;  /* 0x0000000000007918 */ /* 0x000fe20000000000 */
[----:B------:R-:W-:-:S13]  /*8a00*/  ISETP.NE.AND P1, PT, R36, 0x3, PT ;  /* 0x000000032400780c */ /* 0x000fda0003f25270 */
[----:B0-----:R-:W-:Y:S05]  /*8a10*/  @!P1 BRA `(.L_x_49) ;  /* 0x0000000000049947 */ /* 0x001fea0003800000 */
[----:B------:R-:W-:Y:S01]  /*8a20*/  BPT.TRAP 0x1 ;  /* 0x000000040000795c */ /* 0x000fe20000300000 */
.L_x_49:
[----:B------:R-:W-:Y:S01]  /*8a30*/  SYNCS.ARRIVE.TRANS64.A1T0 RZ, [UR45+0x2a830], RZ ;  /* 0x02a830ffffff79a7 */ /* 0x000fe2000810002d */
[----:B------:R-:W-:Y:S05]  /*8a40*/  WARPSYNC.ALL ;  /* 0x0000000000007948 */ /* 0x000fea0003800000 */
[----:B------:R-:W-:Y:S01]  /*8a50*/  UIADD3 UR5, UR45, 0xc400, URZ ;  /* 0x0000c4002d057890 */ /* 0x000fe2000fffe03f */
[----:B------:R-:W-:Y:S01]  /*8a60*/  R2UR UR4, R31 ;  /* 0x000000001f0472ca */ /* 0x000fe200000e0000 */
[----:B------:R-:W-:Y:S01]  /*8a70*/  ULDC.64 UR6, c[0x0][0x2d8] ;  /* 0x0000b60000067ab9 */ /* 0x000fe20000000a00 */
[----:B------:R-:W-:Y:S01]  /*8a80*/  SHF.R.S32.HI R35, RZ, 0x1f, R27 ;  /* 0x0000001fff237819 */ /* 0x000fe2000001141b */
[----:B------:R-:W-:Y:S02]  /*8a90*/  ULOP3.LUT UP0, URZ, UR5, 0x3ff, URZ, 0xc0, !UPT ;  /* 0x000003ff053f7892 */ /* 0x000fe4000f80c03f */
[----:B------:R-:W-:Y:S01]  /*8aa0*/  UIMAD.WIDE.U32 UR40, UR42, UR6, URZ ;  /* 0x000000062a2872a5 */ /* 0x000fe2000f8e003f */
[----:B------:R-:W-:Y:S03]  /*8ab0*/  BAR.SYNC.DEFER_BLOCKING 0x8, 0x180 ;  /* 0x0206000000007b1d */ /* 0x000fe60000010000 */
[----:B------:R-:W-:-:S04]  /*8ac0*/  PLOP3.LUT P0, PT, PT, PT, UP0, 0x80, 0x0 ;  /* 0x000000000000781c */ /* 0x000fc80003f0f008 */
[----:B------:R-:W-:-:S04]  /*8ad0*/  UIMAD UR4, UR4, UR6, URZ ;  /* 0x00000006040472a4 */ /* 0x000fc8000f8e023f */
[----:B------:R-:W-:-:S04]  /*8ae0*/  UIMAD UR4, UR42, UR7, UR4 ;  /* 0x000000072a0472a4 */ /* 0x000fc8000f8e0204 */
[----:B------:R-:W-:Y:S01]  /*8af0*/  UIADD3 UR46, UR41, UR4, URZ ;  /* 0x00000004292e7290 */ /* 0x000fe2000fffe03f */
[----:B------:R-:W-:Y:S11]  /*8b00*/  @!P0 BRA `(.L_x_50) ;  /* 0x0000000000408947 */ /* 0x000ff60003800000 */
[----:B------:R-:W-:Y:S01]  /*8b10*/  MOV R2, 0x0 ;  /* 0x0000000000027802 */ /* 0x000fe20000000f00 */
[----:B------:R-:W-:Y:S01]  /*8b20*/  ULDC.64 UR6, c[0x4][0x90] ;  /* 0x0100240000067ab9 */ /* 0x000fe20000000a00 */
[----:B------:R-:W-:Y:S01]  /*8b30*/  ULDC.64 UR8, c[0x4][0x98] ;  /* 0x0100260000087ab9 */ /* 0x000fe20000000a00 */
[----:B------:R-:W-:Y:S01]  /*8b40*/  ULDC.64 UR4, c[0x4][0x20] ;  /* 0x0100080000047ab9 */ /* 0x000fe20000000a00 */
[----:B------:R-:W-:Y:S01]  /*8b50*/  IMAD.U32 R4, RZ, RZ, UR6 ;  /* 0x00000006ff047e24 */ /* 0x000fe2000f8e00ff */
[----:B------:R-:W-:Y:S01]  /*8b60*/  MOV R5, UR7 ;  /* 0x0000000700057c02 */ /* 0x000fe20008000f00 */
[----:B------:R-:W0:Y:S01]  /*8b70*/  LDC.64 R2, c[0x4][R2] ;  /* 0x0100000002027b82 */ /* 0x000e220000000a00 */
[----:B------:R-:W-:Y:S01]  /*8b80*/  IMAD.U32 R6, RZ, RZ, UR8 ;  /* 0x00000008ff067e24 */ /* 0x000fe2000f8e00ff */
[----:B------:R-:W-:Y:S01]  /*8b90*/  MOV R10, UR4 ;  /* 0x00000004000a7c02 */ /* 0x000fe20008000f00 */
[----:B------:R-:W-:Y:S01]  /*8ba0*/  IMAD.U32 R7, RZ, RZ, UR9 ;  /* 0x00000009ff077e24 */ /* 0x000fe2000f8e00ff */
[----:B------:R-:W-:Y:S01]  /*8bb0*/  MOV R12, 0x1 ;  /* 0x00000001000c7802 */ /* 0x000fe20000000f00 */
[----:B------:R-:W-:-:S02]  /*8bc0*/  IMAD.U32 R11, RZ, RZ, UR5 ;  /* 0x00000005ff0b7e24 */ /* 0x000fc4000f8e00ff */
[----:B------:R-:W-:Y:S02]  /*8bd0*/  IMAD.MOV.U32 R8, RZ, RZ, 0x70 ;  /* 0x00000070ff087424 */ /* 0x000fe400078e00ff */
[----:B------:R-:W-:-:S07]  /*8be0*/  IMAD.MOV.U32 R13, RZ, RZ, RZ ;  /* 0x000000ffff0d7224 */ /* 0x000fce00078e00ff */
[----:B------:R-:W-:-:S07]  /*8bf0*/  LEPC R20, `(.L_x_50) ;  /* 0x000000001014794e */ /* 0x000fce0000000000 */
[----:B0-----:R-:W-:Y:S05]  /*8c00*/  CALL.ABS.NOINC R2 ;  /* 0x0000000002007343 */ /* 0x001fea0003c00000 */
.L_x_50:
[----:B------:R-:W0:Y:S01]  /*8c10*/  LDC R6, c[0x0][0x448] ;  /* 0x00011200ff067b82 */ /* 0x000e220000000800 */
[----:B------:R-:W-:Y:S01]  /*8c20*/  ULDC.64 UR4, c[0x0][0x2e0] ;  /* 0x0000b80000047ab9 */ /* 0x000fe20000000a00 */
[----:B------:R-:W-:Y:S01]  /*8c30*/  IMAD R7, R24, 0x80, R33 ;  /* 0x0000008018077824 */ /* 0x000fe200078e0221 */
[----:B------:R-:W-:Y:S01]  /*8c40*/  MOV R3, UR46 ;  /* 0x0000002e00037c02 */ /* 0x000fe20008000f00 */
[----:B------:R-:W-:Y:S02]  /*8c50*/  IMAD R0, R35, UR4, RZ ;  /* 0x0000000423007c24 */ /* 0x000fe4000f8e02ff */
[----:B------:R-:W-:Y:S02]  /*8c60*/  IMAD.U32 R5, RZ, RZ, UR41 ;  /* 0x00000029ff057e24 */ /* 0x000fe4000f8e00ff */
[----:B------:R-:W-:Y:S02]  /*8c70*/  IMAD R9, R27, UR5, R0 ;  /* 0x000000051b097c24 */ /* 0x000fe4000f8e0200 */
[----:B------:R-:W-:-:S02]  /*8c80*/  IMAD.MOV.U32 R5, RZ, RZ, R7 ;  /* 0x000000ffff057224 */ /* 0x000fc400078e0007 */
[----:B------:R-:W-:-:S05]  /*8c90*/  IMAD.U32 R4, RZ, RZ, UR40 ;  /* 0x00000028ff047e24 */ /* 0x000fca000f8e00ff */
[----:B------:R-:W-:-:S05]  /*8ca0*/  MOV R2, R4 ;  /* 0x0000000400027202 */ /* 0x000fca0000000f00 */
[----:B------:R-:W-:Y:S01]  /*8cb0*/  IMAD.WIDE.U32 R2, R27, UR4, R2 ;  /* 0x000000041b027c25 */ /* 0x000fe2000f8e0002 */
[----:B------:R-:W-:Y:S01]  /*8cc0*/  ULDC.64 UR4, c[0x0][0x2d0] ;  /* 0x0000b40000047ab9 */ /* 0x000fe20000000a00 */
[----:B0-----:R-:W-:Y:S02]  /*8cd0*/  ISETP.NE.AND P0, PT, R6, 0x1, PT ;  /* 0x000000010600780c */ /* 0x001fe40003f05270 */
[----:B------:R-:W-:-:S11]  /*8ce0*/  IMAD.IADD R3, R3, 0x1, R9 ;  /* 0x0000000103037824 */ /* 0x000fd600078e0209 */
[----:B------:R-:W0:Y:S08]  /*8cf0*/  @P0 LDC R8, c[0x0][0x44c] ;  /* 0x00011300ff080b82 */ /* 0x000e300000000800 */
[----:B------:R-:W1:Y:S01]  /*8d00*/  @P0 LDC R11, c[0x0][0x450] ;  /* 0x00011400ff0b0b82 */ /* 0x000e620000000800 */
[----:B0-----:R-:W-:-:S05]  /*8d10*/  @P0 IMAD.HI.U32 R0, R7, R8, RZ ;  /* 0x0000000807000227 */ /* 0x001fca00078e00ff */
[----:B-1----:R-:W-:-:S04]  /*8d20*/  @P0 SHF.R.U32.HI R5, RZ, R11, R0 ;  /* 0x0000000bff050219 */ /* 0x002fc80000011600 */
[C---:B------:R-:W-:Y:S01]  /*8d30*/  IADD3 R0, -R5.reuse, RZ, RZ ;  /* 0x000000ff05007210 */ /* 0x040fe20007ffe1ff */
[----:B------:R-:W-:-:S04]  /*8d40*/  IMAD.WIDE.U32 R2, R5, UR4, R2 ;  /* 0x0000000405027c25 */ /* 0x000fc8000f8e0002 */
[----:B------:R-:W-:Y:S01]  /*8d50*/  IMAD R7, R6, R0, R7 ;  /* 0x0000000006077224 */ /* 0x000fe200078e0207 */
[----:B------:R-:W-:-:S05]  /*8d60*/  SHF.R.S32.HI R0, RZ, 0x1f, R5 ;  /* 0x0000001fff007819 */ /* 0x000fca0000011405 */
[----:B------:R-:W-:-:S04]  /*8d70*/  IMAD R0, R0, UR4, RZ ;  /* 0x0000000400007c24 */ /* 0x000fc8000f8e02ff */
[----:B------:R-:W-:Y:S01]  /*8d80*/  IMAD R5, R5, UR5, R0 ;  /* 0x0000000505057c24 */ /* 0x000fe2000f8e0200 */
[----:B------:R-:W-:Y:S01]  /*8d90*/  SHF.R.S32.HI R0, RZ, 0x1f, R7 ;  /* 0x0000001fff007819 */ /* 0x000fe20000011407 */
[----:B------:R-:W-:Y:S02]  /*8da0*/  ULDC.64 UR4, c[0x0][0x2c8] ;  /* 0x0000b20000047ab9 */ /* 0x000fe40000000a00 */
[----:B------:R-:W-:Y:S02]  /*8db0*/  IMAD.IADD R3, R3, 0x1, R5 ;  /* 0x0000000103037824 */ /* 0x000fe400078e0205 */
[----:B------:R-:W-:Y:S02]  /*8dc0*/  IMAD R0, R0, UR4, RZ ;  /* 0x0000000400007c24 */ /* 0x000fe4000f8e02ff */
[----:B------:R-:W-:-:S04]  /*8dd0*/  IMAD.WIDE.U32 R2, R7, UR4, R2 ;  /* 0x0000000407027c25 */ /* 0x000fc8000f8e0002 */
[----:B------:R-:W-:Y:S01]  /*8de0*/  IMAD R5, R7, UR5, R0 ;  /* 0x0000000507057c24 */ /* 0x000fe2000f8e0200 */
[----:B------:R-:W-:Y:S02]  /*8df0*/  ULDC.64 UR4, c[0x0][0x280] ;  /* 0x0000a00000047ab9 */ /* 0x000fe40000000a00 */
[C---:B------:R-:W-:Y:S01]  /*8e00*/  LEA R0, P0, R2.reuse, UR4, 0x1 ;  /* 0x0000000402007c11 */ /* 0x040fe2000f8008ff */
[----:B------:R-:W-:Y:S01]  /*8e10*/  IMAD.IADD R3, R3, 0x1, R5 ;  /* 0x0000000103037824 */ /* 0x000fe200078e0205 */
[----:B------:R-:W-:Y:S02]  /*8e20*/  ULDC UR4, c[0x0][0x2b8] ;  /* 0x0000ae0000047ab9 */ /* 0x000fe40000000800 */
[----:B------:R-:W-:Y:S02]  /*8e30*/  ISETP.GE.AND P2, PT, R19, UR4, PT ;  /* 0x0000000413007c0c */ /* 0x000fe4000bf46270 */
[----:B------:R-:W-:Y:S01]  /*8e40*/  LEA.HI.X R8, R2, UR5, R3, 0x1, P0 ;  /* 0x0000000502087c11 */ /* 0x000fe200080f0c03 */
[----:B------:R-:W-:Y:S01]  /*8e50*/  UMOV UR5, 0xffffffff ;  /* 0xffffffff00057882 */ /* 0x000fe20000000000 */
[----:B------:R-:W-:-:S02]  /*8e60*/  ISETP.GE.AND P0, PT, R23, UR4, PT ;  /* 0x0000000417007c0c */ /* 0x000fc4000bf06270 */
[----:B------:R-:W-:Y:S01]  /*8e70*/  ISETP.GE.AND P3, PT, R30, UR4, PT ;  /* 0x000000041e007c0c */ /* 0x000fe2000bf66270 */
[----:B------:R-:W-:-:S12]  /*8e80*/  BRA.DIV UR5, `(.L_x_51) ;  /* 0x0000002a05307947 */ /* 0x000fd8000b800000 */
[----:B------:R-:W-:Y:S01]  /*8e90*/  SHFL.IDX PT, R3, R8, RZ, 0x181f ;  /* 0x00181fff08037589 */ /* 0x000fe200000e0000 */
[----:B------:R-:W-:Y:S01]  /*8ea0*/  ULDC UR4, c[0x0][0x288] ;  /* 0x0000a20000047ab9 */ /* 0x000fe20000000800 */
[----:B------:R-:W-:Y:S01]  /*8eb0*/  LEA R7, R24, R37, 0x7 ;  /* 0x0000002518077211 */ /* 0x000fe200078e38ff */
[----:B------:R-:W-:Y:S01]  /*8ec0*/  IMAD R6, R6, UR4, RZ ;  /* 0x0000000406067c24 */ /* 0x000fe2000f8e02ff */
[----:B------:R-:W0:Y:S03]  /*8ed0*/  SHFL.IDX PT, R2, R0, RZ, 0x181f ;  /* 0x00181fff00027589 */ /* 0x000e2600000e0000 */
[C---:B------:R-:W-:Y:S01]  /*8ee0*/  VIADD R11, R7.reuse, 0x10 ;  /* 0x00000010070b7836 */ /* 0x040fe20000000000 */
[----:B------:R-:W-:Y:S01]  /*8ef0*/  ISETP.GE.AND P1, PT, R7, R6, PT ;  /* 0x000000060700720c */ /* 0x000fe20003f26270 */
[----:B------:R-:W-:Y:S04]  /*8f00*/  SHFL.IDX PT, R5, R8, 0x1, 0x181f ;  /* 0x00381f0008057f89 */ /* 0x000fe800000e0000 */
[----:B------:R-:W1:Y:S04]  /*8f10*/  SHFL.IDX PT, R4, R0, 0x1, 0x181f ;  /* 0x00381f0000047f89 */ /* 0x000e6800000e0000 */
[----:B------:R-:W-:Y:S04]  /*8f20*/  SHFL.IDX PT, R14, R0, 0x7, 0x181f ;  /* 0x00f81f00000e7f89 */ /* 0x000fe800000e0000 */
[----:B------:R-:W-:Y:S01]  /*8f30*/  @!P1 LEA R9, R25, UR45, 0x1 ;  /* 0x0000002d19099c11 */ /* 0x000fe2000f8e08ff */
[----:B0-----:R-:W-:-:S05]  /*8f40*/  @!P1 IMAD.WIDE.U32 R2, R30, 0x2, R2 ;  /* 0x000000021e029825 */ /* 0x001fca00078e0002 */
[----:B------:R-:W-:Y:S04]  /*8f50*/  @!P1 LDGSTS.E.BYPASS.LTC128B.128 [R9+0xc400], desc[UR38][R2.64], !P3 ;  /* 0x0c40000002099fae */ /* 0x000fe8000d901d66 */
[----:B------:R-:W-:Y:S04]  /*8f60*/  @!P1 LDGSTS.E.BYPASS.LTC128B.128 [R9+0x10400], desc[UR38][R2.64+0x80], !P2 ;  /* 0x1040008002099fae */ /* 0x000fe8000d101d66 */
[----:B------:R0:W-:Y:S01]  /*8f70*/  @!P1 LDGSTS.E.BYPASS.LTC128B.128 [R9+0x14400], desc[UR38][R2.64+0x100], !P0 ;  /* 0x1440010002099fae */ /* 0x0001e2000c101d66 */
[----:B------:R-:W-:Y:S02]  /*8f80*/  ISETP.GE.AND P1, PT, R11, R6, PT ;  /* 0x000000060b00720c */ /* 0x000fe40003f26270 */
[C---:B------:R-:W-:Y:S01]  /*8f90*/  IADD3 R11, R7.reuse, 0x30, RZ ;  /* 0x00000030070b7810 */ /* 0x040fe20007ffe0ff */
[----:B0-----:R-:W-:Y:S01]  /*8fa0*/  SHFL.IDX PT, R3, R8, 0x2, 0x181f ;  /* 0x00581f0008037f89 */ /* 0x001fe200000e0000 */
[----:B------:R-:W-:-:S09]  /*8fb0*/  VIADD R9, R7, 0x20 ;  /* 0x0000002007097836 */ /* 0x000fd20000000000 */
[----:B------:R-:W-:Y:S01]  /*8fc0*/  @!P1 LEA R19, R25, UR45, 0x1 ;  /* 0x0000002d19139c11 */ /* 0x000fe2000f8e08ff */
[----:B-1----:R-:W-:Y:S01]  /*8fd0*/  @!P1 IMAD.WIDE.U32 R4, R30, 0x2, R4 ;  /* 0x000000021e049825 */ /* 0x002fe200078e0004 */
[----:B------:R-:W0:Y:S04]  /*8fe0*/  SHFL.IDX PT, R2, R0, 0x2, 0x181f ;  /* 0x00581f0000027f89 */ /* 0x000e2800000e0000 */
[----:B------:R-:W-:Y:S04]  /*8ff0*/  @!P1 LDGSTS.E.BYPASS.LTC128B.128 [R19+0xcc00], desc[UR38][R4.64], !P3 ;  /* 0x0cc0000004139fae */ /* 0x000fe8000d901d66 */
[----:B------:R-:W-:Y:S04]  /*9000*/  @!P1 LDGSTS.E.BYPASS.LTC128B.128 [R19+0x10c00], desc[UR38][R4.64+0x80], !P2 ;  /* 0x10c0008004139fae */ /* 0x000fe8000d101d66 */
[----:B------:R1:W-:Y:S01]  /*9010*/  @!P1 LDGSTS.E.BYPASS.LTC128B.128 [R19+0x14c00], desc[UR38][R4.64+0x100], !P0 ;  /* 0x14c0010004139fae */ /* 0x0003e2000c101d66 */
[----:B------:R-:W-:-:S03]  /*9020*/  ISETP.GE.AND P1, PT, R9, R6, PT ;  /* 0x000000060900720c */ /* 0x000fc60003f26270 */
[----:B-1----:R-:W-:Y:S10]  /*9030*/  SHFL.IDX PT, R5, R8, 0x3, 0x181f ;  /* 0x00781f0008057f89 */ /* 0x002ff400000e0000 */
[----:B0-----:R-:W-:Y:S01]  /*9040*/  @!P1 IMAD.WIDE.U32 R2, R30, 0x2, R2 ;  /* 0x000000021e029825 */ /* 0x001fe200078e0002 */
[----:B------:R-:W-:Y:S01]  /*9050*/  @!P1 LEA R9, R25, UR45, 0x1 ;  /* 0x0000002d19099c11 */ /* 0x000fe2000f8e08ff */
[----:B------:R-:W0:Y:S04]  /*9060*/  SHFL.IDX PT, R4, R0, 0x3, 0x181f ;  /* 0x00781f0000047f89 */ /* 0x000e2800000e0000 */
[----:B------:R-:W-:Y:S04]  /*9070*/  @!P1 LDGSTS.E.BYPASS.LTC128B.128 [R9+0xd400], desc[UR38][R2.64], !P3 ;  /* 0x0d40000002099fae */ /* 0x000fe8000d901d66 */
[----:B------:R-:W-:Y:S04]  /*9080*/  @!P1 LDGSTS.E.BYPASS.LTC128B.128 [R9+0x11400], desc[UR38][R2.64+0x80], !P2 ;  /* 0x1140008002099fae */ /* 0x000fe8000d101d66 */
[----:B------:R1:W-:Y:S01]  /*9090*/  @!P1 LDGSTS.E.BYPASS.LTC128B.128 [R9+0x15400], desc[UR38][R2.64+0x100], !P0 ;  /* 0x1540010002099fae */ /* 0x0003e2000c101d66 */
[----:B------:R-:W-:Y:S01]  /*90a0*/  ISETP.GE.AND P1, PT, R11, R6, PT ;  /* 0x000000060b00720c */ /* 0x000fe20003f26270 */
[----:B------:R-:W-:-:S02]  /*90b0*/  VIADD R11, R7, 0x50 ;  /* 0x00000050070b7836 */ /* 0x000fc40000000000 */
[----:B-1----:R-:W-:Y:S01]  /*90c0*/  SHFL.IDX PT, R3, R8, 0x4, 0x181f ;  /* 0x00981f0008037f89 */ /* 0x002fe200000e0000 */
[----:B------:R-:W-:-:S09]  /*90d0*/  VIADD R9, R7, 0x40 ;  /* 0x0000004007097836 */ /* 0x000fd20000000000 */
[----:B------:R-:W-:Y:S01]  /*90e0*/  @!P1 LEA R19, R25, UR45, 0x1 ;  /* 0x0000002d19139c11 */ /* 0x000fe2000f8e08ff */
[----:B0-----:R-:W-:Y:S01]  /*90f0*/  @!P1 IMAD.WIDE.U32 R4, R30, 0x2, R4 ;  /* 0x000000021e049825 */ /* 0x001fe200078e0004 */
        /* <DEDUP_REMOVED lines=12> */
[----:B------:R-:W-:-:S03]  /*91c0*/  ISETP.GE.AND P1, PT, R11, R6, PT ;  /* 0x000000060b00720c */ /* 0x000fc60003f26270 */
[----:B-1----:R-:W-:Y:S01]  /*91d0*/  SHFL.IDX PT, R3, R8, 0x6, 0x181f ;  /* 0x00d81f0008037f89 */ /* 0x002fe200000e0000 */
[----:B------:R-:W-:-:S09]  /*91e0*/  IADD3 R9, R7, 0x60, RZ ;  /* 0x0000006007097810 */ /* 0x000fd20007ffe0ff */
[----:B0-----:R-:W-:Y:S01]  /*91f0*/  @!P1 IMAD.WIDE.U32 R4, R30, 0x2, R4 ;  /* 0x000000021e049825 */ /* 0x001fe200078e0004 */
[----:B------:R-:W-:Y:S01]  /*9200*/  @!P1 LEA R19, R25, UR45, 0x1 ;  /* 0x0000002d19139c11 */ /* 0x000fe2000f8e08ff */
[----:B------:R-:W0:Y:S04]  /*9210*/  SHFL.IDX PT, R2, R0, 0x6, 0x181f ;  /* 0x00d81f0000027f89 */ /* 0x000e2800000e0000 */
[----:B------:R-:W-:Y:S04]  /*9220*/  @!P1 LDGSTS.E.BYPASS.LTC128B.128 [R19+0xec00], desc[UR38][R4.64], !P3 ;  /* 0x0ec0000004139fae */ /* 0x000fe8000d901d66 */
[----:B------:R-:W-:Y:S04]  /*9230*/  @!P1 LDGSTS.E.BYPASS.LTC128B.128 [R19+0x12c00], desc[UR38][R4.64+0x80], !P2 ;  /* 0x12c0008004139fae */ /* 0x000fe8000d101d66 */
[----:B------:R1:W-:Y:S01]  /*9240*/  @!P1 LDGSTS.E.BYPASS.LTC128B.128 [R19+0x16c00], desc[UR38][R4.64+0x100], !P0 ;  /* 0x16c0010004139fae */ /* 0x0003e2000c101d66 */
[----:B------:R-:W-:-:S03]  /*9250*/  ISETP.GE.AND P1, PT, R9, R6, PT ;  /* 0x000000060900720c */ /* 0x000fc60003f26270 */
[----:B-1----:R1:W2:Y:S10]  /*9260*/  SHFL.IDX PT, R4, R8, 0x7, 0x181f ;  /* 0x00f81f0008047f89 */ /* 0x0022b400000e0000 */
[----:B0-----:R-:W-:Y:S01]  /*9270*/  @!P1 IMAD.WIDE.U32 R2, R30, 0x2, R2 ;  /* 0x000000021e029825 */ /* 0x001fe200078e0002 */
[----:B------:R-:W-:-:S05]  /*9280*/  @!P1 LEA R9, R25, UR45, 0x1 ;  /* 0x0000002d19099c11 */ /* 0x000fca000f8e08ff */
[----:B------:R1:W-:Y:S04]  /*9290*/  @!P1 LDGSTS.E.BYPASS.LTC128B.128 [R9+0xf400], desc[UR38][R2.64], !P3 ;  /* 0x0f40000002099fae */ /* 0x0003e8000d901d66 */
[----:B------:R1:W-:Y:S04]  /*92a0*/  @!P1 LDGSTS.E.BYPASS.LTC128B.128 [R9+0x13400], desc[UR38][R2.64+0x80], !P2 ;  /* 0x1340008002099fae */ /* 0x0003e8000d101d66 */
[----:B------:R1:W-:Y:S02]  /*92b0*/  @!P1 LDGSTS.E.BYPASS.LTC128B.128 [R9+0x17400], desc[UR38][R2.64+0x100], !P0 ;  /* 0x1740010002099fae */ /* 0x0003e4000c101d66 */
.L_x_119:
[----:B------:R-:W-:Y:S01]  /*92c0*/  VIADD R7, R7, 0x70 ;  /* 0x0000007007077836 */ /* 0x000fe20000000000 */
[----:B------:R-:W-:Y:S01]  /*92d0*/  BSSY B0, `(.L_x_52) ;  /* 0x000000d000007945 */ /* 0x000fe20003800000 */
[----:B-1----:R-:W-:Y:S01]  /*92e0*/  IMAD.MOV.U32 R2, RZ, RZ, R14 ;  /* 0x000000ffff027224 */ /* 0x002fe200078e000e */
[----:B--2---:R-:W-:Y:S02]  /*92f0*/  MOV R3, R4 ;  /* 0x0000000400037202 */ /* 0x004fe40000000f00 */
[----:B------:R-:W-:-:S13]  /*9300*/  ISETP.GE.AND P1, PT, R7, R6, PT ;  /* 0x000000060700720c */ /* 0x000fda0003f26270 */
[----:B------:R-:W-:Y:S05]  /*9310*/  @P1 BRA `(.L_x_53) ;  /* 0x0000000000201947 */ /* 0x000fea0003800000 */
[----:B------:R-:W-:Y:S01]  /*9320*/  IMAD.WIDE.U32 R2, R30, 0x2, R2 ;  /* 0x000000021e027825 */ /* 0x000fe200078e0002 */
[----:B------:R-:W-:-:S05]  /*9330*/  LEA R5, R25, UR45, 0x1 ;  /* 0x0000002d19057c11 */ /* 0x000fca000f8e08ff */
[----:B------:R-:W-:Y:S01]  /*9340*/  @!PT LDS RZ, [RZ] ;  /* 0x00000000fffff984 */ /* 0x000fe20000000800 */
[----:B------:R-:W-:Y:S01]  /*9350*/  @!PT LDS RZ, [RZ] ;  /* 0x00000000fffff984 */ /* 0x000fe20000000800 */
[----:B------:R-:W-:Y:S01]  /*9360*/  @!PT LDS RZ, [RZ] ;  /* 0x00000000fffff984 */ /* 0x000fe20000000800 */
[----:B------:R0:W-:Y:S04]  /*9370*/  LDGSTS.E.BYPASS.LTC128B.128 [R5+0xfc00], desc[UR38][R2.64], !P3 ;  /* 0x0fc0000002057fae */ /* 0x0001e8000d901d66 */
[----:B------:R0:W-:Y:S04]  /*9380*/  LDGSTS.E.BYPASS.LTC128B.128 [R5+0x13c00], desc[UR38][R2.64+0x80], !P2 ;  /* 0x13c0008002057fae */ /* 0x0001e8000d101d66 */
[----:B------:R0:W-:Y:S02]  /*9390*/  LDGSTS.E.BYPASS.LTC128B.128 [R5+0x17c00], desc[UR38][R2.64+0x100], !P0 ;  /* 0x17c0010002057fae */ /* 0x0001e4000c101d66 */
.L_x_53:
[----:B------:R-:W-:Y:S05]  /*93a0*/  BSYNC B0 ;  /* 0x0000000000007941 */ /* 0x000fea0003800000 */
.L_x_52:
[----:B------:R-:W-:Y:S01]  /*93b0*/  NOP ;  /* 0x0000000000007918 */ /* 0x000fe20000000000 */
[----:B------:R-:W-:Y:S01]  /*93c0*/  SYNCS.ARRIVE.TRANS64.RED.A0T1 RZ, [UR45+0x2a800], RZ ;  /* 0x02a800ffffff79a7 */ /* 0x000fe2000820042d */
[----:B------:R-:W-:Y:S01]  /*93d0*/  IMAD.MOV.U32 R0, RZ, RZ, 0x1 ;  /* 0x00000001ff007424 */ /* 0x000fe200078e00ff */
[----:B------:R-:W-:Y:S04]  /*93e0*/  ARRIVES.LDGSTSBAR.64.TRANSCNT [UR45+0x2a800] ;  /* 0x02a80000ff0079b0 */ /* 0x000fe80008000aad */
[----:B------:R-:W-:Y:S01]  /*93f0*/  SHF.L.U32 R0, R0, 0x1f, RZ ;  /* 0x0000001f00007819 */ /* 0x000fe200000006ff */
[----:B------:R-:W-:Y:S01]  /*9400*/  NOP ;  /* 0x0000000000007918 */ /* 0x000fe20000000000 */
[----:B------:R-:W-:Y:S02]  /*9410*/  SYNCS.ARRIVE.TRANS64.A1T0 RZ, [UR45+0x2a800], RZ ;  /* 0x02a800ffffff79a7 */ /* 0x000fe4000810002d */
[----:B------:R-:W1:Y:S02]  /*9420*/  SYNCS.PHASECHK.TRANS64.TRYWAIT P0, [UR45+0x2a820], R0 ;  /* 0x02a82000ff0075a7 */ /* 0x000e64000800016d */
[----:B-1----:R-:W-:Y:S05]  /*9430*/  @!P0 BRA `(.L_x_54) ;  /* 0x0000002c004c8947 */ /* 0x002fea0003800000 */
.L_x_120:
[----:B------:R-:W-:Y:S01]  /*9440*/  UIADD3 UR4, UR49, -0x2, URZ ;  /* 0xfffffffe31047890 */ /* 0x000fe2000fffe03f */
[----:B------:R-:W-:Y:S01]  /*9450*/  IMAD.MOV.U32 R24, RZ, RZ, 0x1 ;  /* 0x00000001ff187424 */ /* 0x000fe200078e00ff */
[----:B------:R-:W-:Y:S02]  /*9460*/  MOV R21, RZ ;  /* 0x000000ff00157202 */ /* 0x000fe40000000f00 */
[----:B------:R-:W-:-:S06]  /*9470*/  UISETP.GE.AND UP0, UPT, UR4, UR48, UPT ;  /* 0x000000300400728c */ /* 0x000fcc000bf06270 */
[----:B------:R-:W-:-:S13]  /*9480*/  PLOP3.LUT P0, PT, PT, PT, UP0, 0x80, 0x0 ;  /* 0x000000000000781c */ /* 0x000fda0003f0f008 */
[----:B------:R-:W-:Y:S05]  /*9490*/  @!P0 BRA `(.L_x_55) ;  /* 0x0000000c00dc8947 */ /* 0x000fea0003800000 */
[----:B------:R-:W-:Y:S01]  /*94a0*/  UIADD3 UR4, UR47, 0x1, URZ ;  /* 0x000000012f047890 */ /* 0x000fe2000fffe03f */
[----:B0-----:R-:W-:Y:S01]  /*94b0*/  LOP3.LUT R3, RZ, UR44, RZ, 0x33, !PT ;  /* 0x0000002cff037c12 */ /* 0x001fe2000f8e33ff */
[----:B------:R-:W-:Y:S01]  /*94c0*/  BSSY B0, `(.L_x_55) ;  /* 0x00000f4000007945 */ /* 0x000fe20003800000 */
[----:B------:R-:W-:Y:S01]  /*94d0*/  IADD3 R18, R26, R18, R37 ;  /* 0x000000121a127210 */ /* 0x000fe20007ffe025 */
[----:B------:R-:W-:Y:S01]  /*94e0*/  UIMAD UR4, UR4, UR37, URZ ;  /* 0x00000025040472a4 */ /* 0x000fe2000f8e023f */
[----:B------:R-:W-:Y:S01]  /*94f0*/  IADD3 R5, -R37, UR43, RZ ;  /* 0x0000002b25057c10 */ /* 0x000fe2000fffe1ff */
[----:B------:R-:W-:Y:S01]  /*9500*/  IMAD.SHL.U32 R35, R30, 0x2, RZ ;  /* 0x000000021e237824 */ /* 0x000fe200078e00ff */
[----:B------:R-:W-:Y:S01]  /*9510*/  MOV R23, 0x1 ;  /* 0x0000000100177802 */ /* 0x000fe20000000f00 */
[----:B------:R-:W-:Y:S02]  /*9520*/  VIADD R9, R18, 0xfffffee0 ;  /* 0xfffffee012097836 */ /* 0x000fe40000000000 */
[----:B------:R-:W-:Y:S01]  /*9530*/  LOP3.LUT R0, RZ, UR4, RZ, 0x33, !PT ;  /* 0x00000004ff007c12 */ /* 0x000fe2000f8e33ff */
[----:B------:R-:W-:-:S03]  /*9540*/  IMAD.MOV.U32 R10, RZ, RZ, RZ ;  /* 0x000000ffff0a7224 */ /* 0x000fc600078e00ff */
[----:B------:R-:W-:-:S04]  /*9550*/  VIMNMX R0, R0, R3, !PT ;  /* 0x0000000300007248 */ /* 0x000fc80007fe0100 */
[C---:B------:R-:W-:Y:S01]  /*9560*/  IADD3 R28, -R0.reuse, -0x2, RZ ;  /* 0xfffffffe001c7810 */ /* 0x040fe20007ffe1ff */
[C---:B------:R-:W-:Y:S02]  /*9570*/  IMAD R5, R0.reuse, 0x60, R5 ;  /* 0x0000006000057824 */ /* 0x040fe400078e0205 */
[----:B------:R-:W-:Y:S02]  /*9580*/  IMAD R9, R0, -0x60, R9 ;  /* 0xffffffa000097824 */ /* 0x000fe400078e0209 */
[----:B------:R-:W-:-:S07]  /*9590*/  VIADD R0, R5, 0xc0 ;  /* 0x000000c005007836 */ /* 0x000fce0000000000 */
.L_x_68:
[----:B------:R-:W0:Y:S01]  /*95a0*/  LDC R2, c[0x0][0x430] ;  /* 0x00010c00ff027b82 */ /* 0x000e220000000800 */
[----:B------:R-:W-:Y:S02]  /*95b0*/  ISETP.GT.U32.AND P1, PT, R33, 0x5f, PT ;  /* 0x0000005f2100780c */ /* 0x000fe40003f24070 */
[----:B------:R-:W-:-:S11]  /*95c0*/  MOV R11, R9 ;  /* 0x00000009000b7202 */ /* 0x000fd60000000f00 */
[----:B------:R-:W1:Y:S08]  /*95d0*/  @!P1 LDC.64 R6, c[0x0][0x428] ;  /* 0x00010a00ff069b82 */ /* 0x000e700000000a00 */
[----:B------:R-:W2:Y:S01]  /*95e0*/  @!P1 LDC.64 R4, c[0x0][0x418] ;  /* 0x00010600ff049b82 */ /* 0x000ea20000000a00 */
[----:B0-----:R-:W-:-:S13]  /*95f0*/  ISETP.NE.AND P0, PT, R2, 0x1, PT ;  /* 0x000000010200780c */ /* 0x001fda0003f05270 */
[----:B------:R-:W0:Y:S08]  /*9600*/  @P0 LDC R2, c[0x0][0x434] ;  /* 0x00010d00ff020b82 */ /* 0x000e300000000800 */
[----:B------:R-:W3:Y:S01]  /*9610*/  @P0 LDC R3, c[0x0][0x438] ;  /* 0x00010e00ff030b82 */ /* 0x000ee20000000800 */
[----:B0-----:R-:W-:-:S05]  /*9620*/  @P0 IMAD.HI.U32 R2, R9, R2, RZ ;  /* 0x0000000209020227 */ /* 0x001fca00078e00ff */
[----:B---3--:R-:W-:Y:S01]  /*9630*/  @P0 SHF.R.U32.HI R11, RZ, R3, R2 ;  /* 0x00000003ff0b0219 */ /* 0x008fe20000011602 */
[----:B-1----:R-:W-:-:S03]  /*9640*/  @!P1 IMAD R2, R34, R6, RZ ;  /* 0x0000000622029224 */ /* 0x002fc600078e02ff */
[--C-:B------:R-:W-:Y:S01]  /*9650*/  @!P1 SHF.R.S32.HI R3, RZ, 0x1f, R11.reuse ;  /* 0x0000001fff039819 */ /* 0x100fe2000001140b */
[----:B------:R-:W-:Y:S02]  /*9660*/  @!P1 IMAD R7, R32, R7, R2 ;  /* 0x0000000720079224 */ /* 0x000fe400078e0202 */
[----:B------:R-:W-:-:S04]  /*9670*/  @!P1 IMAD.MOV.U32 R2, RZ, RZ, R11 ;  /* 0x000000ffff029224 */ /* 0x000fc800078e000b */
[----:B------:R-:W-:Y:S01]  /*9680*/  @!P1 IMAD.WIDE.U32 R2, R32, R6, R2 ;  /* 0x0000000620029225 */ /* 0x000fe200078e0002 */
[----:B------:R-:W-:-:S03]  /*9690*/  MOV R6, RZ ;  /* 0x000000ff00067202 */ /* 0x000fc60000000f00 */
[----:B------:R-:W-:Y:S01]  /*96a0*/  @!P1 IMAD.IADD R3, R7, 0x1, R3 ;  /* 0x0000000107039824 */ /* 0x000fe200078e0203 */
[----:B--2---:R-:W-:-:S04]  /*96b0*/  @!P1 LEA R4, P0, R2, R4, 0x2 ;  /* 0x0000000402049211 */ /* 0x004fc800078010ff */
[----:B------:R-:W-:Y:S01]  /*96c0*/  @!P1 LEA.HI.X R5, R2, R5, R3, 0x2, P0 ;  /* 0x0000000502059211 */ /* 0x000fe200000f1403 */
[----:B------:R-:W-:-:S04]  /*96d0*/  VIADD R21, R10, 0x1 ;  /* 0x000000010a157836 */ /* 0x000fc80000000000 */
[----:B------:R0:W5:Y:S01]  /*96e0*/  @!P1 LDG.E R6, desc[UR38][R4.64] ;  /* 0x0000002604069981 */ /* 0x000162000c1e1900 */
[----:B------:R-:W-:Y:S02]  /*96f0*/  ISETP.NE.AND P1, PT, R36, 0x3, PT ;  /* 0x000000032400780c */ /* 0x000fe40003f25270 */
[----:B------:R-:W-:-:S04]  /*9700*/  ISETP.NE.AND P0, PT, R21, 0x2, PT ;  /* 0x000000021500780c */ /* 0x000fc80003f05270 */
[----:B------:R-:W-:Y:S02]  /*9710*/  SEL R24, RZ, 0x1, P0 ;  /* 0x00000001ff187807 */ /* 0x000fe40000000000 */
[----:B------:R-:W-:Y:S02]  /*9720*/  SEL R21, R21, RZ, P0 ;  /* 0x000000ff15157207 */ /* 0x000fe40000000000 */
[----:B------:R-:W-:-:S03]  /*9730*/  LOP3.LUT R24, R23, R24, RZ, 0x3c, !PT ;  /* 0x0000001817187212 */ /* 0x000fc600078e3cff */
[----:B0-----:R-:W-:Y:S05]  /*9740*/  @!P1 BRA `(.L_x_56) ;  /* 0x0000000000049947 */ /* 0x001fea0003800000 */
[----:B------:R-:W-:Y:S01]  /*9750*/  BPT.TRAP 0x1 ;  /* 0x000000040000795c */ /* 0x000fe20000300000 */
.L_x_56:
[----:B------:R-:W-:Y:S01]  /*9760*/  LEA R8, R21, UR45, 0x3 ;  /* 0x0000002d15087c11 */ /* 0x000fe2000f8e18ff */
[----:B------:R-:W-:Y:S01]  /*9770*/  BSSY B1, `(.L_x_57) ;  /* 0x0000004000017945 */ /* 0x000fe20003800000 */
[----:B------:R-:W-:-:S04]  /*9780*/  SHF.L.U32 R3, R24, 0x1f, RZ ;  /* 0x0000001f18037819 */ /* 0x000fc800000006ff */
[----:B------:R-:W0:Y:S02]  /*9790*/  SYNCS.PHASECHK.TRANS64.TRYWAIT P0, [R8+URZ+0x2a840], R3 ;  /* 0x02a84003080075a7 */ /* 0x000e24000800017f */
[----:B0-----:R-:W-:Y:S05]  /*97a0*/  @!P0 BRA `(.L_x_58) ;  /* 0x0000002800888947 */ /* 0x001fea0003800000 */
.L_x_121:
[----:B------:R-:W-:Y:S05]  /*97b0*/  BSYNC B1 ;  /* 0x0000000000017941 */ /* 0x000fea0003800000 */
.L_x_57:
[----:B------:R-:W-:Y:S01]  /*97c0*/  ULDC UR4, c[0x0][0x430] ;  /* 0x00010c0000047ab9 */ /* 0x000fe20000000800 */
[----:B-----5:R-:W-:Y:S01]  /*97d0*/  SHF.R.S32.HI R27, RZ, 0x1f, R6 ;  /* 0x0000001fff1b7819 */ /* 0x020fe20000011406 */
[----:B------:R-:W-:Y:S01]  /*97e0*/  UIADD3 UR4, -UR4, URZ, URZ ;  /* 0x0000003f04047290 */ /* 0x000fe2000fffe13f */
[----:B------:R-:W-:Y:S01]  /*97f0*/  R2UR UR6, R31 ;  /* 0x000000001f0672ca */ /* 0x000fe200000e0000 */
[----:B------:R-:W-:Y:S01]  /*9800*/  IMAD R19, R21, 0x4800, R25 ;  /* 0x0000480015137824 */ /* 0x000fe200078e0219 */
[C---:B------:R-:W-:Y:S02]  /*9810*/  LOP3.LUT P3, RZ, R22.reuse, 0x4, RZ, 0xc0, !PT ;  /* 0x0000000416ff7812 */ /* 0x040fe4000786c0ff */
[C---:B------:R-:W-:Y:S01]  /*9820*/  LOP3.LUT P2, RZ, R22.reuse, 0x2, RZ, 0xc0, !PT ;  /* 0x0000000216ff7812 */ /* 0x040fe2000784c0ff */
[----:B------:R-:W-:Y:S01]  /*9830*/  IMAD R7, R11, UR4, R9 ;  /* 0x000000040b077c24 */ /* 0x000fe2000f8e0209 */
[----:B------:R-:W-:Y:S01]  /*9840*/  ULDC.64 UR4, c[0x0][0x300] ;  /* 0x0000c00000047ab9 */ /* 0x000fe20000000a00 */
[----:B------:R-:W-:-:S03]  /*9850*/  LOP3.LUT P1, RZ, R22, 0x1, RZ, 0xc0, !PT ;  /* 0x0000000116ff7812 */ /* 0x000fc6000782c0ff */
[----:B------:R-:W-:-:S05]  /*9860*/  SHF.R.S32.HI R26, RZ, 0x1f, R7 ;  /* 0x0000001fff1a7819 */ /* 0x000fca0000011407 */
[----:B------:R-:W-:-:S04]  /*9870*/  IMAD R2, R26, UR4, RZ ;  /* 0x000000041a027c24 */ /* 0x000fc8000f8e02ff */
[C---:B------:R-:W-:Y:S02]  /*9880*/  IMAD R5, R7.reuse, UR5, R2 ;  /* 0x0000000507057c24 */ /* 0x040fe4000f8e0202 */
[----:B0-----:R-:W-:Y:S01]  /*9890*/  IMAD.WIDE.U32 R2, R7, UR4, RZ ;  /* 0x0000000407027c25 */ /* 0x001fe2000f8e00ff */
        /* <DEDUP_REMOVED lines=14> */
[----:B------:R-:W-:-:S04]  /*9980*/  UMOV UR4, 0xffffffff ;  /* 0xffffffff00047882 */ /* 0x000fc80000000000 */
[----:B------:R-:W-:Y:S01]  /*9990*/  LEA.HI.X R20, R2, UR7, R3, 0x1, P0 ;  /* 0x0000000702147c11 */ /* 0x000fe200080f0c03 */
[----:B------:R-:W-:Y:S06]  /*99a0*/  BRA.DIV UR4, `(.L_x_59) ;  /* 0x0000002a041c7947 */ /* 0x000fec000b800000 */
[----:B------:R-:W0:Y:S01]  /*99b0*/  SHFL.IDX PT, R14, R18, RZ, 0x181f ;  /* 0x00181fff120e7589 */ /* 0x000e2200000e0000 */
[----:B------:R-:W-:-:S03]  /*99c0*/  LEA R19, R19, UR45, 0x1 ;  /* 0x0000002d13137c11 */ /* 0x000fc6000f8e08ff */
[----:B------:R-:W1:Y:S04]  /*99d0*/  SHFL.IDX PT, R3, R20, RZ, 0x181f ;  /* 0x00181fff14037589 */ /* 0x000e6800000e0000 */
[----:B------:R-:W-:Y:S04]  /*99e0*/  SHFL.IDX PT, R4, R20, 0x1, 0x181f ;  /* 0x00381f0014047f89 */ /* 0x000fe800000e0000 */
[----:B------:R-:W-:Y:S04]  /*99f0*/  SHFL.IDX PT, R12, R18, 0x2, 0x181f ;  /* 0x00581f00120c7f89 */ /* 0x000fe800000e0000 */
[----:B------:R-:W-:Y:S01]  /*9a00*/  SHFL.IDX PT, R5, R20, 0x2, 0x181f ;  /* 0x00581f0014057f89 */ /* 0x000fe200000e0000 */
[----:B0-----:R-:W-:-:S03]  /*9a10*/  IADD3 R2, P0, R14, R35, RZ ;  /* 0x000000230e027210 */ /* 0x001fc60007f1e0ff */
[----:B------:R-:W0:Y:S01]  /*9a20*/  SHFL.IDX PT, R14, R18, 0x1, 0x181f ;  /* 0x00381f00120e7f89 */ /* 0x000e2200000e0000 */
[----:B-1----:R-:W-:-:S05]  /*9a30*/  IADD3.X R3, RZ, R3, RZ, P0, !PT ;  /* 0x00000003ff037210 */ /* 0x002fca00007fe4ff */
[----:B------:R-:W-:Y:S04]  /*9a40*/  LDGSTS.E.BYPASS.LTC128B.128 [R19+0x18400], desc[UR38][R2.64], !P3 ;  /* 0x1840000002137fae */ /* 0x000fe8000d901d66 */
[----:B------:R-:W-:Y:S04]  /*9a50*/  LDGSTS.E.BYPASS.LTC128B.128 [R19+0x1b400], desc[UR38][R2.64+0x80], !P2 ;  /* 0x1b40008002137fae */ /* 0x000fe8000d101d66 */
[----:B------:R0:W-:Y:S02]  /*9a60*/  LDGSTS.E.BYPASS.LTC128B.128 [R19+0x1e400], desc[UR38][R2.64+0x100], !P1 ;  /* 0x1e40010002137fae */ /* 0x0001e4000c901d66 */
[----:B0-----:R-:W-:-:S02]  /*9a70*/  IADD3 R2, P0, R14, R35, RZ ;  /* 0x000000230e027210 */ /* 0x001fc40007f1e0ff */
[----:B------:R-:W0:Y:S03]  /*9a80*/  SHFL.IDX PT, R14, R18, 0x3, 0x181f ;  /* 0x00781f00120e7f89 */ /* 0x000e2600000e0000 */
[----:B------:R-:W-:Y:S01]  /*9a90*/  IMAD.X R3, RZ, RZ, R4, P0 ;  /* 0x000000ffff037224 */ /* 0x000fe200000e0604 */
[-C--:B------:R-:W-:Y:S02]  /*9aa0*/  IADD3 R4, P0, R12, R35.reuse, RZ ;  /* 0x000000230c047210 */ /* 0x080fe40007f1e0ff */
[----:B------:R-:W-:Y:S03]  /*9ab0*/  SHFL.IDX PT, R12, R18, 0x4, 0x181f ;  /* 0x00981f00120c7f89 */ /* 0x000fe600000e0000 */
[----:B------:R-:W-:Y:S01]  /*9ac0*/  IMAD.X R5, RZ, RZ, R5, P0 ;  /* 0x000000ffff057224 */ /* 0x000fe200000e0605 */
[----:B------:R-:W-:Y:S04]  /*9ad0*/  LDGSTS.E.BYPASS.LTC128B.128 [R19+0x18c00], desc[UR38][R2.64], !P3 ;  /* 0x18c0000002137fae */ /* 0x000fe8000d901d66 */
[----:B------:R-:W-:Y:S04]  /*9ae0*/  LDGSTS.E.BYPASS.LTC128B.128 [R19+0x1bc00], desc[UR38][R2.64+0x80], !P2 ;  /* 0x1bc0008002137fae */ /* 0x000fe8000d101d66 */
[----:B------:R1:W-:Y:S04]  /*9af0*/  LDGSTS.E.BYPASS.LTC128B.128 [R19+0x1ec00], desc[UR38][R2.64+0x100], !P1 ;  /* 0x1ec0010002137fae */ /* 0x0003e8000c901d66 */
[----:B------:R-:W-:Y:S04]  /*9b00*/  LDGSTS.E.BYPASS.LTC128B.128 [R19+0x19400], desc[UR38][R4.64], !P3 ;  /* 0x1940000004137fae */ /* 0x000fe8000d901d66 */
[----:B------:R-:W-:Y:S04]  /*9b10*/  LDGSTS.E.BYPASS.LTC128B.128 [R19+0x1c400], desc[UR38][R4.64+0x80], !P2 ;  /* 0x1c40008004137fae */ /* 0x000fe8000d101d66 */
[----:B-1----:R-:W1:Y:S01]  /*9b20*/  SHFL.IDX PT, R3, R20, 0x3, 0x181f ;  /* 0x00781f0014037f89 */ /* 0x002e6200000e0000 */
[----:B0-----:R-:W-:-:S03]  /*9b30*/  IADD3 R2, P0, R14, R35, RZ ;  /* 0x000000230e027210 */ /* 0x001fc60007f1e0ff */
[----:B------:R0:W-:Y:S04]  /*9b40*/  LDGSTS.E.BYPASS.LTC128B.128 [R19+0x1f400], desc[UR38][R4.64+0x100], !P1 ;  /* 0x1f40010004137fae */ /* 0x0001e8000c901d66 */
[----:B------:R-:W-:Y:S04]  /*9b50*/  SHFL.IDX PT, R14, R18, 0x5, 0x181f ;  /* 0x00b81f00120e7f89 */ /* 0x000fe800000e0000 */
[----:B0-----:R-:W0:Y:S04]  /*9b60*/  SHFL.IDX PT, R4, R20, 0x4, 0x181f ;  /* 0x00981f0014047f89 */ /* 0x001e2800000e0000 */
[----:B------:R-:W2:Y:S01]  /*9b70*/  SHFL.IDX PT, R20, R20, 0x5, 0x181f ;  /* 0x00b81f0014147f89 */ /* 0x000ea200000e0000 */
[----:B-1----:R-:W-:-:S05]  /*9b80*/  IADD3.X R3, RZ, R3, RZ, P0, !PT ;  /* 0x00000003ff037210 */ /* 0x002fca00007fe4ff */
[----:B------:R-:W-:Y:S04]  /*9b90*/  LDGSTS.E.BYPASS.LTC128B.128 [R19+0x19c00], desc[UR38][R2.64], !P3 ;  /* 0x19c0000002137fae */ /* 0x000fe8000d901d66 */
[----:B------:R-:W-:Y:S04]  /*9ba0*/  LDGSTS.E.BYPASS.LTC128B.128 [R19+0x1cc00], desc[UR38][R2.64+0x80], !P2 ;  /* 0x1cc0008002137fae */ /* 0x000fe8000d101d66 */
[----:B------:R1:W-:Y:S02]  /*9bb0*/  LDGSTS.E.BYPASS.LTC128B.128 [R19+0x1fc00], desc[UR38][R2.64+0x100], !P1 ;  /* 0x1fc0010002137fae */ /* 0x0003e4000c901d66 */
[----:B-1----:R-:W-:-:S05]  /*9bc0*/  IADD3 R2, P0, R12, R35, RZ ;  /* 0x000000230c027210 */ /* 0x002fca0007f1e0ff */
[----:B0-----:R-:W-:-:S05]  /*9bd0*/  IMAD.X R3, RZ, RZ, R4, P0 ;  /* 0x000000ffff037224 */ /* 0x001fca00000e0604 */
[----:B------:R0:W-:Y:S04]  /*9be0*/  LDGSTS.E.BYPASS.LTC128B.128 [R19+0x1a400], desc[UR38][R2.64], !P3 ;  /* 0x1a40000002137fae */ /* 0x0001e8000d901d66 */
[----:B------:R0:W-:Y:S04]  /*9bf0*/  LDGSTS.E.BYPASS.LTC128B.128 [R19+0x1d400], desc[UR38][R2.64+0x80], !P2 ;  /* 0x1d40008002137fae */ /* 0x0001e8000d101d66 */
[----:B--2---:R0:W-:Y:S02]  /*9c00*/  LDGSTS.E.BYPASS.LTC128B.128 [R19+0x20400], desc[UR38][R2.64+0x100], !P1 ;  /* 0x2040010002137fae */ /* 0x0041e4000c901d66 */
.L_x_135:
[----:B0-----:R-:W-:-:S05]  /*9c10*/  IADD3 R2, P0, R14, R35, RZ ;  /* 0x000000230e027210 */ /* 0x001fca0007f1e0ff */
[----:B------:R-:W-:Y:S01]  /*9c20*/  IMAD.X R3, RZ, RZ, R20, P0 ;  /* 0x000000ffff037224 */ /* 0x000fe200000e0614 */
[----:B------:R-:W-:-:S04]  /*9c30*/  PLOP3.LUT P0, PT, PT, PT, PT, 0x80, 0x0 ;  /* 0x000000000000781c */ /* 0x000fc80003f0f070 */
[----:B------:R-:W-:Y:S01]  /*9c40*/  @!PT LDS RZ, [RZ] ;  /* 0x00000000fffff984 */ /* 0x000fe20000000800 */
[----:B------:R-:W-:Y:S01]  /*9c50*/  @!PT LDS RZ, [RZ] ;  /* 0x00000000fffff984 */ /* 0x000fe20000000800 */
[----:B------:R-:W-:Y:S01]  /*9c60*/  @!PT LDS RZ, [RZ] ;  /* 0x00000000fffff984 */ /* 0x000fe20000000800 */
[----:B------:R0:W-:Y:S04]  /*9c70*/  LDGSTS.E.BYPASS.LTC128B.128 [R19+0x1ac00], desc[UR38][R2.64], !P3 ;  /* 0x1ac0000002137fae */ /* 0x0001e8000d901d66 */
[----:B------:R0:W-:Y:S04]  /*9c80*/  LDGSTS.E.BYPASS.LTC128B.128 [R19+0x1dc00], desc[UR38][R2.64+0x80], !P2 ;  /* 0x1dc0008002137fae */ /* 0x0001e8000d101d66 */
[----:B------:R0:W-:Y:S01]  /*9c90*/  LDGSTS.E.BYPASS.LTC128B.128 [R19+0x20c00], desc[UR38][R2.64+0x100], !P1 ;  /* 0x20c0010002137fae */ /* 0x0001e2000c901d66 */
[----:B------:R-:W-:Y:S01]  /*9ca0*/  NOP ;  /* 0x0000000000007918 */ /* 0x000fe20000000000 */
.L_x_60:
[----:B------:R-:W-:Y:S02]  /*9cb0*/  PLOP3.LUT P1, PT, P1, P0, PT, 0xa2, 0x0 ;  /* 0x000000000000781c */ /* 0x000fe40000f21472 */
[----:B------:R-:W-:-:S08]  /*9cc0*/  @P0 R2UR P1, UR4, R8 ;  /* 0x00000000080402ca */ /* 0x000fd00000020000 */
[----:B------:R-:W-:-:S05]  /*9cd0*/  @P0 PLOP3.LUT P0, PT, P1, PT, PT, 0x80, 0x0 ;  /* 0x000000000000081c */ /* 0x000fca0000f0f070 */
[----:B------:R-:W-:Y:S01]  /*9ce0*/  @!P1 SYNCS.ARRIVE.TRANS64.RED.A0T1 RZ, [UR4+0x2a830], RZ ;  /* 0x02a830ffffff99a7 */ /* 0x000fe20008200404 */
[----:B------:R-:W-:Y:S07]  /*9cf0*/  @!P1 ARRIVES.LDGSTSBAR.64.TRANSCNT [UR4+0x2a830] ;  /* 0x02a83000ff0099b0 */ /* 0x000fee0008000a84 */
[----:B------:R-:W-:Y:S05]  /*9d00*/  @P0 BRA.U.ANY `(.L_x_60) ;  /* 0xfffffffd00e80947 */ /* 0x000fea000393ffff */
[----:B------:R-:W-:Y:S01]  /*9d10*/  NOP ;  /* 0x0000000000007918 */ /* 0x000fe20000000000 */
[----:B------:R-:W-:-:S13]  /*9d20*/  ISETP.NE.AND P2, PT, R36, 0x3, PT ;  /* 0x000000032400780c */ /* 0x000fda0003f45270 */
[----:B------:R-:W-:Y:S05]  /*9d30*/  @!P2 BRA `(.L_x_61) ;  /* 0x000000000004a947 */ /* 0x000fea0003800000 */
[----:B------:R-:W-:Y:S01]  /*9d40*/  BPT.TRAP 0x1 ;  /* 0x000000040000795c */ /* 0x000fe20000300000 */
.L_x_61:
[----:B------:R1:W-:Y:S01]  /*9d50*/  SYNCS.ARRIVE.TRANS64.A1T0 RZ, [R8+URZ+0x2a830], RZ ;  /* 0x02a830ff08ff79a7 */ /* 0x0003e2000810003f */
[----:B------:R-:W-:Y:S05]  /*9d60*/  @!P2 BRA `(.L_x_62) ;  /* 0x000000000004a947 */ /* 0x000fea0003800000 */
[----:B------:R-:W-:Y:S01]  /*9d70*/  BPT.TRAP 0x1 ;  /* 0x000000040000795c */ /* 0x000fe20000300000 */
.L_x_62:
[----:B0-----:R-:W-:Y:S01]  /*9d80*/  SHF.L.U32 R3, R23, 0x1f, RZ ;  /* 0x0000001f17037819 */ /* 0x001fe200000006ff */
[----:B------:R-:W-:Y:S01]  /*9d90*/  BSSY B1, `(.L_x_63) ;  /* 0x0000004000017945 */ /* 0x000fe20003800000 */
[----:B------:R-:W-:-:S04]  /*9da0*/  LEA R4, R10, UR45, 0x3 ;  /* 0x0000002d0a047c11 */ /* 0x000fc8000f8e18ff */
[----:B------:R-:W0:Y:S02]  /*9db0*/  SYNCS.PHASECHK.TRANS64.TRYWAIT P0, [R4+URZ+0x2a860], R3 ;  /* 0x02a86003040075a7 */ /* 0x000e24000800017f */
[----:B0-----:R-:W-:Y:S05]  /*9dc0*/  @!P0 BRA `(.L_x_64) ;  /* 0x0000002800d08947 */ /* 0x001fea0003800000 */
.L_x_136:
[----:B------:R-:W-:Y:S05]  /*9dd0*/  BSYNC B1 ;  /* 0x0000000000017941 */ /* 0x000fea0003800000 */
.L_x_63:
[----:B------:R-:W-:Y:S01]  /*9de0*/  UMOV UR4, 0xffffffff ;  /* 0xffffffff00047882 */ /* 0x000fe20000000000 */
[----:B------:R-:W-:Y:S01]  /*9df0*/  LOP3.LUT P0, RZ, R29, 0x2, RZ, 0xc0, !PT ;  /* 0x000000021dff7812 */ /* 0x000fe2000780c0ff */
[----:B------:R-:W-:Y:S01]  /*9e00*/  IMAD R5, R10, 0x3000, R25 ;  /* 0x000030000a057824 */ /* 0x000fe200078e0219 */
[----:B------:R-:W-:Y:S11]  /*9e10*/  BRA.DIV UR4, `(.L_x_65) ;  /* 0x0000002a04d07947 */ /* 0x000ff6000b800000 */
[----:B------:R-:W2:Y:S01]  /*9e20*/  SHFL.IDX PT, R14, R16, RZ, 0x181f ;  /* 0x00181fff100e7589 */ /* 0x000ea200000e0000 */
[----:B------:R-:W-:-:S03]  /*9e30*/  LEA R5, R5, UR45, 0x1 ;  /* 0x0000002d05057c11 */ /* 0x000fc6000f8e08ff */
[----:B0-----:R-:W0:Y:S04]  /*9e40*/  SHFL.IDX PT, R3, R17, RZ, 0x181f ;  /* 0x00181fff11037589 */ /* 0x001e2800000e0000 */
[----:B-1----:R-:W-:Y:S01]  /*9e50*/  SHFL.IDX PT, R8, R17, 0x1, 0x181f ;  /* 0x00381f0011087f89 */ /* 0x002fe200000e0000 */
[----:B--2---:R-:W-:-:S03]  /*9e60*/  IADD3 R2, P1, R14, R35, RZ ;  /* 0x000000230e027210 */ /* 0x004fc60007f3e0ff */
[----:B------:R-:W1:Y:S01]  /*9e70*/  SHFL.IDX PT, R14, R16, 0x1, 0x181f ;  /* 0x00381f00100e7f89 */ /* 0x000e6200000e0000 */
[----:B0-----:R-:W-:Y:S02]  /*9e80*/  IADD3.X R3, RZ, R3, RZ, P1, !PT ;  /* 0x00000003ff037210 */ /* 0x001fe40000ffe4ff */
[----:B------:R-:W-:-:S04]  /*9e90*/  LOP3.LUT P1, RZ, R29, 0x1, RZ, 0xc0, !PT ;  /* 0x000000011dff7812 */ /* 0x000fc8000782c0ff */
[----:B------:R-:W-:-:S13]  /*9ea0*/  ISETP.LT.OR P2, PT, R0, 0x1, !P1 ;  /* 0x000000010000780c */ /* 0x000fda0004f41670 */
[----:B------:R-:W-:Y:S01]  /*9eb0*/  LDGSTS.E.BYPASS.LTC128B.128 [R5+0x400], desc[UR38][R2.64], !P2 ;  /* 0x0040000002057fae */ /* 0x000fe2000d101d66 */
[----:B------:R-:W-:-:S13]  /*9ec0*/  ISETP.LT.OR P2, PT, R0, 0x1, !P0 ;  /* 0x000000010000780c */ /* 0x000fda0004741670 */
[----:B------:R1:W-:Y:S02]  /*9ed0*/  LDGSTS.E.BYPASS.LTC128B.128 [R5+0x3400], desc[UR38][R2.64+0x80], !P2 ;  /* 0x0340008002057fae */ /* 0x0003e4000d101d66 */
[----:B-1----:R-:W-:Y:S02]  /*9ee0*/  IADD3 R2, P2, R14, R35, RZ ;  /* 0x000000230e027210 */ /* 0x002fe40007f5e0ff */
[----:B------:R-:W0:Y:S03]  /*9ef0*/  SHFL.IDX PT, R14, R16, 0x2, 0x181f ;  /* 0x00581f00100e7f89 */ /* 0x000e2600000e0000 */
[----:B------:R-:W-:Y:S01]  /*9f00*/  IMAD.X R3, RZ, RZ, R8, P2 ;  /* 0x000000ffff037224 */ /* 0x000fe200010e0608 */
[----:B------:R-:W-:Y:S01]  /*9f10*/  ISETP.LT.OR P2, PT, R0, 0x11, !P1 ;  /* 0x000000110000780c */ /* 0x000fe20004f41670 */
[----:B------:R-:W1:-:S12]  /*9f20*/  SHFL.IDX PT, R8, R17, 0x2, 0x181f ;  /* 0x00581f0011087f89 */ /* 0x000e5800000e0000 */
[----:B------:R-:W-:Y:S01]  /*9f30*/  LDGSTS.E.BYPASS.LTC128B.128 [R5+0xc00], desc[UR38][R2.64], !P2 ;  /* 0x00c0000002057fae */ /* 0x000fe2000d101d66 */
[----:B------:R-:W-:-:S13]  /*9f40*/  ISETP.LT.OR P2, PT, R0, 0x11, !P0 ;  /* 0x000000110000780c */ /* 0x000fda0004741670 */
[----:B------:R0:W-:Y:S02]  /*9f50*/  LDGSTS.E.BYPASS.LTC128B.128 [R5+0x3c00], desc[UR38][R2.64+0x80], !P2 ;  /* 0x03c0008002057fae */ /* 0x0001e4000d101d66 */
[----:B0-----:R-:W-:Y:S02]  /*9f60*/  IADD3 R2, P2, R14, R35, RZ ;  /* 0x000000230e027210 */ /* 0x001fe40007f5e0ff */
[----:B------:R-:W0:Y:S03]  /*9f70*/  SHFL.IDX PT, R14, R16, 0x3, 0x181f ;  /* 0x00781f00100e7f89 */ /* 0x000e2600000e0000 */
[----:B-1----:R-:W-:Y:S01]  /*9f80*/  IMAD.X R3, RZ, RZ, R8, P2 ;  /* 0x000000ffff037224 */ /* 0x002fe200010e0608 */
[----:B------:R-:W-:Y:S01]  /*9f90*/  ISETP.LT.OR P2, PT, R0, 0x21, !P1 ;  /* 0x000000210000780c */ /* 0x000fe20004f41670 */
[----:B------:R-:W1:-:S12]  /*9fa0*/  SHFL.IDX PT, R8, R17, 0x3, 0x181f ;  /* 0x00781f0011087f89 */ /* 0x000e5800000e0000 */
[----:B------:R-:W-:Y:S01]  /*9fb0*/  LDGSTS.E.BYPASS.LTC128B.128 [R5+0x1400], desc[UR38][R2.64], !P2 ;  /* 0x0140000002057fae */ /* 0x000fe2000d101d66 */
[----:B------:R-:W-:-:S13]  /*9fc0*/  ISETP.LT.OR P2, PT, R0, 0x21, !P0 ;  /* 0x000000210000780c */ /* 0x000fda0004741670 */
[----:B------:R0:W-:Y:S02]  /*9fd0*/  LDGSTS.E.BYPASS.LTC128B.128 [R5+0x4400], desc[UR38][R2.64+0x80], !P2 ;  /* 0x0440008002057fae */ /* 0x0001e4000d101d66 */
[----:B0-----:R-:W-:Y:S02]  /*9fe0*/  IADD3 R2, P2, R14, R35, RZ ;  /* 0x000000230e027210 */ /* 0x001fe40007f5e0ff */
[----:B------:R-:W0:Y:S02]  /*9ff0*/  SHFL.IDX PT, R14, R16, 0x4, 0x181f ;  /* 0x00981f00100e7f89 */ /* 0x000e2400000e0000 */
[----:B-1----:R-:W-:Y:S02]  /*a000*/  IADD3.X R3, RZ, R8, RZ, P2, !PT ;  /* 0x00000008ff037210 */ /* 0x002fe400017fe4ff */
[----:B------:R-:W-:Y:S01]  /*a010*/  ISETP.LT.OR P2, PT, R0, 0x31, !P1 ;  /* 0x000000310000780c */ /* 0x000fe20004f41670 */
[----:B------:R-:W1:-:S12]  /*a020*/  SHFL.IDX PT, R8, R17, 0x4, 0x181f ;  /* 0x00981f0011087f89 */ /* 0x000e5800000e0000 */
[----:B------:R-:W-:Y:S01]  /*a030*/  LDGSTS.E.BYPASS.LTC128B.128 [R5+0x1c00], desc[UR38][R2.64], !P2 ;  /* 0x01c0000002057fae */ /* 0x000fe2000d101d66 */
[----:B------:R-:W-:-:S13]  /*a040*/  ISETP.LT.OR P2, PT, R0, 0x31, !P0 ;  /* 0x000000310000780c */ /* 0x000fda0004741670 */
[----:B------:R0:W-:Y:S02]  /*a050*/  LDGSTS.E.BYPASS.LTC128B.128 [R5+0x4c00], desc[UR38][R2.64+0x80], !P2 ;  /* 0x04c0008002057fae */ /* 0x0001e4000d101d66 */
[----:B0-----:R-:W-:Y:S02]  /*a060*/  IADD3 R2, P2, R14, R35, RZ ;  /* 0x000000230e027210 */ /* 0x001fe40007f5e0ff */
[----:B------:R0:W2:Y:S03]  /*a070*/  SHFL.IDX PT, R14, R16, 0x5, 0x181f ;  /* 0x00b81f00100e7f89 */ /* 0x0000a600000e0000 */
[----:B-1----:R-:W-:Y:S01]  /*a080*/  IMAD.X R3, RZ, RZ, R8, P2 ;  /* 0x000000ffff037224 */ /* 0x002fe200010e0608 */
[----:B------:R-:W-:Y:S01]  /*a090*/  ISETP.LT.OR P2, PT, R0, 0x41, !P1 ;  /* 0x000000410000780c */ /* 0x000fe20004f41670 */
[----:B------:R0:W1:-:S12]  /*a0a0*/  SHFL.IDX PT, R8, R17, 0x5, 0x181f ;  /* 0x00b81f0011087f89 */ /* 0x00005800000e0000 */
[----:B------:R0:W-:Y:S01]  /*a0b0*/  LDGSTS.E.BYPASS.LTC128B.128 [R5+0x2400], desc[UR38][R2.64], !P2 ;  /* 0x0240000002057fae */ /* 0x0001e2000d101d66 */
[----:B------:R-:W-:-:S13]  /*a0c0*/  ISETP.LT.OR P2, PT, R0, 0x41, !P0 ;  /* 0x000000410000780c */ /* 0x000fda0004741670 */
[----:B-12---:R0:W-:Y:S02]  /*a0d0*/  LDGSTS.E.BYPASS.LTC128B.128 [R5+0x5400], desc[UR38][R2.64+0x80], !P2 ;  /* 0x0540008002057fae */ /* 0x0061e4000d101d66 */
.L_x_150:
[C---:B------:R-:W-:Y:S01]  /*a0e0*/  ISETP.LT.OR P1, PT, R0.reuse, 0x51, !P1 ;  /* 0x000000510000780c */ /* 0x040fe20004f21670 */
[----:B------:R-:W-:Y:S01]  /*a0f0*/  ULDC.64 UR4, c[0x0][0x328] ;  /* 0x0000ca0000047ab9 */ /* 0x000fe20000000a00 */
[----:B------:R-:W-:Y:S01]  /*a100*/  ISETP.LT.OR P0, PT, R0, 0x51, !P0 ;  /* 0x000000510000780c */ /* 0x000fe20004701670 */
[----:B------:R-:W-:Y:S01]  /*a110*/  IMAD R26, R26, UR4, RZ ;  /* 0x000000041a1a7c24 */ /* 0x000fe2000f8e02ff */
[----:B01----:R-:W-:-:S03]  /*a120*/  IADD3 R2, P2, R14, R35, RZ ;  /* 0x000000230e027210 */ /* 0x003fc60007f5e0ff */
[----:B------:R-:W-:Y:S02]  /*a130*/  IMAD R11, R7, UR5, R26 ;  /* 0x00000005070b7c24 */ /* 0x000fe4000f8e021a */
[----:B------:R-:W-:-:S05]  /*a140*/  IMAD.X R3, RZ, RZ, R8, P2 ;  /* 0x000000ffff037224 */ /* 0x000fca00010e0608 */
[----:B------:R-:W-:Y:S01]  /*a150*/  @!PT LDS RZ, [RZ] ;  /* 0x00000000fffff984 */ /* 0x000fe20000000800 */
[----:B------:R-:W-:Y:S01]  /*a160*/  @!PT LDS RZ, [RZ] ;  /* 0x00000000fffff984 */ /* 0x000fe20000000800 */
[----:B------:R-:W-:Y:S01]  /*a170*/  @!PT LDS RZ, [RZ] ;  /* 0x00000000fffff984 */ /* 0x000fe20000000800 */
[----:B------:R-:W-:Y:S04]  /*a180*/  LDGSTS.E.BYPASS.LTC128B.128 [R5+0x2c00], desc[UR38][R2.64], !P1 ;  /* 0x02c0000002057fae */ /* 0x000fe8000c901d66 */
[----:B------:R0:W-:Y:S01]  /*a190*/  LDGSTS.E.BYPASS.LTC128B.128 [R5+0x5c00], desc[UR38][R2.64+0x80], !P0 ;  /* 0x05c0008002057fae */ /* 0x0001e2000c101d66 */
[----:B------:R-:W-:Y:S01]  /*a1a0*/  PLOP3.LUT P0, PT, PT, PT, PT, 0x80, 0x0 ;  /* 0x000000000000781c */ /* 0x000fe20003f0f070 */
[----:B------:R-:W-:Y:S01]  /*a1b0*/  NOP ;  /* 0x0000000000007918 */ /* 0x000fe20000000000 */
[----:B0-----:R-:W-:Y:S01]  /*a1c0*/  IMAD.WIDE.U32 R2, R7, UR4, RZ ;  /* 0x0000000407027c25 */ /* 0x001fe2000f8e00ff */
[----:B------:R-:W-:-:S03]  /*a1d0*/  ULDC.64 UR4, c[0x0][0x338] ;  /* 0x0000ce0000047ab9 */ /* 0x000fc60000000a00 */
[----:B------:R-:W-:Y:S01]  /*a1e0*/  IMAD R27, R27, UR4, RZ ;  /* 0x000000041b1b7c24 */ /* 0x000fe2000f8e02ff */
[----:B------:R-:W-:-:S03]  /*a1f0*/  IADD3 R3, R3, R11, RZ ;  /* 0x0000000b03037210 */ /* 0x000fc60007ffe0ff */
[C---:B------:R-:W-:Y:S02]  /*a200*/  IMAD R27, R6.reuse, UR5, R27 ;  /* 0x00000005061b7c24 */ /* 0x040fe4000f8e021b */
[----:B------:R-:W-:-:S04]  /*a210*/  IMAD.WIDE.U32 R2, R6, UR4, R2 ;  /* 0x0000000406027c25 */ /* 0x000fc8000f8e0002 */
[----:B------:R-:W-:-:S07]  /*a220*/  IMAD.IADD R27, R3, 0x1, R27 ;  /* 0x00000001031b7824 */ /* 0x000fce00078e021b */
.L_x_66:
        /* <DEDUP_REMOVED lines=10> */
.L_x_67:
[----:B------:R-:W-:Y:S01]  /*a2d0*/  R2UR UR4, R31 ;  /* 0x000000001f0472ca */ /* 0x000fe200000e0000 */
[----:B------:R-:W-:Y:S01]  /*a2e0*/  ULDC.64 UR6, c[0x0][0x330] ;  /* 0x0000cc0000067ab9 */ /* 0x000fe20000000a00 */
[----:B------:R-:W-:Y:S01]  /*a2f0*/  MOV R3, R27 ;  /* 0x0000001b00037202 */ /* 0x000fe20000000f00 */
[----:B------:R-:W-:Y:S01]  /*a300*/  IMAD.U32 R5, RZ, RZ, UR6 ;  /* 0x00000006ff057e24 */ /* 0x000fe2000f8e00ff */
[----:B------:R0:W-:Y:S01]  /*a310*/  SYNCS.ARRIVE.TRANS64.A1T0 RZ, [R4+URZ+0x2a850], RZ ;  /* 0x02a850ff04ff79a7 */ /* 0x0001e2000810003f */
[----:B------:R-:W-:Y:S01]  /*a320*/  VIADD R28, R28, 0xffffffff ;  /* 0xffffffff1c1c7836 */ /* 0x000fe20000000000 */
[----:B------:R-:W-:Y:S01]  /*a330*/  IADD3 R0, R0, 0x60, RZ ;  /* 0x0000006000007810 */ /* 0x000fe20007ffe0ff */
[----:B------:R-:W-:Y:S01]  /*a340*/  IMAD.WIDE.U32 R2, R5, UR42, R2 ;  /* 0x0000002a05027c25 */ /* 0x000fe2000f8e0002 */
[----:B------:R-:W-:-:S03]  /*a350*/  MOV R23, R24 ;  /* 0x0000001800177202 */ /* 0x000fc60000000f00 */
[----:B------:R-:W-:Y:S02]  /*a360*/  VIADD R9, R9, 0xffffffa0 ;  /* 0xffffffa009097836 */ /* 0x000fe40000000000 */
[----:B------:R-:W-:Y:S01]  /*a370*/  UIMAD UR4, UR4, UR6, URZ ;  /* 0x00000006040472a4 */ /* 0x000fe2000f8e023f */
[----:B------:R-:W-:-:S03]  /*a380*/  IMAD.MOV.U32 R10, RZ, RZ, R21 ;  /* 0x000000ffff0a7224 */ /* 0x000fc600078e0015 */
[----:B------:R-:W-:-:S03]  /*a390*/  UIMAD UR4, UR42, UR7, UR4 ;  /* 0x000000072a0472a4 */ /* 0x000fc6000f8e0204 */
[----:B------:R-:W-:Y:S02]  /*a3a0*/  ULDC.64 UR6, c[0x0][0x318] ;  /* 0x0000c60000067ab9 */ /* 0x000fe40000000a00 */
[----:B------:R-:W-:Y:S01]  /*a3b0*/  LEA R16, P0, R2, UR6, 0x1 ;  /* 0x0000000602107c11 */ /* 0x000fe2000f8008ff */
[----:B------:R-:W-:-:S05]  /*a3c0*/  VIADD R17, R3, UR4 ;  /* 0x0000000403117c36 */ /* 0x000fca0008000000 */
[----:B------:R-:W-:Y:S02]  /*a3d0*/  LEA.HI.X R17, R2, UR7, R17, 0x1, P0 ;  /* 0x0000000702117c11 */ /* 0x000fe400080f0c11 */
[----:B------:R-:W-:-:S13]  /*a3e0*/  ISETP.GT.AND P0, PT, R28, UR48, PT ;  /* 0x000000301c007c0c */ /* 0x000fda000bf04270 */
[----:B0-----:R-:W-:Y:S05]  /*a3f0*/  @P0 BRA `(.L_x_68) ;  /* 0xfffffff000680947 */ /* 0x001fea000383ffff */
[----:B------:R-:W-:Y:S05]  /*a400*/  BSYNC B0 ;  /* 0x0000000000007941 */ /* 0x000fea0003800000 */
.L_x_55:
[----:B------:R-:W-:-:S13]  /*a410*/  ISETP.NE.AND P0, PT, R36, 0x3, PT ;  /* 0x000000032400780c */ /* 0x000fda0003f05270 */
[----:B------:R-:W-:Y:S05]  /*a420*/  @!P0 BRA `(.L_x_69) ;  /* 0x0000000000048947 */ /* 0x000fea0003800000 */
[----:B------:R-:W-:Y:S01]  /*a430*/  BPT.TRAP 0x1 ;  /* 0x000000040000795c */ /* 0x000fe20000300000 */
.L_x_69:
[C---:B0-----:R-:W-:Y:S01]  /*a440*/  LEA R0, R21.reuse, UR45, 0x3 ;  /* 0x0000002d15007c11 */ /* 0x041fe2000f8e18ff */
[----:B------:R-:W-:Y:S01]  /*a450*/  IMAD.MOV.U32 R5, RZ, RZ, -0x60 ;  /* 0xffffffa0ff057424 */ /* 0x000fe200078e00ff */
[----:B------:R-:W-:Y:S01]  /*a460*/  SHF.L.U32 R3, R24, 0x1f, RZ ;  /* 0x0000001f18037819 */ /* 0x000fe200000006ff */
[----:B------:R-:W-:Y:S01]  /*a470*/  BSSY B0, `(.L_x_70) ;  /* 0x0000006000007945 */ /* 0x000fe20003800000 */
[----:B------:R-:W-:Y:S02]  /*a480*/  IMAD R25, R21, 0x3000, R25 ;  /* 0x0000300015197824 */ /* 0x000fe400078e0219 */
[----:B------:R-:W0:Y:S01]  /*a490*/  SYNCS.PHASECHK.TRANS64.TRYWAIT P0, [R0+URZ+0x2a860], R3 ;  /* 0x02a86003000075a7 */ /* 0x000e22000800017f */
[----:B------:R-:W-:-:S04]  /*a4a0*/  IMAD R28, R28, R5, UR43 ;  /* 0x0000002b1c1c7e24 */ /* 0x000fc8000f8e0205 */
[----:B------:R-:W-:Y:S01]  /*a4b0*/  IMAD.IADD R5, R28, 0x1, -R37 ;  /* 0x000000011c057824 */ /* 0x000fe200078e0a25 */
[----:B0-----:R-:W-:Y:S06]  /*a4c0*/  @!P0 BRA `(.L_x_71) ;  /* 0x0000002c002c8947 */ /* 0x001fec0003800000 */
.L_x_151:
[----:B------:R-:W-:Y:S05]  /*a4d0*/  BSYNC B0 ;  /* 0x0000000000007941 */ /* 0x000fea0003800000 */
.L_x_70:
[----:B------:R-:W-:-:S03]  /*a4e0*/  UMOV UR4, 0xffffffff ;  /* 0xffffffff00047882 */ /* 0x000fc60000000000 */
[----:B------:R-:W-:Y:S05]  /*a4f0*/  BRA.DIV UR4, `(.L_x_72) ;  /* 0x0000002e04347947 */ /* 0x000fea000b800000 */
[----:B0-----:R-:W-:Y:S01]  /*a500*/  SHFL.IDX PT, R3, R17, RZ, 0x181f ;  /* 0x00181fff11037589 */ /* 0x001fe200000e0000 */
[C---:B------:R-:W-:Y:S02]  /*a510*/  LOP3.LUT R4, R29.reuse, 0x1, RZ, 0xc0, !PT ;  /* 0x000000011d047812 */ /* 0x040fe400078ec0ff */
[----:B------:R-:W-:Y:S01]  /*a520*/  LOP3.LUT P0, RZ, R29, 0x2, RZ, 0xc0, !PT ;  /* 0x000000021dff7812 */ /* 0x000fe2000780c0ff */
[----:B------:R-:W0:Y:S01]  /*a530*/  SHFL.IDX PT, R2, R16, RZ, 0x181f ;  /* 0x00181fff10027589 */ /* 0x000e2200000e0000 */
[----:B------:R-:W-:Y:S02]  /*a540*/  ISETP.NE.U32.AND P1, PT, R4, 0x1, PT ;  /* 0x000000010400780c */ /* 0x000fe40003f25070 */
[C---:B------:R-:W-:Y:S01]  /*a550*/  ISETP.LT.OR P3, PT, R5.reuse, 0x1, !P0 ;  /* 0x000000010500780c */ /* 0x040fe20004761670 */
[----:B------:R-:W1:Y:S01]  /*a560*/  SHFL.IDX PT, R14, R16, 0x1, 0x181f ;  /* 0x00381f00100e7f89 */ /* 0x000e6200000e0000 */
[----:B------:R-:W-:Y:S02]  /*a570*/  ISETP.LT.OR P2, PT, R5, 0x1, P1 ;  /* 0x000000010500780c */ /* 0x000fe40000f41670 */
[----:B------:R-:W-:Y:S01]  /*a580*/  LEA R4, R25, UR45, 0x1 ;  /* 0x0000002d19047c11 */ /* 0x000fe2000f8e08ff */
[----:B------:R-:W2:Y:S01]  /*a590*/  SHFL.IDX PT, R6, R17, 0x1, 0x181f ;  /* 0x00381f0011067f89 */ /* 0x000ea200000e0000 */
[----:B------:R-:W-:-:S02]  /*a5a0*/  ISETP.LT.OR P4, PT, R5, 0x11, P1 ;  /* 0x000000110500780c */ /* 0x000fc40000f81670 */
[----:B------:R-:W-:Y:S01]  /*a5b0*/  ISETP.LT.OR P5, PT, R5, 0x11, !P0 ;  /* 0x000000110500780c */ /* 0x000fe200047a1670 */
[----:B------:R-:W3:Y:S04]  /*a5c0*/  SHFL.IDX PT, R8, R17, 0x2, 0x181f ;  /* 0x00581f0011087f89 */ /* 0x000ee800000e0000 */
[----:B------:R-:W4:Y:S04]  /*a5d0*/  SHFL.IDX PT, R9, R16, 0x2, 0x181f ;  /* 0x00581f0010097f89 */ /* 0x000f2800000e0000 */
[----:B------:R-:W-:Y:S01]  /*a5e0*/  SHFL.IDX PT, R10, R17, 0x3, 0x181f ;  /* 0x00781f00110a7f89 */ /* 0x000fe200000e0000 */
[----:B0-----:R-:W-:-:S03]  /*a5f0*/  IMAD.WIDE.U32 R2, R30, 0x2, R2 ;  /* 0x000000021e027825 */ /* 0x001fc600078e0002 */
[----:B------:R-:W0:Y:S04]  /*a600*/  SHFL.IDX PT, R19, R16, 0x3, 0x181f ;  /* 0x00781f0010137f89 */ /* 0x000e2800000e0000 */
[----:B------:R-:W-:Y:S01]  /*a610*/  LDGSTS.E.BYPASS.LTC128B.128 [R4+0x400], desc[UR38][R2.64], !P2 ;  /* 0x0040000002047fae */ /* 0x000fe2000d101d66 */
[----:B------:R-:W-:-:S03]  /*a620*/  ISETP.LT.OR P2, PT, R5, 0x21, P1 ;  /* 0x000000210500780c */ /* 0x000fc60000f41670 */
[----:B------:R-:W5:Y:S04]  /*a630*/  SHFL.IDX PT, R23, R16, 0x4, 0x181f ;  /* 0x00981f0010177f89 */ /* 0x000f6800000e0000 */
[----:B------:R1:W-:Y:S01]  /*a640*/  LDGSTS.E.BYPASS.LTC128B.128 [R4+0x3400], desc[UR38][R2.64+0x80], !P3 ;  /* 0x0340008002047fae */ /* 0x0003e2000d901d66 */
[----:B------:R-:W-:-:S03]  /*a650*/  ISETP.LT.OR P3, PT, R5, 0x21, !P0 ;  /* 0x000000210500780c */ /* 0x000fc60004761670 */
[----:B------:R-:W5:Y:S04]  /*a660*/  SHFL.IDX PT, R18, R17, 0x4, 0x181f ;  /* 0x00981f0011127f89 */ /* 0x000f6800000e0000 */
[----:B------:R-:W0:Y:S01]  /*a670*/  SHFL.IDX PT, R17, R17, 0x5, 0x181f ;  /* 0x00b81f0011117f89 */ /* 0x000e2200000e0000 */
[----:B-1----:R-:W-:Y:S01]  /*a680*/  MOV R2, R14 ;  /* 0x0000000e00027202 */ /* 0x002fe20000000f00 */
[----:B--2---:R-:W-:Y:S02]  /*a690*/  IMAD.MOV.U32 R3, RZ, RZ, R6 ;  /* 0x000000ffff037224 */ /* 0x004fe400078e0006 */
[----:B------:R1:W2:Y:S02]  /*a6a0*/  SHFL.IDX PT, R14, R16, 0x5, 0x181f ;  /* 0x00b81f00100e7f89 */ /* 0x0002a400000e0000 */
[----:B------:R-:W-:Y:S01]  /*a6b0*/  IMAD.WIDE.U32 R6, R30, 0x2, R2 ;  /* 0x000000021e067825 */ /* 0x000fe200078e0002 */
[----:B---3--:R-:W-:-:S03]  /*a6c0*/  MOV R3, R8 ;  /* 0x0000000800037202 */ /* 0x008fc60000000f00 */
[----:B----4-:R-:W-:Y:S01]  /*a6d0*/  IMAD.MOV.U32 R2, RZ, RZ, R9 ;  /* 0x000000ffff027224 */ /* 0x010fe200078e0009 */
[----:B------:R-:W-:Y:S01]  /*a6e0*/  LDGSTS.E.BYPASS.LTC128B.128 [R4+0xc00], desc[UR38][R6.64], !P4 ;  /* 0x00c0000006047fae */ /* 0x000fe2000e101d66 */
[C---:B------:R-:W-:Y:S01]  /*a6f0*/  ISETP.LT.OR P4, PT, R5.reuse, 0x31, P1 ;  /* 0x000000310500780c */ /* 0x040fe20000f81670 */
[----:B------:R-:W-:Y:S02]  /*a700*/  IMAD.MOV.U32 R8, RZ, RZ, RZ ;  /* 0x000000ffff087224 */ /* 0x000fe400078e00ff */
[----:B------:R-:W-:Y:S01]  /*a710*/  IMAD.WIDE.U32 R2, R30, 0x2, R2 ;  /* 0x000000021e027825 */ /* 0x000fe200078e0002 */
[----:B------:R-:W-:Y:S01]  /*a720*/  LDGSTS.E.BYPASS.LTC128B.128 [R4+0x3c00], desc[UR38][R6.64+0x80], !P5 ;  /* 0x03c0008006047fae */ /* 0x000fe2000e901d66 */
[----:B------:R-:W-:-:S03]  /*a730*/  ISETP.LT.OR P5, PT, R5, 0x31, !P0 ;  /* 0x000000310500780c */ /* 0x000fc600047a1670 */
[----:B------:R-:W-:Y:S01]  /*a740*/  LDGSTS.E.BYPASS.LTC128B.128 [R4+0x1400], desc[UR38][R2.64], !P2 ;  /* 0x0140000002047fae */ /* 0x000fe2000d101d66 */
[----:B------:R-:W-:-:S03]  /*a750*/  ISETP.LT.OR P2, PT, R5, 0x41, P1 ;  /* 0x000000410500780c */ /* 0x000fc60000f41670 */
[----:B------:R0:W-:Y:S01]  /*a760*/  LDGSTS.E.BYPASS.LTC128B.128 [R4+0x4400], desc[UR38][R2.64+0x80], !P3 ;  /* 0x0440008002047fae */ /* 0x0001e2000d901d66 */
[----:B------:R-:W-:Y:S01]  /*a770*/  ISETP.LT.OR P3, PT, R5, 0x41, !P0 ;  /* 0x000000410500780c */ /* 0x000fe20004761670 */
[----:B0-----:R-:W-:Y:S02]  /*a780*/  IMAD.MOV.U32 R2, RZ, RZ, R19 ;  /* 0x000000ffff027224 */ /* 0x001fe400078e0013 */
[----:B------:R-:W-:Y:S02]  /*a790*/  IMAD.MOV.U32 R3, RZ, RZ, R10 ;  /* 0x000000ffff037224 */ /* 0x000fe400078e000a */
[----:B------:R-:W-:Y:S01]  /*a7a0*/  IMAD.WIDE.U32 R6, R30, 0x2, R2 ;  /* 0x000000021e067825 */ /* 0x000fe200078e0002 */
[----:B-----5:R-:W-:-:S03]  /*a7b0*/  MOV R2, R23 ;  /* 0x0000001700027202 */ /* 0x020fc60000000f00 */
[----:B------:R-:W-:Y:S01]  /*a7c0*/  IMAD.MOV.U32 R3, RZ, RZ, R18 ;  /* 0x000000ffff037224 */ /* 0x000fe200078e0012 */
[----:B------:R1:W-:Y:S01]  /*a7d0*/  LDGSTS.E.BYPASS.LTC128B.128 [R4+0x1c00], desc[UR38][R6.64], !P4 ;  /* 0x01c0000006047fae */ /* 0x0003e2000e101d66 */
[----:B------:R-:W-:-:S03]  /*a7e0*/  IMAD.WIDE.U32 R2, R30, 0x2, R2 ;  /* 0x000000021e027825 */ /* 0x000fc600078e0002 */
[----:B------:R1:W-:Y:S04]  /*a7f0*/  LDGSTS.E.BYPASS.LTC128B.128 [R4+0x4c00], desc[UR38][R6.64+0x80], !P5 ;  /* 0x04c0008006047fae */ /* 0x0003e8000e901d66 */
[----:B------:R1:W-:Y:S04]  /*a800*/  LDGSTS.E.BYPASS.LTC128B.128 [R4+0x2400], desc[UR38][R2.64], !P2 ;  /* 0x0240000002047fae */ /* 0x0003e8000d101d66 */
[----:B--2---:R1:W-:Y:S02]  /*a810*/  LDGSTS.E.BYPASS.LTC128B.128 [R4+0x5400], desc[UR38][R2.64+0x80], !P3 ;  /* 0x0540008002047fae */ /* 0x0043e4000d901d66 */
.L_x_165:
[C---:B------:R-:W-:Y:S01]  /*a820*/  ISETP.LT.OR P1, PT, R5.reuse, 0x51, P1 ;  /* 0x000000510500780c */ /* 0x040fe20000f21670 */
[----:B-1----:R-:W-:Y:S01]  /*a830*/  IMAD.MOV.U32 R3, RZ, RZ, R17 ;  /* 0x000000ffff037224 */ /* 0x002fe200078e0011 */
[----:B------:R-:W-:Y:S02]  /*a840*/  ISETP.LT.OR P0, PT, R5, 0x51, !P0 ;  /* 0x000000510500780c */ /* 0x000fe40004701670 */
[----:B------:R-:W-:-:S05]  /*a850*/  MOV R2, R14 ;  /* 0x0000000e00027202 */ /* 0x000fca0000000f00 */
[----:B------:R-:W-:-:S05]  /*a860*/  IMAD.WIDE.U32 R2, R30, 0x2, R2 ;  /* 0x000000021e027825 */ /* 0x000fca00078e0002 */
[----:B------:R-:W-:Y:S01]  /*a870*/  @!PT LDS RZ, [RZ] ;  /* 0x00000000fffff984 */ /* 0x000fe20000000800 */
[----:B------:R-:W-:Y:S01]  /*a880*/  @!PT LDS RZ, [RZ] ;  /* 0x00000000fffff984 */ /* 0x000fe20000000800 */
[----:B------:R-:W-:Y:S01]  /*a890*/  @!PT LDS RZ, [RZ] ;  /* 0x00000000fffff984 */ /* 0x000fe20000000800 */
[----:B------:R0:W-:Y:S04]  /*a8a0*/  LDGSTS.E.BYPASS.LTC128B.128 [R4+0x2c00], desc[UR38][R2.64], !P1 ;  /* 0x02c0000002047fae */ /* 0x0001e8000c901d66 */
[----:B------:R0:W-:Y:S01]  /*a8b0*/  LDGSTS.E.BYPASS.LTC128B.128 [R4+0x5c00], desc[UR38][R2.64+0x80], !P0 ;  /* 0x05c0008002047fae */ /* 0x0001e2000c101d66 */
[----:B------:R-:W-:Y:S01]  /*a8c0*/  PLOP3.LUT P0, PT, PT, PT, PT, 0x80, 0x0 ;  /* 0x000000000000781c */ /* 0x000fe20003f0f070 */
[----:B------:R-:W-:-:S12]  /*a8d0*/  NOP ;  /* 0x0000000000007918 */ /* 0x000fd80000000000 */
.L_x_73:
        /* <DEDUP_REMOVED lines=10> */
.L_x_74:
[----:B0-----:R-:W-:Y:S01]  /*a980*/  VIADD R2, R21, 0x1 ;  /* 0x0000000115027836 */ /* 0x001fe20000000000 */
[----:B------:R0:W-:Y:S04]  /*a990*/  SYNCS.ARRIVE.TRANS64.A1T0 RZ, [R0+URZ+0x2a850], RZ ;  /* 0x02a850ff00ff79a7 */ /* 0x0001e8000810003f */
[----:B------:R-:W-:-:S04]  /*a9a0*/  ISETP.NE.AND P0, PT, R2, 0x2, PT ;  /* 0x000000020200780c */ /* 0x000fc80003f05270 */
[----:B------:R-:W-:Y:S02]  /*a9b0*/  SEL R3, RZ, 0x1, P0 ;  /* 0x00000001ff037807 */ /* 0x000fe40000000000 */
[----:B------:R-:W-:Y:S02]  /*a9c0*/  SEL R2, R2, RZ, P0 ;  /* 0x000000ff02027207 */ /* 0x000fe40000000000 */
[----:B0-----:R-:W-:-:S07]  /*a9d0*/  LOP3.LUT R0, R24, R3, RZ, 0x3c, !PT ;  /* 0x0000000318007212 */ /* 0x001fce00078e3cff */
.L_x_40:
[----:B------:R-:W0:Y:S01]  /*a9e0*/  S2R R4, SR_CgaCtaId ;  /* 0x0000000000047919 */ /* 0x000e220000008800 */
[----:B------:R-:W-:Y:S02]  /*a9f0*/  MOV R3, 0x400 ;  /* 0x0000040000037802 */ /* 0x000fe40000000f00 */
[----:B------:R-:W-:Y:S02]  /*aa00*/  SHF.L.U32 R8, R8, 0x1f, RZ ;  /* 0x0000001f08087819 */ /* 0x000fe400000006ff */
[----:B0-----:R-:W-:-:S04]  /*aa10*/  LEA R7, R4, R3, 0x18 ;  /* 0x0000000304077211 */ /* 0x001fc800078ec0ff */
[----:B------:R-:W0:Y:S02]  /*aa20*/  SYNCS.PHASECHK.TRANS64.TRYWAIT P0, [R7+URZ+0x2a820], R8 ;  /* 0x02a82008070075a7 */ /* 0x000e24000800017f */
[----:B0-----:R-:W-:Y:S05]  /*aa30*/  @!P0 BRA `(.L_x_75) ;  /* 0x0000002c00d88947 */ /* 0x001fea0003800000 */
.L_x_166:
[----:B------:R-:W-:-:S03]  /*aa40*/  UMOV UR4, 0xffffffff ;  /* 0xffffffff00047882 */ /* 0x000fc60000000000 */
[----:B------:R-:W-:Y:S05]  /*aa50*/  BRA.DIV UR4, `(.L_x_76) ;  /* 0x0000002e04e47947 */ /* 0x000fea000b800000 */
[----:B------:R-:W1:Y:S02]  /*aa60*/  S2R R3, SR_TID.X ;  /* 0x0000000000037919 */ /* 0x000e640000002100 */
[----:B-1----:R-:W-:-:S04]  /*aa70*/  SHF.R.U32.HI R3, RZ, 0x5, R3 ;  /* 0x00000005ff037819 */ /* 0x002fc80000011603 */
[----:B------:R-:W-:-:S05]  /*aa80*/  LOP3.LUT R3, R3, 0x3, RZ, 0xc0, !PT ;  /* 0x0000000303037812 */ /* 0x000fca00078ec0ff */
[----:B------:R1:W2:Y:S02]  /*aa90*/  SHFL.IDX PT, R14, R3, RZ, 0x1f ;  /* 0x00001fff030e7589 */ /* 0x0002a400000e0000 */
.L_x_169:
[----:B--2---:R-:W-:-:S13]  /*aaa0*/  ISETP.NE.AND P0, PT, R14, RZ, PT ;  /* 0x000000ff0e00720c */ /* 0x004fda0003f05270 */
[----:B------:R-:W-:Y:S05]  /*aab0*/  @P0 BRA `(.L_x_8) ;  /* 0x0000000000880947 */ /* 0x000fea0003800000 */
[----:B------:R-:W-:-:S03]  /*aac0*/  UMOV UR4, 0xffffffff ;  /* 0xffffffff00047882 */ /* 0x000fc60000000000 */
[----:B------:R-:W-:Y:S05]  /*aad0*/  BRA.DIV UR4, `(.L_x_77) ;  /* 0x0000002e04f87947 */ /* 0x000fea000b800000 */
[----:B------:R-:W-:-:S13]  /*aae0*/  ELECT P6, URZ, PT ;  /* 0x00000000003f782f */ /* 0x000fda00038c0000 */
.L_x_172:
[----:B------:R-:W-:Y:S05]  /*aaf0*/  @!P6 BRA `(.L_x_8) ;  /* 0x000000000078e947 */ /* 0x000fea0003800000 */
[----:B------:R-:W-:-:S06]  /*ab00*/  ULOP3.LUT UR4, UR36, 0x2, URZ, 0xfc, !UPT ;  /* 0x0000000224047892 */ /* 0x000fcc000f8efc3f */
[----:B-1----:R-:W-:-:S04]  /*ab10*/  MOV R3, UR4 ;  /* 0x0000000400037c02 */ /* 0x002fc80008000f00 */
[----:B------:R-:W-:-:S13]  /*ab20*/  ISETP.NE.AND P0, PT, R3, 0x3, PT ;  /* 0x000000030300780c */ /* 0x000fda0003f05270 */
[----:B------:R-:W-:Y:S05]  /*ab30*/  @!P0 BRA `(.L_x_78) ;  /* 0x0000000000048947 */ /* 0x000fea0003800000 */
[----:B------:R-:W-:Y:S01]  /*ab40*/  BPT.TRAP 0x1 ;  /* 0x000000040000795c */ /* 0x000fe20000300000 */
.L_x_78:
[----:B------:R-:W-:Y:S01]  /*ab50*/  IMAD R5, R2, 0x8, R7 ;  /* 0x0000000802057824 */ /* 0x000fe200078e0207 */
[----:B------:R-:W-:Y:S01]  /*ab60*/  SHF.L.U32 R4, R0, 0x1f, RZ ;  /* 0x0000001f00047819 */ /* 0x000fe200000006ff */
[----:B------:R-:W-:-:S03]  /*ab70*/  VIADD R2, R2, 0x1 ;  /* 0x0000000102027836 */ /* 0x000fc60000000000 */
[----:B------:R-:W1:Y:S02]  /*ab80*/  SYNCS.PHASECHK.TRANS64.TRYWAIT P1, [R5+URZ+0x2a840], R4 ;  /* 0x02a84004050075a7 */ /* 0x000e64000802017f */
[----:B------:R-:W-:-:S04]  /*ab90*/  ISETP.NE.AND P2, PT, R2, 0x2, PT ;  /* 0x000000020200780c */ /* 0x000fc80003f45270 */
[----:B------:R-:W-:Y:S01]  /*aba0*/  SEL R3, RZ, 0x1, P2 ;  /* 0x00000001ff037807 */ /* 0x000fe20001000000 */
[----:B-1----:R-:W-:Y:S08]  /*abb0*/  @!P1 BRA `(.L_x_79) ;  /* 0x0000002c00e09947 */ /* 0x002ff00003800000 */
.L_x_173:
[----:B------:R-:W-:Y:S02]  /*abc0*/  SEL R2, R2, RZ, P2 ;  /* 0x000000ff02027207 */ /* 0x000fe40001000000 */
[----:B------:R-:W-:Y:S01]  /*abd0*/  LOP3.LUT R0, R0, R3, RZ, 0x3c, !PT ;  /* 0x0000000300007212 */ /* 0x000fe200078e3cff */
[----:B------:R-:W-:Y:S06]  /*abe0*/  @!P0 BRA `(.L_x_80) ;  /* 0x0000000000048947 */ /* 0x000fec0003800000 */
[----:B------:R-:W-:Y:S01]  /*abf0*/  BPT.TRAP 0x1 ;  /* 0x000000040000795c */ /* 0x000fe20000300000 */
.L_x_80:
[----:B------:R-:W-:Y:S02]  /*ac00*/  LEA R3, R2, R7, 0x3 ;  /* 0x0000000702037211 */ /* 0x000fe400078e18ff */
[----:B------:R-:W-:-:S04]  /*ac10*/  SHF.L.U32 R0, R0, 0x1f, RZ ;  /* 0x0000001f00007819 */ /* 0x000fc800000006ff */
[----:B------:R-:W2:Y:S02]  /*ac20*/  SYNCS.PHASECHK.TRANS64.TRYWAIT P1, [R3+URZ+0x2a840], R0 ;  /* 0x02a84000030075a7 */ /* 0x000ea4000802017f */
[----:B--2---:R-:W-:Y:S05]  /*ac30*/  @!P1 BRA `(.L_x_81) ;  /* 0x0000002c00d49947 */ /* 0x004fea0003800000 */
.L_x_174:
[----:B------:R-:W-:Y:S05]  /*ac40*/  @!P0 BRA `(.L_x_82) ;  /* 0x0000000000048947 */ /* 0x000fea0003800000 */
[----:B------:R-:W-:Y:S01]  /*ac50*/  BPT.TRAP 0x1 ;  /* 0x000000040000795c */ /* 0x000fe20000300000 */
.L_x_82:
[----:B------:R-:W3:Y:S02]  /*ac60*/  SYNCS.PHASECHK.TRANS64.TRYWAIT P1, [R5+URZ+0x2a860], R4 ;  /* 0x02a86004050075a7 */ /* 0x000ee4000802017f */
[----:B---3--:R-:W-:Y:S05]  /*ac70*/  @!P1 BRA `(.L_x_83) ;  /* 0x0000002c00d89947 */ /* 0x008fea0003800000 */
.L_x_175:
[----:B------:R-:W-:Y:S05]  /*ac80*/  @!P0 BRA `(.L_x_84) ;  /* 0x0000000000048947 */ /* 0x000fea0003800000 */
[----:B------:R-:W-:Y:S01]  /*ac90*/  BPT.TRAP 0x1 ;  /* 0x000000040000795c */ /* 0x000fe20000300000 */
.L_x_84:
[----:B----4-:R4:W0:Y:S02]  /*aca0*/  SYNCS.PHASECHK.TRANS64.TRYWAIT P0, [R3+URZ+0x2a860], R0 ;  /* 0x02a86000030075a7 */ /* 0x010824000800017f */
[----:B0-----:R-:W-:Y:S05]  /*acb0*/  @!P0 NANOSLEEP.SYNCS 0x989680 ;  /* 0x009896800000895d */ /* 0x001fea0003900000 */
[----:B------:R-:W0:Y:S02]  /*acc0*/  @!P0 SYNCS.PHASECHK.TRANS64 P0, [R3+URZ+0x2a860], R0 ;  /* 0x02a86000030085a7 */ /* 0x000e24000800007f */
[----:B0-----:R-:W-:Y:S05]  /*acd0*/  @!P0 BRA `(.L_x_84) ;  /* 0xfffffffc00f08947 */ /* 0x001fea000383ffff */
.L_x_8:
[----:B------:R-:W-:Y:S05]  /*ace0*/  BSYNC B6 ;  /* 0x0000000000067941 */ /* 0x000fea0003800000 */
.L_x_5:
[----:B------:R-:W-:Y:S05]  /*acf0*/  EXIT ;  /* 0x000000000000794d */ /* 0x000fea0003800000 */
.L_x_12:
[----:B0-----:R-:W-:-:S04]  /*ad00*/  IMAD.U32 R0, RZ, RZ, UR37 ;  /* 0x00000025ff007e24 */ /* 0x001fc8000f8e00ff */
[----:B------:R0:W1:Y:S03]  /*ad10*/  SYNCS.PHASECHK.TRANS64.TRYWAIT P0, [R0+URZ+0x2a800], R3 ;  /* 0x02a80003000075a7 */ /* 0x000066000800017f */
[----:B-1----:R-:W-:Y:S05]  /*ad20*/  @!P0 NANOSLEEP.SYNCS 0x989680 ;  /* 0x009896800000895d */ /* 0x002fea0003900000 */
[----:B------:R-:W1:Y:S02]  /*ad30*/  @!P0 SYNCS.PHASECHK.TRANS64 P0, [R0+URZ+0x2a800], R3 ;  /* 0x02a80003000085a7 */ /* 0x000e64000800007f */
[----:B-1----:R-:W-:Y:S05]  /*ad40*/  @!P0 BRA `(.L_x_12) ;  /* 0xfffffffc00ec8947 */ /* 0x002fea000383ffff */
[----:B------:R-:W-:Y:S05]  /*ad50*/  BRA `(.L_x_85) ;  /* 0xffffff6400007947 */ /* 0x000fea000383ffff */
.L_x_16:
[----:B-1----:R-:W-:-:S04]  /*ad60*/  IMAD.U32 R4, RZ, RZ, UR37 ;  /* 0x00000025ff047e24 */ /* 0x002fc8000f8e00ff */
[----:B------:R1:W2:Y:S03]  /*ad70*/  SYNCS.PHASECHK.TRANS64.TRYWAIT P1, [R4+URZ+0x2a830], R3 ;  /* 0x02a83003040075a7 */ /* 0x0002a6000802017f */
[----:B--2---:R-:W-:Y:S05]  /*ad80*/  @!P1 NANOSLEEP.SYNCS 0x989680 ;  /* 0x009896800000995d */ /* 0x004fea0003900000 */
[----:B------:R-:W2:Y:S02]  /*ad90*/  @!P1 SYNCS.PHASECHK.TRANS64 P1, [R4+URZ+0x2a830], R3 ;  /* 0x02a83003040095a7 */ /* 0x000ea4000802007f */
[----:B--2---:R-:W-:Y:S05]  /*ada0*/  @!P1 BRA `(.L_x_16) ;  /* 0xfffffffc00ec9947 */ /* 0x004fea000383ffff */
[----:B------:R-:W-:Y:S05]  /*adb0*/  BRA `(.L_x_15) ;  /* 0xffffff64001c7947 */ /* 0x000fea000383ffff */
.L_x_22:
[----:B-1----:R-:W-:-:S04]  /*adc0*/  MOV R4, UR59 ;  /* 0x0000003b00047c02 */ /* 0x002fc80008000f00 */
[----:B------:R1:W2:Y:S03]  /*add0*/  SYNCS.PHASECHK.TRANS64.TRYWAIT P1, [R4+URZ+0x2a830], R3 ;  /* 0x02a83003040075a7 */ /* 0x0002a6000802017f */
[----:B--2---:R-:W-:Y:S05]  /*ade0*/  @!P1 NANOSLEEP.SYNCS 0x989680 ;  /* 0x009896800000995d */ /* 0x004fea0003900000 */
[----:B------:R-:W2:Y:S02]  /*adf0*/  @!P1 SYNCS.PHASECHK.TRANS64 P1, [R4+URZ+0x2a830], R3 ;  /* 0x02a83003040095a7 */ /* 0x000ea4000802007f */
[----:B--2---:R-:W-:Y:S05]  /*ae00*/  @!P1 BRA `(.L_x_22) ;  /* 0xfffffffc00ec9947 */ /* 0x004fea000383ffff */
[----:B------:R-:W-:Y:S05]  /*ae10*/  BRA `(.L_x_21) ;  /* 0xffffff8400587947 */ /* 0x000fea000383ffff */
.L_x_26:
[----:B-1----:R-:W-:-:S04]  /*ae20*/  IMAD.U32 R4, RZ, RZ, UR5 ;  /* 0x00000005ff047e24 */ /* 0x002fc8000f8e00ff */
[----:B------:R1:W2:Y:S03]  /*ae30*/  SYNCS.PHASECHK.TRANS64.TRYWAIT P1, [R4+URZ+0x2a850], R3 ;  /* 0x02a85003040075a7 */ /* 0x0002a6000802017f */
[----:B--2---:R-:W-:Y:S05]  /*ae40*/  @!P1 NANOSLEEP.SYNCS 0x989680 ;  /* 0x009896800000995d */ /* 0x004fea0003900000 */
[----:B------:R-:W2:Y:S02]  /*ae50*/  @!P1 SYNCS.PHASECHK.TRANS64 P1, [R4+URZ+0x2a850], R3 ;  /* 0x02a85003040095a7 */ /* 0x000ea4000802007f */
[----:B--2---:R-:W-:Y:S05]  /*ae60*/  @!P1 BRA `(.L_x_26) ;  /* 0xfffffffc00ec9947 */ /* 0x004fea000383ffff */
[----:B------:R-:W-:Y:S05]  /*ae70*/  BRA `(.L_x_25) ;  /* 0xffffff8c00647947 */ /* 0x000fea000383ffff */
.L_x_33:
[----:B-1----:R-:W-:-:S04]  /*ae80*/  IMAD.U32 R6, RZ, RZ, UR5 ;  /* 0x00000005ff067e24 */ /* 0x002fc8000f8e00ff */
[----:B------:R1:W2:Y:S03]  /*ae90*/  SYNCS.PHASECHK.TRANS64.TRYWAIT P1, [R6+URZ+0x2a850], R9 ;  /* 0x02a85009060075a7 */ /* 0x0002a6000802017f */
[----:B--2---:R-:W-:Y:S05]  /*aea0*/  @!P1 NANOSLEEP.SYNCS 0x989680 ;  /* 0x009896800000995d */ /* 0x004fea0003900000 */
[----:B------:R-:W2:Y:S02]  /*aeb0*/  @!P1 SYNCS.PHASECHK.TRANS64 P1, [R6+URZ+0x2a850], R9 ;  /* 0x02a85009060095a7 */ /* 0x000ea4000802007f */
[----:B--2---:R-:W-:Y:S05]  /*aec0*/  @!P1 BRA `(.L_x_33) ;  /* 0xfffffffc00ec9947 */ /* 0x004fea000383ffff */
[----:B------:R-:W-:Y:S05]  /*aed0*/  BRA `(.L_x_32) ;  /* 0xffffffa400047947 */ /* 0x000fea000383ffff */
.L_x_45:
[----:B------:R-:W-:Y:S01]  /*aee0*/  MOV R13, R17 ;  /* 0x00000011000d7202 */ /* 0x000fe20000000f00 */
[----:B------:R-:W-:Y:S01]  /*aef0*/  IMAD.MOV.U32 R12, RZ, RZ, RZ ;  /* 0x000000ffff0c7224 */ /* 0x000fe200078e00ff */
[----:B------:R-:W-:Y:S01]  /*af00*/  MOV R15, 0xffffffff ;  /* 0xffffffff000f7802 */ /* 0x000fe20000000f00 */
[----:B------:R-:W-:-:S07]  /*af10*/  IMAD.MOV.U32 R11, RZ, RZ, 0x1f ;  /* 0x0000001fff0b7424 */ /* 0x000fce00078e00ff */
[----:B-----5:R-:W-:Y:S05]  /*af20*/  WARPSYNC.COLLECTIVE R15, `(.L_x_86) ;  /* 0x000000000f087348 */ /* 0x020fea0003c00000 */
[----:B------:R0:W1:Y:S02]  /*af30*/  SHFL.IDX P6, R14, R13, R12, R11 ;  /* 0x0000000c0d0e7389 */ /* 0x00006400000c000b */
[----:B01---5:R-:W-:Y:S01]  /*af40*/  ENDCOLLECTIVE ;  /* 0x000000000000791b */ /* 0x023fe20003800000 */
.L_x_86:
[----:B------:R-:W-:Y:S05]  /*af50*/  BRA `(.L_x_87) ;  /* 0xffffffd000007947 */ /* 0x000fea000383ffff */
.L_x_47:
[----:B0-----:R-:W-:-:S04]  /*af60*/  IMAD.U32 R3, RZ, RZ, UR45 ;  /* 0x0000002dff037e24 */ /* 0x001fc8000f8e00ff */
[----:B------:R0:W1:Y:S03]  /*af70*/  SYNCS.PHASECHK.TRANS64.TRYWAIT P0, [R3+URZ+0x2a840], R2 ;  /* 0x02a84002030075a7 */ /* 0x000066000800017f */
[----:B-1----:R-:W-:Y:S05]  /*af80*/  @!P0 NANOSLEEP.SYNCS 0x989680 ;  /* 0x009896800000895d */ /* 0x002fea0003900000 */
[----:B------:R-:W1:Y:S02]  /*af90*/  @!P0 SYNCS.PHASECHK.TRANS64 P0, [R3+URZ+0x2a840], R2 ;  /* 0x02a84002030085a7 */ /* 0x000e64000800007f */
[----:B-1----:R-:W-:Y:S05]  /*afa0*/  @!P0 BRA `(.L_x_47) ;  /* 0xfffffffc00ec8947 */ /* 0x002fea000383ffff */
[----:B------:R-:W-:Y:S05]  /*afb0*/  BRA `(.L_x_88) ;  /* 0xffffffd400107947 */ /* 0x000fea000383ffff */
.L_x_48:
[----:B------:R-:W-:Y:S01]  /*afc0*/  BSSY B0, `(.L_x_89) ;  /* 0x0000008000007945 */ /* 0x000fe20003800000 */
[----:B------:R-:W-:Y:S01]  /*afd0*/  IMAD.MOV.U32 R13, RZ, RZ, R7 ;  /* 0x000000ffff0d7224 */ /* 0x000fe200078e0007 */
[----:B------:R-:W-:Y:S01]  /*afe0*/  MOV R12, RZ ;  /* 0x000000ff000c7202 */ /* 0x000fe20000000f00 */
[----:B------:R-:W-:Y:S02]  /*aff0*/  IMAD.MOV.U32 R11, RZ, RZ, 0x181f ;  /* 0x0000181fff0b7424 */ /* 0x000fe400078e00ff */
[----:B------:R-:W-:-:S07]  /*b000*/  IMAD.MOV.U32 R15, RZ, RZ, -0x1 ;  /* 0xffffffffff0f7424 */ /* 0x000fce00078e00ff */
[----:B------:R-:W-:Y:S05]  /*b010*/  WARPSYNC.COLLECTIVE R15, `(.L_x_90) ;  /* 0x000000000f087348 */ /* 0x000fea0003c00000 */
[----:B------:R0:W1:Y:S02]  /*b020*/  SHFL.IDX P6, R14, R13, R12, R11 ;  /* 0x0000000c0d0e7389 */ /* 0x00006400000c000b */
[----:B01----:R-:W-:Y:S01]  /*b030*/  ENDCOLLECTIVE ;  /* 0x000000000000791b */ /* 0x003fe20003800000 */
.L_x_90:
[----:B------:R-:W-:Y:S05]  /*b040*/  BSYNC B0 ;  /* 0x0000000000007941 */ /* 0x000fea0003800000 */
.L_x_89:
[----:B------:R-:W-:Y:S01]  /*b050*/  IMAD.MOV.U32 R13, RZ, RZ, R0 ;  /* 0x000000ffff0d7224 */ /* 0x000fe200078e0000 */
[----:B------:R-:W-:Y:S01]  /*b060*/  MOV R11, 0x181f ;  /* 0x0000181f000b7802 */ /* 0x000fe20000000f00 */
[----:B------:R-:W-:Y:S01]  /*b070*/  IMAD.MOV.U32 R12, RZ, RZ, RZ ;  /* 0x000000ffff0c7224 */ /* 0x000fe200078e00ff */
[----:B------:R-:W-:Y:S01]  /*b080*/  MOV R3, R14 ;  /* 0x0000000e00037202 */ /* 0x000fe20000000f00 */
[----:B------:R-:W-:Y:S01]  /*b090*/  IMAD.MOV.U32 R15, RZ, RZ, -0x1 ;  /* 0xffffffffff0f7424 */ /* 0x000fe200078e00ff */
[----:B------:R-:W-:-:S07]  /*b0a0*/  @P0 LEA R9, R25, UR45, 0x1 ;  /* 0x0000002d19090c11 */ /* 0x000fce000f8e08ff */
[----:B------:R-:W-:Y:S05]  /*b0b0*/  WARPSYNC.COLLECTIVE R15, `(.L_x_91) ;  /* 0x000000000f087348 */ /* 0x000fea0003c00000 */
[----:B------:R0:W1:Y:S02]  /*b0c0*/  SHFL.IDX P6, R14, R13, R12, R11 ;  /* 0x0000000c0d0e7389 */ /* 0x00006400000c000b */
[----:B01----:R-:W-:Y:S01]  /*b0d0*/  ENDCOLLECTIVE ;  /* 0x000000000000791b */ /* 0x003fe20003800000 */
.L_x_91:
[----:B------:R-:W-:Y:S01]  /*b0e0*/  MOV R13, R7 ;  /* 0x00000007000d7202 */ /* 0x000fe20000000f00 */
[----:B------:R-:W-:Y:S02]  /*b0f0*/  IMAD.MOV.U32 R12, RZ, RZ, 0x1 ;  /* 0x00000001ff0c7424 */ /* 0x000fe400078e00ff */
[----:B------:R-:W-:-:S07]  /*b100*/  IMAD.MOV.U32 R2, RZ, RZ, R14 ;  /* 0x000000ffff027224 */ /* 0x000fce00078e000e */
[----:B------:R-:W-:Y:S05]  /*b110*/  WARPSYNC.COLLECTIVE R15, `(.L_x_92) ;  /* 0x000000000f087348 */ /* 0x000fea0003c00000 */
[----:B------:R0:W1:Y:S02]  /*b120*/  SHFL.IDX P6, R14, R13, R12, R11 ;  /* 0x0000000c0d0e7389 */ /* 0x00006400000c000b */
[----:B01----:R-:W-:Y:S01]  /*b130*/  ENDCOLLECTIVE ;  /* 0x000000000000791b */ /* 0x003fe20003800000 */
.L_x_92:
[----:B------:R-:W-:-:S05]  /*b140*/  @P0 IMAD.WIDE.U32 R2, R30, 0x2, R2 ;  /* 0x000000021e020825 */ /* 0x000fca00078e0002 */
[----:B------:R-:W-:Y:S01]  /*b150*/  @!PT LDS RZ, [RZ] ;  /* 0x00000000fffff984 */ /* 0x000fe20000000800 */
[----:B------:R-:W-:Y:S01]  /*b160*/  @!PT LDS RZ, [RZ] ;  /* 0x00000000fffff984 */ /* 0x000fe20000000800 */
[----:B------:R-:W-:Y:S01]  /*b170*/  @!PT LDS RZ, [RZ] ;  /* 0x00000000fffff984 */ /* 0x000fe20000000800 */
[----:B------:R0:W-:Y:S04]  /*b180*/  @P0 LDGSTS.E.BYPASS.LTC128B.128 [R9+0x18400], desc[UR38][R2.64], !P3 ;  /* 0x1840000002090fae */ /* 0x0001e8000d901d66 */
[----:B------:R0:W-:Y:S01]  /*b190*/  @P0 LDGSTS.E.BYPASS.LTC128B.128 [R9+0x1b400], desc[UR38][R2.64+0x80], !P2 ;  /* 0x1b40008002090fae */ /* 0x0001e2000d101d66 */
[----:B------:R-:W-:-:S03]  /*b1a0*/  MOV R13, R0 ;  /* 0x00000000000d7202 */ /* 0x000fc60000000f00 */
[----:B------:R0:W-:Y:S01]  /*b1b0*/  @P0 LDGSTS.E.BYPASS.LTC128B.128 [R9+0x1e400], desc[UR38][R2.64+0x100], !P1 ;  /* 0x1e40010002090fae */ /* 0x0001e2000c901d66 */
[----:B------:R-:W-:Y:S01]  /*b1c0*/  ISETP.GE.AND P0, PT, R6, 0x11, PT ;  /* 0x000000110600780c */ /* 0x000fe20003f06270 */
[----:B------:R-:W-:-:S12]  /*b1d0*/  IMAD.MOV.U32 R5, RZ, RZ, R14 ;  /* 0x000000ffff057224 */ /* 0x000fd800078e000e */
[----:B0-----:R-:W-:Y:S05]  /*b1e0*/  WARPSYNC.COLLECTIVE R15, `(.L_x_93) ;  /* 0x000000000f087348 */ /* 0x001fea0003c00000 */
[----:B------:R1:W2:Y:S02]  /*b1f0*/  SHFL.IDX P6, R14, R13, R12, R11 ;  /* 0x0000000c0d0e7389 */ /* 0x0002a400000c000b */
[----:B012---:R-:W-:Y:S01]  /*b200*/  ENDCOLLECTIVE ;  /* 0x000000000000791b */ /* 0x007fe20003800000 */
.L_x_93:
[----:B------:R-:W-:Y:S01]  /*b210*/  @P0 LEA R21, R25, UR45, 0x1 ;  /* 0x0000002d19150c11 */ /* 0x000fe2000f8e08ff */
[----:B------:R-:W-:Y:S01]  /*b220*/  IMAD.MOV.U32 R13, RZ, RZ, R7 ;  /* 0x000000ffff0d7224 */ /* 0x000fe200078e0007 */
[----:B------:R-:W-:Y:S01]  /*b230*/  MOV R12, 0x2 ;  /* 0x00000002000c7802 */ /* 0x000fe20000000f00 */
[----:B------:R-:W-:-:S07]  /*b240*/  IMAD.MOV.U32 R4, RZ, RZ, R14 ;  /* 0x000000ffff047224 */ /* 0x000fce00078e000e */
[----:B------:R-:W-:Y:S05]  /*b250*/  WARPSYNC.COLLECTIVE R15, `(.L_x_94) ;  /* 0x000000000f087348 */ /* 0x000fea0003c00000 */
[----:B------:R0:W1:Y:S02]  /*b260*/  SHFL.IDX P6, R14, R13, R12, R11 ;  /* 0x0000000c0d0e7389 */ /* 0x00006400000c000b */
[----:B01----:R-:W-:Y:S01]  /*b270*/  ENDCOLLECTIVE ;  /* 0x000000000000791b */ /* 0x003fe20003800000 */
.L_x_94:
[----:B------:R-:W-:-:S05]  /*b280*/  @P0 IMAD.WIDE.U32 R4, R30, 0x2, R4 ;  /* 0x000000021e040825 */ /* 0x000fca00078e0004 */
[----:B------:R-:W-:Y:S01]  /*b290*/  @!PT LDS RZ, [RZ] ;  /* 0x00000000fffff984 */ /* 0x000fe20000000800 */
[----:B------:R-:W-:Y:S01]  /*b2a0*/  @!PT LDS RZ, [RZ] ;  /* 0x00000000fffff984 */ /* 0x000fe20000000800 */
[----:B------:R-:W-:Y:S01]  /*b2b0*/  @!PT LDS RZ, [RZ] ;  /* 0x00000000fffff984 */ /* 0x000fe20000000800 */
[----:B------:R0:W-:Y:S04]  /*b2c0*/  @P0 LDGSTS.E.BYPASS.LTC128B.128 [R21+0x18c00], desc[UR38][R4.64], !P3 ;  /* 0x18c0000004150fae */ /* 0x0001e8000d901d66 */
[----:B------:R0:W-:Y:S01]  /*b2d0*/  @P0 LDGSTS.E.BYPASS.LTC128B.128 [R21+0x1bc00], desc[UR38][R4.64+0x80], !P2 ;  /* 0x1bc0008004150fae */ /* 0x0001e2000d101d66 */
[----:B------:R-:W-:-:S03]  /*b2e0*/  IMAD.MOV.U32 R13, RZ, RZ, R0 ;  /* 0x000000ffff0d7224 */ /* 0x000fc600078e0000 */
[----:B------:R0:W-:Y:S01]  /*b2f0*/  @P0 LDGSTS.E.BYPASS.LTC128B.128 [R21+0x1ec00], desc[UR38][R4.64+0x100], !P1 ;  /* 0x1ec0010004150fae */ /* 0x0001e2000c901d66 */
[----:B------:R-:W-:Y:S01]  /*b300*/  ISETP.GE.AND P0, PT, R6, 0x21, PT ;  /* 0x000000210600780c */ /* 0x000fe20003f06270 */
[----:B------:R-:W-:-:S12]  /*b310*/  IMAD.MOV.U32 R8, RZ, RZ, R14 ;  /* 0x000000ffff087224 */ /* 0x000fd800078e000e */
[----:B0-----:R-:W-:Y:S05]  /*b320*/  WARPSYNC.COLLECTIVE R15, `(.L_x_95) ;  /* 0x000000000f087348 */ /* 0x001fea0003c00000 */
[----:B------:R1:W2:Y:S02]  /*b330*/  SHFL.IDX P6, R14, R13, R12, R11 ;  /* 0x0000000c0d0e7389 */ /* 0x0002a400000c000b */
[----:B012---:R-:W-:Y:S01]  /*b340*/  ENDCOLLECTIVE ;  /* 0x000000000000791b */ /* 0x007fe20003800000 */
.L_x_95:
[----:B------:R-:W-:Y:S01]  /*b350*/  IMAD.MOV.U32 R3, RZ, RZ, R8 ;  /* 0x000000ffff037224 */ /* 0x000fe200078e0008 */
[----:B------:R-:W-:Y:S01]  /*b360*/  @P0 LEA R35, R25, UR45, 0x1 ;  /* 0x0000002d19230c11 */ /* 0x000fe2000f8e08ff */
[----:B------:R-:W-:Y:S01]  /*b370*/  IMAD.MOV.U32 R13, RZ, RZ, R7 ;  /* 0x000000ffff0d7224 */ /* 0x000fe200078e0007 */
[----:B------:R-:W-:Y:S02]  /*b380*/  MOV R12, 0x3 ;  /* 0x00000003000c7802 */ /* 0x000fe40000000f00 */
[----:B------:R-:W-:-:S07]  /*b390*/  MOV R2, R14 ;  /* 0x0000000e00027202 */ /* 0x000fce0000000f00 */
[----:B------:R-:W-:Y:S05]  /*b3a0*/  WARPSYNC.COLLECTIVE R15, `(.L_x_96) ;  /* 0x000000000f087348 */ /* 0x000fea0003c00000 */
[----:B------:R0:W1:Y:S02]  /*b3b0*/  SHFL.IDX P6, R14, R13, R12, R11 ;  /* 0x0000000c0d0e7389 */ /* 0x00006400000c000b */
[----:B01----:R-:W-:Y:S01]  /*b3c0*/  ENDCOLLECTIVE ;  /* 0x000000000000791b */ /* 0x003fe20003800000 */
.L_x_96:
        /* <DEDUP_REMOVED lines=13> */
.L_x_97:
[----:B------:R-:W-:Y:S01]  /*b4a0*/  IMAD.MOV.U32 R5, RZ, RZ, R9 ;  /* 0x000000ffff057224 */ /* 0x000fe200078e0009 */
[----:B------:R-:W-:Y:S02]  /*b4b0*/  @P0 LEA R9, R25, UR45, 0x1 ;  /* 0x0000002d19090c11 */ /* 0x000fe4000f8e08ff */
[----:B------:R-:W-:Y:S01]  /*b4c0*/  MOV R13, R7 ;  /* 0x00000007000d7202 */ /* 0x000fe20000000f00 */
[----:B------:R-:W-:Y:S01]  /*b4d0*/  IMAD.MOV.U32 R12, RZ, RZ, 0x4 ;  /* 0x00000004ff0c7424 */ /* 0x000fe200078e00ff */
[----:B------:R-:W-:-:S07]  /*b4e0*/  MOV R10, R14 ;  /* 0x0000000e000a7202 */ /* 0x000fce0000000f00 */
[----:B------:R-:W-:Y:S05]  /*b4f0*/  WARPSYNC.COLLECTIVE R15, `(.L_x_98) ;  /* 0x000000000f087348 */ /* 0x000fea0003c00000 */
[----:B------:R0:W1:Y:S02]  /*b500*/  SHFL.IDX P6, R14, R13, R12, R11 ;  /* 0x0000000c0d0e7389 */ /* 0x00006400000c000b */
[----:B01----:R-:W-:Y:S01]  /*b510*/  ENDCOLLECTIVE ;  /* 0x000000000000791b */ /* 0x003fe20003800000 */
.L_x_98:
[----:B------:R-:W-:-:S04]  /*b520*/  IMAD.MOV.U32 R4, RZ, RZ, R10 ;  /* 0x000000ffff047224 */ /* 0x000fc800078e000a */
[----:B------:R-:W-:-:S05]  /*b530*/  @P0 IMAD.WIDE.U32 R4, R30, 0x2, R4 ;  /* 0x000000021e040825 */ /* 0x000fca00078e0004 */
[----:B------:R-:W-:Y:S01]  /*b540*/  @!PT LDS RZ, [RZ] ;  /* 0x00000000fffff984 */ /* 0x000fe20000000800 */
[----:B------:R-:W-:Y:S01]  /*b550*/  @!PT LDS RZ, [RZ] ;  /* 0x00000000fffff984 */ /* 0x000fe20000000800 */
[----:B------:R-:W-:Y:S01]  /*b560*/  @!PT LDS RZ, [RZ] ;  /* 0x00000000fffff984 */ /* 0x000fe20000000800 */
[----:B------:R0:W-:Y:S01]  /*b570*/  @P0 LDGSTS.E.BYPASS.LTC128B.128 [R9+0x19c00], desc[UR38][R4.64], !P3 ;  /* 0x19c0000004090fae */ /* 0x0001e2000d901d66 */
[----:B------:R-:W-:-:S03]  /*b580*/  MOV R13, R0 ;  /* 0x00000000000d7202 */ /* 0x000fc60000000f00 */
[----:B------:R0:W-:Y:S04]  /*b590*/  @P0 LDGSTS.E.BYPASS.LTC128B.128 [R9+0x1cc00], desc[UR38][R4.64+0x80], !P2 ;  /* 0x1cc0008004090fae */ /* 0x0001e8000d101d66 */
[----:B------:R0:W-:Y:S01]  /*b5a0*/  @P0 LDGSTS.E.BYPASS.LTC128B.128 [R9+0x1fc00], desc[UR38][R4.64+0x100], !P1 ;  /* 0x1fc0010004090fae */ /* 0x0001e2000c901d66 */
[----:B------:R-:W-:Y:S01]  /*b5b0*/  ISETP.GE.AND P0, PT, R6, 0x41, PT ;  /* 0x000000410600780c */ /* 0x000fe20003f06270 */
[----:B------:R-:W-:-:S12]  /*b5c0*/  IMAD.MOV.U32 R8, RZ, RZ, R14 ;  /* 0x000000ffff087224 */ /* 0x000fd800078e000e */
[----:B0-----:R-:W-:Y:S05]  /*b5d0*/  WARPSYNC.COLLECTIVE R15, `(.L_x_99) ;  /* 0x000000000f087348 */ /* 0x001fea0003c00000 */
[----:B------:R1:W2:Y:S02]  /*b5e0*/  SHFL.IDX P6, R14, R13, R12, R11 ;  /* 0x0000000c0d0e7389 */ /* 0x0002a400000c000b */
[----:B012---:R-:W-:Y:S01]  /*b5f0*/  ENDCOLLECTIVE ;  /* 0x000000000000791b */ /* 0x007fe20003800000 */
.L_x_99:
[----:B------:R-:W-:Y:S01]  /*b600*/  IMAD.MOV.U32 R3, RZ, RZ, R8 ;  /* 0x000000ffff037224 */ /* 0x000fe200078e0008 */
[----:B------:R-:W-:Y:S02]  /*b610*/  @P0 LEA R21, R25, UR45, 0x1 ;  /* 0x0000002d19150c11 */ /* 0x000fe4000f8e08ff */
[----:B------:R-:W-:Y:S01]  /*b620*/  MOV R13, R7 ;  /* 0x00000007000d7202 */ /* 0x000fe20000000f00 */
[----:B------:R-:W-:Y:S02]  /*b630*/  IMAD.MOV.U32 R12, RZ, RZ, 0x5 ;  /* 0x00000005ff0c7424 */ /* 0x000fe400078e00ff */
[----:B------:R-:W-:-:S07]  /*b640*/  IMAD.MOV.U32 R2, RZ, RZ, R14 ;  /* 0x000000ffff027224 */ /* 0x000fce00078e000e */
[----:B------:R-:W-:Y:S05]  /*b650*/  WARPSYNC.COLLECTIVE R15, `(.L_x_100) ;  /* 0x000000000f087348 */ /* 0x000fea0003c00000 */
[----:B------:R0:W1:Y:S02]  /*b660*/  SHFL.IDX P6, R14, R13, R12, R11 ;  /* 0x0000000c0d0e7389 */ /* 0x00006400000c000b */
[----:B01----:R-:W-:Y:S01]  /*b670*/  ENDCOLLECTIVE ;  /* 0x000000000000791b */ /* 0x003fe20003800000 */
.L_x_100:
        /* <DEDUP_REMOVED lines=8> */
[----:B------:R-:W-:-:S07]  /*b700*/  IMAD.MOV.U32 R7, RZ, RZ, R14 ;  /* 0x000000ffff077224 */ /* 0x000fce00078e000e */
[----:B0-----:R-:W-:Y:S05]  /*b710*/  WARPSYNC.COLLECTIVE R15, `(.L_x_101) ;  /* 0x000000000f087348 */ /* 0x001fea0003c00000 */
[----:B------:R1:W2:Y:S02]  /*b720*/  SHFL.IDX P6, R14, R13, R12, R11 ;  /* 0x0000000c0d0e7389 */ /* 0x0002a400000c000b */
[----:B012---:R-:W-:Y:S01]  /*b730*/  ENDCOLLECTIVE ;  /* 0x000000000000791b */ /* 0x007fe20003800000 */
.L_x_101:
[----:B------:R-:W-:Y:S05]  /*b740*/  BRA `(.L_x_102) ;  /* 0xffffffd000707947 */ /* 0x000fea000383ffff */
.L_x_51:
[----:B------:R-:W-:Y:S01]  /*b750*/  IMAD.MOV.U32 R13, RZ, RZ, R8 ;  /* 0x000000ffff0d7224 */ /* 0x000fe200078e0008 */
[----:B------:R-:W-:Y:S01]  /*b760*/  MOV R11, 0x181f ;  /* 0x0000181f000b7802 */ /* 0x000fe20000000f00 */
[----:B------:R-:W-:Y:S02]  /*b770*/  IMAD.MOV.U32 R12, RZ, RZ, RZ ;  /* 0x000000ffff0c7224 */ /* 0x000fe400078e00ff */
[----:B------:R-:W-:Y:S02]  /*b780*/  IMAD.MOV.U32 R15, RZ, RZ, -0x1 ;  /* 0xffffffffff0f7424 */ /* 0x000fe400078e00ff */
[----:B------:R-:W-:-:S07]  /*b790*/  IMAD R7, R24, 0x80, R37 ;  /* 0x0000008018077824 */ /* 0x000fce00078e0225 */
[----:B------:R-:W-:Y:S05]  /*b7a0*/  WARPSYNC.COLLECTIVE R15, `(.L_x_103) ;  /* 0x000000000f087348 */ /* 0x000fea0003c00000 */
[----:B------:R0:W1:Y:S02]  /*b7b0*/  SHFL.IDX P6, R14, R13, R12, R11 ;  /* 0x0000000c0d0e7389 */ /* 0x00006400000c000b */
[----:B01----:R-:W-:Y:S01]  /*b7c0*/  ENDCOLLECTIVE ;  /* 0x000000000000791b */ /* 0x003fe20003800000 */
.L_x_103:
[----:B------:R-:W-:Y:S02]  /*b7d0*/  IADD3 R5, R7, 0x10, RZ ;  /* 0x0000001007057810 */ /* 0x000fe40007ffe0ff */
[----:B------:R-:W-:Y:S01]  /*b7e0*/  MOV R13, R0 ;  /* 0x00000000000d7202 */ /* 0x000fe20000000f00 */
[----:B------:R-:W-:-:S07]  /*b7f0*/  IMAD.MOV.U32 R3, RZ, RZ, R14 ;  /* 0x000000ffff037224 */ /* 0x000fce00078e000e */
[----:B------:R-:W-:Y:S05]  /*b800*/  WARPSYNC.COLLECTIVE R15, `(.L_x_104) ;  /* 0x000000000f087348 */ /* 0x000fea0003c00000 */
[----:B------:R0:W1:Y:S02]  /*b810*/  SHFL.IDX P6, R14, R13, R12, R11 ;  /* 0x0000000c0d0e7389 */ /* 0x00006400000c000b */
[----:B01----:R-:W-:Y:S01]  /*b820*/  ENDCOLLECTIVE ;  /* 0x000000000000791b */ /* 0x003fe20003800000 */
.L_x_104:
[----:B------:R-:W-:Y:S02]  /*b830*/  ULDC UR4, c[0x0][0x288] ;  /* 0x0000a20000047ab9 */ /* 0x000fe40000000800 */
[----:B------:R-:W-:-:S05]  /*b840*/  IMAD R6, R6, UR4, RZ ;  /* 0x0000000406067c24 */ /* 0x000fca000f8e02ff */
[----:B------:R-:W-:Y:S01]  /*b850*/  ISETP.GE.AND P1, PT, R7, R6, PT ;  /* 0x000000060700720c */ /* 0x000fe20003f26270 */
[----:B------:R-:W-:Y:S02]  /*b860*/  IMAD.MOV.U32 R13, RZ, RZ, R8 ;  /* 0x000000ffff0d7224 */ /* 0x000fe400078e0008 */
[----:B------:R-:W-:-:S10]  /*b870*/  IMAD.MOV.U32 R12, RZ, RZ, 0x1 ;  /* 0x00000001ff0c7424 */ /* 0x000fd400078e00ff */
[----:B------:R-:W-:Y:S01]  /*b880*/  @!P1 LEA R9, R25, UR45, 0x1 ;  /* 0x0000002d19099c11 */ /* 0x000fe2000f8e08ff */
[----:B------:R-:W-:-:S07]  /*b890*/  IMAD.MOV.U32 R2, RZ, RZ, R14 ;  /* 0x000000ffff027224 */ /* 0x000fce00078e000e */
[----:B------:R-:W-:Y:S05]  /*b8a0*/  WARPSYNC.COLLECTIVE R15, `(.L_x_105) ;  /* 0x000000000f087348 */ /* 0x000fea0003c00000 */
[----:B------:R0:W1:Y:S02]  /*b8b0*/  SHFL.IDX P6, R14, R13, R12, R11 ;  /* 0x0000000c0d0e7389 */ /* 0x00006400000c000b */
[----:B01----:R-:W-:Y:S01]  /*b8c0*/  ENDCOLLECTIVE ;  /* 0x000000000000791b */ /* 0x003fe20003800000 */
.L_x_105:
[----:B------:R-:W-:-:S05]  /*b8d0*/  @!P1 IMAD.WIDE.U32 R2, R30, 0x2, R2 ;  /* 0x000000021e029825 */ /* 0x000fca00078e0002 */
[----:B------:R-:W-:Y:S01]  /*b8e0*/  @!PT LDS RZ, [RZ] ;  /* 0x00000000fffff984 */ /* 0x000fe20000000800 */
[----:B------:R-:W-:Y:S01]  /*b8f0*/  @!PT LDS RZ, [RZ] ;  /* 0x00000000fffff984 */ /* 0x000fe20000000800 */
[----:B------:R-:W-:Y:S01]  /*b900*/  @!PT LDS RZ, [RZ] ;  /* 0x00000000fffff984 */ /* 0x000fe20000000800 */
[----:B------:R0:W-:Y:S04]  /*b910*/  @!P1 LDGSTS.E.BYPASS.LTC128B.128 [R9+0xc400], desc[UR38][R2.64], !P3 ;  /* 0x0c40000002099fae */ /* 0x0001e8000d901d66 */
[----:B------:R0:W-:Y:S01]  /*b920*/  @!P1 LDGSTS.E.BYPASS.LTC128B.128 [R9+0x10400], desc[UR38][R2.64+0x80], !P2 ;  /* 0x1040008002099fae */ /* 0x0001e2000d101d66 */
[----:B------:R-:W-:-:S03]  /*b930*/  IMAD.MOV.U32 R13, RZ, RZ, R0 ;  /* 0x000000ffff0d7224 */ /* 0x000fc600078e0000 */
[----:B------:R0:W-:Y:S01]  /*b940*/  @!P1 LDGSTS.E.BYPASS.LTC128B.128 [R9+0x14400], desc[UR38][R2.64+0x100], !P0 ;  /* 0x1440010002099fae */ /* 0x0001e2000c101d66 */
[----:B------:R-:W-:Y:S02]  /*b950*/  ISETP.GE.AND P1, PT, R5, R6, PT ;  /* 0x000000060500720c */ /* 0x000fe40003f26270 */
[----:B------:R-:W-:-:S11]  /*b960*/  MOV R5, R14 ;  /* 0x0000000e00057202 */ /* 0x000fd60000000f00 */
[----:B0-----:R-:W-:Y:S05]  /*b970*/  WARPSYNC.COLLECTIVE R15, `(.L_x_106) ;  /* 0x000000000f087348 */ /* 0x001fea0003c00000 */
[----:B------:R1:W2:Y:S02]  /*b980*/  SHFL.IDX P6, R14, R13, R12, R11 ;  /* 0x0000000c0d0e7389 */ /* 0x0002a400000c000b */
[----:B012---:R-:W-:Y:S01]  /*b990*/  ENDCOLLECTIVE ;  /* 0x000000000000791b */ /* 0x007fe20003800000 */
.L_x_106:
[----:B------:R-:W-:Y:S02]  /*b9a0*/  IADD3 R3, R7, 0x20, RZ ;  /* 0x0000002007037810 */ /* 0x000fe40007ffe0ff */
[----:B------:R-:W-:Y:S01]  /*b9b0*/  @!P1 LEA R19, R25, UR45, 0x1 ;  /* 0x0000002d19139c11 */ /* 0x000fe2000f8e08ff */
[----:B------:R-:W-:Y:S02]  /*b9c0*/  IMAD.MOV.U32 R13, RZ, RZ, R8 ;  /* 0x000000ffff0d7224 */ /* 0x000fe400078e0008 */
[----:B------:R-:W-:Y:S02]  /*b9d0*/  IMAD.MOV.U32 R12, RZ, RZ, 0x2 ;  /* 0x00000002ff0c7424 */ /* 0x000fe400078e00ff */
[----:B------:R-:W-:-:S07]  /*b9e0*/  IMAD.MOV.U32 R4, RZ, RZ, R14 ;  /* 0x000000ffff047224 */ /* 0x000fce00078e000e */
[----:B------:R-:W-:Y:S05]  /*b9f0*/  WARPSYNC.COLLECTIVE R15, `(.L_x_107) ;  /* 0x000000000f087348 */ /* 0x000fea0003c00000 */
[----:B------:R0:W1:Y:S02]  /*ba00*/  SHFL.IDX P6, R14, R13, R12, R11 ;  /* 0x0000000c0d0e7389 */ /* 0x00006400000c000b */
[----:B01----:R-:W-:Y:S01]  /*ba10*/  ENDCOLLECTIVE ;  /* 0x000000000000791b */ /* 0x003fe20003800000 */
.L_x_107:
        /* <DEDUP_REMOVED lines=13> */
.L_x_108:
        /* <DEDUP_REMOVED lines=8> */
.L_x_109:
        /* <DEDUP_REMOVED lines=13> */
.L_x_110:
        /* <DEDUP_REMOVED lines=8> */
.L_x_111:
        /* <DEDUP_REMOVED lines=13> */
.L_x_112:
        /* <DEDUP_REMOVED lines=8> */
.L_x_113:
        /* <DEDUP_REMOVED lines=13> */
.L_x_114:
        /* <DEDUP_REMOVED lines=8> */
.L_x_115:
        /* <DEDUP_REMOVED lines=13> */
.L_x_116:
[----:B------:R-:W-:Y:S02]  /*c030*/  @!P1 LEA R9, R25, UR45, 0x1 ;  /* 0x0000002d19099c11 */ /* 0x000fe4000f8e08ff */
[----:B------:R-:W-:Y:S01]  /*c040*/  MOV R13, R8 ;  /* 0x00000008000d7202 */ /* 0x000fe20000000f00 */
[----:B------:R-:W-:Y:S02]  /*c050*/  IMAD.MOV.U32 R12, RZ, RZ, 0x7 ;  /* 0x00000007ff0c7424 */ /* 0x000fe400078e00ff */
[----:B------:R-:W-:-:S07]  /*c060*/  IMAD.MOV.U32 R2, RZ, RZ, R14 ;  /* 0x000000ffff027224 */ /* 0x000fce00078e000e */
[----:B------:R-:W-:Y:S05]  /*c070*/  WARPSYNC.COLLECTIVE R15, `(.L_x_117) ;  /* 0x000000000f087348 */ /* 0x000fea0003c00000 */
[----:B------:R0:W1:Y:S02]  /*c080*/  SHFL.IDX P6, R14, R13, R12, R11 ;  /* 0x0000000c0d0e7389 */ /* 0x00006400000c000b */
[----:B01----:R-:W-:Y:S01]  /*c090*/  ENDCOLLECTIVE ;  /* 0x000000000000791b */ /* 0x003fe20003800000 */
.L_x_117:
[----:B------:R-:W-:-:S05]  /*c0a0*/  @!P1 IMAD.WIDE.U32 R2, R30, 0x2, R2 ;  /* 0x000000021e029825 */ /* 0x000fca00078e0002 */
[----:B------:R-:W-:Y:S01]  /*c0b0*/  @!PT LDS RZ, [RZ] ;  /* 0x00000000fffff984 */ /* 0x000fe20000000800 */
[----:B------:R-:W-:Y:S01]  /*c0c0*/  @!PT LDS RZ, [RZ] ;  /* 0x00000000fffff984 */ /* 0x000fe20000000800 */
[----:B------:R-:W-:Y:S01]  /*c0d0*/  @!PT LDS RZ, [RZ] ;  /* 0x00000000fffff984 */ /* 0x000fe20000000800 */
[----:B------:R0:W-:Y:S04]  /*c0e0*/  @!P1 LDGSTS.E.BYPASS.LTC128B.128 [R9+0xf400], desc[UR38][R2.64], !P3 ;  /* 0x0f40000002099fae */ /* 0x0001e8000d901d66 */
[----:B------:R0:W-:Y:S01]  /*c0f0*/  @!P1 LDGSTS.E.BYPASS.LTC128B.128 [R9+0x13400], desc[UR38][R2.64+0x80], !P2 ;  /* 0x1340008002099fae */ /* 0x0001e2000d101d66 */
[----:B------:R-:W-:-:S03]  /*c100*/  MOV R13, R0 ;  /* 0x00000000000d7202 */ /* 0x000fc60000000f00 */
[----:B------:R0:W-:Y:S01]  /*c110*/  @!P1 LDGSTS.E.BYPASS.LTC128B.128 [R9+0x17400], desc[UR38][R2.64+0x100], !P0 ;  /* 0x1740010002099fae */ /* 0x0001e2000c101d66 */
[----:B------:R-:W-:-:S07]  /*c120*/  IMAD.MOV.U32 R4, RZ, RZ, R14 ;  /* 0x000000ffff047224 */ /* 0x000fce00078e000e */
[----:B0-----:R-:W-:Y:S05]  /*c130*/  WARPSYNC.COLLECTIVE R15, `(.L_x_118) ;  /* 0x000000000f087348 */ /* 0x001fea0003c00000 */
[----:B------:R1:W2:Y:S02]  /*c140*/  SHFL.IDX P6, R14, R13, R12, R11 ;  /* 0x0000000c0d0e7389 */ /* 0x0002a400000c000b */
[----:B012---:R-:W-:Y:S01]  /*c150*/  ENDCOLLECTIVE ;  /* 0x000000000000791b */ /* 0x007fe20003800000 */
.L_x_118:
[----:B------:R-:W-:Y:S05]  /*c160*/  BRA `(.L_x_119) ;  /* 0xffffffd000547947 */ /* 0x000fea000383ffff */
.L_x_54:
[----:B0-----:R-:W-:-:S04]  /*c170*/  IMAD.U32 R3, RZ, RZ, UR45 ;  /* 0x0000002dff037e24 */ /* 0x001fc8000f8e00ff */
[----:B------:R0:W1:Y:S03]  /*c180*/  SYNCS.PHASECHK.TRANS64.TRYWAIT P0, [R3+URZ+0x2a820], R0 ;  /* 0x02a82000030075a7 */ /* 0x000066000800017f */
[----:B-1----:R-:W-:Y:S05]  /*c190*/  @!P0 NANOSLEEP.SYNCS 0x989680 ;  /* 0x009896800000895d */ /* 0x002fea0003900000 */
[----:B------:R-:W1:Y:S02]  /*c1a0*/  @!P0 SYNCS.PHASECHK.TRANS64 P0, [R3+URZ+0x2a820], R0 ;  /* 0x02a82000030085a7 */ /* 0x000e64000800007f */
[----:B-1----:R-:W-:Y:S05]  /*c1b0*/  @!P0 BRA `(.L_x_54) ;  /* 0xfffffffc00ec8947 */ /* 0x002fea000383ffff */
[----:B------:R-:W-:Y:S05]  /*c1c0*/  BRA `(.L_x_120) ;  /* 0xffffffd0009c7947 */ /* 0x000fea000383ffff */
.L_x_58:
[----:B0-----:R0:W1:Y:S02]  /*c1d0*/  SYNCS.PHASECHK.TRANS64.TRYWAIT P0, [R8+URZ+0x2a840], R3 ;  /* 0x02a84003080075a7 */ /* 0x001064000800017f */
[----:B-1----:R-:W-:Y:S05]  /*c1e0*/  @!P0 NANOSLEEP.SYNCS 0x989680 ;  /* 0x009896800000895d */ /* 0x002fea0003900000 */
[----:B------:R-:W1:Y:S02]  /*c1f0*/  @!P0 SYNCS.PHASECHK.TRANS64 P0, [R8+URZ+0x2a840], R3 ;  /* 0x02a84003080085a7 */ /* 0x000e64000800007f */
[----:B-1----:R-:W-:Y:S05]  /*c200*/  @!P0 BRA `(.L_x_58) ;  /* 0xfffffffc00f08947 */ /* 0x002fea000383ffff */
[----:B------:R-:W-:Y:S05]  /*c210*/  BRA `(.L_x_121) ;  /* 0xffffffd400647947 */ /* 0x000fea000383ffff */
.L_x_59:
        /* <DEDUP_REMOVED lines=8> */
.L_x_123:
[----:B------:R-:W-:Y:S05]  /*c2a0*/  BSYNC B1 ;  /* 0x0000000000017941 */ /* 0x000fea0003800000 */
.L_x_122:
[----:B------:R-:W-:Y:S01]  /*c2b0*/  IMAD.MOV.U32 R13, RZ, RZ, R18 ;  /* 0x000000ffff0d7224 */ /* 0x000fe200078e0012 */
[----:B------:R-:W-:Y:S01]  /*c2c0*/  MOV R11, 0x181f ;  /* 0x0000181f000b7802 */ /* 0x000fe20000000f00 */
[----:B------:R-:W-:Y:S01]  /*c2d0*/  IMAD.MOV.U32 R12, RZ, RZ, RZ ;  /* 0x000000ffff0c7224 */ /* 0x000fe200078e00ff */
[----:B------:R-:W-:Y:S01]  /*c2e0*/  MOV R3, R14 ;  /* 0x0000000e00037202 */ /* 0x000fe20000000f00 */
[----:B------:R-:W-:Y:S01]  /*c2f0*/  IMAD.MOV.U32 R15, RZ, RZ, -0x1 ;  /* 0xffffffffff0f7424 */ /* 0x000fe200078e00ff */
[----:B------:R-:W-:-:S07]  /*c300*/  LEA R19, R19, UR45, 0x1 ;  /* 0x0000002d13137c11 */ /* 0x000fce000f8e08ff */
[----:B------:R-:W-:Y:S05]  /*c310*/  WARPSYNC.COLLECTIVE R15, `(.L_x_124) ;  /* 0x000000000f087348 */ /* 0x000fea0003c00000 */
[----:B------:R0:W1:Y:S02]  /*c320*/  SHFL.IDX P6, R14, R13, R12, R11 ;  /* 0x0000000c0d0e7389 */ /* 0x00006400000c000b */
[----:B01----:R-:W-:Y:S01]  /*c330*/  ENDCOLLECTIVE ;  /* 0x000000000000791b */ /* 0x003fe20003800000 */
.L_x_124:
[----:B------:R-:W-:Y:S01]  /*c340*/  MOV R13, R20 ;  /* 0x00000014000d7202 */ /* 0x000fe20000000f00 */
[----:B------:R-:W-:Y:S01]  /*c350*/  IMAD.MOV.U32 R12, RZ, RZ, 0x1 ;  /* 0x00000001ff0c7424 */ /* 0x000fe200078e00ff */
[----:B------:R-:W-:-:S13]  /*c360*/  IADD3 R2, P0, R14, R35, RZ ;  /* 0x000000230e027210 */ /* 0x000fda0007f1e0ff */
[----:B------:R-:W-:Y:S05]  /*c370*/  WARPSYNC.COLLECTIVE R15, `(.L_x_125) ;  /* 0x000000000f087348 */ /* 0x000fea0003c00000 */
[----:B------:R0:W1:Y:S02]  /*c380*/  SHFL.IDX P6, R14, R13, R12, R11 ;  /* 0x0000000c0d0e7389 */ /* 0x00006400000c000b */
[----:B01----:R-:W-:Y:S01]  /*c390*/  ENDCOLLECTIVE ;  /* 0x000000000000791b */ /* 0x003fe20003800000 */
.L_x_125:
[----:B------:R-:W-:-:S05]  /*c3a0*/  IMAD.X R3, RZ, RZ, R3, P0 ;  /* 0x000000ffff037224 */ /* 0x000fca00000e0603 */
[----:B------:R-:W-:Y:S01]  /*c3b0*/  @!PT LDS RZ, [RZ] ;  /* 0x00000000fffff984 */ /* 0x000fe20000000800 */
[----:B------:R-:W-:Y:S01]  /*c3c0*/  @!PT LDS RZ, [RZ] ;  /* 0x00000000fffff984 */ /* 0x000fe20000000800 */
[----:B------:R-:W-:Y:S01]  /*c3d0*/  @!PT LDS RZ, [RZ] ;  /* 0x00000000fffff984 */ /* 0x000fe20000000800 */
[----:B------:R0:W-:Y:S04]  /*c3e0*/  LDGSTS.E.BYPASS.LTC128B.128 [R19+0x18400], desc[UR38][R2.64], !P3 ;  /* 0x1840000002137fae */ /* 0x0001e8000d901d66 */
[----:B------:R0:W-:Y:S01]  /*c3f0*/  LDGSTS.E.BYPASS.LTC128B.128 [R19+0x1b400], desc[UR38][R2.64+0x80], !P2 ;  /* 0x1b40008002137fae */ /* 0x0001e2000d101d66 */
[----:B------:R-:W-:-:S03]  /*c400*/  MOV R13, R18 ;  /* 0x00000012000d7202 */ /* 0x000fc60000000f00 */
[----:B------:R0:W-:Y:S01]  /*c410*/  LDGSTS.E.BYPASS.LTC128B.128 [R19+0x1e400], desc[UR38][R2.64+0x100], !P1 ;  /* 0x1e40010002137fae */ /* 0x0001e2000c901d66 */
[----:B------:R-:W-:-:S07]  /*c420*/  IMAD.MOV.U32 R4, RZ, RZ, R14 ;  /* 0x000000ffff047224 */ /* 0x000fce00078e000e */
[----:B0-----:R-:W-:Y:S05]  /*c430*/  WARPSYNC.COLLECTIVE R15, `(.L_x_126) ;  /* 0x000000000f087348 */ /* 0x001fea0003c00000 */
[----:B------:R1:W2:Y:S02]  /*c440*/  SHFL.IDX P6, R14, R13, R12, R11 ;  /* 0x0000000c0d0e7389 */ /* 0x0002a400000c000b */
[----:B012---:R-:W-:Y:S01]  /*c450*/  ENDCOLLECTIVE ;  /* 0x000000000000791b */ /* 0x007fe20003800000 */
.L_x_126:
[----:B------:R-:W-:Y:S01]  /*c460*/  IMAD.MOV.U32 R13, RZ, RZ, R20 ;  /* 0x000000ffff0d7224 */ /* 0x000fe200078e0014 */
[----:B------:R-:W-:Y:S02]  /*c470*/  MOV R12, 0x2 ;  /* 0x00000002000c7802 */ /* 0x000fe40000000f00 */
[----:B------:R-:W-:-:S13]  /*c480*/  IADD3 R2, P0, R14, R35, RZ ;  /* 0x000000230e027210 */ /* 0x000fda0007f1e0ff */
[----:B------:R-:W-:Y:S05]  /*c490*/  WARPSYNC.COLLECTIVE R15, `(.L_x_127) ;  /* 0x000000000f087348 */ /* 0x000fea0003c00000 */
[----:B------:R0:W1:Y:S02]  /*c4a0*/  SHFL.IDX P6, R14, R13, R12, R11 ;  /* 0x0000000c0d0e7389 */ /* 0x00006400000c000b */
[----:B01----:R-:W-:Y:S01]  /*c4b0*/  ENDCOLLECTIVE ;  /* 0x000000000000791b */ /* 0x003fe20003800000 */
.L_x_127:
[----:B------:R-:W-:-:S05]  /*c4c0*/  IMAD.X R3, RZ, RZ, R4, P0 ;  /* 0x000000ffff037224 */ /* 0x000fca00000e0604 */
[----:B------:R-:W-:Y:S01]  /*c4d0*/  @!PT LDS RZ, [RZ] ;  /* 0x00000000fffff984 */ /* 0x000fe20000000800 */
[----:B------:R-:W-:Y:S01]  /*c4e0*/  @!PT LDS RZ, [RZ] ;  /* 0x00000000fffff984 */ /* 0x000fe20000000800 */
[----:B------:R-:W-:Y:S01]  /*c4f0*/  @!PT LDS RZ, [RZ] ;  /* 0x00000000fffff984 */ /* 0x000fe20000000800 */
[----:B------:R0:W-:Y:S04]  /*c500*/  LDGSTS.E.BYPASS.LTC128B.128 [R19+0x18c00], desc[UR38][R2.64], !P3 ;  /* 0x18c0000002137fae */ /* 0x0001e8000d901d66 */
[----:B------:R0:W-:Y:S01]  /*c510*/  LDGSTS.E.BYPASS.LTC128B.128 [R19+0x1bc00], desc[UR38][R2.64+0x80], !P2 ;  /* 0x1bc0008002137fae */ /* 0x0001e2000d101d66 */
[----:B------:R-:W-:-:S03]  /*c520*/  IMAD.MOV.U32 R13, RZ, RZ, R18 ;  /* 0x000000ffff0d7224 */ /* 0x000fc600078e0012 */
[----:B------:R0:W-:Y:S01]  /*c530*/  LDGSTS.E.BYPASS.LTC128B.128 [R19+0x1ec00], desc[UR38][R2.64+0x100], !P1 ;  /* 0x1ec0010002137fae */ /* 0x0001e2000c901d66 */
[----:B------:R-:W-:-:S07]  /*c540*/  IMAD.MOV.U32 R5, RZ, RZ, R14 ;  /* 0x000000ffff057224 */ /* 0x000fce00078e000e */
[----:B0-----:R-:W-:Y:S05]  /*c550*/  WARPSYNC.COLLECTIVE R15, `(.L_x_128) ;  /* 0x000000000f087348 */ /* 0x001fea0003c00000 */
[----:B------:R1:W2:Y:S02]  /*c560*/  SHFL.IDX P6, R14, R13, R12, R11 ;  /* 0x0000000c0d0e7389 */ /* 0x0002a400000c000b */
[----:B012---:R-:W-:Y:S01]  /*c570*/  ENDCOLLECTIVE ;  /* 0x000000000000791b */ /* 0x007fe20003800000 */
.L_x_128:
[----:B------:R-:W-:Y:S01]  /*c580*/  IMAD.MOV.U32 R13, RZ, RZ, R20 ;  /* 0x000000ffff0d7224 */ /* 0x000fe200078e0014 */
[----:B------:R-:W-:-:S04]  /*c590*/  MOV R12, R14 ;  /* 0x0000000e000c7202 */ /* 0x000fc80000000f00 */
[----:B------:R-:W-:Y:S02]  /*c5a0*/  IADD3 R2, P0, R12, R35, RZ ;  /* 0x000000230c027210 */ /* 0x000fe40007f1e0ff */
[----:B------:R-:W-:-:S03]  /*c5b0*/  MOV R12, 0x3 ;  /* 0x00000003000c7802 */ /* 0x000fc60000000f00 */
[----:B------:R-:W-:-:S08]  /*c5c0*/  IMAD.X R3, RZ, RZ, R5, P0 ;  /* 0x000000ffff037224 */ /* 0x000fd000000e0605 */
[----:B------:R-:W-:Y:S05]  /*c5d0*/  WARPSYNC.COLLECTIVE R15, `(.L_x_129) ;  /* 0x000000000f087348 */ /* 0x000fea0003c00000 */
[----:B------:R0:W1:Y:S02]  /*c5e0*/  SHFL.IDX P6, R14, R13, R12, R11 ;  /* 0x0000000c0d0e7389 */ /* 0x00006400000c000b */
[----:B01----:R-:W-:Y:S01]  /*c5f0*/  ENDCOLLECTIVE ;  /* 0x000000000000791b */ /* 0x003fe20003800000 */
.L_x_129:
[----:B------:R-:W-:Y:S01]  /*c600*/  @!PT LDS RZ, [RZ] ;  /* 0x00000000fffff984 */ /* 0x000fe20000000800 */
[----:B------:R-:W-:Y:S01]  /*c610*/  @!PT LDS RZ, [RZ] ;  /* 0x00000000fffff984 */ /* 0x000fe20000000800 */
[----:B------:R-:W-:Y:S01]  /*c620*/  @!PT LDS RZ, [RZ] ;  /* 0x00000000fffff984 */ /* 0x000fe20000000800 */
[----:B------:R-:W-:Y:S04]  /*c630*/  LDGSTS.E.BYPASS.LTC128B.128 [R19+0x19400], desc[UR38][R2.64], !P3 ;  /* 0x1940000002137fae */ /* 0x000fe8000d901d66 */
[----:B------:R-:W-:Y:S04]  /*c640*/  LDGSTS.E.BYPASS.LTC128B.128 [R19+0x1c400], desc[UR38][R2.64+0x80], !P2 ;  /* 0x1c40008002137fae */ /* 0x000fe8000d101d66 */
[----:B------:R0:W-:Y:S01]  /*c650*/  LDGSTS.E.BYPASS.LTC128B.128 [R19+0x1f400], desc[UR38][R2.64+0x100], !P1 ;  /* 0x1f40010002137fae */ /* 0x0001e2000c901d66 */
[----:B------:R-:W-:Y:S02]  /*c660*/  IMAD.MOV.U32 R13, RZ, RZ, R18 ;  /* 0x000000ffff0d7224 */ /* 0x000fe400078e0012 */
[----:B0-----:R-:W-:-:S07]  /*c670*/  IMAD.MOV.U32 R3, RZ, RZ, R14 ;  /* 0x000000ffff037224 */ /* 0x001fce00078e000e */
[----:B------:R-:W-:Y:S05]  /*c680*/  WARPSYNC.COLLECTIVE R15, `(.L_x_130) ;  /* 0x000000000f087348 */ /* 0x000fea0003c00000 */
[----:B------:R0:W1:Y:S02]  /*c690*/  SHFL.IDX P6, R14, R13, R12, R11 ;  /* 0x0000000c0d0e7389 */ /* 0x00006400000c000b */
[----:B01----:R-:W-:Y:S01]  /*c6a0*/  ENDCOLLECTIVE ;  /* 0x000000000000791b */ /* 0x003fe20003800000 */
.L_x_130:
[----:B------:R-:W-:Y:S02]  /*c6b0*/  IMAD.MOV.U32 R13, RZ, RZ, R20 ;  /* 0x000000ffff0d7224 */ /* 0x000fe400078e0014 */
[----:B------:R-:W-:Y:S01]  /*c6c0*/  IMAD.MOV.U32 R12, RZ, RZ, 0x4 ;  /* 0x00000004ff0c7424 */ /* 0x000fe200078e00ff */
[----:B------:R-:W-:-:S13]  /*c6d0*/  IADD3 R2, P0, R14, R35, RZ ;  /* 0x000000230e027210 */ /* 0x000fda0007f1e0ff */
[----:B------:R-:W-:Y:S05]  /*c6e0*/  WARPSYNC.COLLECTIVE R15, `(.L_x_131) ;  /* 0x000000000f087348 */ /* 0x000fea0003c00000 */
[----:B------:R0:W1:Y:S02]  /*c6f0*/  SHFL.IDX P6, R14, R13, R12, R11 ;  /* 0x0000000c0d0e7389 */ /* 0x00006400000c000b */
[----:B01----:R-:W-:Y:S01]  /*c700*/  ENDCOLLECTIVE ;  /* 0x000000000000791b */ /* 0x003fe20003800000 */
.L_x_131:
[----:B------:R-:W-:-:S05]  /*c710*/  IADD3.X R3, RZ, R3, RZ, P0, !PT ;  /* 0x00000003ff037210 */ /* 0x000fca00007fe4ff */
[----:B------:R-:W-:Y:S01]  /*c720*/  @!PT LDS RZ, [RZ] ;  /* 0x00000000fffff984 */ /* 0x000fe20000000800 */
[----:B------:R-:W-:Y:S01]  /*c730*/  @!PT LDS RZ, [RZ] ;  /* 0x00000000fffff984 */ /* 0x000fe20000000800 */
[----:B------:R-:W-:Y:S01]  /*c740*/  @!PT LDS RZ, [RZ] ;  /* 0x00000000fffff984 */ /* 0x000fe20000000800 */
[----:B------:R0:W-:Y:S04]  /*c750*/  LDGSTS.E.BYPASS.LTC128B.128 [R19+0x19c00], desc[UR38][R2.64], !P3 ;  /* 0x19c0000002137fae */ /* 0x0001e8000d901d66 */
[----:B------:R0:W-:Y:S01]  /*c760*/  LDGSTS.E.BYPASS.LTC128B.128 [R19+0x1cc00], desc[UR38][R2.64+0x80], !P2 ;  /* 0x1cc0008002137fae */ /* 0x0001e2000d101d66 */
[----:B------:R-:W-:-:S03]  /*c770*/  IMAD.MOV.U32 R13, RZ, RZ, R18 ;  /* 0x000000ffff0d7224 */ /* 0x000fc600078e0012 */
[----:B------:R0:W-:Y:S01]  /*c780*/  LDGSTS.E.BYPASS.LTC128B.128 [R19+0x1fc00], desc[UR38][R2.64+0x100], !P1 ;  /* 0x1fc0010002137fae */ /* 0x0001e2000c901d66 */
[----:B------:R-:W-:-:S07]  /*c790*/  MOV R4, R14 ;  /* 0x0000000e00047202 */ /* 0x000fce0000000f00 */
[----:B0-----:R-:W-:Y:S05]  /*c7a0*/  WARPSYNC.COLLECTIVE R15, `(.L_x_132) ;  /* 0x000000000f087348 */ /* 0x001fea0003c00000 */
[----:B------:R1:W2:Y:S02]  /*c7b0*/  SHFL.IDX P6, R14, R13, R12, R11 ;  /* 0x0000000c0d0e7389 */ /* 0x0002a400000c000b */
[----:B012---:R-:W-:Y:S01]  /*c7c0*/  ENDCOLLECTIVE ;  /* 0x000000000000791b */ /* 0x007fe20003800000 */
.L_x_132:
[----:B------:R-:W-:Y:S02]  /*c7d0*/  IMAD.MOV.U32 R13, RZ, RZ, R20 ;  /* 0x000000ffff0d7224 */ /* 0x000fe400078e0014 */
[----:B------:R-:W-:-:S05]  /*c7e0*/  IMAD.MOV.U32 R12, RZ, RZ, R14 ;  /* 0x000000ffff0c7224 */ /* 0x000fca00078e000e */
[----:B------:R-:W-:Y:S01]  /*c7f0*/  IADD3 R2, P0, R12, R35, RZ ;  /* 0x000000230c027210 */ /* 0x000fe20007f1e0ff */
[----:B------:R-:W-:-:S03]  /*c800*/  IMAD.MOV.U32 R12, RZ, RZ, 0x5 ;  /* 0x00000005ff0c7424 */ /* 0x000fc600078e00ff */
[----:B------:R-:W-:-:S09]  /*c810*/  IADD3.X R3, RZ, R4, RZ, P0, !PT ;  /* 0x00000004ff037210 */ /* 0x000fd200007fe4ff */
[----:B------:R-:W-:Y:S05]  /*c820*/  WARPSYNC.COLLECTIVE R15, `(.L_x_133) ;  /* 0x000000000f087348 */ /* 0x000fea0003c00000 */
[----:B------:R0:W1:Y:S02]  /*c830*/  SHFL.IDX P6, R14, R13, R12, R11 ;  /* 0x0000000c0d0e7389 */ /* 0x00006400000c000b */
[----:B01----:R-:W-:Y:S01]  /*c840*/  ENDCOLLECTIVE ;  /* 0x000000000000791b */ /* 0x003fe20003800000 */
.L_x_133:
[----:B------:R-:W-:Y:S01]  /*c850*/  @!PT LDS RZ, [RZ] ;  /* 0x00000000fffff984 */ /* 0x000fe20000000800 */
[----:B------:R-:W-:Y:S01]  /*c860*/  @!PT LDS RZ, [RZ] ;  /* 0x00000000fffff984 */ /* 0x000fe20000000800 */
[----:B------:R-:W-:Y:S01]  /*c870*/  @!PT LDS RZ, [RZ] ;  /* 0x00000000fffff984 */ /* 0x000fe20000000800 */
[----:B------:R0:W-:Y:S04]  /*c880*/  LDGSTS.E.BYPASS.LTC128B.128 [R19+0x1a400], desc[UR38][R2.64], !P3 ;  /* 0x1a40000002137fae */ /* 0x0001e8000d901d66 */
[----:B------:R0:W-:Y:S04]  /*c890*/  LDGSTS.E.BYPASS.LTC128B.128 [R19+0x1d400], desc[UR38][R2.64+0x80], !P2 ;  /* 0x1d40008002137fae */ /* 0x0001e8000d101d66 */
[----:B------:R0:W-:Y:S01]  /*c8a0*/  LDGSTS.E.BYPASS.LTC128B.128 [R19+0x20400], desc[UR38][R2.64+0x100], !P1 ;  /* 0x2040010002137fae */ /* 0x0001e2000c901d66 */
[----:B------:R-:W-:Y:S01]  /*c8b0*/  IMAD.MOV.U32 R13, RZ, RZ, R18 ;  /* 0x000000ffff0d7224 */ /* 0x000fe200078e0012 */
[----:B------:R-:W-:-:S07]  /*c8c0*/  MOV R20, R14 ;  /* 0x0000000e00147202 */ /* 0x000fce0000000f00 */
[----:B0-----:R-:W-:Y:S05]  /*c8d0*/  WARPSYNC.COLLECTIVE R15, `(.L_x_134) ;  /* 0x000000000f087348 */ /* 0x001fea0003c00000 */
[----:B------:R1:W2:Y:S02]  /*c8e0*/  SHFL.IDX P6, R14, R13, R12, R11 ;  /* 0x0000000c0d0e7389 */ /* 0x0002a400000c000b */
[----:B012---:R-:W-:Y:S01]  /*c8f0*/  ENDCOLLECTIVE ;  /* 0x000000000000791b */ /* 0x007fe20003800000 */
.L_x_134:
[----:B------:R-:W-:Y:S05]  /*c900*/  BRA `(.L_x_135) ;  /* 0xffffffd000c07947 */ /* 0x000fea000383ffff */
.L_x_64:
[----:B0-----:R0:W2:Y:S02]  /*c910*/  SYNCS.PHASECHK.TRANS64.TRYWAIT P0, [R4+URZ+0x2a860], R3 ;  /* 0x02a86003040075a7 */ /* 0x0010a4000800017f */
[----:B--2---:R-:W-:Y:S05]  /*c920*/  @!P0 NANOSLEEP.SYNCS 0x989680 ;  /* 0x009896800000895d */ /* 0x004fea0003900000 */
[----:B------:R-:W2:Y:S02]  /*c930*/  @!P0 SYNCS.PHASECHK.TRANS64 P0, [R4+URZ+0x2a860], R3 ;  /* 0x02a86003040085a7 */ /* 0x000ea4000800007f */
[----:B--2---:R-:W-:Y:S05]  /*c940*/  @!P0 BRA `(.L_x_64) ;  /* 0xfffffffc00f08947 */ /* 0x004fea000383ffff */
[----:B------:R-:W-:Y:S05]  /*c950*/  BRA `(.L_x_136) ;  /* 0xffffffd4001c7947 */ /* 0x000fea000383ffff */
.L_x_65:
[----:B------:R-:W-:Y:S01]  /*c960*/  BSSY B1, `(.L_x_137) ;  /* 0x0000008000017945 */ /* 0x000fe20003800000 */
[----:B------:R-:W-:Y:S01]  /*c970*/  IMAD.MOV.U32 R13, RZ, RZ, R17 ;  /* 0x000000ffff0d7224 */ /* 0x000fe200078e0011 */
[----:B------:R-:W-:Y:S01]  /*c980*/  MOV R12, RZ ;  /* 0x000000ff000c7202 */ /* 0x000fe20000000f00 */
[----:B------:R-:W-:Y:S02]  /*c990*/  IMAD.MOV.U32 R11, RZ, RZ, 0x181f ;  /* 0x0000181fff0b7424 */ /* 0x000fe400078e00ff */
[----:B------:R-:W-:-:S07]  /*c9a0*/  IMAD.MOV.U32 R15, RZ, RZ, -0x1 ;  /* 0xffffffffff0f7424 */ /* 0x000fce00078e00ff */
[----:B01----:R-:W-:Y:S05]  /*c9b0*/  WARPSYNC.COLLECTIVE R15, `(.L_x_138) ;  /* 0x000000000f087348 */ /* 0x003fea0003c00000 */
[----:B------:R2:W3:Y:S02]  /*c9c0*/  SHFL.IDX P6, R14, R13, R12, R11 ;  /* 0x0000000c0d0e7389 */ /* 0x0004e400000c000b */
[----:B0123--:R-:W-:Y:S01]  /*c9d0*/  ENDCOLLECTIVE ;  /* 0x000000000000791b */ /* 0x00ffe20003800000 */
.L_x_138:
[----:B------:R-:W-:Y:S05]  /*c9e0*/  BSYNC B1 ;  /* 0x0000000000017941 */ /* 0x000fea0003800000 */
.L_x_137:
        /* <DEDUP_REMOVED lines=9> */
.L_x_139:
[----:B------:R-:W-:Y:S01]  /*ca80*/  MOV R13, R17 ;  /* 0x00000011000d7202 */ /* 0x000fe20000000f00 */
[----:B------:R-:W-:Y:S01]  /*ca90*/  IMAD.MOV.U32 R12, RZ, RZ, 0x1 ;  /* 0x00000001ff0c7424 */ /* 0x000fe200078e00ff */
[----:B------:R-:W-:-:S13]  /*caa0*/  IADD3 R2, P1, R14, R35, RZ ;  /* 0x000000230e027210 */ /* 0x000fda0007f3e0ff */
[----:B------:R-:W-:Y:S05]  /*cab0*/  WARPSYNC.COLLECTIVE R15, `(.L_x_140) ;  /* 0x000000000f087348 */ /* 0x000fea0003c00000 */
[----:B------:R0:W1:Y:S02]  /*cac0*/  SHFL.IDX P6, R14, R13, R12, R11 ;  /* 0x0000000c0d0e7389 */ /* 0x00006400000c000b */
[----:B01----:R-:W-:Y:S01]  /*cad0*/  ENDCOLLECTIVE ;  /* 0x000000000000791b */ /* 0x003fe20003800000 */
.L_x_140:
[----:B------:R-:W-:Y:S01]  /*cae0*/  IMAD.X R3, RZ, RZ, R3, P1 ;  /* 0x000000ffff037224 */ /* 0x000fe200008e0603 */
[----:B------:R-:W-:-:S04]  /*caf0*/  LOP3.LUT P1, RZ, R29, 0x1, RZ, 0xc0, !PT ;  /* 0x000000011dff7812 */ /* 0x000fc8000782c0ff */
[----:B------:R-:W-:Y:S02]  /*cb00*/  ISETP.LT.OR P2, PT, R0, 0x1, !P1 ;  /* 0x000000010000780c */ /* 0x000fe40004f41670 */
[----:B------:R-:W-:-:S11]  /*cb10*/  MOV R13, R16 ;  /* 0x00000010000d7202 */ /* 0x000fd60000000f00 */
[----:B------:R-:W-:Y:S01]  /*cb20*/  @!PT LDS RZ, [RZ] ;  /* 0x00000000fffff984 */ /* 0x000fe20000000800 */
[----:B------:R-:W-:Y:S01]  /*cb30*/  @!PT LDS RZ, [RZ] ;  /* 0x00000000fffff984 */ /* 0x000fe20000000800 */
[----:B------:R-:W-:Y:S01]  /*cb40*/  @!PT LDS RZ, [RZ] ;  /* 0x00000000fffff984 */ /* 0x000fe20000000800 */
[----:B------:R0:W-:Y:S01]  /*cb50*/  LDGSTS.E.BYPASS.LTC128B.128 [R5+0x400], desc[UR38][R2.64], !P2 ;  /* 0x0040000002057fae */ /* 0x0001e2000d101d66 */
[----:B------:R-:W-:Y:S01]  /*cb60*/  ISETP.LT.OR P2, PT, R0, 0x1, !P0 ;  /* 0x000000010000780c */ /* 0x000fe20004741670 */
[----:B------:R-:W-:-:S12]  /*cb70*/  IMAD.MOV.U32 R8, RZ, RZ, R14 ;  /* 0x000000ffff087224 */ /* 0x000fd800078e000e */
[----:B0-----:R-:W-:Y:S05]  /*cb80*/  WARPSYNC.COLLECTIVE R15, `(.L_x_141) ;  /* 0x000000000f087348 */ /* 0x001fea0003c00000 */
[----:B------:R1:W2:Y:S02]  /*cb90*/  SHFL.IDX P6, R14, R13, R12, R11 ;  /* 0x0000000c0d0e7389 */ /* 0x0002a400000c000b */
[----:B012---:R-:W-:Y:S01]  /*cba0*/  ENDCOLLECTIVE ;  /* 0x000000000000791b */ /* 0x007fe20003800000 */
.L_x_141:
[----:B------:R-:W-:Y:S01]  /*cbb0*/  @!PT LDS RZ, [RZ] ;  /* 0x00000000fffff984 */ /* 0x000fe20000000800 */
[----:B------:R-:W-:Y:S01]  /*cbc0*/  @!PT LDS RZ, [RZ] ;  /* 0x00000000fffff984 */ /* 0x000fe20000000800 */
[----:B------:R-:W-:Y:S01]  /*cbd0*/  @!PT LDS RZ, [RZ] ;  /* 0x00000000fffff984 */ /* 0x000fe20000000800 */
[----:B------:R0:W-:Y:S01]  /*cbe0*/  LDGSTS.E.BYPASS.LTC128B.128 [R5+0x3400], desc[UR38][R2.64+0x80], !P2 ;  /* 0x0340008002057fae */ /* 0x0001e2000d101d66 */
[----:B------:R-:W-:Y:S01]  /*cbf0*/  IMAD.MOV.U32 R13, RZ, RZ, R17 ;  /* 0x000000ffff0d7224 */ /* 0x000fe200078e0011 */
[----:B------:R-:W-:Y:S02]  /*cc00*/  MOV R12, 0x2 ;  /* 0x00000002000c7802 */ /* 0x000fe40000000f00 */
[----:B0-----:R-:W-:-:S13]  /*cc10*/  IADD3 R2, P2, R14, R35, RZ ;  /* 0x000000230e027210 */ /* 0x001fda0007f5e0ff */
[----:B------:R-:W-:Y:S05]  /*cc20*/  WARPSYNC.COLLECTIVE R15, `(.L_x_142) ;  /* 0x000000000f087348 */ /* 0x000fea0003c00000 */
[----:B------:R0:W1:Y:S02]  /*cc30*/  SHFL.IDX P6, R14, R13, R12, R11 ;  /* 0x0000000c0d0e7389 */ /* 0x00006400000c000b */
[----:B01----:R-:W-:Y:S01]  /*cc40*/  ENDCOLLECTIVE ;  /* 0x000000000000791b */ /* 0x003fe20003800000 */
.L_x_142:
[----:B------:R-:W-:Y:S01]  /*cc50*/  IMAD.X R3, RZ, RZ, R8, P2 ;  /* 0x000000ffff037224 */ /* 0x000fe200010e0608 */
[----:B------:R-:W-:Y:S01]  /*cc60*/  ISETP.LT.OR P2, PT, R0, 0x11, !P1 ;  /* 0x000000110000780c */ /* 0x000fe20004f41670 */
[----:B------:R-:W-:-:S12]  /*cc70*/  IMAD.MOV.U32 R13, RZ, RZ, R16 ;  /* 0x000000ffff0d7224 */ /* 0x000fd800078e0010 */
        /* <DEDUP_REMOVED lines=9> */
.L_x_143:
[----:B------:R-:W-:Y:S01]  /*cd10*/  @!PT LDS RZ, [RZ] ;  /* 0x00000000fffff984 */ /* 0x000fe20000000800 */
[----:B------:R-:W-:Y:S01]  /*cd20*/  @!PT LDS RZ, [RZ] ;  /* 0x00000000fffff984 */ /* 0x000fe20000000800 */
[----:B------:R-:W-:Y:S01]  /*cd30*/  @!PT LDS RZ, [RZ] ;  /* 0x00000000fffff984 */ /* 0x000fe20000000800 */
[----:B------:R0:W-:Y:S01]  /*cd40*/  LDGSTS.E.BYPASS.LTC128B.128 [R5+0x3c00], desc[UR38][R2.64+0x80], !P2 ;  /* 0x03c0008002057fae */ /* 0x0001e2000d101d66 */
[----:B------:R-:W-:Y:S02]  /*cd50*/  IMAD.MOV.U32 R13, RZ, RZ, R17 ;  /* 0x000000ffff0d7224 */ /* 0x000fe400078e0011 */
[----:B------:R-:W-:Y:S01]  /*cd60*/  IMAD.MOV.U32 R12, RZ, RZ, 0x3 ;  /* 0x00000003ff0c7424 */ /* 0x000fe200078e00ff */
[----:B0-----:R-:W-:-:S13]  /*cd70*/  IADD3 R2, P2, R14, R35, RZ ;  /* 0x000000230e027210 */ /* 0x001fda0007f5e0ff */
[----:B------:R-:W-:Y:S05]  /*cd80*/  WARPSYNC.COLLECTIVE R15, `(.L_x_144) ;  /* 0x000000000f087348 */ /* 0x000fea0003c00000 */
[----:B------:R0:W1:Y:S02]  /*cd90*/  SHFL.IDX P6, R14, R13, R12, R11 ;  /* 0x0000000c0d0e7389 */ /* 0x00006400000c000b */
[----:B01----:R-:W-:Y:S01]  /*cda0*/  ENDCOLLECTIVE ;  /* 0x000000000000791b */ /* 0x003fe20003800000 */
.L_x_144:
[----:B------:R-:W-:Y:S02]  /*cdb0*/  IADD3.X R3, RZ, R8, RZ, P2, !PT ;  /* 0x00000008ff037210 */ /* 0x000fe400017fe4ff */
[----:B------:R-:W-:Y:S01]  /*cdc0*/  ISETP.LT.OR P2, PT, R0, 0x21, !P1 ;  /* 0x000000210000780c */ /* 0x000fe20004f41670 */
[----:B------:R-:W-:-:S12]  /*cdd0*/  IMAD.MOV.U32 R13, RZ, RZ, R16 ;  /* 0x000000ffff0d7224 */ /* 0x000fd800078e0010 */
[----:B------:R-:W-:Y:S01]  /*cde0*/  @!PT LDS RZ, [RZ] ;  /* 0x00000000fffff984 */ /* 0x000fe20000000800 */
[----:B------:R-:W-:Y:S01]  /*cdf0*/  @!PT LDS RZ, [RZ] ;  /* 0x00000000fffff984 */ /* 0x000fe20000000800 */
[----:B------:R-:W-:Y:S01]  /*ce00*/  @!PT LDS RZ, [RZ] ;  /* 0x00000000fffff984 */ /* 0x000fe20000000800 */
[----:B------:R0:W-:Y:S01]  /*ce10*/  LDGSTS.E.BYPASS.LTC128B.128 [R5+0x1400], desc[UR38][R2.64], !P2 ;  /* 0x0140000002057fae */ /* 0x0001e2000d101d66 */
[----:B------:R-:W-:Y:S02]  /*ce20*/  ISETP.LT.OR P2, PT, R0, 0x21, !P0 ;  /* 0x000000210000780c */ /* 0x000fe40004741670 */
[----:B------:R-:W-:-:S11]  /*ce30*/  MOV R8, R14 ;  /* 0x0000000e00087202 */ /* 0x000fd60000000f00 */
[----:B0-----:R-:W-:Y:S05]  /*ce40*/  WARPSYNC.COLLECTIVE R15, `(.L_x_145) ;  /* 0x000000000f087348 */ /* 0x001fea0003c00000 */
[----:B------:R1:W2:Y:S02]  /*ce50*/  SHFL.IDX P6, R14, R13, R12, R11 ;  /* 0x0000000c0d0e7389 */ /* 0x0002a400000c000b */
[----:B012---:R-:W-:Y:S01]  /*ce60*/  ENDCOLLECTIVE ;  /* 0x000000000000791b */ /* 0x007fe20003800000 */
.L_x_145:
[----:B------:R-:W-:Y:S01]  /*ce70*/  @!PT LDS RZ, [RZ] ;  /* 0x00000000fffff984 */ /* 0x000fe20000000800 */
[----:B------:R-:W-:Y:S01]  /*ce80*/  @!PT LDS RZ, [RZ] ;  /* 0x00000000fffff984 */ /* 0x000fe20000000800 */
[----:B------:R-:W-:Y:S01]  /*ce90*/  @!PT LDS RZ, [RZ] ;  /* 0x00000000fffff984 */ /* 0x000fe20000000800 */
[----:B------:R0:W-:Y:S01]  /*cea0*/  LDGSTS.E.BYPASS.LTC128B.128 [R5+0x4400], desc[UR38][R2.64+0x80], !P2 ;  /* 0x0440008002057fae */ /* 0x0001e2000d101d66 */
[----:B------:R-:W-:Y:S01]  /*ceb0*/  MOV R13, R17 ;  /* 0x00000011000d7202 */ /* 0x000fe20000000f00 */
[----:B------:R-:W-:Y:S01]  /*cec0*/  IMAD.MOV.U32 R12, RZ, RZ, 0x4 ;  /* 0x00000004ff0c7424 */ /* 0x000fe200078e00ff */
[----:B0-----:R-:W-:-:S13]  /*ced0*/  IADD3 R2, P2, R14, R35, RZ ;  /* 0x000000230e027210 */ /* 0x001fda0007f5e0ff */
[----:B------:R-:W-:Y:S05]  /*cee0*/  WARPSYNC.COLLECTIVE R15, `(.L_x_146) ;  /* 0x000000000f087348 */ /* 0x000fea0003c00000 */
[----:B------:R0:W1:Y:S02]  /*cef0*/  SHFL.IDX P6, R14, R13, R12, R11 ;  /* 0x0000000c0d0e7389 */ /* 0x00006400000c000b */
[----:B01----:R-:W-:Y:S01]  /*cf00*/  ENDCOLLECTIVE ;  /* 0x000000000000791b */ /* 0x003fe20003800000 */
.L_x_146:
[----:B------:R-:W-:Y:S01]  /*cf10*/  IMAD.X R3, RZ, RZ, R8, P2 ;  /* 0x000000ffff037224 */ /* 0x000fe200010e0608 */
        /* <DEDUP_REMOVED lines=11> */
.L_x_147:
        /* <DEDUP_REMOVED lines=10> */
.L_x_148:
        /* <DEDUP_REMOVED lines=12> */
.L_x_149:
[----:B------:R-:W-:Y:S01]  /*d130*/  @!PT LDS RZ, [RZ] ;  /* 0x00000000fffff984 */ /* 0x000fe20000000800 */
[----:B------:R-:W-:Y:S01]  /*d140*/  @!PT LDS RZ, [RZ] ;  /* 0x00000000fffff984 */ /* 0x000fe20000000800 */
[----:B------:R-:W-:Y:S01]  /*d150*/  @!PT LDS RZ, [RZ] ;  /* 0x00000000fffff984 */ /* 0x000fe20000000800 */
[----:B------:R1:W-:Y:S01]  /*d160*/  LDGSTS.E.BYPASS.LTC128B.128 [R5+0x5400], desc[UR38][R2.64+0x80], !P2 ;  /* 0x0540008002057fae */ /* 0x0003e2000d101d66 */
[----:B------:R-:W-:Y:S05]  /*d170*/  BRA `(.L_x_150) ;  /* 0xffffffcc00d87947 */ /* 0x000fea000383ffff */
.L_x_71:
[----:B0-----:R0:W1:Y:S02]  /*d180*/  SYNCS.PHASECHK.TRANS64.TRYWAIT P0, [R0+URZ+0x2a860], R3 ;  /* 0x02a86003000075a7 */ /* 0x001064000800017f */
[----:B-1----:R-:W-:Y:S05]  /*d190*/  @!P0 NANOSLEEP.SYNCS 0x989680 ;  /* 0x009896800000895d */ /* 0x002fea0003900000 */
[----:B------:R-:W1:Y:S02]  /*d1a0*/  @!P0 SYNCS.PHASECHK.TRANS64 P0, [R0+URZ+0x2a860], R3 ;  /* 0x02a86003000085a7 */ /* 0x000e64000800007f */
[----:B-1----:R-:W-:Y:S05]  /*d1b0*/  @!P0 BRA `(.L_x_71) ;  /* 0xfffffffc00f08947 */ /* 0x002fea000383ffff */
[----:B------:R-:W-:Y:S05]  /*d1c0*/  BRA `(.L_x_151) ;  /* 0xffffffd000c07947 */ /* 0x000fea000383ffff */
.L_x_72:
[----:B------:R-:W-:Y:S01]  /*d1d0*/  BSSY B0, `(.L_x_152) ;  /* 0x0000008000007945 */ /* 0x000fe20003800000 */
[----:B------:R-:W-:Y:S01]  /*d1e0*/  MOV R13, R17 ;  /* 0x00000011000d7202 */ /* 0x000fe20000000f00 */
[----:B------:R-:W-:Y:S01]  /*d1f0*/  IMAD.MOV.U32 R12, RZ, RZ, RZ ;  /* 0x000000ffff0c7224 */ /* 0x000fe200078e00ff */
[----:B------:R-:W-:Y:S01]  /*d200*/  MOV R15, 0xffffffff ;  /* 0xffffffff000f7802 */ /* 0x000fe20000000f00 */
[----:B------:R-:W-:-:S07]  /*d210*/  IMAD.MOV.U32 R11, RZ, RZ, 0x181f ;  /* 0x0000181fff0b7424 */ /* 0x000fce00078e00ff */
[----:B0-----:R-:W-:Y:S05]  /*d220*/  WARPSYNC.COLLECTIVE R15, `(.L_x_153) ;  /* 0x000000000f087348 */ /* 0x001fea0003c00000 */
[----:B------:R1:W2:Y:S02]  /*d230*/  SHFL.IDX P6, R14, R13, R12, R11 ;  /* 0x0000000c0d0e7389 */ /* 0x0002a400000c000b */
[----:B012---:R-:W-:Y:S01]  /*d240*/  ENDCOLLECTIVE ;  /* 0x000000000000791b */ /* 0x007fe20003800000 */
.L_x_153:
[----:B------:R-:W-:Y:S05]  /*d250*/  BSYNC B0 ;  /* 0x0000000000007941 */ /* 0x000fea0003800000 */
.L_x_152:
[----:B------:R-:W-:Y:S01]  /*d260*/  IMAD.MOV.U32 R13, RZ, RZ, R16 ;  /* 0x000000ffff0d7224 */ /* 0x000fe200078e0010 */
[----:B------:R-:W-:Y:S01]  /*d270*/  MOV R12, RZ ;  /* 0x000000ff000c7202 */ /* 0x000fe20000000f00 */
[----:B------:R-:W-:Y:S01]  /*d280*/  IMAD.MOV.U32 R11, RZ, RZ, 0x181f ;  /* 0x0000181fff0b7424 */ /* 0x000fe200078e00ff */
[C---:B------:R-:W-:Y:S01]  /*d290*/  LOP3.LUT R4, R29.reuse, 0x1, RZ, 0xc0, !PT ;  /* 0x000000011d047812 */ /* 0x040fe200078ec0ff */
[----:B------:R-:W-:Y:S01]  /*d2a0*/  IMAD.MOV.U32 R15, RZ, RZ, -0x1 ;  /* 0xffffffffff0f7424 */ /* 0x000fe200078e00ff */
[----:B------:R-:W-:Y:S01]  /*d2b0*/  LOP3.LUT P0, RZ, R29, 0x2, RZ, 0xc0, !PT ;  /* 0x000000021dff7812 */ /* 0x000fe2000780c0ff */
[----:B------:R-:W-:Y:S01]  /*d2c0*/  IMAD.MOV.U32 R3, RZ, RZ, R14 ;  /* 0x000000ffff037224 */ /* 0x000fe200078e000e */
[----:B------:R-:W-:-:S13]  /*d2d0*/  ISETP.NE.U32.AND P1, PT, R4, 0x1, PT ;  /* 0x000000010400780c */ /* 0x000fda0003f25070 */
[----:B------:R-:W-:Y:S05]  /*d2e0*/  WARPSYNC.COLLECTIVE R15, `(.L_x_154) ;  /* 0x000000000f087348 */ /* 0x000fea0003c00000 */
[----:B------:R0:W1:Y:S02]  /*d2f0*/  SHFL.IDX P6, R14, R13, R12, R11 ;  /* 0x0000000c0d0e7389 */ /* 0x00006400000c000b */
[----:B01----:R-:W-:Y:S01]  /*d300*/  ENDCOLLECTIVE ;  /* 0x000000000000791b */ /* 0x003fe20003800000 */
.L_x_154:
[C---:B------:R-:W-:Y:S02]  /*d310*/  ISETP.LT.OR P3, PT, R5.reuse, 0x1, !P0 ;  /* 0x000000010500780c */ /* 0x040fe40004761670 */
[----:B------:R-:W-:Y:S02]  /*d320*/  ISETP.LT.OR P2, PT, R5, 0x1, P1 ;  /* 0x000000010500780c */ /* 0x000fe40000f41670 */
[----:B------:R-:W-:Y:S01]  /*d330*/  LEA R4, R25, UR45, 0x1 ;  /* 0x0000002d19047c11 */ /* 0x000fe2000f8e08ff */
[----:B------:R-:W-:Y:S02]  /*d340*/  IMAD.MOV.U32 R13, RZ, RZ, R17 ;  /* 0x000000ffff0d7224 */ /* 0x000fe400078e0011 */
[----:B------:R-:W-:Y:S01]  /*d350*/  IMAD.MOV.U32 R12, RZ, RZ, 0x1 ;  /* 0x00000001ff0c7424 */ /* 0x000fe200078e00ff */
[----:B------:R-:W-:-:S07]  /*d360*/  MOV R2, R14 ;  /* 0x0000000e00027202 */ /* 0x000fce0000000f00 */
[----:B------:R-:W-:Y:S05]  /*d370*/  WARPSYNC.COLLECTIVE R15, `(.L_x_155) ;  /* 0x000000000f087348 */ /* 0x000fea0003c00000 */
[----:B------:R0:W1:Y:S02]  /*d380*/  SHFL.IDX P6, R14, R13, R12, R11 ;  /* 0x0000000c0d0e7389 */ /* 0x00006400000c000b */
[----:B01----:R-:W-:Y:S01]  /*d390*/  ENDCOLLECTIVE ;  /* 0x000000000000791b */ /* 0x003fe20003800000 */
.L_x_155:
[----:B------:R-:W-:-:S05]  /*d3a0*/  IMAD.WIDE.U32 R2, R30, 0x2, R2 ;  /* 0x000000021e027825 */ /* 0x000fca00078e0002 */
[----:B------:R-:W-:Y:S01]  /*d3b0*/  @!PT LDS RZ, [RZ] ;  /* 0x00000000fffff984 */ /* 0x000fe20000000800 */
[----:B------:R-:W-:Y:S01]  /*d3c0*/  @!PT LDS RZ, [RZ] ;  /* 0x00000000fffff984 */ /* 0x000fe20000000800 */
[----:B------:R-:W-:Y:S01]  /*d3d0*/  @!PT LDS RZ, [RZ] ;  /* 0x00000000fffff984 */ /* 0x000fe20000000800 */
[----:B------:R0:W-:Y:S01]  /*d3e0*/  LDGSTS.E.BYPASS.LTC128B.128 [R4+0x400], desc[UR38][R2.64], !P2 ;  /* 0x0040000002047fae */ /* 0x0001e2000d101d66 */
[----:B------:R-:W-:-:S03]  /*d3f0*/  ISETP.LT.OR P2, PT, R5, 0x11, P1 ;  /* 0x000000110500780c */ /* 0x000fc60000f41670 */
[----:B------:R0:W-:Y:S01]  /*d400*/  LDGSTS.E.BYPASS.LTC128B.128 [R4+0x3400], desc[UR38][R2.64+0x80], !P3 ;  /* 0x0340008002047fae */ /* 0x0001e2000d901d66 */
[----:B------:R-:W-:Y:S01]  /*d410*/  ISETP.LT.OR P3, PT, R5, 0x11, !P0 ;  /* 0x000000110500780c */ /* 0x000fe20004761670 */
[----:B------:R-:W-:Y:S01]  /*d420*/  IMAD.MOV.U32 R13, RZ, RZ, R16 ;  /* 0x000000ffff0d7224 */ /* 0x000fe200078e0010 */
[----:B------:R-:W-:-:S11]  /*d430*/  MOV R6, R14 ;  /* 0x0000000e00067202 */ /* 0x000fd60000000f00 */
[----:B0-----:R-:W-:Y:S05]  /*d440*/  WARPSYNC.COLLECTIVE R15, `(.L_x_156) ;  /* 0x000000000f087348 */ /* 0x001fea0003c00000 */
[----:B------:R1:W2:Y:S02]  /*d450*/  SHFL.IDX P6, R14, R13, R12, R11 ;  /* 0x0000000c0d0e7389 */ /* 0x0002a400000c000b */
[----:B012---:R-:W-:Y:S01]  /*d460*/  ENDCOLLECTIVE ;  /* 0x000000000000791b */ /* 0x007fe20003800000 */
.L_x_156:
[----:B------:R-:W-:Y:S01]  /*d470*/  MOV R3, R6 ;  /* 0x0000000600037202 */ /* 0x000fe20000000f00 */
[----:B------:R-:W-:Y:S02]  /*d480*/  IMAD.MOV.U32 R13, RZ, RZ, R17 ;  /* 0x000000ffff0d7224 */ /* 0x000fe400078e0011 */
[----:B------:R-:W-:Y:S02]  /*d490*/  IMAD.MOV.U32 R12, RZ, RZ, 0x2 ;  /* 0x00000002ff0c7424 */ /* 0x000fe400078e00ff */
[----:B------:R-:W-:-:S07]  /*d4a0*/  IMAD.MOV.U32 R2, RZ, RZ, R14 ;  /* 0x000000ffff027224 */ /* 0x000fce00078e000e */
[----:B------:R-:W-:Y:S05]  /*d4b0*/  WARPSYNC.COLLECTIVE R15, `(.L_x_157) ;  /* 0x000000000f087348 */ /* 0x000fea0003c00000 */
[----:B------:R0:W1:Y:S02]  /*d4c0*/  SHFL.IDX P6, R14, R13, R12, R11 ;  /* 0x0000000c0d0e7389 */ /* 0x00006400000c000b */
[----:B01----:R-:W-:Y:S01]  /*d4d0*/  ENDCOLLECTIVE ;  /* 0x000000000000791b */ /* 0x003fe20003800000 */
.L_x_157:
        /* <DEDUP_REMOVED lines=13> */
.L_x_158:
[----:B------:R-:W-:Y:S02]  /*d5b0*/  IMAD.MOV.U32 R3, RZ, RZ, R8 ;  /* 0x000000ffff037224 */ /* 0x000fe400078e0008 */
[----:B------:R-:W-:Y:S02]  /*d5c0*/  IMAD.MOV.U32 R8, RZ, RZ, RZ ;  /* 0x000000ffff087224 */ /* 0x000fe400078e00ff */
[----:B------:R-:W-:Y:S01]  /*d5d0*/  IMAD.MOV.U32 R13, RZ, RZ, R17 ;  /* 0x000000ffff0d7224 */ /* 0x000fe200078e0011 */
[----:B------:R-:W-:Y:S01]  /*d5e0*/  MOV R12, 0x3 ;  /* 0x00000003000c7802 */ /* 0x000fe20000000f00 */
[----:B------:R-:W-:-:S07]  /*d5f0*/  IMAD.MOV.U32 R9, RZ, RZ, R14 ;  /* 0x000000ffff097224 */ /* 0x000fce00078e000e */
[----:B------:R-:W-:Y:S05]  /*d600*/  WARPSYNC.COLLECTIVE R15, `(.L_x_159) ;  /* 0x000000000f087348 */ /* 0x000fea0003c00000 */
[----:B------:R0:W1:Y:S02]  /*d610*/  SHFL.IDX P6, R14, R13, R12, R11 ;  /* 0x0000000c0d0e7389 */ /* 0x00006400000c000b */
[----:B01----:R-:W-:Y:S01]  /*d620*/  ENDCOLLECTIVE ;  /* 0x000000000000791b */ /* 0x003fe20003800000 */
.L_x_159:
[----:B------:R-:W-:-:S05]  /*d630*/  MOV R2, R9 ;  /* 0x0000000900027202 */ /* 0x000fca0000000f00 */
[----:B------:R-:W-:-:S05]  /*d640*/  IMAD.WIDE.U32 R2, R30, 0x2, R2 ;  /* 0x000000021e027825 */ /* 0x000fca00078e0002 */
[----:B------:R-:W-:Y:S01]  /*d650*/  @!PT LDS RZ, [RZ] ;  /* 0x00000000fffff984 */ /* 0x000fe20000000800 */
[----:B------:R-:W-:Y:S01]  /*d660*/  @!PT LDS RZ, [RZ] ;  /* 0x00000000fffff984 */ /* 0x000fe20000000800 */
[----:B------:R-:W-:Y:S01]  /*d670*/  @!PT LDS RZ, [RZ] ;  /* 0x00000000fffff984 */ /* 0x000fe20000000800 */
[----:B------:R0:W-:Y:S01]  /*d680*/  LDGSTS.E.BYPASS.LTC128B.128 [R4+0x1400], desc[UR38][R2.64], !P2 ;  /* 0x0140000002047fae */ /* 0x0001e2000d101d66 */
[----:B------:R-:W-:Y:S01]  /*d690*/  IMAD.MOV.U32 R13, RZ, RZ, R16 ;  /* 0x000000ffff0d7224 */ /* 0x000fe200078e0010 */
[C---:B------:R-:W-:Y:S02]  /*d6a0*/  ISETP.LT.OR P2, PT, R5.reuse, 0x31, P1 ;  /* 0x000000310500780c */ /* 0x040fe40000f41670 */
[----:B------:R0:W-:Y:S01]  /*d6b0*/  LDGSTS.E.BYPASS.LTC128B.128 [R4+0x4400], desc[UR38][R2.64+0x80], !P3 ;  /* 0x0440008002047fae */ /* 0x0001e2000d901d66 */
[----:B------:R-:W-:Y:S01]  /*d6c0*/  ISETP.LT.OR P3, PT, R5, 0x31, !P0 ;  /* 0x000000310500780c */ /* 0x000fe20004761670 */
[----:B------:R-:W-:-:S12]  /*d6d0*/  IMAD.MOV.U32 R10, RZ, RZ, R14 ;  /* 0x000000ffff0a7224 */ /* 0x000fd800078e000e */
[----:B0-----:R-:W-:Y:S05]  /*d6e0*/  WARPSYNC.COLLECTIVE R15, `(.L_x_160) ;  /* 0x000000000f087348 */ /* 0x001fea0003c00000 */
[----:B------:R1:W2:Y:S02]  /*d6f0*/  SHFL.IDX P6, R14, R13, R12, R11 ;  /* 0x0000000c0d0e7389 */ /* 0x0002a400000c000b */
[----:B012---:R-:W-:Y:S01]  /*d700*/  ENDCOLLECTIVE ;  /* 0x000000000000791b */ /* 0x007fe20003800000 */
.L_x_160:
[----:B------:R-:W-:Y:S01]  /*d710*/  IMAD.MOV.U32 R3, RZ, RZ, R10 ;  /* 0x000000ffff037224 */ /* 0x000fe200078e000a */
[----:B------:R-:W-:Y:S01]  /*d720*/  MOV R13, R17 ;  /* 0x00000011000d7202 */ /* 0x000fe20000000f00 */
[----:B------:R-:W-:Y:S01]  /*d730*/  IMAD.MOV.U32 R12, RZ, RZ, 0x4 ;  /* 0x00000004ff0c7424 */ /* 0x000fe200078e00ff */
[----:B------:R-:W-:-:S07]  /*d740*/  MOV R19, R14 ;  /* 0x0000000e00137202 */ /* 0x000fce0000000f00 */
[----:B------:R-:W-:Y:S05]  /*d750*/  WARPSYNC.COLLECTIVE R15, `(.L_x_161) ;  /* 0x000000000f087348 */ /* 0x000fea0003c00000 */
[----:B------:R0:W1:Y:S02]  /*d760*/  SHFL.IDX P6, R14, R13, R12, R11 ;  /* 0x0000000c0d0e7389 */ /* 0x00006400000c000b */
[----:B01----:R-:W-:Y:S01]  /*d770*/  ENDCOLLECTIVE ;  /* 0x000000000000791b */ /* 0x003fe20003800000 */
.L_x_161:
[----:B------:R-:W-:-:S04]  /*d780*/  IMAD.MOV.U32 R2, RZ, RZ, R19 ;  /* 0x000000ffff027224 */ /* 0x000fc800078e0013 */
[----:B------:R-:W-:-:S05]  /*d790*/  IMAD.WIDE.U32 R2, R30, 0x2, R2 ;  /* 0x000000021e027825 */ /* 0x000fca00078e0002 */
[----:B------:R-:W-:Y:S01]  /*d7a0*/  @!PT LDS RZ, [RZ] ;  /* 0x00000000fffff984 */ /* 0x000fe20000000800 */
[----:B------:R-:W-:Y:S01]  /*d7b0*/  @!PT LDS RZ, [RZ] ;  /* 0x00000000fffff984 */ /* 0x000fe20000000800 */
[----:B------:R-:W-:Y:S01]  /*d7c0*/  @!PT LDS RZ, [RZ] ;  /* 0x00000000fffff984 */ /* 0x000fe20000000800 */
[----:B------:R0:W-:Y:S01]  /*d7d0*/  LDGSTS.E.BYPASS.LTC128B.128 [R4+0x1c00], desc[UR38][R2.64], !P2 ;  /* 0x01c0000002047fae */ /* 0x0001e2000d101d66 */
[C---:B------:R-:W-:Y:S02]  /*d7e0*/  ISETP.LT.OR P2, PT, R5.reuse, 0x41, P1 ;  /* 0x000000410500780c */ /* 0x040fe40000f41670 */
[----:B------:R-:W-:Y:S01]  /*d7f0*/  MOV R13, R16 ;  /* 0x00000010000d7202 */ /* 0x000fe20000000f00 */
[----:B------:R0:W-:Y:S01]  /*d800*/  LDGSTS.E.BYPASS.LTC128B.128 [R4+0x4c00], desc[UR38][R2.64+0x80], !P3 ;  /* 0x04c0008002047fae */ /* 0x0001e2000d901d66 */
[----:B------:R-:W-:Y:S01]  /*d810*/  ISETP.LT.OR P3, PT, R5, 0x41, !P0 ;  /* 0x000000410500780c */ /* 0x000fe20004761670 */
[----:B------:R-:W-:-:S12]  /*d820*/  IMAD.MOV.U32 R18, RZ, RZ, R14 ;  /* 0x000000ffff127224 */ /* 0x000fd800078e000e */
[----:B0-----:R-:W-:Y:S05]  /*d830*/  WARPSYNC.COLLECTIVE R15, `(.L_x_162) ;  /* 0x000000000f087348 */ /* 0x001fea0003c00000 */
[----:B------:R1:W2:Y:S02]  /*d840*/  SHFL.IDX P6, R14, R13, R12, R11 ;  /* 0x0000000c0d0e7389 */ /* 0x0002a400000c000b */
[----:B012---:R-:W-:Y:S01]  /*d850*/  ENDCOLLECTIVE ;  /* 0x000000000000791b */ /* 0x007fe20003800000 */
.L_x_162:
[----:B------:R-:W-:Y:S01]  /*d860*/  MOV R3, R18 ;  /* 0x0000001200037202 */ /* 0x000fe20000000f00 */
[----:B------:R-:W-:Y:S02]  /*d870*/  IMAD.MOV.U32 R13, RZ, RZ, R17 ;  /* 0x000000ffff0d7224 */ /* 0x000fe400078e0011 */
[----:B------:R-:W-:Y:S02]  /*d880*/  IMAD.MOV.U32 R12, RZ, RZ, 0x5 ;  /* 0x00000005ff0c7424 */ /* 0x000fe400078e00ff */
[----:B------:R-:W-:-:S07]  /*d890*/  IMAD.MOV.U32 R23, RZ, RZ, R14 ;  /* 0x000000ffff177224 */ /* 0x000fce00078e000e */
[----:B------:R-:W-:Y:S05]  /*d8a0*/  WARPSYNC.COLLECTIVE R15, `(.L_x_163) ;  /* 0x000000000f087348 */ /* 0x000fea0003c00000 */
[----:B------:R0:W1:Y:S02]  /*d8b0*/  SHFL.IDX P6, R14, R13, R12, R11 ;  /* 0x0000000c0d0e7389 */ /* 0x00006400000c000b */
[----:B01----:R-:W-:Y:S01]  /*d8c0*/  ENDCOLLECTIVE ;  /* 0x000000000000791b */ /* 0x003fe20003800000 */
.L_x_163:
[----:B------:R-:W-:-:S04]  /*d8d0*/  IMAD.MOV.U32 R2, RZ, RZ, R23 ;  /* 0x000000ffff027224 */ /* 0x000fc800078e0017 */
[----:B------:R-:W-:-:S05]  /*d8e0*/  IMAD.WIDE.U32 R2, R30, 0x2, R2 ;  /* 0x000000021e027825 */ /* 0x000fca00078e0002 */
[----:B------:R-:W-:Y:S01]  /*d8f0*/  @!PT LDS RZ, [RZ] ;  /* 0x00000000fffff984 */ /* 0x000fe20000000800 */
[----:B------:R-:W-:Y:S01]  /*d900*/  @!PT LDS RZ, [RZ] ;  /* 0x00000000fffff984 */ /* 0x000fe20000000800 */
[----:B------:R-:W-:Y:S01]  /*d910*/  @!PT LDS RZ, [RZ] ;  /* 0x00000000fffff984 */ /* 0x000fe20000000800 */
[----:B------:R0:W-:Y:S01]  /*d920*/  LDGSTS.E.BYPASS.LTC128B.128 [R4+0x2400], desc[UR38][R2.64], !P2 ;  /* 0x0240000002047fae */ /* 0x0001e2000d101d66 */
[----:B------:R-:W-:-:S03]  /*d930*/  IMAD.MOV.U32 R13, RZ, RZ, R16 ;  /* 0x000000ffff0d7224 */ /* 0x000fc600078e0010 */
[----:B------:R0:W-:Y:S01]  /*d940*/  LDGSTS.E.BYPASS.LTC128B.128 [R4+0x5400], desc[UR38][R2.64+0x80], !P3 ;  /* 0x0540008002047fae */ /* 0x0001e2000d901d66 */
[----:B------:R-:W-:-:S07]  /*d950*/  MOV R17, R14 ;  /* 0x0000000e00117202 */ /* 0x000fce0000000f00 */
[----:B0-----:R-:W-:Y:S05]  /*d960*/  WARPSYNC.COLLECTIVE R15, `(.L_x_164) ;  /* 0x000000000f087348 */ /* 0x001fea0003c00000 */
[----:B------:R1:W2:Y:S02]  /*d970*/  SHFL.IDX P6, R14, R13, R12, R11 ;  /* 0x0000000c0d0e7389 */ /* 0x0002a400000c000b */
[----:B012---:R-:W-:Y:S01]  /*d980*/  ENDCOLLECTIVE ;  /* 0x000000000000791b */ /* 0x007fe20003800000 */
.L_x_164:
[----:B------:R-:W-:Y:S05]  /*d990*/  BRA `(.L_x_165) ;  /* 0xffffffcc00a07947 */ /* 0x000fea000383ffff */
.L_x_75:
[----:B0-----:R0:W1:Y:S02]  /*d9a0*/  SYNCS.PHASECHK.TRANS64.TRYWAIT P0, [R7+URZ+0x2a820], R8 ;  /* 0x02a82008070075a7 */ /* 0x001064000800017f */
[----:B-1----:R-:W-:Y:S05]  /*d9b0*/  @!P0 NANOSLEEP.SYNCS 0x989680 ;  /* 0x009896800000895d */ /* 0x002fea0003900000 */
[----:B------:R-:W1:Y:S02]  /*d9c0*/  @!P0 SYNCS.PHASECHK.TRANS64 P0, [R7+URZ+0x2a820], R8 ;  /* 0x02a82008070085a7 */ /* 0x000e64000800007f */
[----:B-1----:R-:W-:Y:S05]  /*d9d0*/  @!P0 BRA `(.L_x_75) ;  /* 0xfffffffc00f08947 */ /* 0x002fea000383ffff */
[----:B------:R-:W-:Y:S05]  /*d9e0*/  BRA `(.L_x_166) ;  /* 0xffffffd000147947 */ /* 0x000fea000383ffff */
.L_x_76:
[----:B------:R-:W1:Y:S01]  /*d9f0*/  S2R R3, SR_TID.X ;  /* 0x0000000000037919 */ /* 0x000e620000002100 */
[----:B------:R-:W-:Y:S01]  /*da00*/  BSSY B0, `(.L_x_167) ;  /* 0x000000a000007945 */ /* 0x000fe20003800000 */
[----:B------:R-:W-:Y:S01]  /*da10*/  IMAD.MOV.U32 R12, RZ, RZ, RZ ;  /* 0x000000ffff0c7224 */ /* 0x000fe200078e00ff */
[----:B------:R-:W-:Y:S01]  /*da20*/  MOV R15, 0xffffffff ;  /* 0xffffffff000f7802 */ /* 0x000fe20000000f00 */
[----:B------:R-:W-:Y:S01]  /*da30*/  IMAD.MOV.U32 R11, RZ, RZ, 0x1f ;  /* 0x0000001fff0b7424 */ /* 0x000fe200078e00ff */
[----:B-1----:R-:W-:-:S04]  /*da40*/  SHF.R.U32.HI R3, RZ, 0x5, R3 ;  /* 0x00000005ff037819 */ /* 0x002fc80000011603 */
[----:B------:R-:W-:-:S04]  /*da50*/  LOP3.LUT R3, R3, 0x3, RZ, 0xc0, !PT ;  /* 0x0000000303037812 */ /* 0x000fc800078ec0ff */
[----:B------:R-:W-:-:S07]  /*da60*/  MOV R13, R3 ;  /* 0x00000003000d7202 */ /* 0x000fce0000000f00 */
[----:B0----5:R-:W-:Y:S05]  /*da70*/  WARPSYNC.COLLECTIVE R15, `(.L_x_168) ;  /* 0x000000000f087348 */ /* 0x021fea0003c00000 */
[----:B------:R1:W2:Y:S02]  /*da80*/  SHFL.IDX P6, R14, R13, R12, R11 ;  /* 0x0000000c0d0e7389 */ /* 0x0002a400000c000b */
[----:B012--5:R-:W-:Y:S01]  /*da90*/  ENDCOLLECTIVE ;  /* 0x000000000000791b */ /* 0x027fe20003800000 */
.L_x_168:
[----:B------:R-:W-:Y:S05]  /*daa0*/  BSYNC B0 ;  /* 0x0000000000007941 */ /* 0x000fea0003800000 */
.L_x_167:
[----:B------:R-:W-:Y:S05]  /*dab0*/  BRA `(.L_x_169) ;  /* 0xffffffcc00f87947 */ /* 0x000fea000383ffff */
.L_x_77:
[----:B------:R-:W-:Y:S01]  /*dac0*/  BSSY B0, `(.L_x_170) ;  /* 0x0000006000007945 */ /* 0x000fe20003800000 */
[----:B------:R-:W-:-:S07]  /*dad0*/  IMAD.MOV.U32 R15, RZ, RZ, -0x1 ;  /* 0xffffffffff0f7424 */ /* 0x000fce00078e00ff */
[----:B01---5:R-:W-:Y:S05]  /*dae0*/  WARPSYNC.COLLECTIVE R15, `(.L_x_171) ;  /* 0x000000000f0c7348 */ /* 0x023fea0003c00000 */
[----:B------:R-:W-:Y:S02]  /*daf0*/  ELECT P6, UR62, PT ;  /* 0x00000000003e782f */ /* 0x000fe400038c0000 */
[----:B------:R-:W-:Y:S01]  /*db00*/  MOV R14, UR62 ;  /* 0x0000003e000e7c02 */ /* 0x000fe20008000f00 */
[----:B01---5:R-:W-:Y:S10]  /*db10*/  ENDCOLLECTIVE ;  /* 0x000000000000791b */ /* 0x023ff40003800000 */
.L_x_171:
[----:B------:R-:W-:Y:S05]  /*db20*/  BSYNC B0 ;  /* 0x0000000000007941 */ /* 0x000fea0003800000 */
.L_x_170:
[----:B------:R-:W-:Y:S05]  /*db30*/  BRA `(.L_x_172) ;  /* 0xffffffcc00ec7947 */ /* 0x000fea000383ffff */
.L_x_79:
[----:B-1----:R1:W2:Y:S02]  /*db40*/  SYNCS.PHASECHK.TRANS64.TRYWAIT P1, [R5+URZ+0x2a840], R4 ;  /* 0x02a84004050075a7 */ /* 0x0022a4000802017f */
[----:B--2---:R-:W-:Y:S05]  /*db50*/  @!P1 NANOSLEEP.SYNCS 0x989680 ;  /* 0x009896800000995d */ /* 0x004fea0003900000 */
[----:B------:R-:W2:Y:S02]  /*db60*/  @!P1 SYNCS.PHASECHK.TRANS64 P1, [R5+URZ+0x2a840], R4 ;  /* 0x02a84004050095a7 */ /* 0x000ea4000802007f */
[----:B--2---:R-:W-:Y:S05]  /*db70*/  @!P1 BRA `(.L_x_79) ;  /* 0xfffffffc00f09947 */ /* 0x004fea000383ffff */
[----:B------:R-:W-:Y:S05]  /*db80*/  BRA `(.L_x_173) ;  /* 0xffffffd0000c7947 */ /* 0x000fea000383ffff */
.L_x_81:
[----:B--2---:R2:W3:Y:S02]  /*db90*/  SYNCS.PHASECHK.TRANS64.TRYWAIT P1, [R3+URZ+0x2a840], R0 ;  /* 0x02a84000030075a7 */ /* 0x0044e4000802017f */
[----:B---3--:R-:W-:Y:S05]  /*dba0*/  @!P1 NANOSLEEP.SYNCS 0x989680 ;  /* 0x009896800000995d */ /* 0x008fea0003900000 */
[----:B------:R-:W3:Y:S02]  /*dbb0*/  @!P1 SYNCS.PHASECHK.TRANS64 P1, [R3+URZ+0x2a840], R0 ;  /* 0x02a84000030095a7 */ /* 0x000ee4000802007f */
[----:B---3--:R-:W-:Y:S05]  /*dbc0*/  @!P1 BRA `(.L_x_81) ;  /* 0xfffffffc00f09947 */ /* 0x008fea000383ffff */
[----:B------:R-:W-:Y:S05]  /*dbd0*/  BRA `(.L_x_174) ;  /* 0xffffffd000187947 */ /* 0x000fea000383ffff */
.L_x_83:
[----:B---3--:R3:W4:Y:S02]  /*dbe0*/  SYNCS.PHASECHK.TRANS64.TRYWAIT P1, [R5+URZ+0x2a860], R4 ;  /* 0x02a86004050075a7 */ /* 0x008724000802017f */
[----:B----4-:R-:W-:Y:S05]  /*dbf0*/  @!P1 NANOSLEEP.SYNCS 0x989680 ;  /* 0x009896800000995d */ /* 0x010fea0003900000 */
[----:B------:R-:W4:Y:S02]  /*dc00*/  @!P1 SYNCS.PHASECHK.TRANS64 P1, [R5+URZ+0x2a860], R4 ;  /* 0x02a86004050095a7 */ /* 0x000f24000802007f */
[----:B----4-:R-:W-:Y:S05]  /*dc10*/  @!P1 BRA `(.L_x_83) ;  /* 0xfffffffc00f09947 */ /* 0x010fea000383ffff */
[----:B------:R-:W-:Y:S05]  /*dc20*/  BRA `(.L_x_175) ;  /* 0xffffffd000147947 */ /* 0x000fea000383ffff */
.L_x_176:
[----:B------:R-:W-:-:S00]  /*dc30*/  BRA `(.L_x_176) ;  /* 0xfffffffc00fc7947 */ /* 0x000fc0000383ffff */
[----:B------:R-:W-:-:S00]  /*dc40*/  NOP ;  /* 0x0000000000007918 */ /* 0x000fc00000000000 */
        /* <DEDUP_REMOVED lines=11> */
.L_x_3204:


//--------------------- .text._ZN7cutlass13device_kernelIN5flash11enable_sm90INS1_16FlashAttnFwdSm90INS1_25CollectiveMainloopFwdSm90ILi2EN4cute5tupleIJNS5_1CILi1EEES8_S8_EEENS6_IJNS7_ILi128EEENS7_ILi96EEENS7_ILi192EEEEEELi128ENS_10bfloat16_tEfNS_4arch4Sm90ELb0ELb0ELb0ELb1ELb1ELb0ELb0ELb1ELb1ELb1ELb1ELb0EEENS1_21CollectiveEpilogueFwdINS6_IJSA_SA_SB_EEES9_SE_SG_Li256ELb1ELb1ELb1ELb0EEENS1_36VarlenDynamicPersistentTileSchedulerILi128ELi96ELi256ELi128ELb1ELb1ELb1ELb0ELb1ELb1EEEEEEEEEvNT_6ParamsE --------------------------
	.section	.text._ZN7cutlass13device_kernelIN5flash11enable_sm90INS1_16FlashAttnFwdSm90INS1_25CollectiveMainloopFwdSm90ILi2EN4cute5tupleIJNS5_1CILi1EEES8_S8_EEENS6_IJNS7_ILi128EEENS7_ILi96EEENS7_ILi192EEEEEELi128ENS_10bfloat16_tEfNS_4arch4Sm90ELb0ELb0ELb0ELb1ELb1ELb0ELb0ELb1ELb1ELb1ELb1ELb0EEENS1_21CollectiveEpilogueFwdINS6_IJSA_SA_SB_EEES9_SE_SG_Li256ELb1ELb1ELb1ELb0EEENS1_36VarlenDynamicPersistentTileSchedulerILi128ELi96ELi256ELi128ELb1ELb1ELb1ELb0ELb1ELb1EEEEEEEEEvNT_6ParamsE,"ax",@progbits
	.align	128
.text._ZN7cutlass13device_kernelIN5flash11enable_sm90INS1_16FlashAttnFwdSm90INS1_25CollectiveMainloopFwdSm90ILi2EN4cute5tupleIJNS5_1CILi1EEES8_S8_EEENS6_IJNS7_ILi128EEENS7_ILi96EEENS7_ILi192EEEEEELi128ENS_10bfloat16_tEfNS_4arch4Sm90ELb0ELb0ELb0ELb1ELb1ELb0ELb0ELb1ELb1ELb1ELb1ELb0EEENS1_21CollectiveEpilogueFwdINS6_IJSA_SA_SB_EEES9_SE_SG_Li256ELb1ELb1ELb1ELb0EEENS1_36VarlenDynamicPersistentTileSchedulerILi128ELi96ELi256ELi128ELb1ELb1ELb1ELb0ELb1ELb1EEEEEEEEEvNT_6ParamsE:
        .type           _ZN7cutlass13device_kernelIN5flash11enable_sm90INS1_16FlashAttnFwdSm90INS1_25CollectiveMainloopFwdSm90ILi2EN4cute5tupleIJNS5_1CILi1EEES8_S8_EEENS6_IJNS7_ILi128EEENS7_ILi96EEENS7_ILi192EEEEEELi128ENS_10bfloat16_tEfNS_4arch4Sm90ELb0ELb0ELb0ELb1ELb1ELb0ELb0ELb1ELb1ELb1ELb1ELb0EEENS1_21CollectiveEpilogueFwdINS6_IJSA_SA_SB_EEES9_SE_SG_Li256ELb1ELb1ELb1ELb0EEENS1_36VarlenDynamicPersistentTileSchedulerILi128ELi96ELi256ELi128ELb1ELb1ELb1ELb0ELb1ELb1EEEEEEEEEvNT_6ParamsE,@function
        .size           _ZN7cutlass13device_kernelIN5flash11enable_sm90INS1_16FlashAttnFwdSm90INS1_25CollectiveMainloopFwdSm90ILi2EN4cute5tupleIJNS5_1CILi1EEES8_S8_EEENS6_IJNS7_ILi128EEENS7_ILi96EEENS7_ILi192EEEEEELi128ENS_10bfloat16_tEfNS_4arch4Sm90ELb0ELb0ELb0ELb1ELb1ELb0ELb0ELb1ELb1ELb1ELb1ELb0EEENS1_21CollectiveEpilogueFwdINS6_IJSA_SA_SB_EEES9_SE_SG_Li256ELb1ELb1ELb1ELb0EEENS1_36VarlenDynamicPersistentTileSchedulerILi128ELi96ELi256ELi128ELb1ELb1ELb1ELb0ELb1ELb1EEEEEEEEEvNT_6ParamsE,(.L_x_3205 - _ZN7cutlass13device_kernelIN5flash11enable_sm90INS1_16FlashAttnFwdSm90INS1_25CollectiveMainloopFwdSm90ILi2EN4cute5tupleIJNS5_1CILi1EEES8_S8_EEENS6_IJNS7_ILi128EEENS7_ILi96EEENS7_ILi192EEEEEELi128ENS_10bfloat16_tEfNS_4arch4Sm90ELb0ELb0ELb0ELb1ELb1ELb0ELb0ELb1ELb1ELb1ELb1ELb0EEENS1_21CollectiveEpilogueFwdINS6_IJSA_SA_SB_EEES9_SE_SG_Li256ELb1ELb1ELb1ELb0EEENS1_36VarlenDynamicPersistentTileSchedulerILi128ELi96ELi256ELi128ELb1ELb1ELb1ELb0ELb1ELb1EEEEEEEEEvNT_6ParamsE)
        .other          _ZN7cutlass13device_kernelIN5flash11enable_sm90INS1_16FlashAttnFwdSm90INS1_25CollectiveMainloopFwdSm90ILi2EN4cute5tupleIJNS5_1CILi1EEES8_S8_EEENS6_IJNS7_ILi128EEENS7_ILi96EEENS7_ILi192EEEEEELi128ENS_10bfloat16_tEfNS_4arch4Sm90ELb0ELb0ELb0ELb1ELb1ELb0ELb0ELb1ELb1ELb1ELb1ELb0EEENS1_21CollectiveEpilogueFwdINS6_IJSA_SA_SB_EEES9_SE_SG_Li256ELb1ELb1ELb1ELb0EEENS1_36VarlenDynamicPersistentTileSchedulerILi128ELi96ELi256ELi128ELb1ELb1ELb1ELb0ELb1ELb1EEEEEEEEEvNT_6ParamsE,@"STO_CUDA_ENTRY STV_DEFAULT"
_ZN7cutlass13device_kernelIN5flash11enable_sm90INS1_16FlashAttnFwdSm90INS1_25CollectiveMainloopFwdSm90ILi2EN4cute5tupleIJNS5_1CILi1EEES8_S8_EEENS6_IJNS7_ILi128EEENS7_ILi96EEENS7_ILi192EEEEEELi128ENS_10bfloat16_tEfNS_4arch4Sm90ELb0ELb0ELb0ELb1ELb1ELb0ELb0ELb1ELb1ELb1ELb1ELb0EEENS1_21CollectiveEpilogueFwdINS6_IJSA_SA_SB_EEES9_SE_SG_Li256ELb1ELb1ELb1ELb0EEENS1_36VarlenDynamicPersistentTileSchedulerILi128ELi96ELi256ELi128ELb1ELb1ELb1ELb0ELb1ELb1EEEEEEEEEvNT_6ParamsE:
[----:B------:R-:W0:Y:S02]  /*0000*/  LDC R1, c[0x0][0x28] ;  /* 0x00000a00ff017b82 */ /* 0x000e240000000800 */
[----:B0-----:R-:W-:Y:S01]  /*0010*/  VIADD R1, R1, 0xffffffe0 ;  /* 0xffffffe001017836 */ /* 0x001fe20000000000 */
[----:B------:R-:W0:Y:S01]  /*0020*/  S2R R3, SR_TID.X ;  /* 0x0000000000037919 */ /* 0x000e220000002100 */
[----:B------:R-:W-:Y:S01]  /*0030*/  ELECT P0, URZ, PT ;  /* 0x00000000003f782f */ /* 0x000fe20003800000 */
[----:B------:R-:W-:Y:S01]  /*0040*/  UMOV UR4, 0x80 ;  /* 0x0000008000047882 */ /* 0x000fe20000000000 */
[----:B------:R-:W-:Y:S01]  /*0050*/  UMOV UR7, 0x100 ;  /* 0x0000010000077882 */ /* 0x000fe20000000000 */
[----:B0-----:R-:W-:-:S05]  /*0060*/  SHF.R.U32.HI R0, RZ, 0x5, R3 ;  /* 0x00000005ff007819 */ /* 0x001fca0000011603 */
[----:B------:R-:W0:Y:S02]  /*0070*/  SHFL.IDX PT, R2, R0, RZ, 0x1f ;  /* 0x00001fff00027589 */ /* 0x000e2400000e0000 */
[C---:B0-----:R-:W-:Y:S02]  /*0080*/  ISETP.NE.OR P0, PT, R2.reuse, RZ, !P0 ;  /* 0x000000ff0200720c */ /* 0x041fe40004705670 */
[----:B------:R-:W-:Y:S02]  /*0090*/  ISETP.NE.AND P1, PT, R2, RZ, PT ;  /* 0x000000ff0200720c */ /* 0x000fe40003f25270 */
[----:B------:R-:W-:-:S06]  /*00a0*/  SHF.R.U32.HI R2, RZ, 0x7, R3 ;  /* 0x00000007ff027819 */ /* 0x000fcc0000011603 */
[----:B------:R-:W0:Y:S03]  /*00b0*/  SHFL.IDX PT, R2, R2, RZ, 0x1f ;  /* 0x00001fff02027589 */ /* 0x000e2600000e0000 */
[----:B------:R-:W-:Y:S01]  /*00c0*/  VOTEU.ALL UP0, P0 ;  /* 0x00000000003f7886 */ /* 0x000fe20000000000 */
[----:B------:R-:W-:-:S04]  /*00d0*/  VOTEU.ALL UP1, P0 ;  /* 0x00000000003f7886 */ /* 0x000fc80000020000 */
[----:B------:R-:W1:Y:S01]  /*00e0*/  @!UP0 S2UR UR8, SR_CgaCtaId ;  /* 0x00000000000889c3 */ /* 0x000e620000008800 */
[----:B------:R-:W-:Y:S01]  /*00f0*/  @!UP0 UMOV UR6, 0x400 ;  /* 0x0000040000068882 */ /* 0x000fe20000000000 */
[----:B------:R-:W-:-:S04]  /*0100*/  @!UP0 UIADD3 UR4, -UR4, 0x100000, URZ ;  /* 0x0010000004048890 */ /* 0x000fc8000fffe13f */
[----:B------:R-:W-:Y:S02]  /*0110*/  @!UP0 USHF.L.U32 UR5, UR4, 0xb, URZ ;  /* 0x0000000b04058899 */ /* 0x000fe4000800063f */
[----:B------:R-:W-:Y:S02]  /*0120*/  @!UP0 USHF.L.U32 UR4, UR4, 0x1, URZ ;  /* 0x0000000104048899 */ /* 0x000fe4000800063f */
[----:B-1----:R-:W-:Y:S02]  /*0130*/  @!UP0 ULEA UR8, UR8, UR6, 0x18 ;  /* 0x0000000608088291 */ /* 0x002fe4000f8ec03f */
[----:B------:R-:W-:-:S04]  /*0140*/  @!UP0 UIADD3 UR6, -UR7, 0x100000, URZ ;  /* 0x0010000007068890 */ /* 0x000fc8000fffe13f */
[----:B------:R-:W-:Y:S02]  /*0150*/  @!UP0 USHF.L.U32 UR7, UR6, 0xb, URZ ;  /* 0x0000000b06078899 */ /* 0x000fe4000800063f */
[----:B------:R-:W-:Y:S01]  /*0160*/  @!UP0 USHF.L.U32 UR6, UR6, 0x1, URZ ;  /* 0x0000000106068899 */ /* 0x000fe2000800063f */
[----:B------:R-:W-:-:S05]  /*0170*/  VOTEU.ALL UP0, P0 ;  /* 0x00000000003f7886 */ /* 0x000fca0000000000 */
[----:B------:R1:W2:Y:S06]  /*0180*/  @!UP0 SYNCS.EXCH.64 URZ, [UR8+0x2a800], UR4 ;  /* 0x02a80004083f85b2 */ /* 0x0002ac0008000100 */
[----:B------:R1:W3:Y:S02]  /*0190*/  @!UP1 SYNCS.EXCH.64 URZ, [UR8+0x2a820], UR6 ;  /* 0x02a82006083f95b2 */ /* 0x0002e40008000100 */
[----:B01----:R-:W-:Y:S05]  /*01a0*/  @P1 BRA `(.L_x_177) ;  /* 0x0000000000481947 */ /* 0x003fea0003800000 */
        /* <DEDUP_REMOVED lines=14> */
[----:B------:R0:W4:Y:S01]  /*0290*/  SYNCS.EXCH.64 URZ, [UR8+0x2a840], UR6 ;  /* 0x02a84006083f75b2 */ /* 0x0001220008000100 */
[----:B------:R0:W0:Y:S01]  /*02a0*/  SYNCS.EXCH.64 URZ, [UR8+0x2a838], UR4 ;  /* 0x02a83804083f75b2 */ /* 0x0000220008000100 */
[----:B------:R0:W0:Y:S01]  /*02b0*/  SYNCS.EXCH.64 URZ, [UR8+0x2a848], UR6 ;  /* 0x02a84806083f75b2 */ /* 0x0000220008000100 */
[----:B------:R-:W-:Y:S01]  /*02c0*/  NOP ;  /* 0x0000000000007918 */ /* 0x000fe20000000000 */
.L_x_177:
        /* <DEDUP_REMOVED lines=22> */
.L_x_178:
        /* <DEDUP_REMOVED lines=18> */
.L_x_179:
        /* <DEDUP_REMOVED lines=22> */
.L_x_180:
        /* <DEDUP_REMOVED lines=23> */
.L_x_181:
[----:B------:R-:W-:Y:S01]  /*0820*/  UISETP.NE.AND UP0, UPT, UR9, URZ, UPT ;  /* 0x0000003f0900728c */ /* 0x000fe2000bf05270 */
[----:B------:R-:W-:Y:S01]  /*0830*/  NOP ;  /* 0x0000000000007918 */ /* 0x000fe20000000000 */
[----:B0-----:R-:W-:Y:S01]  /*0840*/  UMOV UR4, 0x1 ;  /* 0x0000000100047882 */ /* 0x001fe20000000000 */
[----:B------:R-:W-:Y:S01]  /*0850*/  ULDC.64 UR36, c[0x0][0x208] ;  /* 0x0000820000247ab9 */ /* 0x000fe20000000a00 */
[----:B------:R-:W-:Y:S01]  /*0860*/  USEL UR4, UR4, 0x2, !UP0 ;  /* 0x0000000204047887 */ /* 0x000fe2000c000000 */
[----:B-1234-:R-:W-:Y:S01]  /*0870*/  BAR.SYNC.DEFER_BLOCKING 0x0 ;  /* 0x0000000000007b1d */ /* 0x01efe20000010000 */
[----:B------:R-:W-:-:S04]  /*0880*/  PLOP3.LUT P0, PT, PT, PT, UP0, 0x80, 0x0 ;  /* 0x000000000000781c */ /* 0x000fc80003f0f008 */
[----:B------:R-:W-:-:S05]  /*0890*/  IMAD.U32 R2, RZ, RZ, UR4 ;  /* 0x00000004ff027e24 */ /* 0x000fca000f8e00ff */
[----:B------:R0:W-:Y:S04]  /*08a0*/  STL [R1+0x1c], R2 ;  /* 0x00001c0201007387 */ /* 0x0001e80000100800 */
[----:B------:R-:W-:Y:S05]  /*08b0*/  @!P0 BRA `(.L_x_182) ;  /* 0x0000008c00748947 */ /* 0x000fea0003800000 */
.L_x_183:
[----:B------:R-:W-:-:S08]  /*08c0*/  NOP ;  /* 0x0000000000007918 */ /* 0x000fd00000000000 */
[----:B------:R-:W1:Y:S02]  /*08d0*/  USETMAXREG.TRY_ALLOC.CTAPOOL UP0, 0xe8 ;  /* 0x000000e8000079c8 */ /* 0x000e640008000600 */
[----:B-1----:R-:W-:-:S13]  /*08e0*/  PLOP3.LUT P0, PT, PT, PT, UP0, 0x80, 0x0 ;  /* 0x000000000000781c */ /* 0x002fda0003f0f008 */
[----:B------:R-:W-:Y:S05]  /*08f0*/  @!P0 BRA `(.L_x_183) ;  /* 0xfffffffc00f08947 */ /* 0x000fea000383ffff */
[----:B------:R-:W1:Y:S08]  /*0900*/  S2UR UR5, SR_CgaCtaId ;  /* 0x00000000000579c3 */ /* 0x000e700000008800 */
[----:B------:R-:W-:Y:S06]  /*0910*/  BAR.ARV 0x8, 0x180 ;  /* 0x0206000000007b1d */ /* 0x000fec0000002000 */
[----:B------:R-:W-:-:S02]  /*0920*/  UMOV UR4, 0x400 ;  /* 0x0000040000047882 */ /* 0x000fc40000000000 */
[----:B------:R-:W-:Y:S01]  /*0930*/  BAR.SYNC.DEFER_BLOCKING 0x5, 0x180 ;  /* 0x0146000000007b1d */ /* 0x000fe20000010000 */
[----:B-1----:R-:W-:-:S09]  /*0940*/  ULEA UR4, UR5, UR4, 0x18 ;  /* 0x0000000405047291 */ /* 0x002fd2000f8ec03f */
[----:B------:R-:W1:Y:S01]  /*0950*/  LDS.128 R24, [UR4+0x2a8d0] ;  /* 0x02a8d004ff187984 */ /* 0x000e620008000c00 */
[----:B------:R-:W-:Y:S01]  /*0960*/  ULDC UR4, c[0x0][0xc3c] ;  /* 0x00030f0000047ab9 */ /* 0x000fe20000000800 */
[----:B------:R-:W-:Y:S06]  /*0970*/  BAR.ARV 0x4, 0x180 ;  /* 0x0106000000007b1d */ /* 0x000fec0000002000 */
[----:B-1----:R-:W-:-:S13]  /*0980*/  ISETP.GE.AND P0, PT, R27, UR4, PT ;  /* 0x000000041b007c0c */ /* 0x002fda000bf06270 */
[----:B------:R-:W-:Y:S05]  /*0990*/  @P0 EXIT ;  /* 0x000000000000094d */ /* 0x000fea0003800000 */
[----:B0-----:R-:W2:Y:S01]  /*09a0*/  LDL R2, [R1+0x1c] ;  /* 0x00001c0001027983 */ /* 0x001ea20000100800 */
[----:B------:R-:W-:Y:S01]  /*09b0*/  R2UR UR6, R25 ;  /* 0x00000000190672ca */ /* 0x000fe200000e0000 */
[----:B------:R-:W-:Y:S01]  /*09c0*/  UMOV UR39, URZ ;  /* 0x0000003f00277c82 */ /* 0x000fe20008000000 */
[----:B------:R-:W-:Y:S01]  /*09d0*/  R2UR UR5, R26 ;  /* 0x000000001a0572ca */ /* 0x000fe200000e0000 */
[----:B------:R-:W0:Y:S01]  /*09e0*/  S2R R0, SR_TID.X ;  /* 0x0000000000007919 */ /* 0x000e220000002100 */
[----:B------:R-:W-:Y:S01]  /*09f0*/  UMOV UR38, URZ ;  /* 0x0000003f00267c82 */ /* 0x000fe20008000000 */
[----:B0-----:R-:W-:-:S05]  /*0a00*/  VIADD R202, R0, 0xffffff80 ;  /* 0xffffff8000ca7836 */ /* 0x001fca0000000000 */
[----:B------:R-:W-:-:S04]  /*0a10*/  SHF.R.S32.HI R3, RZ, 0x1f, R202 ;  /* 0x0000001fff037819 */ /* 0x000fc800000114ca */
[CC--:B------:R-:W-:Y:S02]  /*0a20*/  LEA.HI R4, R3.reuse, R202.reuse, RZ, 0x5 ;  /* 0x000000ca03047211 */ /* 0x0c0fe400078f28ff */
[----:B------:R-:W-:-:S03]  /*0a30*/  LEA.HI R0, R3, R202, RZ, 0x7 ;  /* 0x000000ca03007211 */ /* 0x000fc600078f38ff */
[----:B------:R-:W-:Y:S01]  /*0a40*/  IMAD.SHL.U32 R4, R4, 0x20, RZ ;  /* 0x0000002004047824 */ /* 0x000fe200078e00ff */
[----:B------:R-:W-:Y:S02]  /*0a50*/  LOP3.LUT R179, R0, 0xffffff80, RZ, 0xc0, !PT ;  /* 0xffffff8000b37812 */ /* 0x000fe400078ec0ff */
[----:B------:R-:W-:Y:S02]  /*0a60*/  SHF.R.S32.HI R195, RZ, 0x7, R0 ;  /* 0x00000007ffc37819 */ /* 0x000fe40000011400 */
[----:B------:R-:W-:Y:S01]  /*0a70*/  LOP3.LUT R4, R4, 0xfffffc00, RZ, 0xc0, !PT ;  /* 0xfffffc0004047812 */ /* 0x000fe200078ec0ff */
[----:B------:R-:W-:Y:S01]  /*0a80*/  IMAD.IADD R179, R202, 0x1, -R179 ;  /* 0x00000001cab37824 */ /* 0x000fe200078e0ab3 */
[----:B------:R-:W-:-:S04]  /*0a90*/  LEA.HI R0, R0, R195, RZ, 0x1 ;  /* 0x000000c300007211 */ /* 0x000fc800078f08ff */
[----:B------:R-:W-:Y:S02]  /*0aa0*/  SHF.R.S32.HI R6, RZ, 0x1f, R179 ;  /* 0x0000001fff067819 */ /* 0x000fe400000114b3 */
[----:B------:R-:W-:Y:S02]  /*0ab0*/  LOP3.LUT R0, R0, 0x3fffffe, RZ, 0xc0, !PT ;  /* 0x03fffffe00007812 */ /* 0x000fe400078ec0ff */
[CC--:B------:R-:W-:Y:S02]  /*0ac0*/  LEA.HI R8, R6.reuse, R179.reuse, RZ, 0x2 ;  /* 0x000000b306087211 */ /* 0x0c0fe400078f10ff */
[----:B------:R-:W-:Y:S01]  /*0ad0*/  LEA.HI R6, R6, R179, RZ, 0x5 ;  /* 0x000000b306067211 */ /* 0x000fe200078f28ff */
[----:B------:R-:W-:Y:S01]  /*0ae0*/  IMAD.IADD R0, R195, 0x1, -R0 ;  /* 0x00000001c3007824 */ /* 0x000fe200078e0a00 */
[--C-:B------:R-:W-:Y:S02]  /*0af0*/  SHF.R.S32.HI R9, RZ, 0x2, R8.reuse ;  /* 0x00000002ff097819 */ /* 0x100fe40000011408 */
[----:B------:R-:W-:-:S02]  /*0b00*/  SHF.R.S32.HI R10, RZ, 0x1f, R8 ;  /* 0x0000001fff0a7819 */ /* 0x000fc40000011408 */
[----:B------:R-:W-:Y:S02]  /*0b10*/  LOP3.LUT R8, R8, 0x7ffffffc, RZ, 0xc0, !PT ;  /* 0x7ffffffc08087812 */ /* 0x000fe400078ec0ff */
[----:B------:R-:W-:Y:S02]  /*0b20*/  LEA.HI R10, R10, R9, RZ, 0x3 ;  /* 0x000000090a0a7211 */ /* 0x000fe400078f18ff */
[----:B------:R-:W-:Y:S01]  /*0b30*/  SHF.R.S32.HI R6, RZ, 0x5, R6 ;  /* 0x00000005ff067819 */ /* 0x000fe20000011406 */
[----:B------:R-:W-:Y:S01]  /*0b40*/  IMAD.IADD R8, R179, 0x1, -R8 ;  /* 0x00000001b3087824 */ /* 0x000fe200078e0a08 */
[----:B------:R-:W-:-:S03]  /*0b50*/  LOP3.LUT R10, R10, 0xfffffff8, RZ, 0xc0, !PT ;  /* 0xfffffff80a0a7812 */ /* 0x000fc600078ec0ff */
[----:B------:R-:W-:Y:S01]  /*0b60*/  IMAD.SHL.U32 R173, R8, 0x2, RZ ;  /* 0x0000000208ad7824 */ /* 0x000fe200078e00ff */
[----:B------:R-:W-:-:S03]  /*0b70*/  IADD3 R9, R9, -R10, RZ ;  /* 0x8000000a09097210 */ /* 0x000fc60007ffe0ff */
[C---:B------:R-:W-:Y:S01]  /*0b80*/  VIADD R172, R173.reuse, 0x8 ;  /* 0x00000008adac7836 */ /* 0x040fe20000000000 */
[C---:B------:R-:W-:Y:S01]  /*0b90*/  IADD3 R162, R173.reuse, 0x58, RZ ;  /* 0x00000058ada27810 */ /* 0x040fe20007ffe0ff */
[----:B------:R-:W-:Y:S02]  /*0ba0*/  IMAD R9, R6, 0x10, R9 ;  /* 0x0000001006097824 */ /* 0x000fe400078e0209 */
[C---:B------:R-:W-:Y:S01]  /*0bb0*/  VIADD R171, R173.reuse, 0x10 ;  /* 0x00000010adab7836 */ /* 0x040fe20000000000 */
[----:B------:R-:W-:Y:S01]  /*0bc0*/  SHF.R.S32.HI R194, RZ, 0x1f, R172 ;  /* 0x0000001fffc27819 */ /* 0x000fe200000114ac */
        /* <DEDUP_REMOVED lines=22> */
[----:B------:R-:W-:Y:S01]  /*0d30*/  VIADD R22, R173, 0x78 ;  /* 0x00000078ad167836 */ /* 0x000fe20000000000 */
[----:B------:R-:W-:Y:S01]  /*0d40*/  SHF.R.S32.HI R182, RZ, 0x1f, R160 ;  /* 0x0000001fffb67819 */ /* 0x000fe200000114a0 */
[----:B------:R-:W-:Y:S01]  /*0d50*/  IMAD R196, R0, 0x40, R9 ;  /* 0x0000004000c47824 */ /* 0x000fe200078e0209 */
[----:B------:R-:W-:-:S02]  /*0d60*/  SHF.R.S32.HI R181, RZ, 0x1f, R23 ;  /* 0x0000001fffb57819 */ /* 0x000fc40000011417 */
[----:B------:R-:W-:Y:S02]  /*0d70*/  SHF.R.S32.HI R180, RZ, 0x1f, R22 ;  /* 0x0000001fffb47819 */ /* 0x000fe40000011416 */
[----:B--2---:R-:W-:Y:S02]  /*0d80*/  R2UR UR4, R2 ;  /* 0x00000000020472ca */ /* 0x004fe400000e0000 */
[----:B------:R-:W-:-:S04]  /*0d90*/  LEA.HI R2, R3, R202, RZ, 0x4 ;  /* 0x000000ca03027211 */ /* 0x000fc800078f20ff */
[----:B------:R-:W-:Y:S02]  /*0da0*/  SHF.R.S32.HI R7, RZ, 0x4, R2 ;  /* 0x00000004ff077819 */ /* 0x000fe40000011402 */
[C---:B------:R-:W-:Y:S02]  /*0db0*/  LOP3.LUT R5, R2.reuse, 0x3fffff0, RZ, 0xc0, !PT ;  /* 0x03fffff002057812 */ /* 0x040fe400078ec0ff */
[----:B------:R-:W-:-:S03]  /*0dc0*/  LEA.HI R2, R2, R7, RZ, 0x1 ;  /* 0x0000000702027211 */ /* 0x000fc600078f08ff */
[----:B------:R-:W-:Y:S01]  /*0dd0*/  IMAD.IADD R5, R202, 0x1, -R5 ;  /* 0x00000001ca057824 */ /* 0x000fe200078e0a05 */
[----:B------:R-:W-:Y:S01]  /*0de0*/  LOP3.LUT R2, R2, 0x1ffffffe, RZ, 0xc0, !PT ;  /* 0x1ffffffe02027812 */ /* 0x000fe200078ec0ff */
[----:B------:R-:W-:Y:S02]  /*0df0*/  ULOP3.LUT UR7, UR4, 0x1, URZ, 0xfc, !UPT ;  /* 0x0000000104077892 */ /* 0x000fe4000f8efc3f */
[----:B------:R-:W-:Y:S01]  /*0e00*/  IMAD R5, R5, 0x40, R4 ;  /* 0x0000004005057824 */ /* 0x000fe200078e0204 */
[-C--:B------:R-:W-:Y:S01]  /*0e10*/  LEA.HI R4, R3, R202.reuse, RZ, 0x2 ;  /* 0x000000ca03047211 */ /* 0x080fe200078f10ff */
[----:B------:R-:W-:Y:S01]  /*0e20*/  IMAD.IADD R2, R7, 0x1, -R2 ;  /* 0x0000000107027824 */ /* 0x000fe200078e0a02 */
[----:B------:R-:W-:Y:S01]  /*0e30*/  LEA.HI R3, R3, R202, RZ, 0x3 ;  /* 0x000000ca03037211 */ /* 0x000fe200078f18ff */
[----:B------:R-:W-:Y:S01]  /*0e40*/  UMOV UR4, URZ ;  /* 0x0000003f00047c82 */ /* 0x000fe20008000000 */
[----:B------:R-:W-:Y:S01]  /*0e50*/  LOP3.LUT R7, R4, 0xfffffffc, RZ, 0xc0, !PT ;  /* 0xfffffffc04077812 */ /* 0x000fe200078ec0ff */
[----:B------:R-:W-:Y:S01]  /*0e60*/  IMAD R198, R2, 0x8, R5 ;  /* 0x0000000802c67824 */ /* 0x000fe200078e0205 */
[----:B------:R-:W-:Y:S01]  /*0e70*/  LOP3.LUT R17, R3, 0xfffffff8, RZ, 0xc0, !PT ;  /* 0xfffffff803117812 */ /* 0x000fe200078ec0ff */
[----:B------:R-:W-:Y:S01]  /*0e80*/  IMAD.U32 R199, RZ, RZ, UR7 ;  /* 0x00000007ffc77e24 */ /* 0x000fe2000f8e00ff */
[----:B------:R-:W-:Y:S01]  /*0e90*/  MOV R177, UR4 ;  /* 0x0000000400b17c02 */ /* 0x000fe20008000f00 */
[C---:B------:R-:W-:Y:S01]  /*0ea0*/  IMAD.IADD R7, R202.reuse, 0x1, -R7 ;  /* 0x00000001ca077824 */ /* 0x040fe200078e0a07 */
[----:B------:R-:W-:Y:S01]  /*0eb0*/  SHF.R.S32.HI R176, RZ, 0x3, R3 ;  /* 0x00000003ffb07819 */ /* 0x000fe20000011403 */
[----:B------:R-:W-:-:S03]  /*0ec0*/  IMAD.IADD R17, R202, 0x1, -R17 ;  /* 0x00000001ca117824 */ /* 0x000fc600078e0a11 */
[----:B------:R-:W-:-:S04]  /*0ed0*/  LEA.HI R2, R7, R7, RZ, 0x1 ;  /* 0x0000000707027211 */ /* 0x000fc800078f08ff */
[----:B------:R-:W-:-:S05]  /*0ee0*/  LOP3.LUT R2, R2, 0x1ffffffe, RZ, 0xc0, !PT ;  /* 0x1ffffffe02027812 */ /* 0x000fca00078ec0ff */
[----:B------:R-:W-:Y:S02]  /*0ef0*/  IMAD.IADD R197, R7, 0x1, -R2 ;  /* 0x0000000107c57824 */ /* 0x000fe400078e0a02 */
[----:B------:R-:W-:Y:S02]  /*0f00*/  IMAD.SHL.U32 R2, R17, 0x8, RZ ;  /* 0x0000000811027824 */ /* 0x000fe400078e00ff */
[----:B------:R-:W-:Y:S02]  /*0f10*/  IMAD R197, R197, 0x8, R196 ;  /* 0x00000008c5c57824 */ /* 0x000fe400078e02c4 */
[----:B------:R-:W-:Y:S01]  /*0f20*/  VIADD R16, R2, 0x40 ;  /* 0x0000004002107836 */ /* 0x000fe20000000000 */
[----:B------:R-:W-:-:S04]  /*0f30*/  SHF.R.S32.HI R201, RZ, 0x1f, R2 ;  /* 0x0000001fffc97819 */ /* 0x000fc80000011402 */
[----:B------:R-:W-:-:S07]  /*0f40*/  SHF.R.S32.HI R200, RZ, 0x1f, R16 ;  /* 0x0000001fffc87819 */ /* 0x000fce0000011410 */
.L_x_233:
[----:B0-234-:R-:W0:Y:S01]  /*0f50*/  LDC.64 R4, c[0x0][0xc88] ;  /* 0x00032200ff047b82 */ /* 0x01de220000000a00 */
[----:B------:R-:W-:Y:S01]  /*0f60*/  ULDC.64 UR8, c[0x0][0xa28] ;  /* 0x00028a0000087ab9 */ /* 0x000fe20000000a00 */
[----:B------:R-:W-:Y:S01]  /*0f70*/  ULDC.64 UR10, c[0x0][0xa20] ;  /* 0x00028800000a7ab9 */ /* 0x000fe20000000a00 */
[----:B------:R-:W-:Y:S01]  /*0f80*/  ULDC UR7, c[0x0][0x2f0] ;  /* 0x0000bc0000077ab9 */ /* 0x000fe20000000800 */
[----:B0-----:R-:W-:-:S06]  /*0f90*/  IMAD.WIDE R4, R27, 0x4, R4 ;  /* 0x000000041b047825 */ /* 0x001fcc00078e0204 */
[----:B------:R-:W2:Y:S01]  /*0fa0*/  LDG.E R4, desc[UR36][R4.64] ;  /* 0x0000002404047981 */ /* 0x000ea2000c1e1900 */
[----:B------:R-:W-:Y:S02]  /*0fb0*/  UISETP.NE.U32.AND UP0, UPT, UR8, URZ, UPT ;  /* 0x0000003f0800728c */ /* 0x000fe4000bf05070 */
[----:B------:R-:W-:Y:S02]  /*0fc0*/  UISETP.NE.U32.AND UP1, UPT, UR10, URZ, UPT ;  /* 0x0000003f0a00728c */ /* 0x000fe4000bf25070 */
[----:B------:R-:W-:Y:S02]  /*0fd0*/  UISETP.NE.AND.EX UP0, UPT, UR9, URZ, UPT, UP0 ;  /* 0x0000003f0900728c */ /* 0x000fe4000bf05300 */
[----:B------:R-:W-:-:S04]  /*0fe0*/  UISETP.NE.AND.EX UP1, UPT, UR11, URZ, UPT, UP1 ;  /* 0x0000003f0b00728c */ /* 0x000fc8000bf25310 */
[----:B------:R-:W-:Y:S02]  /*0ff0*/  PLOP3.LUT P0, PT, PT, PT, UP0, 0x80, 0x0 ;  /* 0x000000000000781c */ /* 0x000fe40003f0f008 */
[----:B------:R-:W-:Y:S02]  /*1000*/  PLOP3.LUT P1, PT, PT, PT, UP1, 0x80, 0x0 ;  /* 0x000000000000781c */ /* 0x000fe40003f2f018 */
[----:B--2---:R-:W-:-:S13]  /*1010*/  R2UR UR61, R4 ;  /* 0x00000000043d72ca */ /* 0x004fda00000e0000 */
[----:B------:R-:W-:Y:S02]  /*1020*/  USHF.R.S32.HI UR4, URZ, 0x1f, UR61 ;  /* 0x0000001f3f047899 */ /* 0x000fe4000801143d */
[----:B------:R-:W-:-:S04]  /*1030*/  @UP0 ULEA UR8, UP2, UR61, UR8, 0x2 ;  /* 0x000000083d080291 */ /* 0x000fc8000f84103f */
[----:B------:R-:W-:Y:S02]  /*1040*/  @UP0 ULEA.HI.X UR9, UR61, UR9, UR4, 0x2, UP2 ;  /* 0x000000093d090291 */ /* 0x000fe400090f1404 */
[----:B------:R-:W-:Y:S01]  /*1050*/  IMAD.U32 R178, RZ, RZ, UR4 ;  /* 0x00000004ffb27e24 */ /* 0x000fe2000f8e00ff */
[----:B------:R-:W-:Y:S01]  /*1060*/  @UP1 ULEA UR10, UP0, UR61, UR10, 0x2 ;  /* 0x0000000a3d0a1291 */ /* 0x000fe2000f80103f */
[----:B------:R-:W-:-:S03]  /*1070*/  IMAD.U32 R4, RZ, RZ, UR8 ;  /* 0x00000008ff047e24 */ /* 0x000fc6000f8e00ff */
[----:B------:R-:W-:Y:S01]  /*1080*/  @UP1 ULEA.HI.X UR11, UR61, UR11, UR4, 0x2, UP0 ;  /* 0x0000000b3d0b1291 */ /* 0x000fe200080f1404 */
[----:B------:R-:W-:Y:S01]  /*1090*/  IMAD.U32 R5, RZ, RZ, UR9 ;  /* 0x00000009ff057e24 */ /* 0x000fe2000f8e00ff */
[----:B------:R-:W-:Y:S01]  /*10a0*/  ULDC.64 UR8, c[0x0][0x418] ;  /* 0x0001060000087ab9 */ /* 0x000fe20000000a00 */
[----:B------:R-:W-:Y:S01]  /*10b0*/  IMAD.U32 R6, RZ, RZ, UR10 ;  /* 0x0000000aff067e24 */ /* 0x000fe2000f8e00ff */
[----:B------:R-:W-:Y:S02]  /*10c0*/  ULDC UR4, c[0x0][0x424] ;  /* 0x0001090000047ab9 */ /* 0x000fe40000000800 */
[----:B------:R-:W-:Y:S01]  /*10d0*/  IMAD.U32 R7, RZ, RZ, UR11 ;  /* 0x0000000bff077e24 */ /* 0x000fe2000f8e00ff */
[----:B------:R-:W2:Y:S04]  /*10e0*/  @P0 LDG.E R4, desc[UR36][R4.64] ;  /* 0x0000002404040981 */ /* 0x000ea8000c1e1900 */
[----:B------:R-:W3:Y:S01]  /*10f0*/  @P1 LDG.E R6, desc[UR36][R6.64] ;  /* 0x0000002406061981 */ /* 0x000ee2000c1e1900 */
[----:B------:R-:W-:Y:S01]  /*1100*/  UISETP.NE.U32.AND UP0, UPT, UR8, URZ, UPT ;  /* 0x0000003f0800728c */ /* 0x000fe2000bf05070 */
[----:B------:R-:W-:Y:S01]  /*1110*/  MOV R175, UR6 ;  /* 0x0000000600af7c02 */ /* 0x000fe20008000f00 */
[----:B------:R-:W-:Y:S01]  /*1120*/  UMOV UR41, URZ ;  /* 0x0000003f00297c82 */ /* 0x000fe20008000000 */
[----:B------:R-:W-:-:S02]  /*1130*/  ULOP3.LUT UR8, UR5, 0xff000000, URZ, 0xc0, !UPT ;  /* 0xff00000005087892 */ /* 0x000fc4000f8ec03f */
[----:B------:R-:W-:-:S04]  /*1140*/  UISETP.NE.AND.EX UP0, UPT, UR9, URZ, UPT, UP0 ;  /* 0x0000003f0900728c */ /* 0x000fc8000bf05300 */
[----:B------:R-:W-:-:S04]  /*1150*/  USEL UR4, UR4, 0x1, UP0 ;  /* 0x0000000104047887 */ /* 0x000fc80008000000 */
[----:B------:R-:W-:Y:S01]  /*1160*/  UIMAD UR4, UR4, UR7, URZ ;  /* 0x00000007040472a4 */ /* 0x000fe2000f8e023f */
[----:B--2---:R-:W-:-:S06]  /*1170*/  @P0 R2UR UR41, R4 ;  /* 0x00000000042902ca */ /* 0x004fcc00000e0000 */
[----:B---3--:R-:W-:Y:S01]  /*1180*/  @P1 R2UR UR4, R6 ;  /* 0x00000000060412ca */ /* 0x008fe200000e0000 */
[----:B-1---5:R-:W-:-:S14]  /*1190*/  @P1 BRA `(.L_x_184) ;  /* 0x0000000000341947 */ /* 0x022fdc0003800000 */
[----:B------:R-:W-:Y:S02]  /*11a0*/  ULDC.64 UR6, c[0x0][0xa08] ;  /* 0x0002820000067ab9 */ /* 0x000fe40000000a00 */
[----:B------:R-:W-:-:S04]  /*11b0*/  ISETP.NE.U32.AND P0, PT, RZ, UR6, PT ;  /* 0x00000006ff007c0c */ /* 0x000fc8000bf05070 */
[----:B------:R-:W-:-:S13]  /*11c0*/  ISETP.NE.AND.EX P0, PT, RZ, UR7, PT, P0 ;  /* 0x00000007ff007c0c */ /* 0x000fda000bf05300 */
[----:B------:R-:W-:Y:S05]  /*11d0*/  @!P0 BRA `(.L_x_184) ;  /* 0x0000000000248947 */ /* 0x000fea0003800000 */
[----:B------:R-:W-:Y:S02]  /*11e0*/  ULDC.64 UR6, c[0x0][0xa08] ;  /* 0x0002820000067ab9 */ /* 0x000fe40000000a00 */
[----:B------:R-:W-:-:S06]  /*11f0*/  UIMAD.WIDE UR6, UR61, 0x4, UR6 ;  /* 0x000000043d0678a5 */ /* 0x000fcc000f8e0206 */
[----:B------:R-:W-:Y:S02]  /*1200*/  IMAD.U32 R4, RZ, RZ, UR6 ;  /* 0x00000006ff047e24 */ /* 0x000fe4000f8e00ff */
[----:B------:R-:W-:-:S05]  /*1210*/  IMAD.U32 R5, RZ, RZ, UR7 ;  /* 0x00000007ff057e24 */ /* 0x000fca000f8e00ff */
[----:B------:R-:W2:Y:S04]  /*1220*/  LDG.E R3, desc[UR36][R4.64] ;  /* 0x0000002404037981 */ /* 0x000ea8000c1e1900 */
[----:B------:R-:W3:Y:S01]  /*1230*/  LDG.E R0, desc[UR36][R4.64+0x4] ;  /* 0x0000042404007981 */ /* 0x000ee2000c1e1900 */
[----:B--2---:R-:W-:Y:S02]  /*1240*/  R2UR UR4, R3 ;  /* 0x00000000030472ca */ /* 0x004fe400000e0000 */
[----:B---3--:R-:W-:-:S13]  /*1250*/  R2UR UR6, R0 ;  /* 0x00000000000672ca */ /* 0x008fda00000e0000 */
[----:B------:R-:W-:-:S12]  /*1260*/  UIADD3 UR4, -UR4, UR6, URZ ;  /* 0x0000000604047290 */ /* 0x000fd8000fffe13f */
.L_x_184:
[----:B------:R-:W-:Y:S02]  /*1270*/  UIADD3 UR41, -UR41, UR4, URZ ;  /* 0x0000000429297290 */ /* 0x000fe4000fffe13f */
[----:B------:R-:W-:Y:S02]  /*1280*/  ULOP3.LUT UR4, UR5, 0xff0000, URZ, 0xc0, !UPT ;  /* 0x00ff000005047892 */ /* 0x000fe4000f8ec03f */
[----:B------:R-:W-:Y:S02]  /*1290*/  UISETP.GE.AND UP0, UPT, UR41, 0x1, UPT ;  /* 0x000000012900788c */ /* 0x000fe4000bf06270 */
[----:B------:R-:W-:Y:S02]  /*12a0*/  USHF.R.U32.HI UR8, URZ, 0x8, UR8 ;  /* 0x000000083f087899 */ /* 0x000fe40008011608 */
[----:B------:R-:W-:Y:S02]  /*12b0*/  UIADD3 UR6, UR41, 0x5f, URZ ;  /* 0x0000005f29067890 */ /* 0x000fe4000fffe03f */
[----:B------:R-:W-:Y:S01]  /*12c0*/  PLOP3.LUT P0, PT, PT, PT, UP0, 0x80, 0x0 ;  /* 0x000000000000781c */ /* 0x000fe20003f0f008 */
[----:B------:R-:W-:-:S02]  /*12d0*/  ULEA.HI UR8, UR4, UR8, URZ, 0x10 ;  /* 0x0000000804087291 */ /* 0x000fc4000f8f803f */
[----:B------:R-:W-:Y:S02]  /*12e0*/  UIMAD.WIDE UR6, UR6, 0x2aaaaaab, URZ ;  /* 0x2aaaaaab060678a5 */ /* 0x000fe4000f8e023f */
[----:B------:R-:W-:Y:S02]  /*12f0*/  ULOP3.LUT UR4, UR8, 0xff, URZ, 0xc0, !UPT ;  /* 0x000000ff08047892 */ /* 0x000fe4000f8ec03f */
[----:B------:R-:W-:Y:S02]  /*1300*/  ULOP3.LUT UR9, UR5, 0xffff, URZ, 0xc0, !UPT ;  /* 0x0000ffff05097892 */ /* 0x000fe4000f8ec03f */
[----:B------:R-:W-:Y:S02]  /*1310*/  USHF.R.U32.HI UR5, URZ, 0x10, UR8 ;  /* 0x000000103f057899 */ /* 0x000fe40008011608 */
[----:B------:R-:W-:Y:S01]  /*1320*/  USHF.R.U32.HI UR6, URZ, 0x1f, UR7 ;  /* 0x0000001f3f067899 */ /* 0x000fe20008011607 */
[----:B------:R-:W-:Y:S01]  /*1330*/  IMAD.U32 R19, RZ, RZ, UR4 ;  /* 0x00000004ff137e24 */ /* 0x000fe2000f8e00ff */
[----:B------:R-:W-:Y:S01]  /*1340*/  UMOV UR4, URZ ;  /* 0x0000003f00047c82 */ /* 0x000fe20008000000 */
[----:B------:R-:W-:Y:S01]  /*1350*/  IMAD.U32 R174, RZ, RZ, UR9 ;  /* 0x00000009ffae7e24 */ /* 0x000fe2000f8e00ff */
[----:B------:R-:W-:Y:S01]  /*1360*/  ULEA.HI.SX32 UR9, UR7, UR6, 0x1c ;  /* 0x0000000607097291 */ /* 0x000fe2000f8fe23f */
[----:B------:R-:W-:Y:S01]  /*1370*/  IMAD.U32 R18, RZ, RZ, UR5 ;  /* 0x00000005ff127e24 */ /* 0x000fe2000f8e00ff */
[----:B------:R-:W-:Y:S10]  /*1380*/  @!P0 BRA `(.L_x_185) ;  /* 0x0000000000948947 */ /* 0x000ff40003800000 */
[----:B------:R-:W-:Y:S01]  /*1390*/  R2UR UR5, R18 ;  /* 0x00000000120572ca */ /* 0x000fe200000e0000 */
[----:B------:R-:W-:-:S12]  /*13a0*/  ULDC UR4, c[0x0][0x9f0] ;  /* 0x00027c0000047ab9 */ /* 0x000fd80000000800 */
[----:B------:R-:W-:-:S04]  /*13b0*/  UISETP.NE.AND UP0, UPT, UR5, URZ, UPT ;  /* 0x0000003f0500728c */ /* 0x000fc8000bf05270 */
[----:B------:R-:W-:-:S03]  /*13c0*/  USEL UR10, UR5, UR4, UP0 ;  /* 0x00000004050a7287 */ /* 0x000fc60008000000 */
[----:B------:R-:W-:Y:S01]  /*13d0*/  UMOV UR4, URZ ;  /* 0x0000003f00047c82 */ /* 0x000fe20008000000 */
[----:B------:R-:W-:Y:S02]  /*13e0*/  UIADD3 UR6, UR9, -0x1, UR10 ;  /* 0xffffffff09067890 */ /* 0x000fe4000fffe00a */
[----:B------:R-:W-:-:S04]  /*13f0*/  IMAD.U32 R4, RZ, RZ, UR10 ;  /* 0x0000000aff047e24 */ /* 0x000fc8000f8e00ff */
[----:B------:R-:W-:Y:S01]  /*1400*/  IMAD.U32 R5, RZ, RZ, UR6 ;  /* 0x00000006ff057e24 */ /* 0x000fe2000f8e00ff */
[-C--:B------:R-:W-:Y:S01]  /*1410*/  IABS R0, R4.reuse ;  /* 0x0000000400007213 */ /* 0x080fe20000000000 */
[----:B------:R-:W-:Y:S01]  /*1420*/  ULOP3.LUT UR6, UR6, UR10, URZ, 0x3c, !UPT ;  /* 0x0000000a06067292 */ /* 0x000fe2000f8e3c3f */
[----:B------:R-:W-:Y:S02]  /*1430*/  IABS R6, R4 ;  /* 0x0000000400067213 */ /* 0x000fe40000000000 */
[----:B------:R-:W-:Y:S02]  /*1440*/  R2UR UR11, R0 ;  /* 0x00000000000b72ca */ /* 0x000fe400000e0000 */
[----:B------:R-:W-:-:S05]  /*1450*/  IABS R5, R5 ;  /* 0x0000000500057213 */ /* 0x000fca0000000000 */
[----:B------:R-:W-:-:S05]  /*1460*/  IMAD.MOV.U32 R4, RZ, RZ, R5 ;  /* 0x000000ffff047224 */ /* 0x000fca00078e0005 */
[----:B------:R-:W-:Y:S01]  /*1470*/  R2UR UR8, R4 ;  /* 0x00000000040872ca */ /* 0x000fe200000e0000 */
        /* <DEDUP_REMOVED lines=18> */
[----:B------:R-:W-:-:S05]  /*15a0*/  UISETP.NE.AND UP0, UPT, UR10, URZ, UPT ;  /* 0x0000003f0a00728c */ /* 0x000fca000bf05270 */
[----:B------:R-:W-:Y:S02]  /*15b0*/  UMOV UR4, UR5 ;  /* 0x0000000500047c82 */ /* 0x000fe40008000000 */
[----:B------:R-:W-:-:S04]  /*15c0*/  @!UP1 UIADD3 UR4, -UR4, URZ, URZ ;  /* 0x0000003f04049290 */ /* 0x000fc8000fffe13f */
[----:B------:R-:W-:-:S12]  /*15d0*/  @!UP0 ULOP3.LUT UR4, URZ, UR10, URZ, 0x33, !UPT ;  /* 0x0000000a3f048292 */ /* 0x000fd8000f8e333f */
.L_x_185:
[----:B------:R-:W-:Y:S01]  /*15e0*/  R2UR UR5, R19 ;  /* 0x00000000130572ca */ /* 0x000fe200000e0000 */
[----:B------:R-:W-:Y:S01]  /*15f0*/  IMAD.U32 R3, RZ, RZ, UR4 ;  /* 0x00000004ff037e24 */ /* 0x000fe2000f8e00ff */
[----:B------:R-:W-:Y:S02]  /*1600*/  MOV R0, UR9 ;  /* 0x0000000900007c02 */ /* 0x000fe40008000f00 */
[----:B------:R-:W-:Y:S02]  /*1610*/  CS2R R98, SRZ ;  /* 0x0000000000627805 */ /* 0x000fe4000001ff00 */
[----:B------:R-:W-:Y:S02]  /*1620*/  PLOP3.LUT P0, PT, PT, PT, PT, 0x80, 0x0 ;  /* 0x000000000000781c */ /* 0x000fe40003f0f070 */
        /* <DEDUP_REMOVED lines=8> */
[----:B------:R-:W-:Y:S01]  /*16b0*/  UIMAD UR60, UR5, UR4, URZ ;  /* 0x00000004053c72a4 */ /* 0x000fe2000f8e023f */
[----:B------:R-:W-:-:S02]  /*16c0*/  CS2R R70, SRZ ;  /* 0x0000000000467805 */ /* 0x000fc4000001ff00 */
[----:B------:R-:W-:Y:S02]  /*16d0*/  CS2R R68, SRZ ;  /* 0x0000000000447805 */ /* 0x000fe4000001ff00 */
[----:B------:R-:W-:Y:S02]  /*16e0*/  CS2R R66, SRZ ;  /* 0x0000000000427805 */ /* 0x000fe4000001ff00 */
[----:B------:R-:W-:Y:S02]  /*16f0*/  CS2R R64, SRZ ;  /* 0x0000000000407805 */ /* 0x000fe4000001ff00 */
[----:B------:R-:W-:Y:S02]  /*1700*/  CS2R R62, SRZ ;  /* 0x00000000003e7805 */ /* 0x000fe4000001ff00 */
[----:B------:R-:W-:Y:S02]  /*1710*/  VIADDMNMX R0, R3, UR60, R0, PT ;  /* 0x0000003c03007c46 */ /* 0x000fe4000b800100 */
[----:B------:R-:W-:-:S02]  /*1720*/  CS2R R60, SRZ ;  /* 0x00000000003c7805 */ /* 0x000fc4000001ff00 */
[----:B------:R-:W-:Y:S02]  /*1730*/  CS2R R58, SRZ ;  /* 0x00000000003a7805 */ /* 0x000fe4000001ff00 */
[----:B------:R-:W-:Y:S02]  /*1740*/  CS2R R56, SRZ ;  /* 0x0000000000387805 */ /* 0x000fe4000001ff00 */
[----:B------:R-:W-:Y:S02]  /*1750*/  R2UR UR40, R0 ;  /* 0x00000000002872ca */ /* 0x000fe400000e0000 */
        /* <DEDUP_REMOVED lines=12> */
[----:B------:R-:W-:Y:S01]  /*1820*/  UISETP.GT.AND UP0, UPT, UR40, UR60, UPT ;  /* 0x0000003c2800728c */ /* 0x000fe2000bf04270 */
[----:B------:R-:W-:Y:S02]  /*1830*/  CS2R R94, SRZ ;  /* 0x00000000005e7805 */ /* 0x000fe4000001ff00 */
[----:B------:R-:W-:Y:S02]  /*1840*/  CS2R R88, SRZ ;  /* 0x0000000000587805 */ /* 0x000fe4000001ff00 */
[----:B------:R-:W-:-:S02]  /*1850*/  CS2R R92, SRZ ;  /* 0x00000000005c7805 */ /* 0x000fc4000001ff00 */
[----:B------:R-:W-:Y:S02]  /*1860*/  CS2R R20, SRZ ;  /* 0x0000000000147805 */ /* 0x000fe4000001ff00 */
[----:B------:R-:W-:-:S13]  /*1870*/  PLOP3.LUT P1, PT, PT, PT, UP0, 0x80, 0x0 ;  /* 0x000000000000781c */ /* 0x000fda0003f2f008 */
[----:B------:R-:W-:Y:S05]  /*1880*/  @!P1 BRA `(.L_x_186) ;  /* 0x0000004c00689947 */ /* 0x000fea0003800000 */
[----:B------:R-:W0:Y:S01]  /*1890*/  SHFL.IDX PT, R0, R195, RZ, 0x1f ;  /* 0x00001fffc3007589 */ /* 0x000e2200000e0000 */
[----:B------:R-:W1:Y:S01]  /*18a0*/  S2UR UR42, SR_CgaCtaId ;  /* 0x00000000002a79c3 */ /* 0x000e620000008800 */
[----:B------:R-:W-:Y:S01]  /*18b0*/  UMOV UR43, 0x400 ;  /* 0x00000400002b7882 */ /* 0x000fe20000000000 */
[----:B0-----:R-:W-:Y:S01]  /*18c0*/  R2UR UR4, R0 ;  /* 0x00000000000472ca */ /* 0x001fe200000e0000 */
[----:B-1----:R-:W-:-:S04]  /*18d0*/  ULEA UR43, UR42, UR43, 0x18 ;  /* 0x0000002b2a2b7291 */ /* 0x002fc8000f8ec03f */
[----:B------:R-:W-:-:S04]  /*18e0*/  UIADD3 UR6, UR43, 0xc400, URZ ;  /* 0x0000c4002b067890 */ /* 0x000fc8000fffe03f */
[----:B------:R-:W-:-:S04]  /*18f0*/  ULOP3.LUT UP0, URZ, UR6, 0x1bf, URZ, 0xc0, !UPT ;  /* 0x000001bf063f7892 */ /* 0x000fc8000f80c03f */
[----:B------:R-:W-:Y:S02]  /*1900*/  ULEA.HI UR5, UR4, UR4, URZ, 0x1 ;  /* 0x0000000404057291 */ /* 0x000fe4000f8f083f */
[----:B------:R-:W-:Y:S02]  /*1910*/  PLOP3.LUT P0, PT, PT, PT, UP0, 0x80, 0x0 ;  /* 0x000000000000781c */ /* 0x000fe40003f0f008 */
        /* <DEDUP_REMOVED lines=13> */
[----:B------:R-:W-:Y:S02]  /*19f0*/  IMAD.U32 R10, RZ, RZ, UR6 ;  /* 0x00000006ff0a7e24 */ /* 0x000fe4000f8e00ff */
[----:B------:R-:W-:Y:S02]  /*1a00*/  IMAD.U32 R6, RZ, RZ, UR4 ;  /* 0x00000004ff067e24 */ /* 0x000fe4000f8e00ff */
[----:B------:R-:W-:-:S02]  /*1a10*/  IMAD.U32 R7, RZ, RZ, UR5 ;  /* 0x00000005ff077e24 */ /* 0x000fc4000f8e00ff */
[----:B------:R-:W-:Y:S02]  /*1a20*/  IMAD.U32 R11, RZ, RZ, UR7 ;  /* 0x00000007ff0b7e24 */ /* 0x000fe4000f8e00ff */
[----:B------:R-:W-:Y:S02]  /*1a30*/  IMAD.MOV.U32 R8, RZ, RZ, 0x70 ;  /* 0x00000070ff087424 */ /* 0x000fe400078e00ff */
[----:B------:R-:W-:Y:S02]  /*1a40*/  IMAD.MOV.U32 R12, RZ, RZ, 0x1 ;  /* 0x00000001ff0c7424 */ /* 0x000fe400078e00ff */
[----:B0-----:R-:W-:-:S07]  /*1a50*/  IMAD.MOV.U32 R13, RZ, RZ, RZ ;  /* 0x000000ffff0d7224 */ /* 0x001fce00078e00ff */
[----:B------:R-:W-:-:S07]  /*1a60*/  LEPC R20, `(.L_x_187) ;  /* 0x000000001014794e */ /* 0x000fce0000000000 */
[----:B-1----:R-:W-:Y:S05]  /*1a70*/  CALL.ABS.NOINC R14 ;  /* 0x000000000e007343 */ /* 0x002fea0003c00000 */
.L_x_187:
[----:B------:R-:W-:Y:S02]  /*1a80*/  R2UR UR6, R177 ;  /* 0x00000000b10672ca */ /* 0x000fe400000e0000 */
[----:B------:R-:W-:-:S11]  /*1a90*/  R2UR UR5, R199 ;  /* 0x00000000c70572ca */ /* 0x000fd600000e0000 */
[----:B------:R-:W-:Y:S02]  /*1aa0*/  ULEA.HI UR4, UR6, UR6, URZ, 0x1 ;  /* 0x0000000606047291 */ /* 0x000fe4000f8f083f */
[----:B------:R-:W-:Y:S02]  /*1ab0*/  IMAD.U32 R3, RZ, RZ, UR5 ;  /* 0x00000005ff037e24 */ /* 0x000fe4000f8e00ff */
[----:B------:R-:W-:-:S03]  /*1ac0*/  ULOP3.LUT UR4, UR4, 0xfffffffe, URZ, 0xc0, !UPT ;  /* 0xfffffffe04047892 */ /* 0x000fc6000f8ec03f */
[----:B------:R-:W-:Y:S01]  /*1ad0*/  ISETP.NE.AND P0, PT, R3, 0x3, PT ;  /* 0x000000030300780c */ /* 0x000fe20003f05270 */
[----:B------:R-:W-:-:S06]  /*1ae0*/  UIADD3 UR4, UR6, -UR4, URZ ;  /* 0x8000000406047290 */ /* 0x000fcc000fffe03f */
[----:B------:R-:W-:-:S04]  /*1af0*/  MOV R0, UR4 ;  /* 0x0000000400007c02 */ /* 0x000fc80008000f00 */
[----:B------:R-:W-:-:S04]  /*1b00*/  SHF.L.U32 R0, R0, 0x1f, RZ ;  /* 0x0000001f00007819 */ /* 0x000fc800000006ff */
[----:B------:R-:W0:Y:S02]  /*1b10*/  SYNCS.PHASECHK.TRANS64.TRYWAIT P1, [UR43+0x2a800], R0 ;  /* 0x02a80000ff0075a7 */ /* 0x000e24000802016b */
[----:B0-----:R-:W-:Y:S05]  /*1b20*/  @!P1 BRA `(.L_x_188) ;  /* 0x000000d400609947 */ /* 0x001fea0003800000 */
.L_x_318:
[----:B------:R-:W-:Y:S05]  /*1b30*/  @!P0 BRA `(.L_x_189) ;  /* 0x0000000000048947 */ /* 0x000fea0003800000 */
[----:B------:R-:W-:Y:S01]  /*1b40*/  BPT.TRAP 0x1 ;  /* 0x000000040000795c */ /* 0x000fe20000300000 */
.L_x_189:
[----:B------:R-:W-:Y:S02]  /*1b50*/  IMAD.U32 R8, RZ, RZ, UR38 ;  /* 0x00000026ff087e24 */ /* 0x000fe4000f8e00ff */
[----:B0-----:R-:W-:-:S03]  /*1b60*/  IMAD.U32 R3, RZ, RZ, UR39 ;  /* 0x00000027ff037e24 */ /* 0x001fc6000f8e00ff */
[----:B------:R-:W-:Y:S02]  /*1b70*/  LEA R8, R8, UR43, 0x3 ;  /* 0x0000002b08087c11 */ /* 0x000fe4000f8e18ff */
[----:B------:R-:W-:-:S04]  /*1b80*/  SHF.L.U32 R3, R3, 0x1f, RZ ;  /* 0x0000001f03037819 */ /* 0x000fc800000006ff */
[----:B------:R0:W1:Y:S01]  /*1b90*/  SYNCS.PHASECHK.TRANS64.TRYWAIT P1, [R8+URZ+0x2a830], R3 ;  /* 0x02a83003080075a7 */ /* 0x000062000802017f */
[----:B------:R-:W-:Y:S05]  /*1ba0*/  @!P0 BRA `(.L_x_190) ;  /* 0x0000000000048947 */ /* 0x000fea0003800000 */
[----:B------:R-:W-:Y:S01]  /*1bb0*/  BPT.TRAP 0x1 ;  /* 0x000000040000795c */ /* 0x000fe20000300000 */
.L_x_190:
[----:B------:R-:W-:Y:S01]  /*1bc0*/  IMAD.MOV.U32 R87, RZ, RZ, RZ ;  /* 0x000000ffff577224 */ /* 0x000fe200078e00ff */
[----:B-1----:R-:W-:Y:S06]  /*1bd0*/  @P1 BRA `(.L_x_191) ;  /* 0x0000000000081947 */ /* 0x002fec0003800000 */
[----:B------:R-:W1:Y:S02]  /*1be0*/  SYNCS.PHASECHK.TRANS64.TRYWAIT P1, [R8+URZ+0x2a830], R3 ;  /* 0x02a83003080075a7 */ /* 0x000e64000802017f */
[----:B-1----:R-:W-:Y:S05]  /*1bf0*/  @!P1 BRA `(.L_x_192) ;  /* 0x000000d400449947 */ /* 0x002fea0003800000 */
.L_x_191:
[----:B------:R-:W-:Y:S05]  /*1c00*/  WARPSYNC.ALL ;  /* 0x0000000000007948 */ /* 0x000fea0003800000 */
[----:B------:R-:W-:Y:S01]  /*1c10*/  UIADD3 UR43, UR43, 0x18400, URZ ;  /* 0x000184002b2b7890 */ /* 0x000fe2000fffe03f */
[----:B------:R-:W-:Y:S01]  /*1c20*/  WARPGROUP.ARRIVE ;  /* 0x00000000000079c5 */ /* 0x000fe20000000000 */
[----:B------:R-:W-:Y:S02]  /*1c30*/  ULOP3.LUT UR4, UR44, 0x10000, URZ, 0xfc, !UPT ;  /* 0x000100002c047892 */ /* 0x000fe4000f8efc3f */
[----:B------:R-:W-:Y:S01]  /*1c40*/  USHF.R.U32.HI UR43, URZ, 0x4, UR43 ;  /* 0x000000043f2b7899 */ /* 0x000fe2000801162b */
[----:B------:R-:W-:Y:S01]  /*1c50*/  UMOV UR13, 0x40000040 ;  /* 0x40000040000d7882 */ /* 0x000fe20000000000 */
[----:B------:R-:W-:-:S02]  /*1c60*/  UMOV UR15, 0x40000040 ;  /* 0x40000040000f7882 */ /* 0x000fc40000000000 */
[----:B------:R-:W-:Y:S01]  /*1c70*/  ULOP3.LUT UR10, UR43, 0x3fff, URZ, 0xc0, !UPT ;  /* 0x00003fff2b0a7892 */ /* 0x000fe2000f8ec03f */
[----:B------:R-:W-:Y:S01]  /*1c80*/  IMAD.U32 R5, RZ, RZ, UR13 ;  /* 0x0000000dff057e24 */ /* 0x000fe2000f8e00ff */
[----:B------:R-:W-:Y:S01]  /*1c90*/  UMOV UR12, UR4 ;  /* 0x00000004000c7c82 */ /* 0x000fe20008000000 */
[----:B------:R-:W-:Y:S01]  /*1ca0*/  UIADD3 UR6, UR4, 0x2, URZ ;  /* 0x0000000204067890 */ /* 0x000fe2000fffe03f */
[----:B------:R-:W-:Y:S01]  /*1cb0*/  IMAD.U32 R4, RZ, RZ, UR12 ;  /* 0x0000000cff047e24 */ /* 0x000fe2000f8e00ff */
[----:B------:R-:W-:Y:S02]  /*1cc0*/  ULOP3.LUT UR10, UR10, 0x10000, URZ, 0xfc, !UPT ;  /* 0x000100000a0a7892 */ /* 0x000fe4000f8efc3f */
[----:B------:R-:W-:Y:S02]  /*1cd0*/  UIADD3 UR56, UR4, 0x4, URZ ;  /* 0x0000000404387890 */ /* 0x000fe4000fffe03f */
[----:B------:R-:W-:Y:S01]  /*1ce0*/  UIMAD UR5, UR38, 0x900, UR10 ;  /* 0x00000900260578a4 */ /* 0x000fe2000f8e020a */
[----:B------:R-:W-:Y:S01]  /*1cf0*/  UMOV UR57, 0x40000040 ;  /* 0x4000004000397882 */ /* 0x000fe20000000000 */
[----:B------:R-:W-:-:S02]  /*1d00*/  UMOV UR59, 0x40000040 ;  /* 0x40000040003b7882 */ /* 0x000fc40000000000 */
[----:B------:R-:W-:Y:S02]  /*1d10*/  UIADD3 UR7, UR5, 0x2, URZ ;  /* 0x0000000205077890 */ /* 0x000fe4000fffe03f */
[----:B------:R-:W-:Y:S02]  /*1d20*/  UIADD3 UR58, UR5, 0x4, URZ ;  /* 0x00000004053a7890 */ /* 0x000fe4000fffe03f */
[----:B------:R-:W-:Y:S01]  /*1d30*/  UMOV UR14, UR5 ;  /* 0x00000005000e7c82 */ /* 0x000fe20008000000 */
[----:B------:R-:W-:Y:S01]  /*1d40*/  UIADD3 UR52, UR4, 0x6, URZ ;  /* 0x0000000604347890 */ /* 0x000fe2000fffe03f */
[----:B------:R-:W-:Y:S01]  /*1d50*/  HGMMA.64x96x16.F32.BF16 R24, gdesc[UR12], RZ, !UPT, gsb0 ;  /* 0x016000000c1879f0 */ /* 0x000fe2000c0018ff */
[----:B------:R-:W-:Y:S01]  /*1d60*/  UMOV UR12, UR6 ;  /* 0x00000006000c7c82 */ /* 0x000fe20008000000 */
[----:B------:R-:W-:Y:S01]  /*1d70*/  UMOV UR13, 0x40000040 ;  /* 0x40000040000d7882 */ /* 0x000fe20000000000 */
[----:B------:R-:W-:Y:S01]  /*1d80*/  UMOV UR14, UR7 ;  /* 0x00000007000e7c82 */ /* 0x000fe20008000000 */
[----:B------:R-:W-:Y:S01]  /*1d90*/  UMOV UR15, 0x40000040 ;  /* 0x40000040000f7882 */ /* 0x000fe20000000000 */
[----:B------:R-:W-:Y:S01]  /*1da0*/  UIADD3 UR54, UR5, 0x6, URZ ;  /* 0x0000000605367890 */ /* 0x000fe2000fffe03f */
[----:B------:R-:W-:Y:S01]  /*1db0*/  IMAD.U32 R6, RZ, RZ, UR12 ;  /* 0x0000000cff067e24 */ /* 0x000fe2000f8e00ff */
[----:B------:R-:W-:Y:S01]  /*1dc0*/  UMOV UR53, 0x40000040 ;  /* 0x4000004000357882 */ /* 0x000fe20000000000 */
[----:B------:R-:W-:Y:S01]  /*1dd0*/  UMOV UR55, 0x40000040 ;  /* 0x4000004000377882 */ /* 0x000fe20000000000 */
[----:B------:R-:W-:Y:S01]  /*1de0*/  UIADD3 UR48, UR4, 0x400, URZ ;  /* 0x0000040004307890 */ /* 0x000fe2000fffe03f */
[----:B------:R-:W-:Y:S01]  /*1df0*/  IMAD.U32 R7, RZ, RZ, UR13 ;  /* 0x0000000dff077e24 */ /* 0x000fe2000f8e00ff */
        /* <DEDUP_REMOVED lines=27> */
[----:B------:R-:W-:-:S02]  /*1fb0*/  WARPGROUP.DEPBAR.LE gsb0, 0x0 ;  /* 0x00008000000079c5 */ /* 0x000fc40000010000 */
[----:B------:R-:W-:-:S06]  /*1fc0*/  WARPGROUP.ARRIVE ;  /* 0x00000000000079c5 */ /* 0x000fcc0000000000 */
[----:B------:R-:W-:Y:S01]  /*1fd0*/  HGMMA.64x96x16.F32.BF16 R24, gdesc[UR12], R24, gsb0 ;  /* 0x016000000c1879f0 */ /* 0x000fe20008001818 */
        /* <DEDUP_REMOVED lines=37> */
.L_x_193:
[----:B------:R-:W-:Y:S01]  /*2230*/  IMAD.U32 R0, RZ, RZ, UR41 ;  /* 0x00000029ff007e24 */ /* 0x000fe2000f8e00ff */
[----:B------:R-:W-:Y:S01]  /*2240*/  ULDC UR4, c[0x0][0x988] ;  /* 0x0002620000047ab9 */ /* 0x000fe20000000800 */
[----:B01----:R-:W-:Y:S01]  /*2250*/  IMAD.U32 R3, RZ, RZ, UR40 ;  /* 0x00000028ff037e24 */ /* 0x003fe2000f8e00ff */
[----:B------:R-:W-:Y:S01]  /*2260*/  P2R R15, PR, RZ, 0x1 ;  /* 0x00000001ff0f7803 */ /* 0x000fe20000000000 */
[----:B------:R-:W-:Y:S01]  /*2270*/  UIADD3 UR40, UR40, -0x2, URZ ;  /* 0xfffffffe28287890 */ /* 0x000fe2000fffe03f */
[----:B------:R-:W-:Y:S01]  /*2280*/  IADD3 R0, R0, 0x60, -R173 ;  /* 0x0000006000007810 */ /* 0x000fe20007ffe8ad */
[--C-:B------:R-:W-:Y:S02]  /*2290*/  IMAD.MOV.U32 R85, RZ, RZ, R87.reuse ;  /* 0x000000ffff557224 */ /* 0x100fe400078e0057 */
[----:B------:R-:W-:Y:S01]  /*22a0*/  UISETP.GE.AND UP0, UPT, UR40, UR60, UPT ;  /* 0x0000003c2800728c */ /* 0x000fe2000bf06270 */
[----:B------:R-:W-:Y:S02]  /*22b0*/  IMAD.MOV.U32 R83, RZ, RZ, R87 ;  /* 0x000000ffff537224 */ /* 0x000fe400078e0057 */
[----:B------:R-:W-:-:S02]  /*22c0*/  IMAD R0, R3, -0x60, R0 ;  /* 0xffffffa003007824 */ /* 0x000fc400078e0200 */
[--C-:B------:R-:W-:Y:S02]  /*22d0*/  IMAD.MOV.U32 R81, RZ, RZ, R87.reuse ;  /* 0x000000ffff517224 */ /* 0x100fe400078e0057 */
[--C-:B------:R-:W-:Y:S01]  /*22e0*/  IMAD.MOV.U32 R79, RZ, RZ, R87.reuse ;  /* 0x000000ffff4f7224 */ /* 0x100fe200078e0057 */
[C---:B------:R-:W-:Y:S01]  /*22f0*/  ISETP.GT.AND P6, PT, R0.reuse, RZ, PT ;  /* 0x000000ff0000720c */ /* 0x040fe20003fc4270 */
[--C-:B------:R-:W-:Y:S01]  /*2300*/  IMAD.MOV.U32 R77, RZ, RZ, R87.reuse ;  /* 0x000000ffff4d7224 */ /* 0x100fe200078e0057 */
[C---:B------:R-:W-:Y:S01]  /*2310*/  ISETP.GT.AND P5, PT, R0.reuse, 0x1, PT ;  /* 0x000000010000780c */ /* 0x040fe20003fa4270 */
[--C-:B------:R-:W-:Y:S01]  /*2320*/  IMAD.MOV.U32 R75, RZ, RZ, R87.reuse ;  /* 0x000000ffff4b7224 */ /* 0x100fe200078e0057 */
[----:B------:R-:W-:Y:S01]  /*2330*/  ISETP.GT.AND P4, PT, R0, 0x8, PT ;  /* 0x000000080000780c */ /* 0x000fe20003f84270 */
[----:B------:R-:W-:Y:S01]  /*2340*/  IMAD.MOV.U32 R73, RZ, RZ, R87 ;  /* 0x000000ffff497224 */ /* 0x000fe200078e0057 */
[----:B------:R-:W-:Y:S02]  /*2350*/  FSEL R10, R24, -INF , P6 ;  /* 0xff800000180a7808 */ /* 0x000fe40003000000 */
[----:B------:R-:W-:-:S02]  /*2360*/  FSEL R25, R25, -INF , P5 ;  /* 0xff80000019197808 */ /* 0x000fc40002800000 */
[----:B------:R-:W-:Y:S02]  /*2370*/  ISETP.GT.AND P3, PT, R0, 0x9, PT ;  /* 0x000000090000780c */ /* 0x000fe40003f64270 */
[----:B------:R-:W-:Y:S02]  /*2380*/  FSEL R72, R28, -INF , P4 ;  /* 0xff8000001c487808 */ /* 0x000fe40002000000 */
[----:B------:R-:W-:Y:S02]  /*2390*/  FMNMX.FTZ R3, R10, R25, !PT ;  /* 0x000000190a037209 */ /* 0x000fe40007810000 */
[----:B------:R-:W-:Y:S02]  /*23a0*/  ISETP.GT.AND P2, PT, R0, 0x10, PT ;  /* 0x000000100000780c */ /* 0x000fe40003f44270 */
[----:B------:R-:W-:Y:S02]  /*23b0*/  FSEL R74, R29, -INF , P3 ;  /* 0xff8000001d4a7808 */ /* 0x000fe40001800000 */
[----:B------:R-:W-:-:S02]  /*23c0*/  FMNMX.FTZ R3, R72, R3, !PT ;  /* 0x0000000348037209 */ /* 0x000fc40007810000 */
[----:B------:R-:W-:Y:S02]  /*23d0*/  ISETP.GT.AND P1, PT, R0, 0x11, PT ;  /* 0x000000110000780c */ /* 0x000fe40003f24270 */
[----:B------:R-:W-:Y:S02]  /*23e0*/  FSEL R76, R32, -INF , P2 ;  /* 0xff800000204c7808 */ /* 0x000fe40001000000 */
[----:B------:R-:W-:Y:S02]  /*23f0*/  FMNMX.FTZ R3, R74, R3, !PT ;  /* 0x000000034a037209 */ /* 0x000fe40007810000 */
[----:B------:R-:W-:Y:S02]  /*2400*/  FSEL R26, R26, -INF , P6 ;  /* 0xff8000001a1a7808 */ /* 0x000fe40003000000 */
[----:B------:R-:W-:Y:S02]  /*2410*/  ISETP.GT.AND P6, PT, R0, 0x18, PT ;  /* 0x000000180000780c */ /* 0x000fe40003fc4270 */
[----:B------:R-:W-:-:S02]  /*2420*/  FSEL R78, R33, -INF , P1 ;  /* 0xff800000214e7808 */ /* 0x000fc40000800000 */
[----:B------:R-:W-:Y:S02]  /*2430*/  FMNMX.FTZ R3, R76, R3, !PT ;  /* 0x000000034c037209 */ /* 0x000fe40007810000 */
[----:B------:R-:W-:Y:S02]  /*2440*/  FSEL R27, R27, -INF , P5 ;  /* 0xff8000001b1b7808 */ /* 0x000fe40002800000 */
[----:B------:R-:W-:Y:S02]  /*2450*/  ISETP.GT.AND P5, PT, R0, 0x19, PT ;  /* 0x000000190000780c */ /* 0x000fe40003fa4270 */
[----:B------:R-:W-:Y:S02]  /*2460*/  FSEL R80, R36, -INF , P6 ;  /* 0xff80000024507808 */ /* 0x000fe40003000000 */
[----:B------:R-:W-:Y:S02]  /*2470*/  FMNMX.FTZ R3, R78, R3, !PT ;  /* 0x000000034e037209 */ /* 0x000fe40007810000 */
[----:B------:R-:W-:-:S02]  /*2480*/  FSEL R30, R30, -INF , P4 ;  /* 0xff8000001e1e7808 */ /* 0x000fc40002000000 */
        /* <DEDUP_REMOVED lines=25> */
[----:B------:R-:W-:Y:S01]  /*2620*/  FSEL R90, R49, -INF , P5 ;  /* 0xff800000315a7808 */ /* 0x000fe20002800000 */
[----:B------:R-:W-:Y:S01]  /*2630*/  IMAD.MOV.U32 R49, RZ, RZ, R87 ;  /* 0x000000ffff317224 */ /* 0x000fe200078e0057 */
[----:B------:R-:W-:Y:S02]  /*2640*/  FMNMX.FTZ R3, R48, R3, !PT ;  /* 0x0000000330037209 */ /* 0x000fe40007810000 */
[----:B------:R-:W-:Y:S02]  /*2650*/  FSEL R24, R43, -INF , P3 ;  /* 0xff8000002b187808 */ /* 0x000fe40001800000 */
[----:B------:R-:W-:Y:S02]  /*2660*/  ISETP.GT.AND P3, PT, R0, 0x39, PT ;  /* 0x000000390000780c */ /* 0x000fe40003f64270 */
[----:B------:R-:W-:-:S02]  /*2670*/  FSEL R52, R52, -INF , P4 ;  /* 0xff80000034347808 */ /* 0x000fc40002000000 */
[----:B------:R-:W-:Y:S02]  /*2680*/  FMNMX.FTZ R3, R90, R3, !PT ;  /* 0x000000035a037209 */ /* 0x000fe40007810000 */
[----:B------:R-:W-:Y:S02]  /*2690*/  FSEL R46, R46, -INF , P2 ;  /* 0xff8000002e2e7808 */ /* 0x000fe40001000000 */
[----:B------:R-:W-:Y:S02]  /*26a0*/  ISETP.GT.AND P2, PT, R0, 0x40, PT ;  /* 0x000000400000780c */ /* 0x000fe40003f44270 */
[----:B------:R-:W-:Y:S01]  /*26b0*/  FSEL R92, R53, -INF , P3 ;  /* 0xff800000355c7808 */ /* 0x000fe20001800000 */
[--C-:B------:R-:W-:Y:S01]  /*26c0*/  IMAD.MOV.U32 R53, RZ, RZ, R87.reuse ;  /* 0x000000ffff357224 */ /* 0x100fe200078e0057 */
        /* <DEDUP_REMOVED lines=8> */
[----:B------:R-:W-:Y:S01]  /*2750*/  FSEL R94, R57, -INF , P1 ;  /* 0xff800000395e7808 */ /* 0x000fe20000800000 */
[----:B------:R-:W-:Y:S01]  /*2760*/  IMAD.MOV.U32 R57, RZ, RZ, R87 ;  /* 0x000000ffff397224 */ /* 0x000fe200078e0057 */
        /* <DEDUP_REMOVED lines=8> */
[----:B------:R-:W-:Y:S01]  /*27f0*/  FSEL R96, R61, -INF , P5 ;  /* 0xff8000003d607808 */ /* 0x000fe20002800000 */
[--C-:B------:R-:W-:Y:S01]  /*2800*/  IMAD.MOV.U32 R61, RZ, RZ, R87.reuse ;  /* 0x000000ffff3d7224 */ /* 0x100fe200078e0057 */
        /* <DEDUP_REMOVED lines=16> */
[----:B------:R-:W-:Y:S01]  /*2910*/  FSEL R104, R69, -INF , P1 ;  /* 0xff80000045687808 */ /* 0x000fe20000800000 */
[----:B------:R-:W-:Y:S01]  /*2920*/  IMAD.MOV.U32 R69, RZ, RZ, R87 ;  /* 0x000000ffff457224 */ /* 0x000fe200078e0057 */
[----:B------:R-:W-:Y:S02]  /*2930*/  FMNMX.FTZ R3, R102, R3, !PT ;  /* 0x0000000366037209 */ /* 0x000fe40007810000 */
[----:B------:R-:W-:Y:S02]  /*2940*/  FSEL R62, R62, -INF , P6 ;  /* 0xff8000003e3e7808 */ /* 0x000fe40003000000 */
[----:B------:R-:W-:-:S02]  /*2950*/  FMNMX.FTZ R11, R104, R3, !PT ;  /* 0x00000003680b7209 */ /* 0x000fc40007810000 */
[----:B------:R-:W-:Y:S02]  /*2960*/  MOV R3, UR4 ;  /* 0x0000000400037c02 */ /* 0x000fe40008000f00 */
[----:B------:R-:W-:Y:S01]  /*2970*/  FSEL R64, R63, -INF , P5 ;  /* 0xff8000003f407808 */ /* 0x000fe20002800000 */
[----:B------:R-:W0:Y:S01]  /*2980*/  SHFL.BFLY PT, R0, R11, 0x2, 0x1f ;  /* 0x0c401f000b007f89 */ /* 0x000e2200000e0000 */
[----:B------:R-:W-:Y:S01]  /*2990*/  FSEL R66, R66, -INF , P4 ;  /* 0xff80000042427808 */ /* 0x000fe20002000000 */
[----:B------:R-:W-:Y:S01]  /*29a0*/  IMAD.MOV.U32 R63, RZ, RZ, R87 ;  /* 0x000000ffff3f7224 */ /* 0x000fe200078e0057 */
[----:B------:R-:W-:Y:S02]  /*29b0*/  FSEL R68, R67, -INF , P3 ;  /* 0xff80000043447808 */ /* 0x000fe40001800000 */
[----:B------:R-:W-:Y:S02]  /*29c0*/  FSEL R70, R70, -INF , P2 ;  /* 0xff80000046467808 */ /* 0x000fe40001000000 */
[----:B------:R-:W-:-:S02]  /*29d0*/  R2UR UR4, R8 ;  /* 0x00000000080472ca */ /* 0x000fc400000e0000 */
[----:B------:R-:W-:-:S11]  /*29e0*/  MOV R67, R87 ;  /* 0x0000005700437202 */ /* 0x000fd60000000f00 */
[----:B------:R-:W-:Y:S01]  /*29f0*/  UIADD3 UR4, UR4, 0x2a840, URZ ;  /* 0x0002a84004047890 */ /* 0x000fe2000fffe03f */
[----:B0-----:R-:W-:-:S03]  /*2a00*/  FMNMX.FTZ R13, R11, R0, !PT ;  /* 0x000000000b0d7209 */ /* 0x001fc60007810000 */
[----:B------:R-:W-:Y:S02]  /*2a10*/  UPRMT UR4, UR42, 0x654, UR4 ;  /* 0x000006542a047896 */ /* 0x000fe40008000004 */
[----:B------:R-:W0:Y:S07]  /*2a20*/  SHFL.BFLY PT, R0, R13, 0x1, 0x1f ;  /* 0x0c201f000d007f89 */ /* 0x000e2e00000e0000 */
[----:B------:R-:W-:Y:S01]  /*2a30*/  SYNCS.ARRIVE.TRANS64.RED.A1T0 RZ, [UR4], RZ ;  /* 0x000000ffffff79a7 */ /* 0x000fe20008100404 */
        /* <DEDUP_REMOVED lines=42> */
[----:B------:R-:W-:Y:S01]  /*2ce0*/  FFMA.FTZ R102, R102, R3, -R29 ;  /* 0x0000000366667223 */ /* 0x000fe2000001081d */
[----:B------:R-:W-:Y:S01]  /*2cf0*/  FMNMX.FTZ R13, R28, R13, !PT ;  /* 0x0000000d1c0d7209 */ /* 0x000fe20007810000 */
[----:B------:R1:W-:Y:S01]  /*2d00*/  MUFU.EX2 R11, R74 ;  /* 0x0000004a000b7308 */ /* 0x0003e20000000800 */
[----:B0-----:R-:W-:Y:S01]  /*2d10*/  FADD.FTZ R43, R136, R9 ;  /* 0x00000009882b7221 */ /* 0x001fe20000010000 */
[----:B------:R-:W-:Y:S01]  /*2d20*/  F2FP.BF16.F32.PACK_AB R136, R9, R136 ;  /* 0x000000880988723e */ /* 0x000fe200000010ff */
[----:B------:R-:W-:Y:S01]  /*2d30*/  FFMA.FTZ R29, R104, R3, -R29 ;  /* 0x00000003681d7223 */ /* 0x000fe2000001081d */
[----:B------:R-:W-:Y:S01]  /*2d40*/  FMNMX.FTZ R13, R50, R13, !PT ;  /* 0x0000000d320d7209 */ /* 0x000fe20007810000 */
[----:B------:R-:W-:-:S02]  /*2d50*/  IMAD.MOV.U32 R84, RZ, RZ, R87 ;  /* 0x000000ffff547224 */ /* 0x000fc400078e0057 */
[--C-:B------:R-:W-:Y:S01]  /*2d60*/  IMAD.MOV.U32 R80, RZ, RZ, R87.reuse ;  /* 0x000000ffff507224 */ /* 0x100fe200078e0057 */
[----:B------:R-:W-:Y:S01]  /*2d70*/  FMNMX.FTZ R15, R32, R13, !PT ;  /* 0x0000000d200f7209 */ /* 0x000fe20007810000 */
[----:B------:R-:W-:Y:S01]  /*2d80*/  MUFU.EX2 R142, R142 ;  /* 0x0000008e008e7308 */ /* 0x000fe20000000800 */
[--C-:B------:R-:W-:Y:S02]  /*2d90*/  IMAD.MOV.U32 R76, RZ, RZ, R87.reuse ;  /* 0x000000ffff4c7224 */ /* 0x100fe400078e0057 */
[----:B------:R-:W-:Y:S01]  /*2da0*/  FMNMX.FTZ R15, R54, R15, !PT ;  /* 0x0000000f360f7209 */ /* 0x000fe20007810000 */
[--C-:B-1----:R-:W-:Y:S02]  /*2db0*/  IMAD.MOV.U32 R74, RZ, RZ, R87.reuse ;  /* 0x000000ffff4a7224 */ /* 0x102fe400078e0057 */
[----:B------:R-:W-:Y:S01]  /*2dc0*/  IMAD.MOV.U32 R71, RZ, RZ, R87 ;  /* 0x000000ffff477224 */ /* 0x000fe200078e0057 */
[----:B------:R-:W-:Y:S01]  /*2dd0*/  FMNMX.FTZ R15, R36, R15, !PT ;  /* 0x0000000f240f7209 */ /* 0x000fe20007810000 */
[----:B------:R0:W-:Y:S03]  /*2de0*/  MUFU.EX2 R13, R78 ;  /* 0x0000004e000d7308 */ /* 0x0001e60000000800 */
[----:B------:R-:W-:-:S04]  /*2df0*/  FMNMX.FTZ R15, R58, R15, !PT ;  /* 0x0000000f3a0f7209 */ /* 0x000fc80007810000 */
[----:B------:R-:W-:Y:S01]  /*2e00*/  FMNMX.FTZ R21, R40, R15, !PT ;  /* 0x0000000f28157209 */ /* 0x000fe20007810000 */
[----:B------:R-:W-:Y:S01]  /*2e10*/  MUFU.EX2 R144, R144 ;  /* 0x0000009000907308 */ /* 0x000fe20000000800 */
[----:B0-----:R-:W-:Y:S02]  /*2e20*/  MOV R78, R87 ;  /* 0x00000057004e7202 */ /* 0x001fe40000000f00 */
[----:B------:R-:W-:-:S04]  /*2e30*/  FMNMX.FTZ R21, R62, R21, !PT ;  /* 0x000000153e157209 */ /* 0x000fc80007810000 */
[----:B------:R-:W-:Y:S01]  /*2e40*/  FMNMX.FTZ R21, R64, R21, !PT ;  /* 0x0000001540157209 */ /* 0x000fe20007810000 */
[----:B------:R0:W-:Y:S03]  /*2e50*/  MUFU.EX2 R15, R82 ;  /* 0x00000052000f7308 */ /* 0x0001e60000000800 */
[----:B------:R-:W-:-:S04]  /*2e60*/  FMNMX.FTZ R21, R66, R21, !PT ;  /* 0x0000001542157209 */ /* 0x000fc80007810000 */
[----:B------:R-:W-:Y:S01]  /*2e70*/  FMNMX.FTZ R21, R68, R21, !PT ;  /* 0x0000001544157209 */ /* 0x000fe20007810000 */
[----:B------:R1:W-:Y:S01]  /*2e80*/  MUFU.EX2 R31, R86 ;  /* 0x00000056001f7308 */ /* 0x0003e20000000800 */
[----:B0-----:R-:W-:Y:S02]  /*2e90*/  IMAD.MOV.U32 R82, RZ, RZ, R87 ;  /* 0x000000ffff527224 */ /* 0x001fe400078e0057 */
[----:B------:R-:W-:-:S04]  /*2ea0*/  FMNMX.FTZ R21, R70, R21, !PT ;  /* 0x0000001546157209 */ /* 0x000fc80007810000 */
[----:B------:R-:W-:Y:S01]  /*2eb0*/  FMNMX.FTZ R21, R72, R21, !PT ;  /* 0x0000001548157209 */ /* 0x000fe20007810000 */
[----:B------:R-:W-:Y:S01]  /*2ec0*/  MUFU.EX2 R44, R44 ;  /* 0x0000002c002c7308 */ /* 0x000fe20000000800 */
[----:B-1----:R-:W-:-:S03]  /*2ed0*/  IMAD.MOV.U32 R86, RZ, RZ, R87 ;  /* 0x000000ffff567224 */ /* 0x002fc600078e0057 */
[----:B------:R-:W0:Y:S04]  /*2ee0*/  SHFL.BFLY PT, R10, R21, 0x2, 0x1f ;  /* 0x0c401f00150a7f89 */ /* 0x000e2800000e0000 */
[----:B------:R-:W1:Y:S08]  /*2ef0*/  MUFU.EX2 R33, R88 ;  /* 0x0000005800217308 */ /* 0x000e700000000800 */
[----:B------:R-:W-:Y:S08]  /*2f00*/  MUFU.EX2 R48, R48 ;  /* 0x0000003000307308 */ /* 0x000ff00000000800 */
[----:B------:R-:W2:Y:S01]  /*2f10*/  MUFU.EX2 R35, R90 ;  /* 0x0000005a00237308 */ /* 0x000ea20000000800 */
[----:B-1----:R-:W-:-:S02]  /*2f20*/  F2FP.BF16.F32.PACK_AB R146, R33, R44 ;  /* 0x0000002c2192723e */ /* 0x002fc400000010ff */
[----:B0-----:R-:W-:-:S05]  /*2f30*/  FMNMX.FTZ R25, R21, R10, !PT ;  /* 0x0000000a15197209 */ /* 0x001fca0007810000 */
[----:B------:R-:W-:Y:S01]  /*2f40*/  MUFU.EX2 R52, R52 ;  /* 0x0000003400347308 */ /* 0x000fe20000000800 */
[----:B------:R-:W0:Y:S07]  /*2f50*/  SHFL.BFLY PT, R10, R25, 0x1, 0x1f ;  /* 0x0c201f00190a7f89 */ /* 0x000e2e00000e0000 */
[----:B------:R-:W1:Y:S01]  /*2f60*/  MUFU.EX2 R37, R92 ;  /* 0x0000005c00257308 */ /* 0x000e620000000800 */
[----:B--2---:R-:W-:-:S07]  /*2f70*/  F2FP.BF16.F32.PACK_AB R148, R35, R48 ;  /* 0x000000302394723e */ /* 0x004fce00000010ff */
[----:B------:R-:W-:Y:S08]  /*2f80*/  MUFU.EX2 R56, R56 ;  /* 0x0000003800387308 */ /* 0x000ff00000000800 */
[----:B------:R-:W2:Y:S01]  /*2f90*/  MUFU.EX2 R21, R94 ;  /* 0x0000005e00157308 */ /* 0x000ea20000000800 */
[----:B0-----:R-:W-:Y:S02]  /*2fa0*/  FMNMX.FTZ R10, R25, R10, !PT ;  /* 0x0000000a190a7209 */ /* 0x001fe40007810000 */
[----:B-1----:R-:W-:-:S02]  /*2fb0*/  F2FP.BF16.F32.PACK_AB R150, R37, R52 ;  /* 0x000000342596723e */ /* 0x002fc400000010ff */
[C---:B------:R-:W-:Y:S01]  /*2fc0*/  FSETP.NEU.FTZ.AND P1, PT, R10.reuse, -INF , PT ;  /* 0xff8000000a00780b */ /* 0x040fe20003f3d000 */
[----:B------:R-:W-:Y:S02]  /*2fd0*/  FMUL.FTZ R41, R10, R3 ;  /* 0x000000030a297220 */ /* 0x000fe40000410000 */
[----:B------:R-:W-:Y:S03]  /*2fe0*/  MUFU.EX2 R60, R60 ;  /* 0x0000003c003c7308 */ /* 0x000fe60000000800 */
[----:B------:R-:W-:Y:S02]  /*2ff0*/  FSEL R41, R41, RZ, P1 ;  /* 0x000000ff29297208 */ /* 0x000fe40000800000 */
[----:B------:R-:W-:-:S03]  /*3000*/  PLOP3.LUT P1, PT, PT, PT, UP0, 0x80, 0x0 ;  /* 0x000000000000781c */ /* 0x000fc60003f2f008 */
        /* <DEDUP_REMOVED lines=22> */
[----:B------:R-:W1:Y:S01]  /*3170*/  MUFU.EX2 R30, R30 ;  /* 0x0000001e001e7308 */ /* 0x000e620000000800 */
[-CC-:B------:R-:W-:Y:S01]  /*3180*/  FFMA.FTZ R66, R66, R3.reuse, -R41.reuse ;  /* 0x0000000342427223 */ /* 0x180fe20000010829 */
[-CC-:B------:R-:W-:Y:S01]  /*3190*/  FFMA.FTZ R68, R68, R3.reuse, -R41.reuse ;  /* 0x0000000344447223 */ /* 0x180fe20000010829 */
[-CC-:B------:R-:W-:Y:S01]  /*31a0*/  FFMA.FTZ R70, R70, R3.reuse, -R41.reuse ;  /* 0x0000000346467223 */ /* 0x180fe20000010829 */
[----:B------:R-:W-:Y:S01]  /*31b0*/  FFMA.FTZ R41, R72, R3, -R41 ;  /* 0x0000000348297223 */ /* 0x000fe20000010829 */
[----:B--2---:R-:W-:Y:S01]  /*31c0*/  F2FP.BF16.F32.PACK_AB R152, R21, R56 ;  /* 0x000000381598723e */ /* 0x004fe200000010ff */
[----:B------:R-:W-:-:S02]  /*31d0*/  IMAD.MOV.U32 R72, RZ, RZ, R87 ;  /* 0x000000ffff487224 */ /* 0x000fc400078e0057 */
[----:B------:R2:W3:Y:S01]  /*31e0*/  MUFU.EX2 R139, R12 ;  /* 0x0000000c008b7308 */ /* 0x0004e20000000800 */
[----:B0-----:R-:W-:-:S07]  /*31f0*/  F2FP.BF16.F32.PACK_AB R137, R27, R26 ;  /* 0x0000001a1b89723e */ /* 0x001fce00000010ff */
[----:B------:R-:W0:Y:S01]  /*3200*/  MUFU.EX2 R34, R34 ;  /* 0x0000002200227308 */ /* 0x000e220000000800 */
[----:B--2---:R-:W-:Y:S01]  /*3210*/  FADD.FTZ R12, R138, R43 ;  /* 0x0000002b8a0c7221 */ /* 0x004fe20000010000 */
[----:B------:R-:W-:-:S03]  /*3220*/  F2FP.BF16.F32.PACK_AB R138, R11, R138 ;  /* 0x0000008a0b8a723e */ /* 0x000fc600000010ff */
[----:B------:R-:W-:-:S03]  /*3230*/  FADD.FTZ R43, R11, R12 ;  /* 0x0000000c0b2b7221 */ /* 0x000fc60000010000 */
[----:B------:R2:W4:Y:S01]  /*3240*/  MUFU.EX2 R141, R14 ;  /* 0x0000000e008d7308 */ /* 0x0005220000000800 */
[----:B------:R-:W-:Y:S01]  /*3250*/  FADD.FTZ R12, R140, R43 ;  /* 0x0000002b8c0c7221 */ /* 0x000fe20000010000 */
[----:B------:R-:W-:Y:S01]  /*3260*/  FADD.FTZ R43, R26, R27 ;  /* 0x0000001b1a2b7221 */ /* 0x000fe20000010000 */
[C---:B------:R-:W-:Y:S01]  /*3270*/  F2FP.BF16.F32.PACK_AB R140, R13.reuse, R140 ;  /* 0x0000008c0d8c723e */ /* 0x040fe200000010ff */
[----:B------:R-:W-:Y:S02]  /*3280*/  IMAD.MOV.U32 R27, RZ, RZ, R87 ;  /* 0x000000ffff1b7224 */ /* 0x000fe400078e0057 */
[----:B------:R-:W-:Y:S01]  /*3290*/  FADD.FTZ R45, R13, R12 ;  /* 0x0000000c0d2d7221 */ /* 0x000fe20000010000 */
[----:B-1----:R-:W-:Y:S01]  /*32a0*/  FADD.FTZ R12, R30, R43 ;  /* 0x0000002b1e0c7221 */ /* 0x002fe20000010000 */
[----:B------:R-:W-:Y:S01]  /*32b0*/  IMAD.MOV.U32 R26, RZ, RZ, R87 ;  /* 0x000000ffff1a7224 */ /* 0x000fe200078e0057 */
[----:B------:R-:W1:Y:S01]  /*32c0*/  MUFU.EX2 R38, R38 ;  /* 0x0000002600267308 */ /* 0x000e620000000800 */
[----:B--2---:R-:W-:Y:S01]  /*32d0*/  FADD.FTZ R14, R142, R45 ;  /* 0x0000002d8e0e7221 */ /* 0x004fe20000010000 */
[C---:B---3--:R-:W-:Y:S01]  /*32e0*/  FADD.FTZ R43, R139.reuse, R12 ;  /* 0x0000000c8b2b7221 */ /* 0x048fe20000010000 */
[----:B------:R-:W-:Y:S01]  /*32f0*/  F2FP.BF16.F32.PACK_AB R139, R139, R30 ;  /* 0x0000001e8b8b723e */ /* 0x000fe200000010ff */
[----:B------:R-:W-:-:S02]  /*3300*/  IMAD.MOV.U32 R30, RZ, RZ, R87 ;  /* 0x000000ffff1e7224 */ /* 0x000fc400078e0057 */
[C---:B------:R-:W-:Y:S01]  /*3310*/  FADD.FTZ R45, R15.reuse, R14 ;  /* 0x0000000e0f2d7221 */ /* 0x040fe20000010000 */
[----:B0-----:R-:W-:Y:S01]  /*3320*/  FADD.FTZ R12, R34, R43 ;  /* 0x0000002b220c7221 */ /* 0x001fe20000010000 */
[----:B------:R-:W-:Y:S01]  /*3330*/  F2FP.BF16.F32.PACK_AB R142, R15, R142 ;  /* 0x0000008e0f8e723e */ /* 0x000fe200000010ff */
[----:B------:R-:W0:Y:S01]  /*3340*/  MUFU.EX2 R143, R20 ;  /* 0x00000014008f7308 */ /* 0x000e220000000800 */
[----:B------:R-:W-:Y:S01]  /*3350*/  FADD.FTZ R14, R144, R45 ;  /* 0x0000002d900e7221 */ /* 0x000fe20000010000 */
[----:B----4-:R-:W-:Y:S01]  /*3360*/  FADD.FTZ R43, R141, R12 ;  /* 0x0000000c8d2b7221 */ /* 0x010fe20000010000 */
[C---:B------:R-:W-:Y:S02]  /*3370*/  F2FP.BF16.F32.PACK_AB R144, R31.reuse, R144 ;  /* 0x000000901f90723e */ /* 0x040fe400000010ff */
[----:B------:R-:W-:Y:S01]  /*3380*/  FADD.FTZ R45, R31, R14 ;  /* 0x0000000e1f2d7221 */ /* 0x000fe20000010000 */
[----:B------:R-:W-:Y:S01]  /*3390*/  F2FP.BF16.F32.PACK_AB R141, R141, R34 ;  /* 0x000000228d8d723e */ /* 0x000fe200000010ff */
[----:B------:R-:W-:Y:S01]  /*33a0*/  IMAD.MOV.U32 R31, RZ, RZ, R87 ;  /* 0x000000ffff1f7224 */ /* 0x000fe200078e0057 */
[----:B------:R-:W2:Y:S01]  /*33b0*/  MUFU.EX2 R42, R42 ;  /* 0x0000002a002a7308 */ /* 0x000ea20000000800 */
[----:B-1----:R-:W-:Y:S01]  /*33c0*/  FADD.FTZ R12, R38, R43 ;  /* 0x0000002b260c7221 */ /* 0x002fe20000010000 */
[----:B------:R-:W-:Y:S01]  /*33d0*/  FADD.FTZ R14, R44, R45 ;  /* 0x0000002d2c0e7221 */ /* 0x000fe20000010000 */
[----:B------:R-:W-:Y:S01]  /*33e0*/  IMAD.MOV.U32 R44, RZ, RZ, R87 ;  /* 0x000000ffff2c7224 */ /* 0x000fe200078e0057 */
[----:B------:R-:W-:-:S02]  /*33f0*/  MOV R34, R87 ;  /* 0x0000005700227202 */ /* 0x000fc40000000f00 */
[----:B------:R-:W-:Y:S01]  /*3400*/  FADD.FTZ R45, R33, R14 ;  /* 0x0000000e212d7221 */ /* 0x000fe20000010000 */
[----:B------:R-:W-:Y:S01]  /*3410*/  IMAD.MOV.U32 R33, RZ, RZ, R87 ;  /* 0x000000ffff217224 */ /* 0x000fe200078e0057 */
[----:B------:R-:W1:Y:S01]  /*3420*/  MUFU.EX2 R145, R24 ;  /* 0x0000001800917308 */ /* 0x000e620000000800 */
[C---:B0-----:R-:W-:Y:S01]  /*3430*/  FADD.FTZ R43, R143.reuse, R12 ;  /* 0x0000000c8f2b7221 */ /* 0x041fe20000010000 */
[----:B------:R-:W-:Y:S01]  /*3440*/  FADD.FTZ R12, R48, R45 ;  /* 0x0000002d300c7221 */ /* 0x000fe20000010000 */
[----:B------:R-:W-:Y:S01]  /*3450*/  F2FP.BF16.F32.PACK_AB R143, R143, R38 ;  /* 0x000000268f8f723e */ /* 0x000fe200000010ff */
[--C-:B------:R-:W-:Y:S02]  /*3460*/  IMAD.MOV.U32 R48, RZ, RZ, R87.reuse ;  /* 0x000000ffff307224 */ /* 0x100fe400078e0057 */
[----:B------:R-:W-:Y:S01]  /*3470*/  FADD.FTZ R45, R35, R12 ;  /* 0x0000000c232d7221 */ /* 0x000fe20000010000 */
[----:B------:R-:W-:Y:S01]  /*3480*/  IMAD.MOV.U32 R38, RZ, RZ, R87 ;  /* 0x000000ffff267224 */ /* 0x000fe200078e0057 */
[----:B------:R-:W0:Y:S01]  /*3490*/  MUFU.EX2 R46, R46 ;  /* 0x0000002e002e7308 */ /* 0x000e220000000800 */
[----:B--2---:R-:W-:Y:S01]  /*34a0*/  FADD.FTZ R8, R42, R43 ;  /* 0x0000002b2a087221 */ /* 0x004fe20000010000 */
[----:B------:R-:W-:Y:S01]  /*34b0*/  FADD.FTZ R12, R52, R45 ;  /* 0x0000002d340c7221 */ /* 0x000fe20000010000 */
[----:B------:R-:W-:-:S02]  /*34c0*/  IMAD.MOV.U32 R52, RZ, RZ, R87 ;  /* 0x000000ffff347224 */ /* 0x000fc400078e0057 */
[--C-:B------:R-:W-:Y:S02]  /*34d0*/  IMAD.MOV.U32 R35, RZ, RZ, R87.reuse ;  /* 0x000000ffff237224 */ /* 0x100fe400078e0057 */
[----:B------:R-:W-:Y:S01]  /*34e0*/  FADD.FTZ R45, R37, R12 ;  /* 0x0000000c252d7221 */ /* 0x000fe20000010000 */
[----:B------:R-:W-:Y:S01]  /*34f0*/  IMAD.MOV.U32 R37, RZ, RZ, R87 ;  /* 0x000000ffff257224 */ /* 0x000fe200078e0057 */
[----:B------:R2:W3:Y:S01]  /*3500*/  MUFU.EX2 R147, R28 ;  /* 0x0000001c00937308 */ /* 0x0004e20000000800 */
[C---:B-1----:R-:W-:Y:S01]  /*3510*/  FADD.FTZ R43, R145.reuse, R8 ;  /* 0x00000008912b7221 */ /* 0x042fe20000010000 */
[----:B------:R-:W-:Y:S01]  /*3520*/  FADD.FTZ R12, R56, R45 ;  /* 0x0000002d380c7221 */ /* 0x000fe20000010000 */
[----:B------:R-:W-:Y:S01]  /*3530*/  F2FP.BF16.F32.PACK_AB R145, R145, R42 ;  /* 0x0000002a9191723e */ /* 0x000fe200000010ff */
[----:B------:R-:W-:Y:S01]  /*3540*/  IMAD.MOV.U32 R42, RZ, RZ, R87 ;  /* 0x000000ffff2a7224 */ /* 0x000fe200078e0057 */
[-C--:B------:R-:W-:Y:S01]  /*3550*/  MOV R56, R87.reuse ;  /* 0x0000005700387202 */ /* 0x080fe20000000f00 */
[----:B------:R-:W-:Y:S01]  /*3560*/  FADD.FTZ R11, R21, R12 ;  /* 0x0000000c150b7221 */ /* 0x000fe20000010000 */
[----:B------:R-:W-:Y:S01]  /*3570*/  MOV R45, R87 ;  /* 0x00000057002d7202 */ /* 0x000fe20000000f00 */
[----:B------:R-:W1:Y:S01]  /*3580*/  MUFU.EX2 R50, R50 ;  /* 0x0000003200327308 */ /* 0x000e620000000800 */
[----:B0-----:R-:W-:Y:S01]  /*3590*/  FADD.FTZ R8, R46, R43 ;  /* 0x0000002b2e087221 */ /* 0x001fe20000010000 */
[----:B------:R-:W-:Y:S01]  /*35a0*/  FADD.FTZ R12, R60, R11 ;  /* 0x0000000b3c0c7221 */ /* 0x000fe20000010000 */
[----:B--2---:R-:W-:-:S02]  /*35b0*/  IMAD.MOV.U32 R28, RZ, RZ, R87 ;  /* 0x000000ffff1c7224 */ /* 0x004fc400078e0057 */
[----:B------:R-:W-:-:S03]  /*35c0*/  IMAD.MOV.U32 R24, RZ, RZ, R87 ;  /* 0x000000ffff187224 */ /* 0x000fc600078e0057 */
[----:B------:R0:W2:Y:S01]  /*35d0*/  MUFU.EX2 R149, R32 ;  /* 0x0000002000957308 */ /* 0x0000a20000000800 */
[C---:B---3--:R-:W-:Y:S01]  /*35e0*/  FADD.FTZ R43, R147.reuse, R8 ;  /* 0x00000008932b7221 */ /* 0x048fe20000010000 */
[----:B------:R-:W-:Y:S01]  /*35f0*/  F2FP.BF16.F32.PACK_AB R147, R147, R46 ;  /* 0x0000002e9393723e */ /* 0x000fe200000010ff */
[----:B------:R-:W-:-:S05]  /*3600*/  IMAD.MOV.U32 R46, RZ, RZ, R87 ;  /* 0x000000ffff2e7224 */ /* 0x000fca00078e0057 */
[----:B------:R-:W3:Y:S01]  /*3610*/  MUFU.EX2 R54, R54 ;  /* 0x0000003600367308 */ /* 0x000ee20000000800 */
[----:B-1----:R-:W-:Y:S01]  /*3620*/  FADD.FTZ R8, R50, R43 ;  /* 0x0000002b32087221 */ /* 0x002fe20000010000 */
[--C-:B------:R-:W-:Y:S02]  /*3630*/  IMAD.MOV.U32 R43, RZ, RZ, R87.reuse ;  /* 0x000000ffff2b7224 */ /* 0x100fe400078e0057 */
[----:B0-----:R-:W-:-:S04]  /*3640*/  IMAD.MOV.U32 R32, RZ, RZ, R87 ;  /* 0x000000ffff207224 */ /* 0x001fc800078e0057 */
[----:B------:R0:W1:Y:S01]  /*3650*/  MUFU.EX2 R151, R36 ;  /* 0x0000002400977308 */ /* 0x0000620000000800 */
[C---:B--2---:R-:W-:Y:S01]  /*3660*/  FADD.FTZ R9, R149.reuse, R8 ;  /* 0x0000000895097221 */ /* 0x044fe20000010000 */
[----:B------:R-:W-:Y:S01]  /*3670*/  F2FP.BF16.F32.PACK_AB R149, R149, R50 ;  /* 0x000000329595723e */ /* 0x000fe200000010ff */
[----:B------:R-:W-:-:S05]  /*3680*/  IMAD.MOV.U32 R50, RZ, RZ, R87 ;  /* 0x000000ffff327224 */ /* 0x000fca00078e0057 */
[----:B------:R-:W2:Y:S01]  /*3690*/  MUFU.EX2 R39, R96 ;  /* 0x0000006000277308 */ /* 0x000ea20000000800 */
[----:B---3--:R-:W-:Y:S01]  /*36a0*/  FADD.FTZ R8, R54, R9 ;  /* 0x0000000936087221 */ /* 0x008fe20000010000 */
[----:B0-----:R-:W-:-:S06]  /*36b0*/  IMAD.MOV.U32 R36, RZ, RZ, R87 ;  /* 0x000000ffff247224 */ /* 0x001fcc00078e0057 */
[----:B------:R-:W0:Y:S01]  /*36c0*/  MUFU.EX2 R58, R58 ;  /* 0x0000003a003a7308 */ /* 0x000e220000000800 */
[C---:B-1----:R-:W-:Y:S01]  /*36d0*/  FADD.FTZ R9, R151.reuse, R8 ;  /* 0x0000000897097221 */ /* 0x042fe20000010000 */
[----:B------:R-:W-:Y:S01]  /*36e0*/  F2FP.BF16.F32.PACK_AB R151, R151, R54 ;  /* 0x000000369797723e */ /* 0x000fe200000010ff */
[----:B------:R-:W-:-:S05]  /*36f0*/  IMAD.MOV.U32 R54, RZ, RZ, R87 ;  /* 0x000000ffff367224 */ /* 0x000fca00078e0057 */
[----:B------:R-:W1:Y:S01]  /*3700*/  MUFU.EX2 R98, R98 ;  /* 0x0000006200627308 */ /* 0x000e620000000800 */
[C---:B--2---:R-:W-:Y:S01]  /*3710*/  FADD.FTZ R11, R39.reuse, R12 ;  /* 0x0000000c270b7221 */ /* 0x044fe20000010000 */
[----:B------:R-:W-:Y:S01]  /*3720*/  F2FP.BF16.F32.PACK_AB R154, R39, R60 ;  /* 0x0000003c279a723e */ /* 0x000fe200000010ff */
[--C-:B------:R-:W-:Y:S02]  /*3730*/  IMAD.MOV.U32 R60, RZ, RZ, R87.reuse ;  /* 0x000000ffff3c7224 */ /* 0x100fe400078e0057 */
[----:B------:R-:W-:-:S03]  /*3740*/  IMAD.MOV.U32 R39, RZ, RZ, R87 ;  /* 0x000000ffff277224 */ /* 0x000fc600078e0057 */
        /* <DEDUP_REMOVED lines=8> */
[----:B------:R-:W-:-:S05]  /*37d0*/  IMAD.MOV.U32 R58, RZ, RZ, R87 ;  /* 0x000000ffff3a7224 */ /* 0x000fca00078e0057 */
[----:B------:R-:W2:Y:S01]  /*37e0*/  MUFU.EX2 R102, R102 ;  /* 0x0000006600667308 */ /* 0x000ea20000000800 */
[C---:B0-----:R-:W-:Y:S01]  /*37f0*/  FADD.FTZ R11, R25.reuse, R12 ;  /* 0x0000000c190b7221 */ /* 0x041fe20000010000 */
[----:B------:R-:W-:Y:S01]  /*3800*/  F2FP.BF16.F32.PACK_AB R156, R25, R98 ;  /* 0x00000062199c723e */ /* 0x000fe200000010ff */
[----:B------:R-:W-:-:S05]  /*3810*/  IMAD.MOV.U32 R25, RZ, RZ, R87 ;  /* 0x000000ffff197224 */ /* 0x000fca00078e0057 */
[----:B------:R0:W3:Y:S01]  /*3820*/  MUFU.EX2 R155, R64 ;  /* 0x00000040009b7308 */ /* 0x0000e20000000800 */
[----:B-1----:R-:W-:-:S07]  /*3830*/  FADD.FTZ R8, R62, R9 ;  /* 0x000000093e087221 */ /* 0x002fce0000010000 */
[----:B------:R-:W1:Y:S01]  /*3840*/  MUFU.EX2 R66, R66 ;  /* 0x0000004200427308 */ /* 0x000e620000000800 */
[----:B--2---:R-:W-:Y:S01]  /*3850*/  FADD.FTZ R12, R102, R11 ;  /* 0x0000000b660c7221 */ /* 0x004fe20000010000 */
[----:B0-----:R-:W-:-:S06]  /*3860*/  IMAD.MOV.U32 R64, RZ, RZ, R87 ;  /* 0x000000ffff407224 */ /* 0x001fcc00078e0057 */
[----:B------:R0:W2:Y:S01]  /*3870*/  MUFU.EX2 R157, R68 ;  /* 0x00000044009d7308 */ /* 0x0000a20000000800 */
[C---:B---3--:R-:W-:Y:S01]  /*3880*/  FADD.FTZ R11, R155.reuse, R8 ;  /* 0x000000089b0b7221 */ /* 0x048fe20000010000 */
[----:B------:R-:W-:Y:S01]  /*3890*/  F2FP.BF16.F32.PACK_AB R155, R155, R62 ;  /* 0x0000003e9b9b723e */ /* 0x000fe200000010ff */
[----:B------:R-:W-:-:S05]  /*38a0*/  IMAD.MOV.U32 R62, RZ, RZ, R87 ;  /* 0x000000ffff3e7224 */ /* 0x000fca00078e0057 */
[----:B------:R-:W3:Y:S01]  /*38b0*/  MUFU.EX2 R70, R70 ;  /* 0x0000004600467308 */ /* 0x000ee20000000800 */
[----:B-1----:R-:W-:Y:S01]  /*38c0*/  FADD.FTZ R8, R66, R11 ;  /* 0x0000000b42087221 */ /* 0x002fe20000010000 */
[----:B0-----:R-:W-:-:S06]  /*38d0*/  IMAD.MOV.U32 R68, RZ, RZ, R87 ;  /* 0x000000ffff447224 */ /* 0x001fcc00078e0057 */
[----:B------:R-:W0:Y:S01]  /*38e0*/  MUFU.EX2 R29, R29 ;  /* 0x0000001d001d7308 */ /* 0x000e220000000800 */
[C---:B--2---:R-:W-:Y:S01]  /*38f0*/  FADD.FTZ R11, R157.reuse, R8 ;  /* 0x000000089d0b7221 */ /* 0x044fe20000010000 */
[----:B------:R-:W-:Y:S01]  /*3900*/  F2FP.BF16.F32.PACK_AB R157, R157, R66 ;  /* 0x000000429d9d723e */ /* 0x000fe200000010ff */
[----:B------:R-:W-:-:S05]  /*3910*/  IMAD.MOV.U32 R66, RZ, RZ, R87 ;  /* 0x000000ffff427224 */ /* 0x000fca00078e0057 */
[----:B------:R-:W1:Y:S01]  /*3920*/  MUFU.EX2 R41, R41 ;  /* 0x0000002900297308 */ /* 0x000e620000000800 */
[----:B---3--:R-:W-:Y:S01]  /*3930*/  FADD.FTZ R8, R70, R11 ;  /* 0x0000000b46087221 */ /* 0x008fe20000010000 */
[----:B------:R-:W-:Y:S02]  /*3940*/  IMAD.MOV.U32 R11, RZ, RZ, 0x3f800000 ;  /* 0x3f800000ff0b7424 */ /* 0x000fe400078e00ff */
[C---:B0-----:R-:W-:Y:S01]  /*3950*/  FADD.FTZ R9, R29.reuse, R12 ;  /* 0x0000000c1d097221 */ /* 0x041fe20000010000 */
[----:B------:R-:W-:Y:S01]  /*3960*/  F2FP.BF16.F32.PACK_AB R158, R29, R102 ;  /* 0x000000661d9e723e */ /* 0x000fe200000010ff */
[----:B------:R-:W-:Y:S02]  /*3970*/  IMAD.MOV.U32 R12, RZ, RZ, 0x3f800000 ;  /* 0x3f800000ff0c7424 */ /* 0x000fe400078e00ff */
[--C-:B------:R-:W-:Y:S02]  /*3980*/  IMAD.MOV.U32 R29, RZ, RZ, R87.reuse ;  /* 0x000000ffff1d7224 */ /* 0x100fe400078e0057 */
[C---:B-1----:R-:W-:Y:S01]  /*3990*/  FADD.FTZ R8, R41.reuse, R8 ;  /* 0x0000000829087221 */ /* 0x042fe20000010000 */
[----:B------:R-:W-:Y:S01]  /*39a0*/  F2FP.BF16.F32.PACK_AB R159, R41, R70 ;  /* 0x00000046299f723e */ /* 0x000fe200000010ff */
[----:B------:R-:W-:-:S02]  /*39b0*/  IMAD.MOV.U32 R70, RZ, RZ, R87 ;  /* 0x000000ffff467224 */ /* 0x000fc400078e0057 */
[----:B------:R-:W-:Y:S01]  /*39c0*/  IMAD.MOV.U32 R41, RZ, RZ, R87 ;  /* 0x000000ffff297224 */ /* 0x000fe200078e0057 */
[----:B------:R-:W-:Y:S06]  /*39d0*/  @!P1 BRA `(.L_x_194) ;  /* 0x0000001c00b09947 */ /* 0x000fec0003800000 */
[----:B------:R-:W-:Y:S01]  /*39e0*/  MOV R15, R10 ;  /* 0x0000000a000f7202 */ /* 0x000fe20000000f00 */
[----:B------:R-:W-:Y:S01]  /*39f0*/  IMAD.MOV.U32 R13, RZ, RZ, R0 ;  /* 0x000000ffff0d7224 */ /* 0x000fe200078e0000 */
[----:B------:R-:W-:Y:S01]  /*3a00*/  CS2R R86, SRZ ;  /* 0x0000000000567805 */ /* 0x000fe2000001ff00 */
[----:B------:R-:W-:Y:S01]  /*3a10*/  IMAD.MOV.U32 R11, RZ, RZ, 0x3f800000 ;  /* 0x3f800000ff0b7424 */ /* 0x000fe200078e00ff */
        /* <DEDUP_REMOVED lines=31> */
[----:B------:R-:W-:Y:S01]  /*3c10*/  UMOV UR4, UR40 ;  /* 0x0000002800047c82 */ /* 0x000fe20008000000 */
[----:B------:R-:W-:Y:S01]  /*3c20*/  UMOV UR5, UR39 ;  /* 0x0000002700057c82 */ /* 0x000fe20008000000 */
[----:B------:R-:W-:-:S05]  /*3c30*/  UMOV UR6, UR38 ;  /* 0x0000002600067c82 */ /* 0x000fca0008000000 */
.L_x_205:
[----:B------:R-:W-:-:S04]  /*3c40*/  UISETP.NE.AND UP0, UPT, UR6, 0x1, UPT ;  /* 0x000000010600788c */ /* 0x000fc8000bf05270 */
[----:B------:R-:W-:-:S04]  /*3c50*/  USEL UR39, URZ, 0x1, UP0 ;  /* 0x000000013f277887 */ /* 0x000fc80008000000 */
[----:B------:R-:W-:Y:S01]  /*3c60*/  ULOP3.LUT UR39, UR5, UR39, URZ, 0x3c, !UPT ;  /* 0x0000002705277292 */ /* 0x000fe2000f8e3c3f */
[----:B------:R-:W-:Y:S11]  /*3c70*/  @!P0 BRA `(.L_x_195) ;  /* 0x0000000000048947 */ /* 0x000ff60003800000 */
[----:B------:R-:W-:Y:S01]  /*3c80*/  BPT.TRAP 0x1 ;  /* 0x000000040000795c */ /* 0x000fe20000300000 */
.L_x_195:
[----:B------:R-:W0:Y:S01]  /*3c90*/  S2UR UR11, SR_CgaCtaId ;  /* 0x00000000000b79c3 */ /* 0x000e220000008800 */
[----:B------:R-:W-:Y:S01]  /*3ca0*/  UIADD3 UR38, UR6, 0x1, URZ ;  /* 0x0000000106267890 */ /* 0x000fe2000fffe03f */
[----:B------:R-:W-:Y:S01]  /*3cb0*/  IMAD.U32 R0, RZ, RZ, UR39 ;  /* 0x00000027ff007e24 */ /* 0x000fe2000f8e00ff */
[----:B------:R-:W-:Y:S02]  /*3cc0*/  UMOV UR7, 0x400 ;  /* 0x0000040000077882 */ /* 0x000fe40000000000 */
[----:B------:R-:W-:Y:S02]  /*3cd0*/  UISETP.NE.AND UP0, UPT, UR38, 0x2, UPT ;  /* 0x000000022600788c */ /* 0x000fe4000bf05270 */
[----:B------:R-:W-:Y:S02]  /*3ce0*/  SHF.L.U32 R0, R0, 0x1f, RZ ;  /* 0x0000001f00007819 */ /* 0x000fe400000006ff */
[----:B------:R-:W-:Y:S02]  /*3cf0*/  USEL UR38, UR38, URZ, UP0 ;  /* 0x0000003f26267287 */ /* 0x000fe40008000000 */
[----:B0-----:R-:W-:-:S04]  /*3d00*/  ULEA UR7, UR11, UR7, 0x18 ;  /* 0x000000070b077291 */ /* 0x001fc8000f8ec03f */
[----:B------:R-:W-:-:S09]  /*3d10*/  ULEA UR8, UR38, UR7, 0x3 ;  /* 0x0000000726087291 */ /* 0x000fd2000f8e183f */
[----:B------:R0:W1:Y:S01]  /*3d20*/  SYNCS.PHASECHK.TRANS64.TRYWAIT P1, [UR8+0x2a830], R0 ;  /* 0x02a83000ff0075a7 */ /* 0x0000620008020148 */
[----:B------:R-:W-:Y:S05]  /*3d30*/  @!P0 BRA `(.L_x_196) ;  /* 0x0000000000048947 */ /* 0x000fea0003800000 */
[----:B------:R-:W-:Y:S01]  /*3d40*/  BPT.TRAP 0x1 ;  /* 0x000000040000795c */ /* 0x000fe20000300000 */
.L_x_196:
[----:B-1----:R-:W-:Y:S05]  /*3d50*/  @P1 BRA `(.L_x_197) ;  /* 0x0000000000081947 */ /* 0x002fea0003800000 */
[----:B------:R-:W1:Y:S02]  /*3d60*/  SYNCS.PHASECHK.TRANS64.TRYWAIT P1, [UR8+0x2a830], R0 ;  /* 0x02a83000ff0075a7 */ /* 0x000e640008020148 */
[----:B-1----:R-:W-:Y:S05]  /*3d70*/  @!P1 BRA `(.L_x_198) ;  /* 0x000000b000f89947 */ /* 0x002fea0003800000 */
.L_x_197:
[----:B------:R-:W-:Y:S01]  /*3d80*/  R2UR UR40, R4 ;  /* 0x00000000042872ca */ /* 0x000fe200000e0000 */
[----:B------:R-:W-:Y:S01]  /*3d90*/  UIMAD UR9, UR38, 0x900, UR10 ;  /* 0x00000900260978a4 */ /* 0x000fe2000f8e020a */
[----:B------:R-:W-:Y:S01]  /*3da0*/  R2UR UR41, R5 ;  /* 0x00000000052972ca */ /* 0x000fe200000e0000 */
[----:B------:R-:W-:Y:S01]  /*3db0*/  WARPGROUP.ARRIVE ;  /* 0x00000000000079c5 */ /* 0x000fe20000000000 */
[----:B------:R-:W-:Y:S01]  /*3dc0*/  UMOV UR43, 0x40000040 ;  /* 0x40000040002b7882 */ /* 0x000fe20000000000 */
[----:B------:R-:W-:Y:S01]  /*3dd0*/  UIADD3 UR14, UR9, 0x302, URZ ;  /* 0x00000302090e7890 */ /* 0x000fe2000fffe03f */
[-C--:B------:R-:W-:Y:S01]  /*3de0*/  FMUL.FTZ R24, R24, R12.reuse ;  /* 0x0000000c18187220 */ /* 0x080fe20000410000 */
[----:B------:R-:W-:Y:S01]  /*3df0*/  UMOV UR15, 0x40000040 ;  /* 0x40000040000f7882 */ /* 0x000fe20000000000 */
[----:B------:R-:W-:Y:S01]  /*3e00*/  UMOV UR42, UR9 ;  /* 0x00000009002a7c82 */ /* 0x000fe20008000000 */
[----:B------:R-:W-:Y:S01]  /*3e10*/  UIADD3 UR18, UR9, 0x304, URZ ;  /* 0x0000030409127890 */ /* 0x000fe2000fffe03f */
[-C--:B------:R-:W-:Y:S01]  /*3e20*/  FMUL.FTZ R25, R25, R12.reuse ;  /* 0x0000000c19197220 */ /* 0x080fe20000410000 */
[----:B------:R-:W-:Y:S01]  /*3e30*/  UMOV UR19, 0x40000040 ;  /* 0x4000004000137882 */ /* 0x000fe20000000000 */
[----:B------:R-:W-:Y:S01]  /*3e40*/  UIADD3 UR22, UR9, 0x306, URZ ;  /* 0x0000030609167890 */ /* 0x000fe2000fffe03f */
[-C--:B------:R-:W-:Y:S01]  /*3e50*/  FMUL.FTZ R28, R28, R12.reuse ;  /* 0x0000000c1c1c7220 */ /* 0x080fe20000410000 */
[----:B------:R-:W-:Y:S01]  /*3e60*/  UMOV UR23, 0x40000040 ;  /* 0x4000004000177882 */ /* 0x000fe20000000000 */
[----:B------:R-:W-:Y:S01]  /*3e70*/  HGMMA.64x96x16.F32.BF16 R88, gdesc[UR40], RZ, !UPT, gsb0 ;  /* 0x01600000285879f0 */ /* 0x000fe2000c0018ff */
[----:B------:R-:W-:Y:S01]  /*3e80*/  R2UR UR40, R6 ;  /* 0x00000000062872ca */ /* 0x000fe200000e0000 */
[----:B------:R-:W-:Y:S01]  /*3e90*/  UIADD3 UR42, UR9, 0x2, URZ ;  /* 0x00000002092a7890 */ /* 0x000fe2000fffe03f */
[----:B------:R-:W-:Y:S01]  /*3ea0*/  R2UR UR41, R7 ;  /* 0x00000000072972ca */ /* 0x000fe200000e0000 */
[----:B------:R-:W-:Y:S01]  /*3eb0*/  UMOV UR43, 0x40000040 ;  /* 0x40000040002b7882 */ /* 0x000fe20000000000 */
[----:B------:R-:W-:Y:S01]  /*3ec0*/  UIADD3 UR26, UR9, 0x600, URZ ;  /* 0x00000600091a7890 */ /* 0x000fe2000fffe03f */
[-C--:B------:R-:W-:Y:S01]  /*3ed0*/  FMUL.FTZ R29, R29, R12.reuse ;  /* 0x0000000c1d1d7220 */ /* 0x080fe20000410000 */
[----:B------:R-:W-:Y:S01]  /*3ee0*/  UMOV UR27, 0x40000040 ;  /* 0x40000040001b7882 */ /* 0x000fe20000000000 */
[----:B------:R-:W-:Y:S01]  /*3ef0*/  UIADD3 UR30, UR9, 0x602, URZ ;  /* 0x00000602091e7890 */ /* 0x000fe2000fffe03f */
[-C--:B------:R-:W-:Y:S01]  /*3f00*/  FMUL.FTZ R32, R32, R12.reuse ;  /* 0x0000000c20207220 */ /* 0x080fe20000410000 */
[----:B------:R-:W-:Y:S01]  /*3f10*/  UMOV UR31, 0x40000040 ;  /* 0x40000040001f7882 */ /* 0x000fe20000000000 */
        /* <DEDUP_REMOVED lines=63> */
[----:B------:R-:W-:Y:S01]  /*4310*/  HGMMA.64x96x16.F32.BF16 R88, gdesc[UR40], R88, gsb0 ;  /* 0x01600000285879f0 */ /* 0x000fe20008001858 */
[----:B------:R-:W-:Y:S01]  /*4320*/  UIADD3 UR42, UR9, 0x4, URZ ;  /* 0x00000004092a7890 */ /* 0x000fe2000fffe03f */
[----:B------:R-:W-:Y:S01]  /*4330*/  UMOV UR40, UR56 ;  /* 0x0000003800287c82 */ /* 0x000fe20008000000 */
[----:B------:R-:W-:Y:S01]  /*4340*/  UMOV UR41, UR57 ;  /* 0x0000003900297c82 */ /* 0x000fe20008000000 */
[----:B------:R-:W-:Y:S01]  /*4350*/  UMOV UR43, 0x40000040 ;  /* 0x40000040002b7882 */ /* 0x000fe20000000000 */
[----:B------:R-:W-:Y:S02]  /*4360*/  WARPGROUP.DEPBAR.LE gsb0, 0x0 ;  /* 0x00008000000079c5 */ /* 0x000fe40000010000 */
        /* <DEDUP_REMOVED lines=44> */
.L_x_199:
[----:B------:R-:W-:Y:S01]  /*4630*/  ULEA UR9, UR6, UR7, 0x3 ;  /* 0x0000000706097291 */ /* 0x000fe2000f8e183f */
[----:B01----:R-:W-:-:S05]  /*4640*/  IMAD.U32 R0, RZ, RZ, UR5 ;  /* 0x00000005ff007e24 */ /* 0x003fca000f8e00ff */
[----:B------:R-:W-:-:S04]  /*4650*/  SHF.L.U32 R0, R0, 0x1f, RZ ;  /* 0x0000001f00007819 */ /* 0x000fc800000006ff */
[----:B------:R0:W1:Y:S01]  /*4660*/  SYNCS.PHASECHK.TRANS64.TRYWAIT P1, [UR9+0x2a850], R0 ;  /* 0x02a85000ff0075a7 */ /* 0x0000620008020149 */
[----:B------:R-:W-:Y:S05]  /*4670*/  @!P0 BRA `(.L_x_200) ;  /* 0x0000000000048947 */ /* 0x000fea0003800000 */
[----:B------:R-:W-:Y:S01]  /*4680*/  BPT.TRAP 0x1 ;  /* 0x000000040000795c */ /* 0x000fe20000300000 */
.L_x_200:
[----:B-1----:R-:W-:Y:S05]  /*4690*/  @P1 BRA `(.L_x_201) ;  /* 0x0000000000081947 */ /* 0x002fea0003800000 */
[----:B------:R-:W1:Y:S02]  /*46a0*/  SYNCS.PHASECHK.TRANS64.TRYWAIT P1, [UR9+0x2a850], R0 ;  /* 0x02a85000ff0075a7 */ /* 0x000e640008020149 */
[----:B-1----:R-:W-:Y:S05]  /*46b0*/  @!P1 BRA `(.L_x_202) ;  /* 0x000000a800c09947 */ /* 0x002fea0003800000 */
.L_x_201:
[----:B------:R-:W-:Y:S01]  /*46c0*/  UIADD3 UR7, UR7, 0x400, URZ ;  /* 0x0000040007077890 */ /* 0x000fe2000fffe03f */
[----:B------:R-:W-:-:S03]  /*46d0*/  WARPGROUP.ARRIVE ;  /* 0x00000000000079c5 */ /* 0x000fc60000000000 */
[----:B------:R-:W-:-:S04]  /*46e0*/  USHF.R.U32.HI UR7, URZ, 0x4, UR7 ;  /* 0x000000043f077899 */ /* 0x000fc80008011607 */
[----:B------:R-:W-:-:S04]  /*46f0*/  ULOP3.LUT UR7, UR7, 0x3fff, URZ, 0xc0, !UPT ;  /* 0x00003fff07077892 */ /* 0x000fc8000f8ec03f */
[----:B------:R-:W-:-:S03]  /*4700*/  ULOP3.LUT UR5, UR7, 0x3000000, URZ, 0xfc, !UPT ;  /* 0x0300000007057892 */ /* 0x000fc6000f8efc3f */
[----:B------:R-:W-:Y:S01]  /*4710*/  UMOV UR7, 0x40000040 ;  /* 0x4000004000077882 */ /* 0x000fe20000000000 */
[----:B------:R-:W-:-:S07]  /*4720*/  UIMAD UR5, UR6, 0x600, UR5 ;  /* 0x00000600060578a4 */ /* 0x000fce000f8e0205 */
[----:B------:R-:W-:Y:S02]  /*4730*/  UMOV UR6, UR5 ;  /* 0x0000000500067c82 */ /* 0x000fe40008000000 */
        /* <DEDUP_REMOVED lines=25> */
[----:B------:R-:W-:Y:S03]  /*48d0*/  HGMMA.64x128x16.F32.BF16 R24, R156, gdesc[UR4].tnspB, R24, gsb0 ;  /* 0x41e000049c187df0 */ /* 0x000fe60008001818 */
[----:B------:R-:W-:Y:S02]  /*48e0*/  WARPGROUP.DEPBAR.LE gsb0, 0x0 ;  /* 0x00008000000079c5 */ /* 0x000fe40000010000 */
[----:B------:R-:W-:Y:S05]  /*48f0*/  @!P0 BRA `(.L_x_203) ;  /* 0x0000000000048947 */ /* 0x000fea0003800000 */
[----:B------:R-:W-:Y:S01]  /*4900*/  BPT.TRAP 0x1 ;  /* 0x000000040000795c */ /* 0x000fe20000300000 */
.L_x_203:
[----:B01----:R-:W-:Y:S01]  /*4910*/  FMNMX.FTZ R0, R88, R13, !PT ;  /* 0x0000000d58007209 */ /* 0x003fe20007810000 */
[----:B------:R-:W-:Y:S01]  /*4920*/  UIADD3 UR8, UR8, 0x2a840, URZ ;  /* 0x0002a84008087890 */ /* 0x000fe2000fffe03f */
[----:B------:R-:W-:Y:S02]  /*4930*/  FMNMX.FTZ R10, R90, R15, !PT ;  /* 0x0000000f5a0a7209 */ /* 0x000fe40007810000 */
[----:B------:R-:W-:Y:S01]  /*4940*/  FMNMX.FTZ R3, R89, R0, !PT ;  /* 0x0000000059037209 */ /* 0x000fe20007810000 */
        /* <DEDUP_REMOVED lines=56> */
[C---:B------:R-:W-:Y:S01]  /*4cd0*/  FADD.FTZ R136, -R0.reuse, R13 ;  /* 0x0000000d00887221 */ /* 0x040fe20000010100 */
[----:B-1----:R-:W-:-:S03]  /*4ce0*/  FMUL.FTZ R204, R0, R3 ;  /* 0x0000000300cc7220 */ /* 0x002fc60000410000 */
[-C--:B------:R-:W-:Y:S01]  /*4cf0*/  FMUL.FTZ R21, R136, R3.reuse ;  /* 0x0000000388157220 */ /* 0x080fe20000410000 */
[C---:B------:R-:W-:Y:S01]  /*4d00*/  FADD.FTZ R136, -R10.reuse, R15 ;  /* 0x0000000f0a887221 */ /* 0x040fe20000010100 */
[-C--:B------:R-:W-:Y:S01]  /*4d10*/  FMUL.FTZ R14, R10, R3.reuse ;  /* 0x000000030a0e7220 */ /* 0x080fe20000410000 */
[-C--:B------:R-:W-:Y:S01]  /*4d20*/  FFMA.FTZ R13, R88, R3.reuse, -R204 ;  /* 0x00000003580d7223 */ /* 0x080fe200000108cc */
[----:B------:R0:W-:Y:S01]  /*4d30*/  MUFU.EX2 R12, R21 ;  /* 0x00000015000c7308 */ /* 0x0001e20000000800 */
[-C--:B------:R-:W-:Y:S01]  /*4d40*/  FMUL.FTZ R11, R136, R3.reuse ;  /* 0x00000003880b7220 */ /* 0x080fe20000410000 */
        /* <DEDUP_REMOVED lines=10> */
[-C--:B0-----:R-:W-:Y:S01]  /*4df0*/  FFMA.FTZ R21, R97, R3.reuse, -R204 ;  /* 0x0000000361157223 */ /* 0x081fe200000108cc */
        /* <DEDUP_REMOVED lines=10> */
[----:B------:R-:W-:Y:S01]  /*4ea0*/  FFMA.FTZ R146, R108, R3, -R204 ;  /* 0x000000036c927223 */ /* 0x000fe200000108cc */
        /* <DEDUP_REMOVED lines=15> */
[-C--:B------:R-:W-:Y:S01]  /*4fa0*/  FFMA.FTZ R153, R122, R3.reuse, -R14 ;  /* 0x000000037a997223 */ /* 0x080fe2000001080e */
[----:B------:R-:W2:Y:S01]  /*4fb0*/  MUFU.EX2 R137, R137 ;  /* 0x0000008900897308 */ /* 0x000ea20000000800 */
[----:B0-----:R-:W-:Y:S01]  /*4fc0*/  FFMA.FTZ R8, R11, R8, R20 ;  /* 0x000000080b087223 */ /* 0x001fe20000010014 */
[-CC-:B------:R-:W-:Y:S01]  /*4fd0*/  FFMA.FTZ R109, R121, R3.reuse, -R204.reuse ;  /* 0x00000003796d7223 */ /* 0x180fe200000108cc */
[-C--:B------:R-:W-:Y:S01]  /*4fe0*/  FFMA.FTZ R154, R124, R3.reuse, -R204 ;  /* 0x000000037c9a7223 */ /* 0x080fe200000108cc */
[-C--:B------:R-:W-:Y:S01]  /*4ff0*/  FFMA.FTZ R155, R126, R3.reuse, -R14 ;  /* 0x000000037e9b7223 */ /* 0x080fe2000001080e */
[-C--:B------:R-:W-:Y:S01]  /*5000*/  FFMA.FTZ R113, R125, R3.reuse, -R204 ;  /* 0x000000037d717223 */ /* 0x080fe200000108cc */
[-C--:B------:R-:W-:Y:S01]  /*5010*/  FFMA.FTZ R127, R127, R3.reuse, -R14 ;  /* 0x000000037f7f7223 */ /* 0x080fe2000001080e */
[-C--:B------:R-:W-:Y:S01]  /*5020*/  FFMA.FTZ R156, R128, R3.reuse, -R204 ;  /* 0x00000003809c7223 */ /* 0x080fe200000108cc */
[----:B------:R-:W0:Y:S01]  /*5030*/  MUFU.EX2 R138, R138 ;  /* 0x0000008a008a7308 */ /* 0x000e220000000800 */
[----:B-1----:R-:W-:Y:S01]  /*5040*/  FADD.FTZ R9, R136, R9 ;  /* 0x0000000988097221 */ /* 0x002fe20000010000 */
[-C--:B------:R-:W-:Y:S01]  /*5050*/  FFMA.FTZ R130, R130, R3.reuse, -R14 ;  /* 0x0000000382827223 */ /* 0x080fe2000001080e */
[-C--:B------:R-:W-:Y:S01]  /*5060*/  FFMA.FTZ R117, R129, R3.reuse, -R204 ;  /* 0x0000000381757223 */ /* 0x080fe200000108cc */
[-C--:B------:R-:W-:Y:S01]  /*5070*/  FFMA.FTZ R131, R131, R3.reuse, -R14 ;  /* 0x0000000383837223 */ /* 0x080fe2000001080e */
[-C--:B------:R-:W-:Y:S01]  /*5080*/  FFMA.FTZ R158, R132, R3.reuse, -R204 ;  /* 0x00000003849e7223 */ /* 0x080fe200000108cc */
[-C--:B------:R-:W-:Y:S01]  /*5090*/  FFMA.FTZ R134, R134, R3.reuse, -R14 ;  /* 0x0000000386867223 */ /* 0x080fe2000001080e */
[----:B------:R-:W-:Y:S01]  /*50a0*/  FFMA.FTZ R121, R133, R3, -R204 ;  /* 0x0000000385797223 */ /* 0x000fe200000108cc */
        /* <DEDUP_REMOVED lines=16> */
[-CC-:B------:R-:W-:Y:S01]  /*51b0*/  FFMA.FTZ R102, R123, R3.reuse, -R14.reuse ;  /* 0x000000037b667223 */ /* 0x180fe2000001080e */
[----:B------:R-:W-:-:S05]  /*51c0*/  FFMA.FTZ R14, R135, R3, -R14 ;  /* 0x00000003870e7223 */ /* 0x000fca000001080e */
        /* <DEDUP_REMOVED lines=69> */
[----:B--2---:R-:W-:Y:S01]  /*5620*/  FADD.FTZ R8, R159, R8 ;  /* 0x000000089f087221 */ /* 0x004fe20000010000 */
[----:B0-----:R-:W-:-:S03]  /*5630*/  FADD.FTZ R9, R121, R104 ;  /* 0x0000006879097221 */ /* 0x001fc60000010000 */
[----:B-1----:R-:W-:Y:S01]  /*5640*/  FADD.FTZ R8, R14, R8 ;  /* 0x000000080e087221 */ /* 0x002fe20000010000 */
[----:B------:R-:W-:Y:S06]  /*5650*/  @!P0 BRA `(.L_x_204) ;  /* 0x0000000000048947 */ /* 0x000fec0003800000 */
[----:B------:R-:W-:Y:S01]  /*5660*/  BPT.TRAP 0x1 ;  /* 0x000000040000795c */ /* 0x000fe20000300000 */
.L_x_204:
[----:B------:R-:W-:Y:S01]  /*5670*/  UISETP.GT.AND UP0, UPT, UR4, UR60, UPT ;  /* 0x0000003c0400728c */ /* 0x000fe2000bf04270 */
[----:B------:R-:W-:Y:S01]  /*5680*/  F2FP.BF16.F32.PACK_AB R136, R136, R13 ;  /* 0x0000000d8888723e */ /* 0x000fe200000010ff */
[----:B------:R-:W-:Y:S01]  /*5690*/  UIADD3 UR9, UR9, 0x2a860, URZ ;  /* 0x0002a86009097890 */ /* 0x000fe2000fffe03f */
[----:B------:R-:W-:Y:S01]  /*56a0*/  F2FP.BF16.F32.PACK_AB R138, R15, R138 ;  /* 0x0000008a0f8a723e */ /* 0x000fe200000010ff */
[----:B------:R-:W-:Y:S01]  /*56b0*/  UIADD3 UR4, UR4, -0x1, URZ ;  /* 0xffffffff04047890 */ /* 0x000fe2000fffe03f */
[----:B------:R-:W-:Y:S01]  /*56c0*/  F2FP.BF16.F32.PACK_AB R137, R137, R20 ;  /* 0x000000148989723e */ /* 0x000fe200000010ff */
[----:B------:R-:W-:Y:S01]  /*56d0*/  UPRMT UR9, UR11, 0x654, UR9 ;  /* 0x000006540b097896 */ /* 0x000fe20008000009 */
[----:B------:R-:W-:Y:S01]  /*56e0*/  PLOP3.LUT P1, PT, PT, PT, UP0, 0x80, 0x0 ;  /* 0x000000000000781c */ /* 0x000fe20003f2f008 */
[----:B------:R-:W-:Y:S01]  /*56f0*/  UMOV UR5, UR39 ;  /* 0x0000002700057c82 */ /* 0x000fe20008000000 */
[----:B------:R-:W-:Y:S01]  /*5700*/  UMOV UR6, UR38 ;  /* 0x0000002600067c82 */ /* 0x000fe20008000000 */
[----:B------:R-:W-:Y:S01]  /*5710*/  F2FP.BF16.F32.PACK_AB R139, R88, R139 ;  /* 0x0000008b588b723e */ /* 0x000fe200000010ff */
[----:B------:R-:W-:Y:S01]  /*5720*/  IMAD.MOV.U32 R15, RZ, RZ, R10 ;  /* 0x000000ffff0f7224 */ /* 0x000fe200078e000a */
[----:B------:R-:W-:Y:S01]  /*5730*/  F2FP.BF16.F32.PACK_AB R140, R21, R140 ;  /* 0x0000008c158c723e */ /* 0x000fe200000010ff */
[----:B------:R-:W-:Y:S01]  /*5740*/  IMAD.MOV.U32 R13, RZ, RZ, R0 ;  /* 0x000000ffff0d7224 */ /* 0x000fe200078e0000 */
[----:B------:R-:W-:Y:S01]  /*5750*/  F2FP.BF16.F32.PACK_AB R141, R90, R141 ;  /* 0x0000008d5a8d723e */ /* 0x000fe200000010ff */
[----:B------:R-:W-:Y:S01]  /*5760*/  SYNCS.ARRIVE.TRANS64.RED.A1T0 RZ, [UR9], RZ ;  /* 0x000000ffffff79a7 */ /* 0x000fe20008100409 */
        /* <DEDUP_REMOVED lines=17> */
[----:B------:R-:W-:Y:S01]  /*5880*/  F2FP.BF16.F32.PACK_AB R159, R14, R159 ;  /* 0x0000009f0e9f723e */ /* 0x000fe200000010ff */
[----:B------:R-:W-:Y:S06]  /*5890*/  @P1 BRA `(.L_x_205) ;  /* 0xffffffe000e81947 */ /* 0x000fec000383ffff */
.L_x_194:
        /* <DEDUP_REMOVED lines=67> */
.L_x_206:
[----:B------:R-:W0:Y:S01]  /*5cd0*/  S2UR UR8, SR_CgaCtaId ;  /* 0x00000000000879c3 */ /* 0x000e220000008800 */
[----:B------:R-:W-:Y:S01]  /*5ce0*/  UMOV UR4, 0x400 ;  /* 0x0000040000047882 */ /* 0x000fe20000000000 */
[----:B------:R-:W-:-:S05]  /*5cf0*/  IMAD.U32 R4, RZ, RZ, UR39 ;  /* 0x00000027ff047e24 */ /* 0x000fca000f8e00ff */
[----:B------:R-:W-:Y:S01]  /*5d00*/  SHF.L.U32 R4, R4, 0x1f, RZ ;  /* 0x0000001f04047819 */ /* 0x000fe200000006ff */
[----:B0-----:R-:W-:-:S04]  /*5d10*/  ULEA UR4, UR8, UR4, 0x18 ;  /* 0x0000000408047291 */ /* 0x001fc8000f8ec03f */
[----:B------:R-:W-:-:S09]  /*5d20*/  ULEA UR5, UR38, UR4, 0x3 ;  /* 0x0000000426057291 */ /* 0x000fd2000f8e183f */
[----:B------:R0:W1:Y:S01]  /*5d30*/  SYNCS.PHASECHK.TRANS64.TRYWAIT P1, [UR5+0x2a850], R4 ;  /* 0x02a85004ff0075a7 */ /* 0x0000620008020145 */
[----:B------:R-:W-:Y:S05]  /*5d40*/  @!P0 BRA `(.L_x_207) ;  /* 0x0000000000048947 */ /* 0x000fea0003800000 */
[----:B------:R-:W-:Y:S01]  /*5d50*/  BPT.TRAP 0x1 ;  /* 0x000000040000795c */ /* 0x000fe20000300000 */
.L_x_207:
[----:B-1----:R-:W-:Y:S05]  /*5d60*/  @P1 BRA `(.L_x_208) ;  /* 0x0000000000081947 */ /* 0x002fea0003800000 */
[----:B------:R-:W1:Y:S02]  /*5d70*/  SYNCS.PHASECHK.TRANS64.TRYWAIT P1, [UR5+0x2a850], R4 ;  /* 0x02a85004ff0075a7 */ /* 0x000e640008020145 */
[----:B-1----:R-:W-:Y:S05]  /*5d80*/  @!P1 BRA `(.L_x_209) ;  /* 0x0000009400249947 */ /* 0x002fea0003800000 */
.L_x_208:
[----:B------:R-:W-:Y:S01]  /*5d90*/  UIADD3 UR4, UR4, 0x400, URZ ;  /* 0x0000040004047890 */ /* 0x000fe2000fffe03f */
[----:B------:R-:W-:Y:S01]  /*5da0*/  WARPGROUP.ARRIVE ;  /* 0x00000000000079c5 */ /* 0x000fe20000000000 */
[----:B------:R-:W-:Y:S01]  /*5db0*/  UMOV UR7, 0x40000040 ;  /* 0x4000004000077882 */ /* 0x000fe20000000000 */
[----:B01----:R-:W0:Y:S01]  /*5dc0*/  SHFL.BFLY PT, R4, R9, 0x2, 0x1f ;  /* 0x0c401f0009047f89 */ /* 0x003e2200000e0000 */
[----:B------:R-:W-:Y:S01]  /*5dd0*/  USHF.R.U32.HI UR4, URZ, 0x4, UR4 ;  /* 0x000000043f047899 */ /* 0x000fe20008011604 */
[----:B------:R-:W-:Y:S01]  /*5de0*/  IMAD.MOV.U32 R99, RZ, RZ, -0x800000 ;  /* 0xff800000ff637424 */ /* 0x000fe200078e00ff */
[----:B------:R-:W-:Y:S01]  /*5df0*/  MOV R98, 0xff800000 ;  /* 0xff80000000627802 */ /* 0x000fe20000000f00 */
[----:B------:R-:W1:Y:S01]  /*5e00*/  SHFL.BFLY PT, R5, R8, 0x2, 0x1f ;  /* 0x0c401f0008057f89 */ /* 0x000e6200000e0000 */
[----:B------:R-:W-:-:S04]  /*5e10*/  ULOP3.LUT UR4, UR4, 0x3fff, URZ, 0xc0, !UPT ;  /* 0x00003fff04047892 */ /* 0x000fc8000f8ec03f */
[----:B------:R-:W-:-:S04]  /*5e20*/  ULOP3.LUT UR4, UR4, 0x3000000, URZ, 0xfc, !UPT ;  /* 0x0300000004047892 */ /* 0x000fc8000f8efc3f */
[----:B------:R-:W-:-:S07]  /*5e30*/  UIMAD UR4, UR38, 0x600, UR4 ;  /* 0x00000600260478a4 */ /* 0x000fce000f8e0204 */
[----:B------:R-:W-:Y:S02]  /*5e40*/  UMOV UR6, UR4 ;  /* 0x0000000400067c82 */ /* 0x000fe40008000000 */
[----:B------:R-:W-:Y:S01]  /*5e50*/  HGMMA.64x128x16.F32.BF16 R24, R136, gdesc[UR4].tnspB, R24, gsb0 ;  /* 0x41e0000488187df0 */ /* 0x000fe20008001818 */
[----:B------:R-:W-:Y:S01]  /*5e60*/  UIADD3 UR6, UR4, 0x80, URZ ;  /* 0x0000008004067890 */ /* 0x000fe2000fffe03f */
[----:B0-----:R-:W-:Y:S01]  /*5e70*/  FADD.FTZ R4, R4, R9 ;  /* 0x0000000904047221 */ /* 0x001fe20000010000 */
[----:B------:R-:W-:Y:S01]  /*5e80*/  UMOV UR7, 0x40000040 ;  /* 0x4000004000077882 */ /* 0x000fe20000000000 */
[----:B------:R-:W-:Y:S02]  /*5e90*/  IMAD.MOV.U32 R9, RZ, RZ, RZ ;  /* 0x000000ffff097224 */ /* 0x000fe400078e00ff */
[----:B-1----:R-:W-:Y:S02]  /*5ea0*/  FADD.FTZ R6, R5, R8 ;  /* 0x0000000805067221 */ /* 0x002fe40000010000 */
[----:B------:R-:W0:Y:S04]  /*5eb0*/  SHFL.BFLY PT, R5, R4, 0x1, 0x1f ;  /* 0x0c201f0004057f89 */ /* 0x000e2800000e0000 */
[----:B------:R-:W1:Y:S01]  /*5ec0*/  SHFL.BFLY PT, R7, R6, 0x1, 0x1f ;  /* 0x0c201f0006077f89 */ /* 0x000e6200000e0000 */
[----:B0-----:R-:W-:Y:S01]  /*5ed0*/  FADD.FTZ R12, R4, R5 ;  /* 0x00000005040c7221 */ /* 0x001fe20000010000 */
[----:B------:R-:W-:-:S02]  /*5ee0*/  IMAD.MOV.U32 R5, RZ, RZ, RZ ;  /* 0x000000ffff057224 */ /* 0x000fc400078e00ff */
[----:B-1----:R-:W-:Y:S02]  /*5ef0*/  FADD.FTZ R13, R6, R7 ;  /* 0x00000007060d7221 */ /* 0x002fe40000010000 */
        /* <DEDUP_REMOVED lines=39> */
.L_x_210:
[----:B------:R-:W-:Y:S01]  /*6170*/  R2UR UR6, R177 ;  /* 0x00000000b10672ca */ /* 0x000fe200000e0000 */
[----:B------:R-:W-:Y:S01]  /*6180*/  UIADD3 UR4, UR5, 0x2a860, URZ ;  /* 0x0002a86005047890 */ /* 0x000fe2000fffe03f */
[-C--:B------:R-:W-:Y:S01]  /*6190*/  FMUL.FTZ R20, R24, R5.reuse ;  /* 0x0000000518147220 */ /* 0x080fe20000410000 */
[----:B------:R-:W-:Y:S01]  /*61a0*/  UIADD3 UR38, UR38, 0x1, URZ ;  /* 0x0000000126267890 */ /* 0x000fe2000fffe03f */
[-C--:B------:R-:W-:Y:S01]  /*61b0*/  FMUL.FTZ R21, R25, R5.reuse ;  /* 0x0000000519157220 */ /* 0x080fe20000410000 */
[----:B------:R-:W-:Y:S01]  /*61c0*/  UPRMT UR4, UR8, 0x654, UR4 ;  /* 0x0000065408047896 */ /* 0x000fe20008000004 */
[-C--:B------:R-:W-:Y:S01]  /*61d0*/  FMUL.FTZ R88, R28, R5.reuse ;  /* 0x000000051c587220 */ /* 0x080fe20000410000 */
[----:B------:R-:W-:Y:S01]  /*61e0*/  UISETP.NE.AND UP0, UPT, UR38, 0x2, UPT ;  /* 0x000000022600788c */ /* 0x000fe2000bf05270 */
[-C--:B------:R-:W-:Y:S01]  /*61f0*/  FMUL.FTZ R89, R29, R5.reuse ;  /* 0x000000051d597220 */ /* 0x080fe20000410000 */
[-C--:B------:R-:W-:Y:S01]  /*6200*/  FMUL.FTZ R90, R32, R5.reuse ;  /* 0x00000005205a7220 */ /* 0x080fe20000410000 */
[-C--:B------:R-:W-:Y:S01]  /*6210*/  FMUL.FTZ R91, R33, R5.reuse ;  /* 0x00000005215b7220 */ /* 0x080fe20000410000 */
[-C--:B------:R-:W-:Y:S01]  /*6220*/  FMUL.FTZ R36, R36, R5.reuse ;  /* 0x0000000524247220 */ /* 0x080fe20000410000 */
[-C--:B------:R-:W-:Y:S01]  /*6230*/  FMUL.FTZ R37, R37, R5.reuse ;  /* 0x0000000525257220 */ /* 0x080fe20000410000 */
[----:B------:R-:W-:Y:S01]  /*6240*/  UIADD3 UR6, UR6, 0x1, URZ ;  /* 0x0000000106067890 */ /* 0x000fe2000fffe03f */
[----:B------:R-:W-:Y:S01]  /*6250*/  SYNCS.ARRIVE.TRANS64.RED.A1T0 RZ, [UR4], RZ ;  /* 0x000000ffffff79a7 */ /* 0x000fe20008100404 */
[----:B------:R-:W-:Y:S01]  /*6260*/  USEL UR4, URZ, 0x1, UP0 ;  /* 0x000000013f047887 */ /* 0x000fe20008000000 */
        /* <DEDUP_REMOVED lines=26> */
[----:B------:R-:W-:Y:S01]  /*6410*/  FMUL.FTZ R93, R27, R9 ;  /* 0x000000091b5d7220 */ /* 0x000fe20000410000 */
[----:B------:R-:W-:-:S02]  /*6420*/  IMAD.U32 R177, RZ, RZ, UR6 ;  /* 0x00000006ffb17e24 */ /* 0x000fc4000f8e00ff */
        /* <DEDUP_REMOVED lines=30> */
[----:B------:R-:W-:-:S02]  /*6610*/  USEL UR38, UR38, URZ, UP0 ;  /* 0x0000003f26267287 */ /* 0x000fc40008000000 */
[----:B------:R-:W-:-:S12]  /*6620*/  ULOP3.LUT UR39, UR39, UR4, URZ, 0x3c, !UPT ;  /* 0x0000000427277292 */ /* 0x000fd8000f8e3c3f */
.L_x_186:
[----:B------:R-:W0:Y:S01]  /*6630*/  S2R R3, SR_CgaCtaId ;  /* 0x0000000000037919 */ /* 0x000e220000008800 */
[----:B------:R-:W-:Y:S01]  /*6640*/  MOV R0, 0x400 ;  /* 0x0000040000007802 */ /* 0x000fe20000000f00 */
[----:B------:R-:W-:Y:S01]  /*6650*/  BSSY B0, `(.L_x_211) ;  /* 0x00002ff000007945 */ /* 0x000fe20003800000 */
[----:B------:R-:W-:Y:S02]  /*6660*/  BAR.SYNC.DEFER_BLOCKING 0x5, 0x180 ;  /* 0x0146000000007b1d */ /* 0x000fe40000010000 */
[----:B0-----:R-:W-:-:S05]  /*6670*/  LEA R0, R3, R0, 0x18 ;  /* 0x0000000003007211 */ /* 0x001fca00078ec0ff */
[----:B------:R-:W0:Y:S02]  /*6680*/  LDS.128 R24, [R0+0x2a8d0] ;  /* 0x02a8d00000187984 */ /* 0x000e240000000c00 */
[----:B0-----:R-:W-:Y:S02]  /*6690*/  R2UR UR6, R25 ;  /* 0x00000000190672ca */ /* 0x001fe400000e0000 */
[----:B------:R-:W-:Y:S01]  /*66a0*/  R2UR UR5, R26 ;  /* 0x000000001a0572ca */ /* 0x000fe200000e0000 */
[----:B------:R-:W-:Y:S06]  /*66b0*/  BAR.ARV 0x4, 0x180 ;  /* 0x0106000000007b1d */ /* 0x000fec0000002000 */
[----:B------:R-:W-:Y:S08]  /*66c0*/  @P0 BRA `(.L_x_212) ;  /* 0x0000002000940947 */ /* 0x000ff00003800000 */
[----:B------:R-:W0:Y:S01]  /*66d0*/  S2R R3, SR_SWINHI ;  /* 0x0000000000037919 */ /* 0x000e220000002f00 */
[----:B------:R-:W-:Y:S01]  /*66e0*/  R2UR UR16, R18 ;  /* 0x00000000121072ca */ /* 0x000fe200000e0000 */
[----:B------:R-:W-:Y:S01]  /*66f0*/  USHF.L.U32 UR4, UR61, 0x2, URZ ;  /* 0x000000023d047899 */ /* 0x000fe2000800063f */
[----:B------:R-:W-:Y:S01]  /*6700*/  R2UR UR13, R178 ;  /* 0x00000000b20d72ca */ /* 0x000fe200000e0000 */
[----:B------:R-:W-:Y:S01]  /*6710*/  BAR.SYNC.DEFER_BLOCKING 0x1, 0x100 ;  /* 0x0044000000007b1d */ /* 0x000fe20000010000 */
[----:B------:R-:W-:Y:S02]  /*6720*/  R2UR UR15, R175 ;  /* 0x00000000af0f72ca */ /* 0x000fe400000e0000 */
[----:B------:R-:W-:Y:S02]  /*6730*/  R2UR UR14, R19 ;  /* 0x00000000130e72ca */ /* 0x000fe400000e0000 */
[----:B------:R-:W-:Y:S01]  /*6740*/  R2UR UR18, R174 ;  /* 0x00000000ae1272ca */ /* 0x000fe200000e0000 */
[----:B------:R-:W-:-:S02]  /*6750*/  ULDC.64 UR10, c[0x0][0xc00] ;  /* 0x00030000000a7ab9 */ /* 0x000fc40000000a00 */
[----:B------:R-:W-:-:S04]  /*6760*/  UIADD3 UR7, UP0, UR4, UR10, URZ ;  /* 0x0000000a04077290 */ /* 0x000fc8000ff1e03f */
[----:B------:R-:W-:-:S04]  /*6770*/  USHF.L.U64.HI UR12, UR61, 0x2, UR13 ;  /* 0x000000023d0c7899 */ /* 0x000fc8000801020d */
[----:B------:R-:W-:Y:S01]  /*6780*/  UIADD3.X UR8, UR12, UR11, URZ, UP0, !UPT ;  /* 0x0000000b0c087290 */ /* 0x000fe200087fe43f */
[----:B------:R-:W-:Y:S02]  /*6790*/  MOV R24, R0 ;  /* 0x0000000000187202 */ /* 0x000fe40000000f00 */
[----:B0-----:R-:W-:-:S03]  /*67a0*/  MOV R25, R3 ;  /* 0x0000000300197202 */ /* 0x001fc60000000f00 */
[----:B------:R-:W-:-:S03]  /*67b0*/  IMAD.WIDE R4, R198, 0x2, R24 ;  /* 0x00000002c6047825 */ /* 0x000fc600078e0218 */
[C---:B------:R-:W-:Y:S02]  /*67c0*/  LOP3.LUT R3, R4.reuse, 0x380, RZ, 0xc0, !PT ;  /* 0x0000038004037812 */ /* 0x040fe400078ec0ff */
[C---:B------:R-:W-:Y:S02]  /*67d0*/  IADD3 R6, P6, R4.reuse, 0x20, RZ ;  /* 0x0000002004067810 */ /* 0x040fe40007fde0ff */
[----:B------:R-:W-:Y:S02]  /*67e0*/  SHF.R.U64 R3, R3, 0x3, RZ ;  /* 0x0000000303037819 */ /* 0x000fe400000012ff */
[C---:B------:R-:W-:Y:S01]  /*67f0*/  IADD3 R8, P5, R4.reuse, 0x40, RZ ;  /* 0x0000004004087810 */ /* 0x040fe20007fbe0ff */
[--C-:B------:R-:W-:Y:S01]  /*6800*/  IMAD.X R33, RZ, RZ, R5.reuse, P6 ;  /* 0x000000ffff217224 */ /* 0x100fe200030e0605 */
[C---:B------:R-:W-:Y:S02]  /*6810*/  IADD3 R35, P4, R4.reuse, 0x60, RZ ;  /* 0x0000006004237810 */ /* 0x040fe40007f9e0ff */
[C---:B------:R-:W-:Y:S01]  /*6820*/  IADD3 R101, P3, R4.reuse, 0x4000, RZ ;  /* 0x0000400004657810 */ /* 0x040fe20007f7e0ff */
[--C-:B------:R-:W-:Y:S01]  /*6830*/  IMAD.X R31, RZ, RZ, R5.reuse, P5 ;  /* 0x000000ffff1f7224 */ /* 0x100fe200028e0605 */
[C---:B------:R-:W-:Y:S01]  /*6840*/  IADD3 R26, P2, R4.reuse, 0x4020, RZ ;  /* 0x00004020041a7810 */ /* 0x040fe20007f5e0ff */
[--C-:B------:R-:W-:Y:S01]  /*6850*/  IMAD.X R29, RZ, RZ, R5.reuse, P4 ;  /* 0x000000ffff1d7224 */ /* 0x100fe200020e0605 */
[C---:B------:R-:W-:Y:S01]  /*6860*/  IADD3 R103, P1, R4.reuse, 0x4040, RZ ;  /* 0x0000404004677810 */ /* 0x040fe20007f3e0ff */
[--C-:B------:R-:W-:Y:S01]  /*6870*/  IMAD.X R15, RZ, RZ, R5.reuse, P3 ;  /* 0x000000ffff0f7224 */ /* 0x100fe200018e0605 */
[----:B------:R-:W-:Y:S01]  /*6880*/  IADD3 R105, P0, R4, 0x4060, RZ ;  /* 0x0000406004697810 */ /* 0x000fe20007f1e0ff */
[--C-:B------:R-:W-:Y:S01]  /*6890*/  IMAD.X R13, RZ, RZ, R5.reuse, P2 ;  /* 0x000000ffff0d7224 */ /* 0x100fe200010e0605 */
[----:B------:R-:W-:Y:S01]  /*68a0*/  LOP3.LUT R4, R3, R4, RZ, 0x3c, !PT ;  /* 0x0000000403047212 */ /* 0x000fe200078e3cff */
[--C-:B------:R-:W-:Y:S01]  /*68b0*/  IMAD.X R11, RZ, RZ, R5.reuse, P1 ;  /* 0x000000ffff0b7224 */ /* 0x100fe200008e0605 */
[----:B------:R-:W-:Y:S01]  /*68c0*/  LOP3.LUT R3, R6, 0x380, RZ, 0xc0, !PT ;  /* 0x0000038006037812 */ /* 0x000fe200078ec0ff */
[----:B------:R-:W-:Y:S01]  /*68d0*/  IMAD.X R9, RZ, RZ, R5, P0 ;  /* 0x000000ffff097224 */ /* 0x000fe200000e0605 */
[----:B------:R-:W-:-:S02]  /*68e0*/  LOP3.LUT R7, R8, 0x380, RZ, 0xc0, !PT ;  /* 0x0000038008077812 */ /* 0x000fc400078ec0ff */
[----:B------:R-:W-:Y:S02]  /*68f0*/  SHF.R.U64 R3, R3, 0x3, RZ ;  /* 0x0000000303037819 */ /* 0x000fe400000012ff */
[----:B------:R-:W-:Y:S02]  /*6900*/  LOP3.LUT R12, R101, 0x380, RZ, 0xc0, !PT ;  /* 0x00000380650c7812 */ /* 0x000fe400078ec0ff */
[----:B------:R-:W-:Y:S02]  /*6910*/  SHF.R.U64 R7, R7, 0x3, RZ ;  /* 0x0000000307077819 */ /* 0x000fe400000012ff */
[----:B------:R-:W-:Y:S02]  /*6920*/  LOP3.LUT R32, R3, R6, RZ, 0x3c, !PT ;  /* 0x0000000603207212 */ /* 0x000fe400078e3cff */
[----:B------:R-:W-:Y:S02]  /*6930*/  LOP3.LUT R3, R26, 0x380, RZ, 0xc0, !PT ;  /* 0x000003801a037812 */ /* 0x000fe400078ec0ff */
[----:B------:R-:W-:-:S02]  /*6940*/  LOP3.LUT R10, R35, 0x380, RZ, 0xc0, !PT ;  /* 0x00000380230a7812 */ /* 0x000fc400078ec0ff */
[----:B------:R-:W-:Y:S02]  /*6950*/  SHF.R.U64 R12, R12, 0x3, RZ ;  /* 0x000000030c0c7819 */ /* 0x000fe400000012ff */
[----:B------:R-:W-:Y:S02]  /*6960*/  LOP3.LUT R30, R7, R8, RZ, 0x3c, !PT ;  /* 0x00000008071e7212 */ /* 0x000fe400078e3cff */
[----:B------:R-:W-:Y:S02]  /*6970*/  LOP3.LUT R8, R103, 0x380, RZ, 0xc0, !PT ;  /* 0x0000038067087812 */ /* 0x000fe400078ec0ff */
[----:B------:R-:W-:Y:S02]  /*6980*/  SHF.R.U64 R3, R3, 0x3, RZ ;  /* 0x0000000303037819 */ /* 0x000fe400000012ff */
[----:B------:R-:W-:Y:S02]  /*6990*/  SHF.R.U64 R10, R10, 0x3, RZ ;  /* 0x000000030a0a7819 */ /* 0x000fe400000012ff */
[----:B------:R-:W-:-:S02]  /*69a0*/  LOP3.LUT R34, R105, 0x380, RZ, 0xc0, !PT ;  /* 0x0000038069227812 */ /* 0x000fc400078ec0ff */
[----:B------:R-:W-:Y:S02]  /*69b0*/  LOP3.LUT R14, R12, R101, RZ, 0x3c, !PT ;  /* 0x000000650c0e7212 */ /* 0x000fe400078e3cff */
[----:B------:R-:W-:Y:S02]  /*69c0*/  SHF.R.U64 R8, R8, 0x3, RZ ;  /* 0x0000000308087819 */ /* 0x000fe400000012ff */
[----:B------:R-:W-:Y:S02]  /*69d0*/  LOP3.LUT R12, R3, R26, RZ, 0x3c, !PT ;  /* 0x0000001a030c7212 */ /* 0x000fe400078e3cff */
[----:B------:R-:W-:Y:S02]  /*69e0*/  LOP3.LUT R28, R10, R35, RZ, 0x3c, !PT ;  /* 0x000000230a1c7212 */ /* 0x000fe400078e3cff */
[----:B------:R-:W-:Y:S02]  /*69f0*/  SHF.R.U64 R34, R34, 0x3, RZ ;  /* 0x0000000322227819 */ /* 0x000fe400000012ff */
[----:B------:R-:W-:-:S02]  /*6a00*/  MOV R18, R4 ;  /* 0x0000000400127202 */ /* 0x000fc40000000f00 */
[----:B------:R-:W-:Y:S02]  /*6a10*/  F2FP.BF16.F32.PACK_AB R4, R21, R20 ;  /* 0x000000141504723e */ /* 0x000fe400000010ff */
[----:B------:R-:W-:Y:S02]  /*6a20*/  F2FP.BF16.F32.PACK_AB R5, R93, R92 ;  /* 0x0000005c5d05723e */ /* 0x000fe400000010ff */
[----:B------:R-:W-:Y:S02]  /*6a30*/  F2FP.BF16.F32.PACK_AB R6, R89, R88 ;  /* 0x000000585906723e */ /* 0x000fe400000010ff */
[----:B------:R-:W-:Y:S02]  /*6a40*/  F2FP.BF16.F32.PACK_AB R7, R95, R94 ;  /* 0x0000005e5f07723e */ /* 0x000fe400000010ff */
[----:B------:R-:W-:Y:S02]  /*6a50*/  LOP3.LUT R10, R8, R103, RZ, 0x3c, !PT ;  /* 0x00000067080a7212 */ /* 0x000fe400078e3cff */
[----:B------:R-:W-:Y:S01]  /*6a60*/  MOV R101, R14 ;  /* 0x0000000e00657202 */ /* 0x000fe20000000f00 */
[----:B------:R0:W-:Y:S01]  /*6a70*/  STSM.16.M88.4 [R18], R4 ;  /* 0x0000000412007844 */ /* 0x0001e20000000200 */
[----:B------:R-:W-:-:S02]  /*6a80*/  MOV R100, R12 ;  /* 0x0000000c00647202 */ /* 0x000fc40000000f00 */
[----:B------:R-:W-:Y:S02]  /*6a90*/  LOP3.LUT R8, R34, R105, RZ, 0x3c, !PT ;  /* 0x0000006922087212 */ /* 0x000fe400078e3cff */
[----:B------:R-:W-:Y:S02]  /*6aa0*/  MOV R103, R32 ;  /* 0x0000002000677202 */ /* 0x000fe40000000f00 */
[----:B------:R-:W-:Y:S02]  /*6ab0*/  MOV R102, R30 ;  /* 0x0000001e00667202 */ /* 0x000fe40000000f00 */
[----:B------:R-:W-:Y:S02]  /*6ac0*/  MOV R26, R28 ;  /* 0x0000001c001a7202 */ /* 0x000fe40000000f00 */
[----:B------:R-:W-:Y:S02]  /*6ad0*/  F2FP.BF16.F32.PACK_AB R12, R91, R90 ;  /* 0x0000005a5b0c723e */ /* 0x000fe400000010ff */
[----:B------:R-:W-:-:S02]  /*6ae0*/  F2FP.BF16.F32.PACK_AB R13, R97, R96 ;  /* 0x00000060610d723e */ /* 0x000fc400000010ff */
[----:B------:R-:W-:Y:S02]  /*6af0*/  F2FP.BF16.F32.PACK_AB R14, R37, R36 ;  /* 0x00000024250e723e */ /* 0x000fe400000010ff */
[----:B------:R-:W-:Y:S02]  /*6b00*/  F2FP.BF16.F32.PACK_AB R15, R39, R38 ;  /* 0x00000026270f723e */ /* 0x000fe400000010ff */
[----:B------:R-:W-:Y:S02]  /*6b10*/  F2FP.BF16.F32.PACK_AB R28, R41, R40 ;  /* 0x00000028291c723e */ /* 0x000fe400000010ff */
[----:B------:R-:W-:Y:S01]  /*6b20*/  F2FP.BF16.F32.PACK_AB R29, R43, R42 ;  /* 0x0000002a2b1d723e */ /* 0x000fe200000010ff */
[----:B------:R-:W-:Y:S01]  /*6b30*/  STSM.16.M88.4 [R103], R12 ;  /* 0x0000000c67007844 */ /* 0x000fe20000000200 */
[----:B------:R-:W-:Y:S02]  /*6b40*/  F2FP.BF16.F32.PACK_AB R30, R45, R44 ;  /* 0x0000002c2d1e723e */ /* 0x000fe400000010ff */
[----:B------:R-:W-:-:S02]  /*6b50*/  F2FP.BF16.F32.PACK_AB R31, R47, R46 ;  /* 0x0000002e2f1f723e */ /* 0x000fc400000010ff */
[----:B------:R-:W-:Y:S02]  /*6b60*/  F2FP.BF16.F32.PACK_AB R32, R49, R48 ;  /* 0x000000303120723e */ /* 0x000fe400000010ff */
[----:B------:R-:W-:Y:S01]  /*6b70*/  F2FP.BF16.F32.PACK_AB R33, R51, R50 ;  /* 0x000000323321723e */ /* 0x000fe200000010ff */
[----:B------:R-:W-:Y:S01]  /*6b80*/  STSM.16.M88.4 [R102], R28 ;  /* 0x0000001c66007844 */ /* 0x000fe20000000200 */
[----:B------:R-:W-:Y:S02]  /*6b90*/  F2FP.BF16.F32.PACK_AB R34, R53, R52 ;  /* 0x000000343522723e */ /* 0x000fe400000010ff */
[----:B------:R-:W-:Y:S02]  /*6ba0*/  F2FP.BF16.F32.PACK_AB R35, R55, R54 ;  /* 0x000000363723723e */ /* 0x000fe400000010ff */
[----:B------:R-:W-:Y:S02]  /*6bb0*/  MOV R3, R10 ;  /* 0x0000000a00037202 */ /* 0x000fe40000000f00 */
[----:B0-----:R-:W-:Y:S01]  /*6bc0*/  MOV R18, R8 ;  /* 0x0000000800127202 */ /* 0x001fe20000000f00 */
[----:B------:R0:W-:Y:S01]  /*6bd0*/  STSM.16.M88.4 [R26], R32 ;  /* 0x000000201a007844 */ /* 0x0001e20000000200 */
[----:B------:R-:W-:-:S02]  /*6be0*/  F2FP.BF16.F32.PACK_AB R4, R57, R56 ;  /* 0x000000383904723e */ /* 0x000fc400000010ff */
[----:B------:R-:W-:Y:S02]  /*6bf0*/  F2FP.BF16.F32.PACK_AB R5, R59, R58 ;  /* 0x0000003a3b05723e */ /* 0x000fe400000010ff */
[----:B------:R-:W-:Y:S02]  /*6c00*/  F2FP.BF16.F32.PACK_AB R6, R61, R60 ;  /* 0x0000003c3d06723e */ /* 0x000fe400000010ff */
[----:B------:R-:W-:Y:S02]  /*6c10*/  F2FP.BF16.F32.PACK_AB R7, R63, R62 ;  /* 0x0000003e3f07723e */ /* 0x000fe400000010ff */
[----:B------:R-:W-:Y:S02]  /*6c20*/  F2FP.BF16.F32.PACK_AB R8, R65, R64 ;  /* 0x000000404108723e */ /* 0x000fe400000010ff */
[----:B------:R-:W-:Y:S01]  /*6c30*/  F2FP.BF16.F32.PACK_AB R9, R67, R66 ;  /* 0x000000424309723e */ /* 0x000fe200000010ff */
[----:B------:R-:W-:Y:S01]  /*6c40*/  STSM.16.M88.4 [R101], R4 ;  /* 0x0000000465007844 */ /* 0x000fe20000000200 */
[----:B------:R-:W-:-:S02]  /*6c50*/  F2FP.BF16.F32.PACK_AB R10, R69, R68 ;  /* 0x00000044450a723e */ /* 0x000fc400000010ff */
[----:B------:R-:W-:Y:S01]  /*6c60*/  F2FP.BF16.F32.PACK_AB R11, R71, R70 ;  /* 0x00000046470b723e */ /* 0x000fe200000010ff */
[----:B0-----:R-:W-:Y:S01]  /*6c70*/  IMAD.U32 R32, RZ, RZ, UR7 ;  /* 0x00000007ff207e24 */ /* 0x001fe2000f8e00ff */
[----:B------:R-:W-:Y:S01]  /*6c80*/  F2FP.BF16.F32.PACK_AB R12, R73, R72 ;  /* 0x00000048490c723e */ /* 0x000fe200000010ff */
[----:B------:R-:W-:Y:S01]  /*6c90*/  IMAD.U32 R33, RZ, RZ, UR8 ;  /* 0x00000008ff217e24 */ /* 0x000fe2000f8e00ff */
[----:B------:R-:W-:Y:S01]  /*6ca0*/  F2FP.BF16.F32.PACK_AB R13, R75, R74 ;  /* 0x0000004a4b0d723e */ /* 0x000fe200000010ff */
[----:B------:R-:W-:Y:S01]  /*6cb0*/  STSM.16.M88.4 [R100], R8 ;  /* 0x0000000864007844 */ /* 0x000fe20000000200 */
[----:B------:R-:W-:Y:S01]  /*6cc0*/  F2FP.BF16.F32.PACK_AB R14, R77, R76 ;  /* 0x0000004c4d0e723e */ /* 0x000fe200000010ff */
[----:B------:R-:W-:Y:S01]  /*6cd0*/  ULDC.64 UR8, c[0x0][0xc08] ;  /* 0x0003020000087ab9 */ /* 0x000fe20000000a00 */
[----:B------:R-:W-:Y:S02]  /*6ce0*/  F2FP.BF16.F32.PACK_AB R15, R79, R78 ;  /* 0x0000004e4f0f723e */ /* 0x000fe400000010ff */
[----:B------:R-:W-:-:S02]  /*6cf0*/  F2FP.BF16.F32.PACK_AB R28, R81, R80 ;  /* 0x00000050511c723e */ /* 0x000fc400000010ff */
[----:B------:R-:W-:Y:S01]  /*6d00*/  F2FP.BF16.F32.PACK_AB R29, R83, R82 ;  /* 0x00000052531d723e */ /* 0x000fe200000010ff */
[----:B------:R-:W-:Y:S01]  /*6d10*/  STSM.16.M88.4 [R3], R12 ;  /* 0x0000000c03007844 */ /* 0x000fe20000000200 */
[----:B------:R-:W-:Y:S02]  /*6d20*/  F2FP.BF16.F32.PACK_AB R30, R85, R84 ;  /* 0x00000054551e723e */ /* 0x000fe400000010ff */
[----:B------:R-:W-:Y:S02]  /*6d30*/  F2FP.BF16.F32.PACK_AB R31, R87, R86 ;  /* 0x00000056571f723e */ /* 0x000fe400000010ff */
[----:B------:R-:W-:-:S03]  /*6d40*/  ISETP.NE.U32.AND P0, PT, RZ, UR10, PT ;  /* 0x0000000aff007c0c */ /* 0x000fc6000bf05070 */
[----:B------:R0:W-:Y:S01]  /*6d50*/  STSM.16.M88.4 [R18], R28 ;  /* 0x0000001c12007844 */ /* 0x0001e20000000200 */
[----:B------:R-:W-:Y:S01]  /*6d60*/  BAR.SYNC.DEFER_BLOCKING 0x1, 0x100 ;  /* 0x0044000000007b1d */ /* 0x000fe20000010000 */
[----:B------:R-:W-:-:S07]  /*6d70*/  ISETP.NE.AND.EX P0, PT, RZ, UR11, PT, P0 ;  /* 0x0000000bff007c0c */ /* 0x000fce000bf05300 */
[----:B0-----:R-:W0:Y:S06]  /*6d80*/  LDC R18, c[0x0][0xbe8] ;  /* 0x0002fa00ff127b82 */ /* 0x001e2c0000000800 */
[----:B------:R-:W2:Y:S01]  /*6d90*/  @P0 LDG.E R26, desc[UR36][R32.64] ;  /* 0x00000024201a0981 */ /* 0x000ea2000c1e1900 */
[----:B------:R-:W-:-:S04]  /*6da0*/  UISETP.NE.U32.AND UP0, UPT, UR8, URZ, UPT ;  /* 0x0000003f0800728c */ /* 0x000fc8000bf05070 */
[----:B------:R-:W-:-:S06]  /*6db0*/  UISETP.NE.AND.EX UP0, UPT, UR9, URZ, UPT, UP0 ;  /* 0x0000003f0900728c */ /* 0x000fcc000bf05300 */
[----:B------:R-:W-:Y:S02]  /*6dc0*/  PLOP3.LUT P4, PT, PT, PT, UP0, 0x80, 0x0 ;  /* 0x000000000000781c */ /* 0x000fe40003f8f008 */
[----:B0-----:R-:W-:-:S03]  /*6dd0*/  ISETP.NE.AND P1, PT, R18, 0x1, PT ;  /* 0x000000011200780c */ /* 0x001fc60003f25270 */
[----:B------:R-:W-:-:S03]  /*6de0*/  @UP0 UIADD3 UR8, UP1, UR4, UR8, URZ ;  /* 0x0000000804080290 */ /* 0x000fc6000ff3e03f */
[----:B------:R-:W-:Y:S01]  /*6df0*/  ULDC UR4, c[0x0][0xa88] ;  /* 0x0002a20000047ab9 */ /* 0x000fe20000000800 */
[----:B------:R-:W-:Y:S01]  /*6e00*/  @UP0 UIADD3.X UR9, UR12, UR9, URZ, UP1, !UPT ;  /* 0x000000090c090290 */ /* 0x000fe20008ffe43f */
[----:B------:R-:W-:Y:S01]  /*6e10*/  MOV R3, UR4 ;  /* 0x0000000400037c02 */ /* 0x000fe20008000f00 */
[----:B------:R-:W-:Y:S01]  /*6e20*/  UISETP.NE.AND UP0, UPT, UR16, URZ, UPT ;  /* 0x0000003f1000728c */ /* 0x000fe2000bf05270 */
[----:B------:R-:W-:Y:S01]  /*6e30*/  IMAD.U32 R4, RZ, RZ, UR8 ;  /* 0x00000008ff047e24 */ /* 0x000fe2000f8e00ff */
[----:B------:R-:W-:Y:S02]  /*6e40*/  ULDC UR4, c[0x0][0xad4] ;  /* 0x0002b50000047ab9 */ /* 0x000fe40000000800 */
[----:B------:R-:W0:Y:S01]  /*6e50*/  @P1 LDC R6, c[0x0][0xbec] ;  /* 0x0002fb00ff061b82 */ /* 0x000e220000000800 */
[----:B------:R-:W-:Y:S01]  /*6e60*/  USEL UR4, UR16, UR4, UP0 ;  /* 0x0000000410047287 */ /* 0x000fe20008000000 */
[----:B------:R-:W-:Y:S01]  /*6e70*/  IMAD.U32 R5, RZ, RZ, UR9 ;  /* 0x00000009ff057e24 */ /* 0x000fe2000f8e00ff */
[----:B------:R-:W-:-:S02]  /*6e80*/  UMOV UR17, 0x9b8 ;  /* 0x000009b800117882 */ /* 0x000fc40000000000 */
[----:B------:R-:W-:-:S03]  /*6e90*/  UISETP.GT.AND UP1, UPT, UR4, 0x1, UPT ;  /* 0x000000010400788c */ /* 0x000fc6000bf24270 */
[----:B------:R-:W1:Y:S01]  /*6ea0*/  @P1 LDC R9, c[0x0][0xbf0] ;  /* 0x0002fc00ff091b82 */ /* 0x000e620000000800 */
[----:B------:R-:W-:Y:S01]  /*6eb0*/  USEL UR17, UR17, 0x978, UP1 ;  /* 0x0000097811117887 */ /* 0x000fe20008800000 */
[----:B------:R3:W5:Y:S01]  /*6ec0*/  @P4 LDG.E R3, desc[UR36][R4.64] ;  /* 0x0000002404034981 */ /* 0x000762000c1e1900 */
[----:B------:R-:W-:Y:S01]  /*6ed0*/  UISETP.NE.U32.AND UP0, UPT, UR10, URZ, UPT ;  /* 0x0000003f0a00728c */ /* 0x000fe2000bf05070 */
[----:B------:R-:W-:Y:S01]  /*6ee0*/  UMOV UR4, URZ ;  /* 0x0000003f00047c82 */ /* 0x000fe20008000000 */
[----:B------:R-:W-:Y:S02]  /*6ef0*/  USEL UR7, UR14, URZ, UP1 ;  /* 0x0000003f0e077287 */ /* 0x000fe40008800000 */
[----:B------:R-:W-:Y:S01]  /*6f00*/  UISETP.NE.AND.EX UP0, UPT, UR11, URZ, UPT, UP0 ;  /* 0x0000003f0b00728c */ /* 0x000fe2000bf05300 */
[----:B---3--:R-:W-:-:S03]  /*6f10*/  IMAD.U32 R4, RZ, RZ, UR15 ;  /* 0x0000000fff047e24 */ /* 0x008fc6000f8e00ff */
[----:B------:R-:W-:Y:S02]  /*6f20*/  USEL UR61, UR61, URZ, !UP0 ;  /* 0x0000003f3d3d7287 */ /* 0x000fe4000c000000 */
[----:B------:R-:W-:Y:S01]  /*6f30*/  ULDC.64 UR8, c[0x0][UR17+0x218] ;  /* 0x0000860011087abb */ /* 0x000fe20008000a00 */
[----:B------:R-:W-:Y:S01]  /*6f40*/  IMAD R11, R4, 0x80, R197 ;  /* 0x00000080040b7824 */ /* 0x000fe200078e02c5 */
[----:B------:R-:W-:Y:S01]  /*6f50*/  ULDC.64 UR10, c[0x0][UR17+0x220] ;  /* 0x00008800110a7abb */ /* 0x000fe20008000a00 */
[----:B------:R-:W-:Y:S02]  /*6f60*/  USEL UR16, UR13, URZ, !UP0 ;  /* 0x0000003f0d107287 */ /* 0x000fe4000c000000 */
[----:B0-----:R-:W-:Y:S01]  /*6f70*/  @P1 IMAD.HI.U32 R4, R11, R6, RZ ;  /* 0x000000060b041227 */ /* 0x001fe200078e00ff */
[----:B------:R-:W-:Y:S01]  /*6f80*/  ULDC.64 UR12, c[0x0][UR17+0x228] ;  /* 0x00008a00110c7abb */ /* 0x000fe20008000a00 */
[----:B------:R-:W-:Y:S02]  /*6f90*/  UIMAD.WIDE.U32 UR14, UR8, UR18, URZ ;  /* 0x00000012080e72a5 */ /* 0x000fe4000f8e003f */
[----:B------:R-:W-:Y:S01]  /*6fa0*/  UIMAD UR11, UR11, UR61, URZ ;  /* 0x0000003d0b0b72a4 */ /* 0x000fe2000f8e023f */
[----:B------:R-:W-:Y:S01]  /*6fb0*/  IMAD.MOV.U32 R7, RZ, RZ, R11 ;  /* 0x000000ffff077224 */ /* 0x000fe200078e000b */
[----:B------:R-:W-:Y:S01]  /*6fc0*/  UIMAD UR18, UR9, UR18, URZ ;  /* 0x00000012091272a4 */ /* 0x000fe2000f8e023f */
[----:B-1----:R-:W-:Y:S01]  /*6fd0*/  @P1 SHF.R.U32.HI R7, RZ, R9, R4 ;  /* 0x00000009ff071219 */ /* 0x002fe20000011604 */
[----:B------:R-:W-:-:S02]  /*6fe0*/  UIMAD.WIDE.U32 UR8, UR10, UR61, URZ ;  /* 0x0000003d0a0872a5 */ /* 0x000fc4000f8e003f */
[----:B------:R-:W-:Y:S02]  /*6ff0*/  UIMAD.WIDE.U32 UR20, UR12, UR7, URZ ;  /* 0x000000070c1472a5 */ /* 0x000fe4000f8e003f */
[----:B------:R-:W-:Y:S01]  /*7000*/  UIMAD UR7, UR13, UR7, URZ ;  /* 0x000000070d0772a4 */ /* 0x000fe2000f8e023f */
[--C-:B------:R-:W-:Y:S01]  /*7010*/  IMAD.MOV R9, RZ, RZ, -R7.reuse ;  /* 0x000000ffff097224 */ /* 0x100fe200078e0a07 */
[----:B------:R-:W-:Y:S02]  /*7020*/  UIMAD UR11, UR10, UR16, UR11 ;  /* 0x000000100a0b72a4 */ /* 0x000fe4000f8e020b */
[----:B------:R-:W-:Y:S01]  /*7030*/  UIADD3 UR18, UR15, UR18, URZ ;  /* 0x000000120f127290 */ /* 0x000fe2000fffe03f */
[----:B------:R-:W-:Y:S02]  /*7040*/  IMAD.U32 R4, RZ, RZ, UR20 ;  /* 0x00000014ff047e24 */ /* 0x000fe4000f8e00ff */
[----:B------:R-:W-:Y:S01]  /*7050*/  IMAD.U32 R5, RZ, RZ, UR21 ;  /* 0x00000015ff057e24 */ /* 0x000fe2000f8e00ff */
[----:B------:R-:W-:Y:S01]  /*7060*/  SHF.R.S32.HI R5, RZ, 0x1f, R7 ;  /* 0x0000001fff057819 */ /* 0x000fe20000011407 */
[----:B------:R-:W-:-:S05]  /*7070*/  IMAD R9, R18, R9, R11 ;  /* 0x0000000912097224 */ /* 0x000fca00078e020b */
[----:B------:R-:W-:Y:S02]  /*7080*/  SHF.R.S32.HI R6, RZ, 0x1f, R9 ;  /* 0x0000001fff067819 */ /* 0x000fe40000011409 */
[----:B--2---:R-:W-:-:S13]  /*7090*/  @P0 R2UR UR4, R26 ;  /* 0x000000001a0402ca */ /* 0x004fda00000e0000 */
[----:B------:R-:W-:Y:S02]  /*70a0*/  UIADD3 UR14, UP0, UP2, UR8, UR14, UR4 ;  /* 0x0000000e080e7290 */ /* 0x000fe4000fa1e004 */
[----:B------:R-:W-:Y:S02]  /*70b0*/  UIADD3 UR8, UR21, UR7, URZ ;  /* 0x0000000715087290 */ /* 0x000fe4000fffe03f */
[----:B------:R-:W-:Y:S02]  /*70c0*/  UIADD3 UR7, UR9, UR11, URZ ;  /* 0x0000000b09077290 */ /* 0x000fe4000fffe03f */
[----:B------:R-:W-:Y:S01]  /*70d0*/  USHF.R.S32.HI UR12, URZ, 0x1f, UR4 ;  /* 0x0000001f3f0c7899 */ /* 0x000fe20008011404 */
[----:B------:R-:W-:Y:S01]  /*70e0*/  IADD3 R4, P2, P3, R7, UR14, R4 ;  /* 0x0000000e07047c10 */ /* 0x000fe2000fb5e004 */
[----:B------:R-:W-:Y:S01]  /*70f0*/  IMAD.U32 R8, RZ, RZ, UR8 ;  /* 0x00000008ff087e24 */ /* 0x000fe2000f8e00ff */
[----:B------:R-:W-:Y:S01]  /*7100*/  ULDC.64 UR8, c[0x0][UR17+0x210] ;  /* 0x0000840011087abb */ /* 0x000fe20008000a00 */
[----:B------:R-:W-:Y:S01]  /*7110*/  UIADD3.X UR7, UR7, UR18, UR12, UP0, UP2 ;  /* 0x0000001207077290 */ /* 0x000fe200087e440c */
[----:B------:R-:W-:Y:S01]  /*7120*/  IMAD R7, R9, UR9, RZ ;  /* 0x0000000909077c24 */ /* 0x000fe2000f8e02ff */
[----:B------:R-:W-:Y:S01]  /*7130*/  ULDC.64 UR10, c[0x0][0xba8] ;  /* 0x0002ea00000a7ab9 */ /* 0x000fe20000000a00 */
[----:B------:R-:W-:Y:S01]  /*7140*/  @!UP1 ULDC UR10, c[0x0][0xb50] ;  /* 0x0002d400000a9ab9 */ /* 0x000fe20000000800 */
[----:B------:R-:W-:Y:S01]  /*7150*/  @!UP1 ULDC UR11, c[0x0][0xb54] ;  /* 0x0002d500000b9ab9 */ /* 0x000fe20000000800 */
[----:B------:R-:W-:Y:S01]  /*7160*/  IMAD R7, R6, UR8, R7 ;  /* 0x0000000806077c24 */ /* 0x000fe2000f8e0207 */
[----:B------:R-:W-:-:S03]  /*7170*/  IADD3.X R5, R5, UR7, R8, P2, P3 ;  /* 0x0000000705057c10 */ /* 0x000fc600097e6408 */
[----:B------:R-:W-:-:S04]  /*7180*/  IMAD.WIDE.U32 R4, R9, UR8, R4 ;  /* 0x0000000809047c25 */ /* 0x000fc8000f8e0004 */
[----:B------:R-:W-:Y:S01]  /*7190*/  IMAD.IADD R5, R5, 0x1, R7 ;  /* 0x0000000105057824 */ /* 0x000fe200078e0207 */
[----:B------:R-:W-:-:S04]  /*71a0*/  LEA R9, P2, R4, UR10, 0x2 ;  /* 0x0000000a04097c11 */ /* 0x000fc8000f8410ff */
[----:B------:R-:W-:Y:S01]  /*71b0*/  LEA.HI.X R10, R4, UR11, R5, 0x2, P2 ;  /* 0x0000000b040a7c11 */ /* 0x000fe200090f1405 */
[----:B------:R-:W-:Y:S08]  /*71c0*/  @P4 BRA `(.L_x_213) ;  /* 0x0000000000104947 */ /* 0x000ff00003800000 */
[----:B------:R-:W-:Y:S05]  /*71d0*/  @!P0 BRA `(.L_x_213) ;  /* 0x00000000000c8947 */ /* 0x000fea0003800000 */
[----:B------:R-:W2:Y:S04]  /*71e0*/  LDG.E R4, desc[UR36][R32.64] ;  /* 0x0000002420047981 */ /* 0x000ea8000c1e1900 */
[----:B-----5:R-:W2:Y:S02]  /*71f0*/  LDG.E R3, desc[UR36][R32.64+0x4] ;  /* 0x0000042420037981 */ /* 0x020ea4000c1e1900 */
[----:B--2---:R-:W-:-:S07]  /*7200*/  IADD3 R3, -R4, R3, RZ ;  /* 0x0000000304037210 */ /* 0x004fce0007ffe1ff */
.L_x_213:
[----:B------:R-:W-:Y:S01]  /*7210*/  R2UR UR7, R175 ;  /* 0x00000000af0772ca */ /* 0x000fe200000e0000 */
[----:B------:R-:W-:Y:S01]  /*7220*/  SHFL.IDX PT, R4, R9, RZ, 0x1c1f ;  /* 0x001c1fff09047589 */ /* 0x000fe200000e0000 */
[----:B-----5:R-:W-:Y:S01]  /*7230*/  IMAD R3, R3, R18, RZ ;  /* 0x0000001203037224 */ /* 0x020fe200078e02ff */
[----:B------:R-:W-:Y:S02]  /*7240*/  LOP3.LUT P0, RZ, R179, 0x3, RZ, 0xc0, !PT ;  /* 0x00000003b3ff7812 */ /* 0x000fe4000780c0ff */
[----:B------:R-:W0:Y:S01]  /*7250*/  SHFL.IDX PT, R5, R10, RZ, 0x1c1f ;  /* 0x001c1fff0a057589 */ /* 0x000e2200000e0000 */
[----:B------:R-:W-:-:S03]  /*7260*/  PLOP3.LUT P3, PT, PT, PT, UP1, 0x80, 0x0 ;  /* 0x000000000000781c */ /* 0x000fc60003f6f018 */
[----:B------:R-:W-:Y:S04]  /*7270*/  SHFL.IDX PT, R6, R9, 0x1, 0x1c1f ;  /* 0x003c1f0009067f89 */ /* 0x000fe800000e0000 */
[----:B------:R-:W-:Y:S01]  /*7280*/  IMAD.U32 R13, RZ, RZ, UR7 ;  /* 0x00000007ff0d7e24 */ /* 0x000fe2000f8e00ff */
[----:B------:R-:W1:Y:S03]  /*7290*/  SHFL.IDX PT, R7, R10, 0x1, 0x1c1f ;  /* 0x003c1f000a077f89 */ /* 0x000e6600000e0000 */
[----:B------:R-:W-:-:S04]  /*72a0*/  IMAD R12, R13, 0x80, R196 ;  /* 0x000000800d0c7824 */ /* 0x000fc800078e02c4 */
[C---:B------:R-:W-:Y:S01]  /*72b0*/  VIADD R8, R12.reuse, 0x8 ;  /* 0x000000080c087836 */ /* 0x040fe20000000000 */
[----:B------:R-:W-:-:S04]  /*72c0*/  ISETP.GE.OR P2, PT, R12, R3, P0 ;  /* 0x000000030c00720c */ /* 0x000fc80000746670 */
[----:B------:R-:W-:-:S09]  /*72d0*/  ISETP.GE.OR P0, PT, R8, R3, P0 ;  /* 0x000000030800720c */ /* 0x000fd20000706670 */
[----:B0-----:R0:W-:Y:S01]  /*72e0*/  @!P2 ST.E desc[UR36][R4.64], R99 ;  /* 0x000000630400a985 */ /* 0x0011e2000c101924 */
[----:B------:R-:W-:-:S03]  /*72f0*/  ISETP.GE.AND P2, PT, R12, R3, PT ;  /* 0x000000030c00720c */ /* 0x000fc60003f46270 */
[----:B-1----:R0:W-:Y:S01]  /*7300*/  @!P0 ST.E desc[UR36][R6.64], R98 ;  /* 0x0000006206008985 */ /* 0x0021e2000c101924 */
[----:B------:R-:W-:Y:S01]  /*7310*/  ISETP.GE.AND P0, PT, R8, R3, PT ;  /* 0x000000030800720c */ /* 0x000fe20003f06270 */
[----:B------:R-:W-:-:S12]  /*7320*/  @P3 BRA `(.L_x_214) ;  /* 0x0000000800983947 */ /* 0x000fd80003800000 */
[----:B0-----:R-:W-:Y:S01]  /*7330*/  IMAD R5, R176, 0x40, R2 ;  /* 0x00000040b0057824 */ /* 0x001fe200078e0202 */
[----:B------:R-:W0:Y:S01]  /*7340*/  @P1 LDC R21, c[0x0][0xbec] ;  /* 0x0002fb00ff151b82 */ /* 0x000e220000000800 */
[----:B------:R-:W-:Y:S01]  /*7350*/  R2UR UR14, R175 ;  /* 0x00000000af0e72ca */ /* 0x000fe200000e0000 */
[----:B------:R-:W-:Y:S01]  /*7360*/  ULDC.64 UR10, c[0x0][0xaa0] ;  /* 0x0002a800000a7ab9 */ /* 0x000fe20000000a00 */
[----:B------:R-:W-:Y:S01]  /*7370*/  IMAD.WIDE R24, R5, 0x2, R24 ;  /* 0x0000000205187825 */ /* 0x000fe200078e0218 */
[----:B------:R-:W-:Y:S02]  /*7380*/  R2UR UR15, R174 ;  /* 0x00000000ae0f72ca */ /* 0x000fe400000e0000 */
[C---:B------:R-:W-:Y:S02]  /*7390*/  IADD3 R9, P6, R24.reuse, 0x1000, RZ ;  /* 0x0000100018097810 */ /* 0x040fe40007fde0ff */
[----:B------:R-:W-:Y:S02]  /*73a0*/  IADD3 R13, P5, R24, 0x2000, RZ ;  /* 0x00002000180d7810 */ /* 0x000fe40007fbe0ff */
[----:B------:R-:W-:-:S02]  /*73b0*/  LOP3.LUT R8, R9, 0x380, RZ, 0xc0, !PT ;  /* 0x0000038009087812 */ /* 0x000fc400078ec0ff */
[----:B------:R-:W-:Y:S02]  /*73c0*/  IADD3 R29, P4, R24, 0x3000, RZ ;  /* 0x00003000181d7810 */ /* 0x000fe40007f9e0ff */
[----:B------:R-:W-:Y:S02]  /*73d0*/  SHF.R.U64 R8, R8, 0x3, RZ ;  /* 0x0000000308087819 */ /* 0x000fe400000012ff */
[----:B------:R-:W-:Y:S02]  /*73e0*/  IADD3 R33, P3, R24, 0x4000, RZ ;  /* 0x0000400018217810 */ /* 0x000fe40007f7e0ff */
[----:B------:R-:W-:Y:S01]  /*73f0*/  LOP3.LUT R8, R8, R9, RZ, 0x3c, !PT ;  /* 0x0000000908087212 */ /* 0x000fe200078e3cff */
[----:B------:R-:W-:Y:S01]  /*7400*/  IMAD.X R9, RZ, RZ, R25, P6 ;  /* 0x000000ffff097224 */ /* 0x000fe200030e0619 */
[C---:B------:R-:W-:Y:S02]  /*7410*/  IADD3 R5, P6, R24.reuse, 0x7000, RZ ;  /* 0x0000700018057810 */ /* 0x040fe40007fde0ff */
[----:B------:R-:W-:-:S02]  /*7420*/  IADD3 R37, P2, R24, 0x5000, RZ ;  /* 0x0000500018257810 */ /* 0x000fc40007f5e0ff */
[C---:B------:R-:W-:Y:S01]  /*7430*/  IADD3 R41, P0, R24.reuse, 0x6000, RZ ;  /* 0x0000600018297810 */ /* 0x040fe20007f1e0ff */
[----:B------:R-:W-:Y:S01]  /*7440*/  UIMAD UR7, UR12, UR10, URZ ;  /* 0x0000000a0c0772a4 */ /* 0x000fe2000f8e023f */
[----:B------:R-:W-:Y:S01]  /*7450*/  LOP3.LUT R7, R24, 0x380, RZ, 0xc0, !PT ;  /* 0x0000038018077812 */ /* 0x000fe200078ec0ff */
[----:B------:R-:W-:Y:S01]  /*7460*/  UIMAD.WIDE.U32 UR8, UR4, UR10, URZ ;  /* 0x0000000a040872a5 */ /* 0x000fe2000f8e003f */
[----:B------:R-:W-:Y:S01]  /*7470*/  LOP3.LUT R4, R5, 0x380, RZ, 0xc0, !PT ;  /* 0x0000038005047812 */ /* 0x000fe200078ec0ff */
[----:B------:R-:W-:Y:S01]  /*7480*/  IMAD R19, R17, 0x20, R176 ;  /* 0x0000002011137824 */ /* 0x000fe200078e02b0 */
[----:B------:R-:W-:Y:S01]  /*7490*/  LOP3.LUT R12, R13, 0x380, RZ, 0xc0, !PT ;  /* 0x000003800d0c7812 */ /* 0x000fe200078ec0ff */
[----:B------:R-:W-:Y:S01]  /*74a0*/  IMAD.U32 R26, RZ, RZ, UR14 ;  /* 0x0000000eff1a7e24 */ /* 0x000fe2000f8e00ff */
[----:B------:R-:W-:Y:S01]  /*74b0*/  LOP3.LUT R28, R29, 0x380, RZ, 0xc0, !PT ;  /* 0x000003801d1c7812 */ /* 0x000fe200078ec0ff */
[----:B------:R-:W-:Y:S01]  /*74c0*/  ULDC.64 UR12, c[0x0][0xaf0] ;  /* 0x0002bc00000c7ab9 */ /* 0x000fe20000000a00 */
[----:B------:R-:W-:Y:S01]  /*74d0*/  LOP3.LUT R32, R33, 0x380, RZ, 0xc0, !PT ;  /* 0x0000038021207812 */ /* 0x000fe200078ec0ff */
[----:B------:R-:W5:Y:S01]  /*74e0*/  LD.E.128 R8, desc[UR36][R8.64] ;  /* 0x0000002408087980 */ /* 0x000f62000c101d00 */
[----:B------:R-:W-:-:S02]  /*74f0*/  LOP3.LUT R36, R37, 0x380, RZ, 0xc0, !PT ;  /* 0x0000038025247812 */ /* 0x000fc400078ec0ff */
[----:B------:R-:W-:Y:S02]  /*7500*/  LOP3.LUT R40, R41, 0x380, RZ, 0xc0, !PT ;  /* 0x0000038029287812 */ /* 0x000fe400078ec0ff */
[----:B------:R-:W-:Y:S02]  /*7510*/  SHF.R.U64 R7, R7, 0x3, RZ ;  /* 0x0000000307077819 */ /* 0x000fe400000012ff */
[----:B------:R-:W-:Y:S02]  /*7520*/  SHF.R.U64 R4, R4, 0x3, RZ ;  /* 0x0000000304047819 */ /* 0x000fe400000012ff */
[----:B------:R-:W-:Y:S02]  /*7530*/  SHF.R.U64 R12, R12, 0x3, RZ ;  /* 0x000000030c0c7819 */ /* 0x000fe400000012ff */
[----:B------:R-:W-:Y:S02]  /*7540*/  SHF.R.U64 R28, R28, 0x3, RZ ;  /* 0x000000031c1c7819 */ /* 0x000fe400000012ff */
[----:B------:R-:W-:-:S02]  /*7550*/  SHF.R.U64 R32, R32, 0x3, RZ ;  /* 0x0000000320207819 */ /* 0x000fc400000012ff */
[----:B------:R-:W-:Y:S02]  /*7560*/  SHF.R.U64 R36, R36, 0x3, RZ ;  /* 0x0000000324247819 */ /* 0x000fe400000012ff */
[----:B------:R-:W-:Y:S02]  /*7570*/  SHF.R.U64 R40, R40, 0x3, RZ ;  /* 0x0000000328287819 */ /* 0x000fe400000012ff */
[----:B------:R-:W-:Y:S02]  /*7580*/  LOP3.LUT R24, R7, R24, RZ, 0x3c, !PT ;  /* 0x0000001807187212 */ /* 0x000fe400078e3cff */
[----:B------:R-:W-:Y:S01]  /*7590*/  LOP3.LUT R12, R12, R13, RZ, 0x3c, !PT ;  /* 0x0000000d0c0c7212 */ /* 0x000fe200078e3cff */
[--C-:B------:R-:W-:Y:S01]  /*75a0*/  IMAD.X R13, RZ, RZ, R25.reuse, P5 ;  /* 0x000000ffff0d7224 */ /* 0x100fe200028e0619 */
[----:B------:R-:W-:Y:S01]  /*75b0*/  LOP3.LUT R28, R28, R29, RZ, 0x3c, !PT ;  /* 0x0000001d1c1c7212 */ /* 0x000fe200078e3cff */
[--C-:B------:R-:W-:Y:S01]  /*75c0*/  IMAD.X R29, RZ, RZ, R25.reuse, P4 ;  /* 0x000000ffff1d7224 */ /* 0x100fe200020e0619 */
[----:B------:R-:W-:Y:S01]  /*75d0*/  LOP3.LUT R32, R32, R33, RZ, 0x3c, !PT ;  /* 0x0000002120207212 */ /* 0x000fe200078e3cff */
[--C-:B------:R-:W-:Y:S01]  /*75e0*/  IMAD.X R33, RZ, RZ, R25.reuse, P3 ;  /* 0x000000ffff217224 */ /* 0x100fe200018e0619 */
[----:B------:R-:W-:Y:S01]  /*75f0*/  LOP3.LUT R36, R36, R37, RZ, 0x3c, !PT ;  /* 0x0000002524247212 */ /* 0x000fe200078e3cff */
[--C-:B------:R-:W-:Y:S01]  /*7600*/  IMAD.X R37, RZ, RZ, R25.reuse, P2 ;  /* 0x000000ffff257224 */ /* 0x100fe200010e0619 */
[----:B------:R-:W-:Y:S01]  /*7610*/  LOP3.LUT R40, R40, R41, RZ, 0x3c, !PT ;  /* 0x0000002928287212 */ /* 0x000fe200078e3cff */
[----:B------:R-:W-:Y:S01]  /*7620*/  IMAD.X R41, RZ, RZ, R25, P0 ;  /* 0x000000ffff297224 */ /* 0x000fe200000e0619 */
[----:B------:R-:W-:-:S02]  /*7630*/  LOP3.LUT R44, R4, R5, RZ, 0x3c, !PT ;  /* 0x00000005042c7212 */ /* 0x000fc400078e3cff */
[----:B------:R-:W-:Y:S01]  /*7640*/  IADD3.X R45, RZ, R25, RZ, P6, !PT ;  /* 0x00000019ff2d7210 */ /* 0x000fe200037fe4ff */
[----:B------:R1:W5:Y:S01]  /*7650*/  LD.E.128 R4, desc[UR36][R24.64] ;  /* 0x0000002418047980 */ /* 0x000362000c101d00 */
[----:B------:R-:W-:Y:S01]  /*7660*/  UIMAD UR7, UR4, UR11, UR7 ;  /* 0x0000000b040772a4 */ /* 0x000fe2000f8e0207 */
[----:B------:R-:W-:Y:S02]  /*7670*/  IMAD R26, R26, 0x80, R19 ;  /* 0x000000801a1a7824 */ /* 0x000fe400078e0213 */
[----:B------:R-:W-:Y:S01]  /*7680*/  ULDC.64 UR10, c[0x0][0xae8] ;  /* 0x0002ba00000a7ab9 */ /* 0x000fe20000000a00 */
[----:B------:R-:W5:Y:S04]  /*7690*/  LD.E.128 R12, desc[UR36][R12.64] ;  /* 0x000000240c0c7980 */ /* 0x000f68000c101d00 */
[----:B------:R-:W5:Y:S01]  /*76a0*/  LD.E.128 R28, desc[UR36][R28.64] ;  /* 0x000000241c1c7980 */ /* 0x000f62000c101d00 */
[----:B-1----:R-:W1:Y:S01]  /*76b0*/  @P1 LDC R25, c[0x0][0xbf0] ;  /* 0x0002fc00ff191b82 */ /* 0x002e620000000800 */
[----:B------:R-:W-:-:S02]  /*76c0*/  UIADD3 UR9, UR9, UR7, URZ ;  /* 0x0000000709097290 */ /* 0x000fc4000fffe03f */
[----:B------:R-:W-:Y:S01]  /*76d0*/  USHF.R.S32.HI UR4, URZ, 0x1f, UR61 ;  /* 0x0000001f3f047899 */ /* 0x000fe2000801143d */
[----:B------:R-:W5:Y:S01]  /*76e0*/  LD.E.128 R32, desc[UR36][R32.64] ;  /* 0x0000002420207980 */ /* 0x000f62000c101d00 */
[----:B------:R-:W-:Y:S01]  /*76f0*/  UIMAD.WIDE.U32 UR8, UR15, UR10, UR8 ;  /* 0x0000000a0f0872a5 */ /* 0x000fe2000f8e0008 */
[----:B0-----:R-:W-:Y:S01]  /*7700*/  @P1 IMAD.HI.U32 R20, R26, R21, RZ ;  /* 0x000000151a141227 */ /* 0x001fe200078e00ff */
[----:B------:R-:W-:Y:S01]  /*7710*/  UIMAD UR4, UR4, UR12, URZ ;  /* 0x0000000c040472a4 */ /* 0x000fe2000f8e023f */
[----:B------:R-:W5:Y:S01]  /*7720*/  LD.E.128 R36, desc[UR36][R36.64] ;  /* 0x0000002424247980 */ /* 0x000f62000c101d00 */
[----:B------:R-:W-:Y:S01]  /*7730*/  UIMAD UR9, UR15, UR11, UR9 ;  /* 0x0000000b0f0972a4 */ /* 0x000fe2000f8e0209 */
[----:B------:R-:W-:Y:S01]  /*7740*/  IMAD.MOV.U32 R19, RZ, RZ, R26 ;  /* 0x000000ffff137224 */ /* 0x000fe200078e001a */
[----:B------:R-:W-:Y:S01]  /*7750*/  UIMAD UR4, UR61, UR13, UR4 ;  /* 0x0000000d3d0472a4 */ /* 0x000fe2000f8e0204 */
[----:B------:R-:W5:Y:S01]  /*7760*/  LD.E.128 R40, desc[UR36][R40.64] ;  /* 0x0000002428287980 */ /* 0x000f62000c101d00 */
[----:B------:R-:W-:Y:S01]  /*7770*/  UIMAD.WIDE.U32 UR8, UR61, UR12, UR8 ;  /* 0x0000000c3d0872a5 */ /* 0x000fe2000f8e0008 */
[----:B------:R-:W-:-:S02]  /*7780*/  ULDC.64 UR10, c[0x0][0xae0] ;  /* 0x0002b800000a7ab9 */ /* 0x000fc40000000a00 */
[----:B------:R-:W5:Y:S01]  /*7790*/  LD.E.128 R44, desc[UR36][R44.64] ;  /* 0x000000242c2c7980 */ /* 0x000f62000c101d00 */
[----:B------:R-:W-:Y:S01]  /*77a0*/  UIADD3 UR4, UR9, UR4, URZ ;  /* 0x0000000409047290 */ /* 0x000fe2000fffe03f */
[----:B-1----:R-:W-:Y:S01]  /*77b0*/  @P1 SHF.R.U32.HI R19, RZ, R25, R20 ;  /* 0x00000019ff131219 */ /* 0x002fe20000011614 */
[----:B------:R-:W-:Y:S01]  /*77c0*/  IMAD.U32 R21, RZ, RZ, UR9 ;  /* 0x00000009ff157e24 */ /* 0x000fe2000f8e00ff */
[----:B------:R-:W-:Y:S01]  /*77d0*/  @!PT LDS RZ, [RZ] ;  /* 0x00000000fffff984 */ /* 0x000fe20000000800 */
[----:B------:R-:W-:Y:S01]  /*77e0*/  @!PT LDS RZ, [RZ] ;  /* 0x00000000fffff984 */ /* 0x000fe20000000800 */
[----:B------:R-:W-:Y:S01]  /*77f0*/  @!PT LDS RZ, [RZ] ;  /* 0x00000000fffff984 */ /* 0x000fe20000000800 */
[----:B------:R-:W-:Y:S01]  /*7800*/  @!PT LDS RZ, [RZ] ;  /* 0x00000000fffff984 */ /* 0x000fe20000000800 */
[----:B------:R0:W-:Y:S06]  /*7810*/  MEMBAR.ALL.CTA ;  /* 0x0000000000007992 */ /* 0x0001ec0000008000 */
[----:B0-----:R-:W0:Y:S01]  /*7820*/  FENCE.VIEW.ASYNC.S ;  /* 0x00000000000073c6 */ /* 0x001e220000000000 */
[--C-:B------:R-:W-:Y:S01]  /*7830*/  SHF.R.S32.HI R24, RZ, 0x1f, R19.reuse ;  /* 0x0000001fff187819 */ /* 0x100fe20000011413 */
[----:B------:R-:W-:-:S02]  /*7840*/  IMAD.MOV R25, RZ, RZ, -R19 ;  /* 0x000000ffff197224 */ /* 0x000fc400078e0a13 */
[----:B------:R-:W-:Y:S01]  /*7850*/  IMAD.U32 R20, RZ, RZ, UR8 ;  /* 0x00000008ff147e24 */ /* 0x000fe2000f8e00ff */
[----:B------:R-:W-:Y:S01]  /*7860*/  ULDC.64 UR8, c[0x0][0xad8] ;  /* 0x0002b60000087ab9 */ /* 0x000fe20000000a00 */
[----:B------:R-:W-:Y:S02]  /*7870*/  IMAD R24, R24, UR10, RZ ;  /* 0x0000000a18187c24 */ /* 0x000fe4000f8e02ff */
[----:B------:R-:W-:Y:S02]  /*7880*/  IMAD.U32 R21, RZ, RZ, UR4 ;  /* 0x00000004ff157e24 */ /* 0x000fe4000f8e00ff */
[----:B------:R-:W-:Y:S02]  /*7890*/  IMAD R25, R18, R25, R26 ;  /* 0x0000001912197224 */ /* 0x000fe400078e021a */
[C---:B------:R-:W-:Y:S02]  /*78a0*/  IMAD R49, R19.reuse, UR11, R24 ;  /* 0x0000000b13317c24 */ /* 0x040fe4000f8e0218 */
[----:B------:R-:W-:Y:S01]  /*78b0*/  IMAD.WIDE.U32 R18, R19, UR10, R20 ;  /* 0x0000000a13127c25 */ /* 0x000fe2000f8e0014 */
[----:B------:R-:W-:-:S03]  /*78c0*/  SHF.R.S32.HI R20, RZ, 0x1f, R25 ;  /* 0x0000001fff147819 */ /* 0x000fc60000011419 */
[----:B------:R-:W-:Y:S01]  /*78d0*/  IMAD.U32 R21, RZ, RZ, UR14 ;  /* 0x0000000eff157e24 */ /* 0x000fe2000f8e00ff */
[----:B------:R-:W-:Y:S01]  /*78e0*/  IADD3 R19, R19, R49, RZ ;  /* 0x0000003113137210 */ /* 0x000fe20007ffe0ff */
[----:B------:R-:W-:Y:S02]  /*78f0*/  IMAD R24, R20, UR8, RZ ;  /* 0x0000000814187c24 */ /* 0x000fe4000f8e02ff */
[----:B------:R-:W-:Y:S02]  /*7900*/  IMAD R26, R21, 0x80, R176 ;  /* 0x00000080151a7824 */ /* 0x000fe400078e02b0 */
[C---:B------:R-:W-:Y:S02]  /*7910*/  IMAD R21, R25.reuse, UR9, R24 ;  /* 0x0000000919157c24 */ /* 0x040fe4000f8e0218 */
[----:B------:R-:W-:Y:S01]  /*7920*/  IMAD.WIDE.U32 R18, R25, UR8, R18 ;  /* 0x0000000819127c25 */ /* 0x000fe2000f8e0012 */
[----:B------:R-:W-:Y:S01]  /*7930*/  ISETP.GE.AND P2, PT, R26, R3, PT ;  /* 0x000000031a00720c */ /* 0x000fe20003f46270 */
[----:B------:R-:W-:-:S02]  /*7940*/  ULDC.64 UR8, c[0x0][0xa80] ;  /* 0x0002a00000087ab9 */ /* 0x000fc40000000a00 */
[----:B------:R-:W-:Y:S01]  /*7950*/  IMAD.IADD R19, R19, 0x1, R21 ;  /* 0x0000000113137824 */ /* 0x000fe200078e0215 */
[----:B------:R-:W-:Y:S01]  /*7960*/  LEA R24, P3, R18, UR8, 0x1 ;  /* 0x0000000812187c11 */ /* 0x000fe2000f8608ff */
[----:B------:R-:W-:Y:S02]  /*7970*/  VIADD R0, R0, 0x2a820 ;  /* 0x0002a82000007836 */ /* 0x000fe40000000000 */
[----:B------:R-:W-:Y:S01]  /*7980*/  VIADD R20, R26, 0x20 ;  /* 0x000000201a147836 */ /* 0x000fe20000000000 */
[----:B------:R-:W-:Y:S02]  /*7990*/  LEA.HI.X R25, R18, UR9, R19, 0x1, P3 ;  /* 0x0000000912197c11 */ /* 0x000fe400098f0c13 */
[----:B------:R-:W-:Y:S02]  /*79a0*/  PRMT R0, RZ, 0x654, R0 ;  /* 0x00000654ff007816 */ /* 0x000fe40000000000 */
[-C--:B------:R-:W-:Y:S01]  /*79b0*/  ISETP.GE.AND P0, PT, R20, R3.reuse, PT ;  /* 0x000000031400720c */ /* 0x080fe20003f06270 */
[----:B------:R-:W-:Y:S01]  /*79c0*/  VIADD R20, R26, 0x40 ;  /* 0x000000401a147836 */ /* 0x000fe20000000000 */
[----:B0-----:R0:W-:Y:S01]  /*79d0*/  SYNCS.ARRIVE.TRANS64.RED.A1T0 RZ, [R0+URZ], RZ ;  /* 0x000000ff00ff79a7 */ /* 0x0011e2000810043f */
[----:B------:R0:W1:Y:S01]  /*79e0*/  SHFL.IDX PT, R19, R24, RZ, 0x181f ;  /* 0x00181fff18137589 */ /* 0x00006200000e0000 */
[----:B------:R-:W-:Y:S03]  /*79f0*/  BSSY B1, `(.L_x_215) ;  /* 0x000000d000017945 */ /* 0x000fe60003800000 */
[----:B------:R0:W2:Y:S01]  /*7a00*/  SHFL.IDX PT, R21, R25, RZ, 0x181f ;  /* 0x00181fff19157589 */ /* 0x0000a200000e0000 */
[----:B------:R-:W-:Y:S01]  /*7a10*/  ISETP.GE.AND P1, PT, R20, R3, PT ;  /* 0x000000031400720c */ /* 0x000fe20003f26270 */
[----:B------:R-:W-:-:S12]  /*7a20*/  @P2 BRA `(.L_x_216) ;  /* 0x0000000000242947 */ /* 0x000fd80003800000 */
[----:B------:R-:W-:Y:S02]  /*7a30*/  ULDC UR4, c[0x0][0xac8] ;  /* 0x0002b20000047ab9 */ /* 0x000fe40000000800 */
[----:B------:R-:W-:Y:S02]  /*7a40*/  ISETP.GE.AND P2, PT, R2, UR4, PT ;  /* 0x0000000402007c0c */ /* 0x000fe4000bf46270 */
[----:B------:R-:W-:-:S11]  /*7a50*/  ISETP.GE.AND P3, PT, R16, UR4, PT ;  /* 0x0000000410007c0c */ /* 0x000fd6000bf66270 */
[-C--:B-1----:R-:W-:Y:S02]  /*7a60*/  @!P2 LEA R18, P4, R2, R19.reuse, 0x1 ;  /* 0x000000130212a211 */ /* 0x082fe400078808ff */
[----:B------:R-:W-:Y:S02]  /*7a70*/  @!P3 LEA R20, P5, R16, R19, 0x1 ;  /* 0x000000131014b211 */ /* 0x000fe400078a08ff */
[-C--:B--2---:R-:W-:Y:S02]  /*7a80*/  @!P2 LEA.HI.X R19, R2, R21.reuse, R201, 0x1, P4 ;  /* 0x000000150213a211 */ /* 0x084fe400020f0cc9 */
[----:B------:R-:W-:-:S03]  /*7a90*/  @!P3 LEA.HI.X R21, R16, R21, R200, 0x1, P5 ;  /* 0x000000151015b211 */ /* 0x000fc600028f0cc8 */
[----:B-----5:R3:W-:Y:S04]  /*7aa0*/  @!P2 ST.E.128 desc[UR36][R18.64], R4 ;  /* 0x000000041200a985 */ /* 0x0207e8000c101d24 */
[----:B------:R3:W-:Y:S02]  /*7ab0*/  @!P3 ST.E.128 desc[UR36][R20.64], R32 ;  /* 0x000000201400b985 */ /* 0x0007e4000c101d24 */
.L_x_216:
[----:B------:R-:W-:Y:S05]  /*7ac0*/  BSYNC B1 ;  /* 0x0000000000017941 */ /* 0x000fea0003800000 */
.L_x_215:
[----:B---3-5:R3:W4:Y:S01]  /*7ad0*/  SHFL.IDX PT, R7, R25, 0x1, 0x181f ;  /* 0x00381f0019077f89 */ /* 0x02872200000e0000 */
[----:B------:R-:W-:Y:S03]  /*7ae0*/  BSSY B1, `(.L_x_217) ;  /* 0x000000c000017945 */ /* 0x000fe60003800000 */
[----:B------:R3:W0:Y:S01]  /*7af0*/  SHFL.IDX PT, R5, R24, 0x1, 0x181f ;  /* 0x00381f0018057f89 */ /* 0x00062200000e0000 */
[----:B------:R-:W-:Y:S05]  /*7b00*/  @P0 BRA `(.L_x_218) ;  /* 0x0000000000240947 */ /* 0x000fea0003800000 */
[----:B------:R-:W-:Y:S02]  /*7b10*/  ULDC UR4, c[0x0][0xac8] ;  /* 0x0002b20000047ab9 */ /* 0x000fe40000000800 */
[----:B------:R-:W-:Y:S02]  /*7b20*/  ISETP.GE.AND P3, PT, R2, UR4, PT ;  /* 0x0000000402007c0c */ /* 0x000fe4000bf66270 */
[----:B------:R-:W-:-:S11]  /*7b30*/  ISETP.GE.AND P4, PT, R16, UR4, PT ;  /* 0x0000000410007c0c */ /* 0x000fd6000bf86270 */
[-C--:B0-----:R-:W-:Y:S02]  /*7b40*/  @!P3 LEA R4, P0, R2, R5.reuse, 0x1 ;  /* 0x000000050204b211 */ /* 0x081fe400078008ff */
[----:B------:R-:W-:Y:S02]  /*7b50*/  @!P4 LEA R6, P2, R16, R5, 0x1 ;  /* 0x000000051006c211 */ /* 0x000fe400078408ff */
[-C--:B----4-:R-:W-:Y:S02]  /*7b60*/  @!P3 LEA.HI.X R5, R2, R7.reuse, R201, 0x1, P0 ;  /* 0x000000070205b211 */ /* 0x090fe400000f0cc9 */
[----:B------:R-:W-:-:S03]  /*7b70*/  @!P4 LEA.HI.X R7, R16, R7, R200, 0x1, P2 ;  /* 0x000000071007c211 */ /* 0x000fc600010f0cc8 */
[----:B------:R0:W-:Y:S04]  /*7b80*/  @!P3 ST.E.128 desc[UR36][R4.64], R8 ;  /* 0x000000080400b985 */ /* 0x0001e8000c101d24 */
[----:B------:R0:W-:Y:S02]  /*7b90*/  @!P4 ST.E.128 desc[UR36][R6.64], R36 ;  /* 0x000000240600c985 */ /* 0x0001e4000c101d24 */
.L_x_218:
[----:B------:R-:W-:Y:S05]  /*7ba0*/  BSYNC B1 ;  /* 0x0000000000017941 */ /* 0x000fea0003800000 */
.L_x_217:
[----:B0---4-:R0:W4:Y:S01]  /*7bb0*/  SHFL.IDX PT, R7, R25, 0x2, 0x181f ;  /* 0x00581f0019077f89 */ /* 0x01112200000e0000 */
        /* <DEDUP_REMOVED lines=12> */
.L_x_220:
[----:B------:R-:W-:Y:S05]  /*7c80*/  BSYNC B1 ;  /* 0x0000000000017941 */ /* 0x000fea0003800000 */
.L_x_219:
[----:B------:R-:W-:Y:S01]  /*7c90*/  VIADD R0, R26, 0x60 ;  /* 0x000000601a007836 */ /* 0x000fe20000000000 */
[----:B0--3--:R-:W0:Y:S04]  /*7ca0*/  SHFL.IDX PT, R25, R25, 0x3, 0x181f ;  /* 0x00781f0019197f89 */ /* 0x009e2800000e0000 */
[----:B------:R-:W-:Y:S01]  /*7cb0*/  ISETP.GE.AND P0, PT, R0, R3, PT ;  /* 0x000000030000720c */ /* 0x000fe20003f06270 */
[----:B----4-:R3:W4:-:S12]  /*7cc0*/  SHFL.IDX PT, R7, R24, 0x3, 0x181f ;  /* 0x00781f0018077f89 */ /* 0x01071800000e0000 */
[----:B---3--:R-:W-:Y:S05]  /*7cd0*/  @P0 BRA `(.L_x_221) ;  /* 0x0000001800580947 */ /* 0x008fea0003800000 */
[----:B------:R-:W-:Y:S02]  /*7ce0*/  ULDC UR4, c[0x0][0xac8] ;  /* 0x0002b20000047ab9 */ /* 0x000fe40000000800 */
[----:B------:R-:W-:-:S13]  /*7cf0*/  ISETP.GE.AND P1, PT, R2, UR4, PT ;  /* 0x0000000402007c0c */ /* 0x000fda000bf26270 */
[----:B----4-:R-:W-:-:S04]  /*7d00*/  @!P1 LEA R4, P0, R2, R7, 0x1 ;  /* 0x0000000702049211 */ /* 0x010fc800078008ff */
[----:B0-----:R-:W-:Y:S02]  /*7d10*/  @!P1 LEA.HI.X R5, R2, R25, R201, 0x1, P0 ;  /* 0x0000001902059211 */ /* 0x001fe400000f0cc9 */
[----:B------:R-:W-:-:S03]  /*7d20*/  ISETP.GE.AND P0, PT, R16, UR4, PT ;  /* 0x0000000410007c0c */ /* 0x000fc6000bf06270 */
[----:B------:R3:W-:Y:S10]  /*7d30*/  @!P1 ST.E.128 desc[UR36][R4.64], R28 ;  /* 0x0000001c04009985 */ /* 0x0007f4000c101d24 */
[----:B------:R-:W-:Y:S05]  /*7d40*/  @P0 BRA `(.L_x_221) ;  /* 0x00000018003c0947 */ /* 0x000fea0003800000 */
[----:B---3--:R-:W-:-:S04]  /*7d50*/  LEA R4, P0, R16, R7, 0x1 ;  /* 0x0000000710047211 */ /* 0x008fc800078008ff */
[----:B------:R-:W-:-:S05]  /*7d60*/  LEA.HI.X R5, R16, R25, R200, 0x1, P0 ;  /* 0x0000001910057211 */ /* 0x000fca00000f0cc8 */
[----:B------:R0:W-:Y:S01]  /*7d70*/  ST.E.128 desc[UR36][R4.64], R44 ;  /* 0x0000002c04007985 */ /* 0x0001e2000c101d24 */
[----:B------:R-:W-:Y:S05]  /*7d80*/  BRA `(.L_x_221) ;  /* 0x00000018002c7947 */ /* 0x000fea0003800000 */
.L_x_214:
[----:B------:R-:W-:Y:S01]  /*7d90*/  ULDC.64 UR10, c[0x0][0xb08] ;  /* 0x0002c200000a7ab9 */ /* 0x000fe20000000a00 */
[----:B------:R-:W-:Y:S01]  /*7da0*/  R2UR UR14, R174 ;  /* 0x00000000ae0e72ca */ /* 0x000fe200000e0000 */
[----:B------:R-:W-:Y:S01]  /*7db0*/  UIMAD UR7, UR12, UR10, URZ ;  /* 0x0000000a0c0772a4 */ /* 0x000fe2000f8e023f */
[----:B0-----:R-:W0:Y:S01]  /*7dc0*/  @P1 LDC R4, c[0x0][0xbec] ;  /* 0x0002fb00ff041b82 */ /* 0x001e220000000800 */
[----:B------:R-:W-:Y:S01]  /*7dd0*/  UIMAD.WIDE.U32 UR8, UR4, UR10, URZ ;  /* 0x0000000a040872a5 */ /* 0x000fe2000f8e003f */
[----:B------:R-:W-:Y:S01]  /*7de0*/  R2UR UR13, R19 ;  /* 0x00000000130d72ca */ /* 0x000fe200000e0000 */
[----:B------:R-:W-:Y:S01]  /*7df0*/  UIMAD UR7, UR4, UR11, UR7 ;  /* 0x0000000b040772a4 */ /* 0x000fe2000f8e0207 */
[----:B------:R-:W-:Y:S01]  /*7e00*/  IMAD.MOV.U32 R3, RZ, RZ, R11 ;  /* 0x000000ffff037224 */ /* 0x000fe200078e000b */
[----:B------:R-:W-:Y:S01]  /*7e10*/  USHF.R.S32.HI UR4, URZ, 0x1f, UR61 ;  /* 0x0000001f3f047899 */ /* 0x000fe2000801143d */
[----:B------:R-:W-:Y:S01]  /*7e20*/  BSSY B1, `(.L_x_222) ;  /* 0x000006a000017945 */ /* 0x000fe20003800000 */
[----:B------:R-:W-:Y:S01]  /*7e30*/  UIADD3 UR9, UR9, UR7, URZ ;  /* 0x0000000709097290 */ /* 0x000fe2000fffe03f */
[----:B------:R-:W1:Y:S01]  /*7e40*/  @P1 LDC R5, c[0x0][0xbf0] ;  /* 0x0002fc00ff051b82 */ /* 0x000e620000000800 */
[----:B------:R-:W-:-:S02]  /*7e50*/  ULDC.64 UR10, c[0x0][0xb38] ;  /* 0x0002ce00000a7ab9 */ /* 0x000fc40000000a00 */
[----:B------:R-:W-:-:S04]  /*7e60*/  UIMAD.WIDE.U32 UR8, UR14, UR10, UR8 ;  /* 0x0000000a0e0872a5 */ /* 0x000fc8000f8e0008 */
[----:B------:R-:W-:-:S03]  /*7e70*/  UIMAD UR9, UR14, UR11, UR9 ;  /* 0x0000000b0e0972a4 */ /* 0x000fc6000f8e0209 */
[----:B------:R-:W-:Y:S02]  /*7e80*/  ULDC.64 UR10, c[0x0][0xb40] ;  /* 0x0002d000000a7ab9 */ /* 0x000fe40000000a00 */
[----:B------:R-:W-:Y:S02]  /*7e90*/  UIMAD UR4, UR4, UR10, URZ ;  /* 0x0000000a040472a4 */ /* 0x000fe4000f8e023f */
[----:B------:R-:W-:Y:S02]  /*7ea0*/  UIMAD.WIDE.U32 UR8, UR61, UR10, UR8 ;  /* 0x0000000a3d0872a5 */ /* 0x000fe4000f8e0008 */
[----:B------:R-:W-:Y:S01]  /*7eb0*/  UIMAD UR4, UR61, UR11, UR4 ;  /* 0x0000000b3d0472a4 */ /* 0x000fe2000f8e0204 */
[----:B0-----:R-:W-:Y:S02]  /*7ec0*/  @P1 IMAD.HI.U32 R4, R11, R4, RZ ;  /* 0x000000040b041227 */ /* 0x001fe400078e00ff */
[----:B------:R-:W-:Y:S01]  /*7ed0*/  ULDC.64 UR10, c[0x0][0xb48] ;  /* 0x0002d200000a7ab9 */ /* 0x000fe20000000a00 */
[----:B------:R-:W-:-:S02]  /*7ee0*/  UIADD3 UR9, UR9, UR4, URZ ;  /* 0x0000000409097290 */ /* 0x000fc4000fffe03f */
[----:B-1----:R-:W-:Y:S02]  /*7ef0*/  @P1 SHF.R.U32.HI R3, RZ, R5, R4 ;  /* 0x00000005ff031219 */ /* 0x002fe40000011604 */
[----:B------:R-:W-:Y:S02]  /*7f00*/  UIMAD.WIDE.U32 UR8, UR13, UR10, UR8 ;  /* 0x0000000a0d0872a5 */ /* 0x000fe4000f8e0008 */
[--C-:B------:R-:W-:Y:S02]  /*7f10*/  SHF.R.S32.HI R4, RZ, 0x1f, R3.reuse ;  /* 0x0000001fff047819 */ /* 0x100fe40000011403 */
[----:B------:R-:W-:Y:S01]  /*7f20*/  UIMAD UR4, UR13, UR11, UR9 ;  /* 0x0000000b0d0472a4 */ /* 0x000fe2000f8e0209 */
[----:B------:R-:W-:Y:S02]  /*7f30*/  IMAD.MOV R7, RZ, RZ, -R3 ;  /* 0x000000ffff077224 */ /* 0x000fe400078e0a03 */
[----:B------:R-:W-:Y:S01]  /*7f40*/  ULDC.64 UR10, c[0x0][0xb30] ;  /* 0x0002cc00000a7ab9 */ /* 0x000fe20000000a00 */
[----:B------:R-:W-:-:S02]  /*7f50*/  IMAD.U32 R5, RZ, RZ, UR9 ;  /* 0x00000009ff057e24 */ /* 0x000fc4000f8e00ff */
[----:B------:R-:W-:Y:S02]  /*7f60*/  IMAD R6, R4, UR10, RZ ;  /* 0x0000000a04067c24 */ /* 0x000fe4000f8e02ff */
[----:B------:R-:W-:Y:S02]  /*7f70*/  IMAD R7, R18, R7, R11 ;  /* 0x0000000712077224 */ /* 0x000fe400078e020b */
[----:B------:R-:W-:Y:S01]  /*7f80*/  IMAD.U32 R4, RZ, RZ, UR8 ;  /* 0x00000008ff047e24 */ /* 0x000fe2000f8e00ff */
[----:B------:R-:W-:Y:S01]  /*7f90*/  ULDC.64 UR8, c[0x0][0xb28] ;  /* 0x0002ca0000087ab9 */ /* 0x000fe20000000a00 */
[----:B------:R-:W-:Y:S02]  /*7fa0*/  IMAD.U32 R5, RZ, RZ, UR4 ;  /* 0x00000004ff057e24 */ /* 0x000fe4000f8e00ff */
[C---:B------:R-:W-:Y:S01]  /*7fb0*/  IMAD R9, R3.reuse, UR11, R6 ;  /* 0x0000000b03097c24 */ /* 0x040fe2000f8e0206 */
[----:B------:R-:W-:Y:S01]  /*7fc0*/  SHF.R.S32.HI R6, RZ, 0x1f, R7 ;  /* 0x0000001fff067819 */ /* 0x000fe20000011407 */
[----:B------:R-:W-:-:S04]  /*7fd0*/  IMAD.WIDE.U32 R4, R3, UR10, R4 ;  /* 0x0000000a03047c25 */ /* 0x000fc8000f8e0004 */
[----:B------:R-:W-:Y:S01]  /*7fe0*/  IMAD R6, R6, UR8, RZ ;  /* 0x0000000806067c24 */ /* 0x000fe2000f8e02ff */
[----:B------:R-:W-:-:S03]  /*7ff0*/  IADD3 R5, R5, R9, RZ ;  /* 0x0000000905057210 */ /* 0x000fc60007ffe0ff */
[C---:B------:R-:W-:Y:S02]  /*8000*/  IMAD R3, R7.reuse, UR9, R6 ;  /* 0x0000000907037c24 */ /* 0x040fe4000f8e0206 */
[----:B------:R-:W-:Y:S01]  /*8010*/  IMAD.WIDE.U32 R4, R7, UR8, R4 ;  /* 0x0000000807047c25 */ /* 0x000fe2000f8e0004 */
[----:B------:R-:W-:-:S03]  /*8020*/  ULDC.64 UR8, c[0x0][0xb00] ;  /* 0x0002c00000087ab9 */ /* 0x000fc60000000a00 */
[----:B------:R-:W-:Y:S01]  /*8030*/  VIADD R6, R0, 0x2a820 ;  /* 0x0002a82000067836 */ /* 0x000fe20000000000 */
[----:B------:R-:W-:Y:S01]  /*8040*/  LEA R0, P1, R4, UR8, 0x2 ;  /* 0x0000000804007c11 */ /* 0x000fe2000f8210ff */
[----:B------:R-:W-:-:S03]  /*8050*/  IMAD.IADD R3, R5, 0x1, R3 ;  /* 0x0000000105037824 */ /* 0x000fc600078e0203 */
[----:B------:R-:W-:Y:S02]  /*8060*/  PRMT R6, RZ, 0x654, R6 ;  /* 0x00000654ff067816 */ /* 0x000fe40000000006 */
[----:B------:R-:W-:Y:S02]  /*8070*/  LEA.HI.X R3, R4, UR9, R3, 0x2, P1 ;  /* 0x0000000904037c11 */ /* 0x000fe400088f1403 */
[----:B------:R0:W-:Y:S03]  /*8080*/  SYNCS.ARRIVE.TRANS64.RED.A1T0 RZ, [R6+URZ], RZ ;  /* 0x000000ff06ff79a7 */ /* 0x0001e6000810043f */
[----:B------:R1:W2:Y:S04]  /*8090*/  SHFL.IDX PT, R7, R3, RZ, 0x1c1f ;  /* 0x001c1fff03077589 */ /* 0x0002a800000e0000 */
[----:B0-----:R1:W0:Y:S01]  /*80a0*/  SHFL.IDX PT, R6, R0, RZ, 0x1c1f ;  /* 0x001c1fff00067589 */ /* 0x00122200000e0000 */
[----:B------:R-:W-:Y:S05]  /*80b0*/  @P2 BRA `(.L_x_223) ;  /* 0x0000000400002947 */ /* 0x000fea0003800000 */
[----:B------:R-:W-:Y:S02]  /*80c0*/  ULDC UR4, c[0x0][0xac8] ;  /* 0x0002b20000047ab9 */ /* 0x000fe40000000800 */
[----:B------:R-:W-:Y:S02]  /*80d0*/  ISETP.GE.AND P3, PT, R172, UR4, PT ;  /* 0x00000004ac007c0c */ /* 0x000fe4000bf66270 */
[----:B------:R-:W-:Y:S02]  /*80e0*/  ISETP.GE.AND P1, PT, R173, UR4, PT ;  /* 0x00000004ad007c0c */ /* 0x000fe4000bf26270 */
[----:B------:R-:W-:Y:S02]  /*80f0*/  ISETP.GE.AND P4, PT, R171, UR4, PT ;  /* 0x00000004ab007c0c */ /* 0x000fe4000bf86270 */
[----:B------:R-:W-:-:S07]  /*8100*/  ISETP.GE.AND P2, PT, R170, UR4, PT ;  /* 0x00000004aa007c0c */ /* 0x000fce000bf46270 */
[CC--:B0-----:R-:W-:Y:S02]  /*8110*/  @!P3 LEA R8, P5, R172.reuse, R6.reuse, 0x2 ;  /* 0x00000006ac08b211 */ /* 0x0c1fe400078a10ff */
[----:B--2---:R-:W-:Y:S02]  /*8120*/  @!P1 IMAD.WIDE R4, R173, 0x4, R6 ;  /* 0x00000004ad049825 */ /* 0x004fe400078e0206 */
[----:B------:R-:W-:Y:S02]  /*8130*/  @!P3 LEA.HI.X R9, R172, R7, R194, 0x2, P5 ;  /* 0x00000007ac09b211 */ /* 0x000fe400028f14c2 */
[-C--:B------:R-:W-:Y:S01]  /*8140*/  @!P4 LEA R10, P5, R171, R6.reuse, 0x2 ;  /* 0x00000006ab0ac211 */ /* 0x080fe200078a10ff */
[----:B------:R0:W-:Y:S01]  /*8150*/  @!P1 ST.E.64 desc[UR36][R4.64], R20 ;  /* 0x0000001404009985 */ /* 0x0001e2000c101b24 */
[----:B------:R-:W-:Y:S02]  /*8160*/  ISETP.GE.AND P1, PT, R169, UR4, PT ;  /* 0x00000004a9007c0c */ /* 0x000fe4000bf26270 */
[----:B------:R-:W-:Y:S01]  /*8170*/  @!P2 LEA R12, P6, R170, R6, 0x2 ;  /* 0x00000006aa0ca211 */ /* 0x000fe200078c10ff */
[----:B------:R2:W-:Y:S01]  /*8180*/  @!P3 ST.E.64 desc[UR36][R8.64], R88 ;  /* 0x000000580800b985 */ /* 0x0005e2000c101b24 */
[----:B------:R-:W-:-:S02]  /*8190*/  ISETP.GE.AND P3, PT, R168, UR4, PT ;  /* 0x00000004a8007c0c */ /* 0x000fc4000bf66270 */
[-C--:B------:R-:W-:Y:S02]  /*81a0*/  @!P4 LEA.HI.X R11, R171, R7.reuse, R193, 0x2, P5 ;  /* 0x00000007ab0bc211 */ /* 0x080fe400028f14c1 */
[----:B------:R-:W-:Y:S02]  /*81b0*/  @!P2 LEA.HI.X R13, R170, R7, R192, 0x2, P6 ;  /* 0x00000007aa0da211 */ /* 0x000fe400030f14c0 */
[----:B------:R-:W-:Y:S01]  /*81c0*/  ISETP.GE.AND P5, PT, R167, UR4, PT ;  /* 0x00000004a7007c0c */ /* 0x000fe2000bfa6270 */
[----:B------:R3:W-:Y:S02]  /*81d0*/  @!P4 ST.E.64 desc[UR36][R10.64], R90 ;  /* 0x0000005a0a00c985 */ /* 0x0007e4000c101b24 */
[----:B------:R-:W-:Y:S02]  /*81e0*/  @!P1 LEA R14, P4, R169, R6, 0x2 ;  /* 0x00000006a90e9211 */ /* 0x000fe400078810ff */
[----:B------:R4:W-:Y:S01]  /*81f0*/  @!P2 ST.E.64 desc[UR36][R12.64], R36 ;  /* 0x000000240c00a985 */ /* 0x0009e2000c101b24 */
[----:B------:R-:W-:-:S02]  /*8200*/  ISETP.GE.AND P2, PT, R166, UR4, PT ;  /* 0x00000004a6007c0c */ /* 0x000fc4000bf46270 */
[CC--:B0-----:R-:W-:Y:S02]  /*8210*/  @!P3 LEA R4, P6, R168.reuse, R6.reuse, 0x2 ;  /* 0x00000006a804b211 */ /* 0x0c1fe400078c10ff */
[-C--:B------:R-:W-:Y:S02]  /*8220*/  @!P1 LEA.HI.X R15, R169, R7.reuse, R191, 0x2, P4 ;  /* 0x00000007a90f9211 */ /* 0x080fe400020f14bf */
[----:B------:R-:W-:Y:S02]  /*8230*/  @!P3 LEA.HI.X R5, R168, R7, R190, 0x2, P6 ;  /* 0x00000007a805b211 */ /* 0x000fe400030f14be */
[----:B------:R-:W-:Y:S01]  /*8240*/  ISETP.GE.AND P4, PT, R165, UR4, PT ;  /* 0x00000004a5007c0c */ /* 0x000fe2000bf86270 */
[----:B------:R0:W-:Y:S01]  /*8250*/  @!P1 ST.E.64 desc[UR36][R14.64], R40 ;  /* 0x000000280e009985 */ /* 0x0001e2000c101b24 */
[----:B--2---:R-:W-:-:S03]  /*8260*/  @!P5 LEA R8, P1, R167, R6, 0x2 ;  /* 0x00000006a708d211 */ /* 0x004fc600078210ff */
[----:B------:R2:W-:Y:S01]  /*8270*/  @!P3 ST.E.64 desc[UR36][R4.64], R44 ;  /* 0x0000002c0400b985 */ /* 0x0005e2000c101b24 */
[-C--:B---3--:R-:W-:Y:S02]  /*8280*/  @!P2 LEA R10, P6, R166, R6.reuse, 0x2 ;  /* 0x00000006a60aa211 */ /* 0x088fe400078c10ff */
[----:B------:R-:W-:Y:S02]  /*8290*/  ISETP.GE.AND P3, PT, R164, UR4, PT ;  /* 0x00000004a4007c0c */ /* 0x000fe4000bf66270 */
[-C--:B------:R-:W-:Y:S02]  /*82a0*/  @!P5 LEA.HI.X R9, R167, R7.reuse, R189, 0x2, P1 ;  /* 0x00000007a709d211 */ /* 0x080fe400008f14bd */
[----:B------:R-:W-:Y:S02]  /*82b0*/  ISETP.GE.AND P1, PT, R163, UR4, PT ;  /* 0x00000004a3007c0c */ /* 0x000fe4000bf26270 */
[----:B------:R-:W-:Y:S01]  /*82c0*/  @!P2 LEA.HI.X R11, R166, R7, R188, 0x2, P6 ;  /* 0x00000007a60ba211 */ /* 0x000fe200030f14bc */
[----:B------:R3:W-:Y:S01]  /*82d0*/  @!P5 ST.E.64 desc[UR36][R8.64], R48 ;  /* 0x000000300800d985 */ /* 0x0007e2000c101b24 */
[----:B----4-:R-:W-:-:S03]  /*82e0*/  @!P4 LEA R12, P6, R165, R6, 0x2 ;  /* 0x00000006a50cc211 */ /* 0x010fc600078c10ff */
[----:B------:R4:W-:Y:S01]  /*82f0*/  @!P2 ST.E.64 desc[UR36][R10.64], R52 ;  /* 0x000000340a00a985 */ /* 0x0009e2000c101b24 */
[----:B------:R-:W-:Y:S02]  /*8300*/  ISETP.GE.AND P2, PT, R162, UR4, PT ;  /* 0x00000004a2007c0c */ /* 0x000fe4000bf46270 */
[-C--:B------:R-:W-:Y:S02]  /*8310*/  @!P4 LEA.HI.X R13, R165, R7.reuse, R187, 0x2, P6 ;  /* 0x00000007a50dc211 */ /* 0x080fe400030f14bb */
[CC--:B0-----:R-:W-:Y:S02]  /*8320*/  @!P3 LEA R14, P5, R164.reuse, R6.reuse, 0x2 ;  /* 0x00000006a40eb211 */ /* 0x0c1fe400078a10ff */
[----:B--2---:R-:W-:Y:S01]  /*8330*/  @!P1 LEA R4, P6, R163, R6, 0x2 ;  /* 0x00000006a3049211 */ /* 0x004fe200078c10ff */
[----:B------:R0:W-:Y:S01]  /*8340*/  @!P4 ST.E.64 desc[UR36][R12.64], R56 ;  /* 0x000000380c00c985 */ /* 0x0001e2000c101b24 */
[----:B------:R-:W-:Y:S02]  /*8350*/  @!P3 LEA.HI.X R15, R164, R7, R186, 0x2, P5 ;  /* 0x00000007a40fb211 */ /* 0x000fe400028f14ba */
[----:B------:R-:W-:-:S02]  /*8360*/  ISETP.GE.AND P4, PT, R161, UR4, PT ;  /* 0x00000004a1007c0c */ /* 0x000fc4000bf86270 */
[-C--:B------:R-:W-:Y:S01]  /*8370*/  @!P1 LEA.HI.X R5, R163, R7.reuse, R185, 0x2, P6 ;  /* 0x00000007a3059211 */ /* 0x080fe200030f14b9 */
[----:B------:R2:W-:Y:S01]  /*8380*/  @!P3 ST.E.64 desc[UR36][R14.64], R60 ;  /* 0x0000003c0e00b985 */ /* 0x0005e2000c101b24 */
[----:B------:R-:W-:Y:S02]  /*8390*/  ISETP.GE.AND P5, PT, R160, UR4, PT ;  /* 0x00000004a0007c0c */ /* 0x000fe4000bfa6270 */
[----:B---3--:R-:W-:Y:S01]  /*83a0*/  @!P2 LEA R8, P6, R162, R6, 0x2 ;  /* 0x00000006a208a211 */ /* 0x008fe200078c10ff */
[----:B------:R3:W-:Y:S01]  /*83b0*/  @!P1 ST.E.64 desc[UR36][R4.64], R64 ;  /* 0x0000004004009985 */ /* 0x0007e2000c101b24 */
[----:B------:R-:W-:Y:S02]  /*83c0*/  ISETP.GE.AND P3, PT, R23, UR4, PT ;  /* 0x0000000417007c0c */ /* 0x000fe4000bf66270 */
[----:B------:R-:W-:Y:S02]  /*83d0*/  ISETP.GE.AND P1, PT, R22, UR4, PT ;  /* 0x0000000416007c0c */ /* 0x000fe4000bf26270 */
[----:B------:R-:W-:-:S02]  /*83e0*/  @!P2 LEA.HI.X R9, R162, R7, R184, 0x2, P6 ;  /* 0x00000007a209a211 */ /* 0x000fc400030f14b8 */
[----:B----4-:R-:W-:-:S03]  /*83f0*/  @!P4 LEA R10, P6, R161, R6, 0x2 ;  /* 0x00000006a10ac211 */ /* 0x010fc600078c10ff */
[----:B------:R3:W-:Y:S01]  /*8400*/  @!P2 ST.E.64 desc[UR36][R8.64], R68 ;  /* 0x000000440800a985 */ /* 0x0007e2000c101b24 */
[CC--:B0-----:R-:W-:Y:S02]  /*8410*/  @!P5 LEA R12, P2, R160.reuse, R6.reuse, 0x2 ;  /* 0x00000006a00cd211 */ /* 0x0c1fe400078410ff */
[-C--:B------:R-:W-:Y:S02]  /*8420*/  @!P4 LEA.HI.X R11, R161, R7.reuse, R183, 0x2, P6 ;  /* 0x00000007a10bc211 */ /* 0x080fe400030f14b7 */
[CC--:B--2---:R-:W-:Y:S02]  /*8430*/  @!P3 LEA R14, P6, R23.reuse, R6.reuse, 0x2 ;  /* 0x00000006170eb211 */ /* 0x0c4fe400078c10ff */
[-C--:B------:R-:W-:Y:S01]  /*8440*/  @!P5 LEA.HI.X R13, R160, R7.reuse, R182, 0x2, P2 ;  /* 0x00000007a00dd211 */ /* 0x080fe200010f14b6 */
[----:B------:R3:W-:Y:S01]  /*8450*/  @!P4 ST.E.64 desc[UR36][R10.64], R72 ;  /* 0x000000480a00c985 */ /* 0x0007e2000c101b24 */
[C---:B------:R-:W-:Y:S02]  /*8460*/  @!P1 LEA R6, P2, R22.reuse, R6, 0x2 ;  /* 0x0000000616069211 */ /* 0x040fe400078410ff */
[-C--:B------:R-:W-:Y:S01]  /*8470*/  @!P3 LEA.HI.X R15, R23, R7.reuse, R181, 0x2, P6 ;  /* 0x00000007170fb211 */ /* 0x080fe200030f14b5 */
[----:B------:R3:W-:Y:S01]  /*8480*/  @!P5 ST.E.64 desc[UR36][R12.64], R76 ;  /* 0x0000004c0c00d985 */ /* 0x0007e2000c101b24 */
[----:B------:R-:W-:-:S03]  /*8490*/  @!P1 LEA.HI.X R7, R22, R7, R180, 0x2, P2 ;  /* 0x0000000716079211 */ /* 0x000fc600010f14b4 */
[----:B------:R3:W-:Y:S04]  /*84a0*/  @!P3 ST.E.64 desc[UR36][R14.64], R80 ;  /* 0x000000500e00b985 */ /* 0x0007e8000c101b24 */
[----:B------:R3:W-:Y:S02]  /*84b0*/  @!P1 ST.E.64 desc[UR36][R6.64], R84 ;  /* 0x0000005406009985 */ /* 0x0007e4000c101b24 */
.L_x_223:
[----:B------:R-:W-:Y:S05]  /*84c0*/  BSYNC B1 ;  /* 0x0000000000017941 */ /* 0x000fea0003800000 */
.L_x_222:
[----:B--23--:R2:W3:Y:S04]  /*84d0*/  SHFL.IDX PT, R7, R3, 0x1, 0x1c1f ;  /* 0x003c1f0003077f89 */ /* 0x00c4e800000e0000 */
[----:B0-----:R2:W0:Y:S01]  /*84e0*/  SHFL.IDX PT, R6, R0, 0x1, 0x1c1f ;  /* 0x003c1f0000067f89 */ /* 0x00142200000e0000 */
[----:B------:R-:W-:Y:S05]  /*84f0*/  @P0 BRA `(.L_x_221) ;  /* 0x0000001000500947 */ /* 0x000fea0003800000 */
[----:B------:R-:W-:Y:S02]  /*8500*/  ULDC UR4, c[0x0][0xac8] ;  /* 0x0002b20000047ab9 */ /* 0x000fe40000000800 */
[----:B------:R-:W-:Y:S02]  /*8510*/  ISETP.GE.AND P1, PT, R172, UR4, PT ;  /* 0x00000004ac007c0c */ /* 0x000fe4000bf26270 */
[----:B------:R-:W-:Y:S02]  /*8520*/  ISETP.GE.AND P0, PT, R171, UR4, PT ;  /* 0x00000004ab007c0c */ /* 0x000fe4000bf06270 */
[----:B------:R-:W-:Y:S02]  /*8530*/  ISETP.GE.AND P2, PT, R173, UR4, PT ;  /* 0x00000004ad007c0c */ /* 0x000fe4000bf46270 */
[----:B------:R-:W-:Y:S02]  /*8540*/  ISETP.GE.AND P4, PT, R169, UR4, PT ;  /* 0x00000004a9007c0c */ /* 0x000fe4000bf86270 */
[----:B------:R-:W-:-:S05]  /*8550*/  ISETP.GE.AND P3, PT, R170, UR4, PT ;  /* 0x00000004aa007c0c */ /* 0x000fca000bf66270 */
[CC--:B0-----:R-:W-:Y:S02]  /*8560*/  @!P1 LEA R8, P5, R172.reuse, R6.reuse, 0x2 ;  /* 0x00000006ac089211 */ /* 0x0c1fe400078a10ff */
[-C--:B------:R-:W-:Y:S02]  /*8570*/  @!P0 LEA R10, P6, R171, R6.reuse, 0x2 ;  /* 0x00000006ab0a8211 */ /* 0x080fe400078c10ff */
[-C--:B---3--:R-:W-:Y:S01]  /*8580*/  @!P1 LEA.HI.X R9, R172, R7.reuse, R194, 0x2, P5 ;  /* 0x00000007ac099211 */ /* 0x088fe200028f14c2 */
[----:B------:R-:W-:Y:S01]  /*8590*/  @!P2 IMAD.WIDE R4, R173, 0x4, R6 ;  /* 0x00000004ad04a825 */ /* 0x000fe200078e0206 */
[----:B------:R-:W-:Y:S02]  /*85a0*/  ISETP.GE.AND P5, PT, R168, UR4, PT ;  /* 0x00000004a8007c0c */ /* 0x000fe4000bfa6270 */
[----:B------:R-:W-:Y:S02]  /*85b0*/  @!P0 LEA.HI.X R11, R171, R7, R193, 0x2, P6 ;  /* 0x00000007ab0b8211 */ /* 0x000fe400030f14c1 */
[----:B------:R0:W-:Y:S01]  /*85c0*/  @!P2 ST.E.64 desc[UR36][R4.64], R92 ;  /* 0x0000005c0400a985 */ /* 0x0001e2000c101b24 */
[----:B------:R-:W-:-:S02]  /*85d0*/  @!P4 LEA R14, P2, R169, R6, 0x2 ;  /* 0x00000006a90ec211 */ /* 0x000fc400078410ff */
[----:B------:R-:W-:Y:S01]  /*85e0*/  @!P3 LEA R12, P6, R170, R6, 0x2 ;  /* 0x00000006aa0cb211 */ /* 0x000fe200078c10ff */
[----:B------:R-:W-:Y:S01]  /*85f0*/  @!P1 ST.E.64 desc[UR36][R8.64], R94 ;  /* 0x0000005e08009985 */ /* 0x000fe2000c101b24 */
[----:B------:R-:W-:Y:S02]  /*8600*/  ISETP.GE.AND P1, PT, R166, UR4, PT ;  /* 0x00000004a6007c0c */ /* 0x000fe4000bf26270 */
[-C--:B------:R-:W-:Y:S01]  /*8610*/  @!P4 LEA.HI.X R15, R169, R7.reuse, R191, 0x2, P2 ;  /* 0x00000007a90fc211 */ /* 0x080fe200010f14bf */
[----:B------:R3:W-:Y:S01]  /*8620*/  @!P0 ST.E.64 desc[UR36][R10.64], R96 ;  /* 0x000000600a008985 */ /* 0x0007e2000c101b24 */
[----:B------:R-:W-:Y:S02]  /*8630*/  ISETP.GE.AND P0, PT, R167, UR4, PT ;  /* 0x00000004a7007c0c */ /* 0x000fe4000bf06270 */
[----:B------:R-:W-:Y:S02]  /*8640*/  ISETP.GE.AND P2, PT, R165, UR4, PT ;  /* 0x00000004a5007c0c */ /* 0x000fe4000bf46270 */
[----:B------:R-:W-:-:S02]  /*8650*/  @!P3 LEA.HI.X R13, R170, R7, R192, 0x2, P6 ;  /* 0x00000007aa0db211 */ /* 0x000fc400030f14c0 */
[----:B------:R-:W-:-:S03]  /*8660*/  @!P5 LEA R18, P6, R168, R6, 0x2 ;  /* 0x00000006a812d211 */ /* 0x000fc600078c10ff */
[----:B------:R4:W-:Y:S01]  /*8670*/  @!P3 ST.E.64 desc[UR36][R12.64], R38 ;  /* 0x000000260c00b985 */ /* 0x0009e2000c101b24 */
[-C--:B------:R-:W-:Y:S02]  /*8680*/  @!P5 LEA.HI.X R19, R168, R7.reuse, R190, 0x2, P6 ;  /* 0x00000007a813d211 */ /* 0x080fe400030f14be */
[----:B------:R-:W-:Y:S01]  /*8690*/  ISETP.GE.AND P3, PT, R164, UR4, PT ;  /* 0x00000004a4007c0c */ /* 0x000fe2000bf66270 */
[----:B------:R5:W-:Y:S01]  /*86a0*/  @!P4 ST.E.64 desc[UR36][R14.64], R42 ;  /* 0x0000002a0e00c985 */ /* 0x000be2000c101b24 */
[-C--:B0-----:R-:W-:Y:S02]  /*86b0*/  @!P0 LEA R4, P4, R167, R6.reuse, 0x2 ;  /* 0x00000006a7048211 */ /* 0x081fe400078810ff */
[-C--:B---3--:R-:W-:Y:S01]  /*86c0*/  @!P2 LEA R10, P6, R165, R6.reuse, 0x2 ;  /* 0x00000006a50aa211 */ /* 0x088fe200078c10ff */
[----:B------:R-:W-:Y:S01]  /*86d0*/  @!P5 ST.E.64 desc[UR36][R18.64], R46 ;  /* 0x0000002e1200d985 */ /* 0x000fe2000c101b24 */
[----:B------:R-:W-:Y:S02]  /*86e0*/  @!P1 LEA R8, P5, R166, R6, 0x2 ;  /* 0x00000006a6089211 */ /* 0x000fe400078a10ff */
[----:B------:R-:W-:-:S02]  /*86f0*/  @!P0 LEA.HI.X R5, R167, R7, R189, 0x2, P4 ;  /* 0x00000007a7058211 */ /* 0x000fc400020f14bd */
[-C--:B------:R-:W-:Y:S02]  /*8700*/  @!P1 LEA.HI.X R9, R166, R7.reuse, R188, 0x2, P5 ;  /* 0x00000007a6099211 */ /* 0x080fe400028f14bc */
[----:B------:R-:W-:Y:S01]  /*8710*/  ISETP.GE.AND P4, PT, R163, UR4, PT ;  /* 0x00000004a3007c0c */ /* 0x000fe2000bf86270 */
[----:B------:R-:W-:Y:S01]  /*8720*/  @!P0 ST.E.64 desc[UR36][R4.64], R50 ;  /* 0x0000003204008985 */ /* 0x000fe2000c101b24 */
[----:B------:R-:W-:Y:S02]  /*8730*/  @!P2 LEA.HI.X R11, R165, R7, R187, 0x2, P6 ;  /* 0x00000007a50ba211 */ /* 0x000fe400030f14bb */
[----:B----4-:R-:W-:Y:S01]  /*8740*/  @!P3 LEA R12, P5, R164, R6, 0x2 ;  /* 0x00000006a40cb211 */ /* 0x010fe200078a10ff */
[----:B------:R0:W-:Y:S01]  /*8750*/  @!P1 ST.E.64 desc[UR36][R8.64], R54 ;  /* 0x0000003608009985 */ /* 0x0001e2000c101b24 */
[----:B------:R-:W-:Y:S02]  /*8760*/  ISETP.GE.AND P1, PT, R161, UR4, PT ;  /* 0x00000004a1007c0c */ /* 0x000fe4000bf26270 */
[----:B------:R-:W-:Y:S01]  /*8770*/  ISETP.GE.AND P0, PT, R160, UR4, PT ;  /* 0x00000004a0007c0c */ /* 0x000fe2000bf06270 */
[----:B------:R3:W-:Y:S01]  /*8780*/  @!P2 ST.E.64 desc[UR36][R10.64], R58 ;  /* 0x0000003a0a00a985 */ /* 0x0007e2000c101b24 */
[----:B------:R-:W-:-:S02]  /*8790*/  ISETP.GE.AND P2, PT, R162, UR4, PT ;  /* 0x00000004a2007c0c */ /* 0x000fc4000bf46270 */
[-C--:B------:R-:W-:Y:S02]  /*87a0*/  @!P3 LEA.HI.X R13, R164, R7.reuse, R186, 0x2, P5 ;  /* 0x00000007a40db211 */ /* 0x080fe400028f14ba */
[----:B------:R-:W-:Y:S02]  /*87b0*/  ISETP.GE.AND P5, PT, R23, UR4, PT ;  /* 0x0000000417007c0c */ /* 0x000fe4000bfa6270 */
[CC--:B-----5:R-:W-:Y:S01]  /*87c0*/  @!P4 LEA R14, P6, R163.reuse, R6.reuse, 0x2 ;  /* 0x00000006a30ec211 */ /* 0x0e0fe200078c10ff */
[----:B------:R4:W-:Y:S03]  /*87d0*/  @!P3 ST.E.64 desc[UR36][R12.64], R62 ;  /* 0x0000003e0c00b985 */ /* 0x0009e6000c101b24 */
[----:B------:R-:W-:Y:S02]  /*87e0*/  @!P4 LEA.HI.X R15, R163, R7, R185, 0x2, P6 ;  /* 0x00000007a30fc211 */ /* 0x000fe400030f14b9 */
[----:B0-----:R-:W-:-:S02]  /*87f0*/  @!P1 LEA R8, P6, R161, R6, 0x2 ;  /* 0x00000006a1089211 */ /* 0x001fc400078c10ff */
[-C--:B------:R-:W-:Y:S01]  /*8800*/  @!P2 LEA R4, P3, R162, R6.reuse, 0x2 ;  /* 0x00000006a204a211 */ /* 0x080fe200078610ff */
[----:B------:R4:W-:Y:S01]  /*8810*/  @!P4 ST.E.64 desc[UR36][R14.64], R66 ;  /* 0x000000420e00c985 */ /* 0x0009e2000c101b24 */
[-C--:B---3--:R-:W-:Y:S02]  /*8820*/  @!P0 LEA R10, P4, R160, R6.reuse, 0x2 ;  /* 0x00000006a00a8211 */ /* 0x088fe400078810ff */
[-C--:B------:R-:W-:Y:S02]  /*8830*/  @!P2 LEA.HI.X R5, R162, R7.reuse, R184, 0x2, P3 ;  /* 0x00000007a205a211 */ /* 0x080fe400018f14b8 */
[----:B------:R-:W-:Y:S02]  /*8840*/  @!P5 LEA R18, P3, R23, R6, 0x2 ;  /* 0x000000061712d211 */ /* 0x000fe400078610ff */
[-C--:B------:R-:W-:Y:S01]  /*8850*/  @!P1 LEA.HI.X R9, R161, R7.reuse, R183, 0x2, P6 ;  /* 0x00000007a1099211 */ /* 0x080fe200030f14b7 */
[----:B------:R4:W-:Y:S01]  /*8860*/  @!P2 ST.E.64 desc[UR36][R4.64], R70 ;  /* 0x000000460400a985 */ /* 0x0009e2000c101b24 */
[----:B------:R-:W-:-:S02]  /*8870*/  @!P0 LEA.HI.X R11, R160, R7, R182, 0x2, P4 ;  /* 0x00000007a00b8211 */ /* 0x000fc400020f14b6 */
[----:B------:R-:W-:Y:S01]  /*8880*/  @!P5 LEA.HI.X R19, R23, R7, R181, 0x2, P3 ;  /* 0x000000071713d211 */ /* 0x000fe200018f14b5 */
[----:B------:R4:W-:Y:S04]  /*8890*/  @!P1 ST.E.64 desc[UR36][R8.64], R74 ;  /* 0x0000004a08009985 */ /* 0x0009e8000c101b24 */
[----:B------:R4:W-:Y:S01]  /*88a0*/  @!P0 ST.E.64 desc[UR36][R10.64], R78 ;  /* 0x0000004e0a008985 */ /* 0x0009e2000c101b24 */
[----:B------:R-:W-:-:S03]  /*88b0*/  ISETP.GE.AND P0, PT, R22, UR4, PT ;  /* 0x0000000416007c0c */ /* 0x000fc6000bf06270 */
[----:B------:R4:W-:Y:S10]  /*88c0*/  @!P5 ST.E.64 desc[UR36][R18.64], R82 ;  /* 0x000000521200d985 */ /* 0x0009f4000c101b24 */
[----:B------:R-:W-:Y:S05]  /*88d0*/  @P0 BRA `(.L_x_221) ;  /* 0x0000000c00580947 */ /* 0x000fea0003800000 */
[----:B----4-:R-:W-:-:S04]  /*88e0*/  LEA R4, P0, R22, R6, 0x2 ;  /* 0x0000000616047211 */ /* 0x010fc800078010ff */
[----:B------:R-:W-:-:S05]  /*88f0*/  LEA.HI.X R5, R22, R7, R180, 0x2, P0 ;  /* 0x0000000716057211 */ /* 0x000fca00000f14b4 */
[----:B------:R0:W-:Y:S01]  /*8900*/  ST.E.64 desc[UR36][R4.64], R86 ;  /* 0x0000005604007985 */ /* 0x0001e2000c101b24 */
[----:B------:R-:W-:Y:S05]  /*8910*/  BRA `(.L_x_221) ;  /* 0x0000000c00487947 */ /* 0x000fea0003800000 */
.L_x_212:
[----:B------:R-:W-:Y:S01]  /*8920*/  ULDC.64 UR8, c[0x0][0xc00] ;  /* 0x0003000000087ab9 */ /* 0x000fe20000000a00 */
[----:B------:R-:W-:Y:S01]  /*8930*/  R2UR UR7, R18 ;  /* 0x00000000120772ca */ /* 0x000fe200000e0000 */
[----:B------:R-:W-:-:S04]  /*8940*/  UISETP.NE.U32.AND UP0, UPT, UR8, URZ, UPT ;  /* 0x0000003f0800728c */ /* 0x000fc8000bf05070 */
[----:B------:R-:W-:-:S03]  /*8950*/  UISETP.NE.AND.EX UP0, UPT, UR9, URZ, UPT, UP0 ;  /* 0x0000003f0900728c */ /* 0x000fc6000bf05300 */
[----:B------:R-:W-:Y:S02]  /*8960*/  ULDC.64 UR8, c[0x0][0xc00] ;  /* 0x0003000000087ab9 */ /* 0x000fe40000000a00 */
[----:B------:R-:W-:Y:S01]  /*8970*/  UIMAD.WIDE UR8, UR61, 0x4, UR8 ;  /* 0x000000043d0878a5 */ /* 0x000fe2000f8e0208 */
[----:B------:R-:W-:-:S05]  /*8980*/  PLOP3.LUT P1, PT, PT, PT, UP0, 0x80, 0x0 ;  /* 0x000000000000781c */ /* 0x000fca0003f2f008 */
[----:B------:R-:W-:Y:S02]  /*8990*/  IMAD.U32 R4, RZ, RZ, UR8 ;  /* 0x00000008ff047e24 */ /* 0x000fe4000f8e00ff */
[----:B------:R-:W-:Y:S01]  /*89a0*/  IMAD.U32 R5, RZ, RZ, UR9 ;  /* 0x00000009ff057e24 */ /* 0x000fe2000f8e00ff */
[----:B------:R-:W-:Y:S02]  /*89b0*/  ULDC.64 UR8, c[0x0][0xc08] ;  /* 0x0003020000087ab9 */ /* 0x000fe40000000a00 */
[----:B------:R-:W-:-:S03]  /*89c0*/  UISETP.NE.U32.AND UP1, UPT, UR8, URZ, UPT ;  /* 0x0000003f0800728c */ /* 0x000fc6000bf25070 */
[----:B------:R-:W2:Y:S01]  /*89d0*/  @P1 LDG.E R3, desc[UR36][R4.64] ;  /* 0x0000002404031981 */ /* 0x000ea2000c1e1900 */
[----:B------:R-:W-:Y:S01]  /*89e0*/  UISETP.NE.AND.EX UP1, UPT, UR9, URZ, UPT, UP1 ;  /* 0x0000003f0900728c */ /* 0x000fe2000bf25310 */
[----:B------:R-:W-:Y:S02]  /*89f0*/  ULDC UR4, c[0x0][0xa88] ;  /* 0x0002a20000047ab9 */ /* 0x000fe40000000800 */
[----:B------:R-:W-:-:S03]  /*8a00*/  IMAD.U32 R0, RZ, RZ, UR4 ;  /* 0x00000004ff007e24 */ /* 0x000fc6000f8e00ff */
[----:B------:R-:W-:-:S05]  /*8a10*/  PLOP3.LUT P2, PT, PT, PT, UP1, 0x80, 0x0 ;  /* 0x000000000000781c */ /* 0x000fca0003f4f018 */
[----:B------:R-:W-:Y:S02]  /*8a20*/  @UP1 ULDC.64 UR8, c[0x0][0xc08] ;  /* 0x0003020000081ab9 */ /* 0x000fe40000000a00 */
[----:B------:R-:W-:-:S06]  /*8a30*/  @UP1 UIMAD.WIDE UR8, UR61, 0x4, UR8 ;  /* 0x000000043d0818a5 */ /* 0x000fcc000f8e0208 */
[----:B------:R-:W-:Y:S02]  /*8a40*/  IMAD.U32 R6, RZ, RZ, UR8 ;  /* 0x00000008ff067e24 */ /* 0x000fe4000f8e00ff */
[----:B------:R-:W-:-:S05]  /*8a50*/  IMAD.U32 R7, RZ, RZ, UR9 ;  /* 0x00000009ff077e24 */ /* 0x000fca000f8e00ff */
[----:B------:R0:W5:Y:S01]  /*8a60*/  @P2 LDG.E R0, desc[UR36][R6.64] ;  /* 0x0000002406002981 */ /* 0x000162000c1e1900 */
[----:B------:R-:W-:Y:S01]  /*8a70*/  UMOV UR4, URZ ;  /* 0x0000003f00047c82 */ /* 0x000fe20008000000 */
[----:B------:R-:W-:Y:S01]  /*8a80*/  UISETP.NE.AND UP1, UPT, UR7, URZ, UPT ;  /* 0x0000003f0700728c */ /* 0x000fe2000bf25270 */
[----:B------:R-:W-:-:S10]  /*8a90*/  ISETP.GT.AND P0, PT, R202, 0x7f, PT ;  /* 0x0000007fca00780c */ /* 0x000fd40003f04270 */
[----:B------:R-:W-:Y:S02]  /*8aa0*/  @!UP1 ULDC UR7, c[0x0][0xad4] ;  /* 0x0002b50000079ab9 */ /* 0x000fe40000000800 */
[----:B------:R-:W-:Y:S01]  /*8ab0*/  IMAD.U32 R18, RZ, RZ, UR7 ;  /* 0x00000007ff127e24 */ /* 0x000fe2000f8e00ff */
[----:B--2---:R-:W-:-:S13]  /*8ac0*/  @P1 R2UR UR4, R3 ;  /* 0x00000000030412ca */ /* 0x004fda00000e0000 */
[----:B------:R-:W-:Y:S01]  /*8ad0*/  USHF.R.S32.HI UR19, URZ, 0x1f, UR4 ;  /* 0x0000001f3f137899 */ /* 0x000fe20008011404 */
[----:B0-----:R-:W-:Y:S11]  /*8ae0*/  @P2 BRA `(.L_x_224) ;  /* 0x0000000000102947 */ /* 0x001ff60003800000 */
[----:B------:R-:W-:Y:S05]  /*8af0*/  @!P1 BRA `(.L_x_224) ;  /* 0x00000000000c9947 */ /* 0x000fea0003800000 */
[----:B------:R-:W2:Y:S04]  /*8b00*/  LDG.E R3, desc[UR36][R4.64] ;  /* 0x0000002404037981 */ /* 0x000ea8000c1e1900 */
[----:B-----5:R-:W2:Y:S02]  /*8b10*/  LDG.E R0, desc[UR36][R4.64+0x4] ;  /* 0x0000042404007981 */ /* 0x020ea4000c1e1900 */
[----:B--2---:R-:W-:-:S07]  /*8b20*/  IMAD.IADD R0, R0, 0x1, -R3 ;  /* 0x0000000100007824 */ /* 0x004fce00078e0a03 */
.L_x_224:
[----:B------:R-:W-:Y:S01]  /*8b30*/  R2UR UR7, R178 ;  /* 0x00000000b20772ca */ /* 0x000fe200000e0000 */
[----:B------:R-:W-:Y:S01]  /*8b40*/  USEL UR61, UR61, URZ, !UP0 ;  /* 0x0000003f3d3d7287 */ /* 0x000fe2000c000000 */
[----:B------:R-:W-:Y:S11]  /*8b50*/  BSSY B1, `(.L_x_225) ;  /* 0x000003d000017945 */ /* 0x000ff60003800000 */
[----:B------:R-:W-:Y:S01]  /*8b60*/  USEL UR7, UR7, URZ, !UP0 ;  /* 0x0000003f07077287 */ /* 0x000fe2000c000000 */
[----:B------:R-:W-:Y:S11]  /*8b70*/  @P0 BRA `(.L_x_226) ;  /* 0x0000000000e80947 */ /* 0x000ff60003800000 */
[----:B------:R-:W0:Y:S01]  /*8b80*/  S2R R4, SR_TID.X ;  /* 0x0000000000047919 */ /* 0x000e220000002100 */
[----:B------:R-:W1:Y:S01]  /*8b90*/  LDC R9, c[0x0][0xbe8] ;  /* 0x0002fa00ff097b82 */ /* 0x000e620000000800 */
[----:B------:R-:W-:-:S13]  /*8ba0*/  R2UR UR8, R175 ;  /* 0x00000000af0872ca */ /* 0x000fda00000e0000 */
[----:B------:R-:W-:-:S05]  /*8bb0*/  IMAD.U32 R3, RZ, RZ, UR8 ;  /* 0x00000008ff037e24 */ /* 0x000fca000f8e00ff */
[----:B0-----:R-:W-:Y:S01]  /*8bc0*/  LEA R3, R3, R4, 0x7 ;  /* 0x0000000403037211 */ /* 0x001fe200078e38ff */
[----:B-1---5:R-:W-:-:S04]  /*8bd0*/  IMAD R4, R0, R9, RZ ;  /* 0x0000000900047224 */ /* 0x022fc800078e02ff */
[----:B------:R-:W-:-:S05]  /*8be0*/  VIADD R6, R3, 0xffffff80 ;  /* 0xffffff8003067836 */ /* 0x000fca0000000000 */
[----:B------:R-:W-:-:S13]  /*8bf0*/  ISETP.GE.AND P0, PT, R6, R4, PT ;  /* 0x000000040600720c */ /* 0x000fda0003f06270 */
[----:B------:R-:W-:Y:S05]  /*8c00*/  @P0 BRA `(.L_x_226) ;  /* 0x0000000000c40947 */ /* 0x000fea0003800000 */
[----:B------:R-:W-:Y:S01]  /*8c10*/  ISETP.NE.AND P0, PT, R9, 0x1, PT ;  /* 0x000000010900780c */ /* 0x000fe20003f05270 */
[----:B------:R-:W-:Y:S01]  /*8c20*/  UMOV UR17, 0x9b8 ;  /* 0x000009b800117882 */ /* 0x000fe20000000000 */
[----:B------:R-:W-:Y:S02]  /*8c30*/  R2UR UR9, R18 ;  /* 0x00000000120972ca */ /* 0x000fe400000e0000 */
[----:B------:R-:W-:Y:S02]  /*8c40*/  R2UR UR8, R19 ;  /* 0x00000000130872ca */ /* 0x000fe400000e0000 */
[----:B------:R-:W-:-:S07]  /*8c50*/  R2UR UR18, R174 ;  /* 0x00000000ae1272ca */ /* 0x000fce00000e0000 */
[----:B------:R-:W0:Y:S02]  /*8c60*/  @P0 LDC R3, c[0x0][0xbec] ;  /* 0x0002fb00ff030b82 */ /* 0x000e240000000800 */
[----:B------:R-:W-:-:S04]  /*8c70*/  UISETP.GT.AND UP0, UPT, UR9, 0x1, UPT ;  /* 0x000000010900788c */ /* 0x000fc8000bf04270 */
[----:B------:R-:W-:Y:S02]  /*8c80*/  USEL UR17, UR17, 0x978, UP0 ;  /* 0x0000097811117887 */ /* 0x000fe40008000000 */
[----:B------:R-:W1:Y:S01]  /*8c90*/  @P0 LDC R5, c[0x0][0xbf0] ;  /* 0x0002fc00ff050b82 */ /* 0x000e620000000800 */
[----:B------:R-:W-:-:S09]  /*8ca0*/  USEL UR16, UR8, URZ, UP0 ;  /* 0x0000003f08107287 */ /* 0x000fd20008000000 */
[----:B------:R-:W-:Y:S01]  /*8cb0*/  ULDC.64 UR10, c[0x0][UR17+0x220] ;  /* 0x00008800110a7abb */ /* 0x000fe20008000a00 */
[----:B------:R-:W-:Y:S01]  /*8cc0*/  ULDC.64 UR8, c[0x0][UR17+0x218] ;  /* 0x0000860011087abb */ /* 0x000fe20008000a00 */
[----:B------:R-:W-:Y:S01]  /*8cd0*/  ULDC.64 UR12, c[0x0][UR17+0x228] ;  /* 0x00008a00110c7abb */ /* 0x000fe20008000a00 */
[----:B------:R-:W-:Y:S02]  /*8ce0*/  UIMAD UR11, UR11, UR61, URZ ;  /* 0x0000003d0b0b72a4 */ /* 0x000fe4000f8e023f */
[----:B------:R-:W-:Y:S01]  /*8cf0*/  UIMAD.WIDE.U32 UR14, UR8, UR18, URZ ;  /* 0x00000012080e72a5 */ /* 0x000fe2000f8e003f */
[----:B0-----:R-:W-:Y:S01]  /*8d00*/  @P0 IMAD.HI.U32 R4, R6, R3, RZ ;  /* 0x0000000306040227 */ /* 0x001fe200078e00ff */
[----:B------:R-:W-:Y:S02]  /*8d10*/  UIMAD.WIDE.U32 UR20, UR12, UR16, URZ ;  /* 0x000000100c1472a5 */ /* 0x000fe4000f8e003f */
[----:B------:R-:W-:Y:S01]  /*8d20*/  UIMAD UR18, UR9, UR18, URZ ;  /* 0x00000012091272a4 */ /* 0x000fe2000f8e023f */
[----:B------:R-:W-:Y:S01]  /*8d30*/  IMAD.MOV.U32 R3, RZ, RZ, R6 ;  /* 0x000000ffff037224 */ /* 0x000fe200078e0006 */
[----:B------:R-:W-:-:S02]  /*8d40*/  UIMAD UR12, UR13, UR16, URZ ;  /* 0x000000100d0c72a4 */ /* 0x000fc4000f8e023f */
[----:B------:R-:W-:Y:S01]  /*8d50*/  UIMAD.WIDE.U32 UR8, UR10, UR61, URZ ;  /* 0x0000003d0a0872a5 */ /* 0x000fe2000f8e003f */
[----:B-1----:R-:W-:Y:S01]  /*8d60*/  @P0 SHF.R.U32.HI R3, RZ, R5, R4 ;  /* 0x00000005ff030219 */ /* 0x002fe20000011604 */
[----:B------:R-:W-:Y:S01]  /*8d70*/  UIMAD UR11, UR10, UR7, UR11 ;  /* 0x000000070a0b72a4 */ /* 0x000fe2000f8e020b */
[----:B------:R-:W-:Y:S01]  /*8d80*/  IMAD.U32 R4, RZ, RZ, UR20 ;  /* 0x00000014ff047e24 */ /* 0x000fe2000f8e00ff */
[----:B------:R-:W-:Y:S02]  /*8d90*/  UIADD3 UR12, UR21, UR12, URZ ;  /* 0x0000000c150c7290 */ /* 0x000fe4000fffe03f */
[----:B------:R-:W-:Y:S01]  /*8da0*/  IMAD.U32 R5, RZ, RZ, UR21 ;  /* 0x00000015ff057e24 */ /* 0x000fe2000f8e00ff */
[----:B------:R-:W-:Y:S01]  /*8db0*/  UIADD3 UR18, UR15, UR18, URZ ;  /* 0x000000120f127290 */ /* 0x000fe2000fffe03f */
[--C-:B------:R-:W-:Y:S01]  /*8dc0*/  IMAD.MOV R7, RZ, RZ, -R3.reuse ;  /* 0x000000ffff077224 */ /* 0x100fe200078e0a03 */
[----:B------:R-:W-:Y:S01]  /*8dd0*/  UIADD3 UR14, UP1, UP2, UR8, UR14, UR4 ;  /* 0x0000000e080e7290 */ /* 0x000fe2000fa3e004 */
[----:B------:R-:W-:Y:S01]  /*8de0*/  SHF.R.S32.HI R5, RZ, 0x1f, R3 ;  /* 0x0000001fff057819 */ /* 0x000fe20000011403 */
[----:B------:R-:W-:Y:S01]  /*8df0*/  UIADD3 UR10, UR9, UR11, URZ ;  /* 0x0000000b090a7290 */ /* 0x000fe2000fffe03f */
[----:B------:R-:W-:-:S02]  /*8e00*/  IMAD R7, R9, R7, R6 ;  /* 0x0000000709077224 */ /* 0x000fc400078e0206 */
[----:B------:R-:W-:Y:S01]  /*8e10*/  IMAD.U32 R8, RZ, RZ, UR12 ;  /* 0x0000000cff087e24 */ /* 0x000fe2000f8e00ff */
[----:B------:R-:W-:Y:S01]  /*8e20*/  UIADD3.X UR10, UR10, UR18, UR19, UP1, UP2 ;  /* 0x000000120a0a7290 */ /* 0x000fe20008fe4413 */
[----:B------:R-:W-:Y:S01]  /*8e30*/  IADD3 R4, P0, P1, R3, UR14, R4 ;  /* 0x0000000e03047c10 */ /* 0x000fe2000f91e004 */
[----:B------:R-:W-:Y:S01]  /*8e40*/  ULDC.64 UR8, c[0x0][UR17+0x210] ;  /* 0x0000840011087abb */ /* 0x000fe20008000a00 */
[----:B------:R-:W-:Y:S01]  /*8e50*/  SHF.R.S32.HI R3, RZ, 0x1f, R7 ;  /* 0x0000001fff037819 */ /* 0x000fe20000011407 */
[----:B------:R-:W-:Y:S02]  /*8e60*/  IMAD R6, R7, UR9, RZ ;  /* 0x0000000907067c24 */ /* 0x000fe4000f8e02ff */
[----:B------:R-:W-:Y:S01]  /*8e70*/  IADD3.X R5, R5, UR10, R8, P0, P1 ;  /* 0x0000000a05057c10 */ /* 0x000fe200087e2408 */
[----:B------:R-:W-:Y:S01]  /*8e80*/  ULDC.64 UR10, c[0x0][0xba8] ;  /* 0x0002ea00000a7ab9 */ /* 0x000fe20000000a00 */
[----:B------:R-:W-:Y:S01]  /*8e90*/  IMAD R3, R3, UR8, R6 ;  /* 0x0000000803037c24 */ /* 0x000fe2000f8e0206 */
[----:B------:R-:W-:Y:S01]  /*8ea0*/  @!UP0 ULDC UR10, c[0x0][0xb50] ;  /* 0x0002d400000a8ab9 */ /* 0x000fe20000000800 */
[----:B------:R-:W-:Y:S01]  /*8eb0*/  @!UP0 ULDC UR11, c[0x0][0xb54] ;  /* 0x0002d500000b8ab9 */ /* 0x000fe20000000800 */
[----:B------:R-:W-:-:S04]  /*8ec0*/  IMAD.WIDE.U32 R4, R7, UR8, R4 ;  /* 0x0000000807047c25 */ /* 0x000fc8000f8e0004 */
[----:B------:R-:W-:Y:S01]  /*8ed0*/  IMAD.IADD R3, R5, 0x1, R3 ;  /* 0x0000000105037824 */ /* 0x000fe200078e0203 */
[----:B------:R-:W-:-:S04]  /*8ee0*/  LEA R6, P0, R4, UR10, 0x2 ;  /* 0x0000000a04067c11 */ /* 0x000fc8000f8010ff */
[----:B------:R-:W-:Y:S01]  /*8ef0*/  LEA.HI.X R7, R4, UR11, R3, 0x2, P0 ;  /* 0x0000000b04077c11 */ /* 0x000fe200080f1403 */
[----:B------:R-:W-:-:S05]  /*8f00*/  IMAD.MOV.U32 R3, RZ, RZ, -0x800000 ;  /* 0xff800000ff037424 */ /* 0x000fca00078e00ff */
[----:B------:R0:W-:Y:S03]  /*8f10*/  STG.E desc[UR36][R6.64], R3 ;  /* 0x0000000306007986 */ /* 0x0001e6000c101924 */
.L_x_226:
[----:B------:R-:W-:Y:S05]  /*8f20*/  BSYNC B1 ;  /* 0x0000000000017941 */ /* 0x000fea0003800000 */
.L_x_225:
[----:B------:R-:W-:-:S13]  /*8f30*/  R2UR UR8, R18 ;  /* 0x00000000120872ca */ /* 0x000fda00000e0000 */
[----:B------:R-:W-:-:S06]  /*8f40*/  UISETP.GT.AND UP0, UPT, UR8, 0x1, UPT ;  /* 0x000000010800788c */ /* 0x000fcc000bf04270 */
[----:B------:R-:W-:-:S13]  /*8f50*/  PLOP3.LUT P0, PT, PT, PT, UP0, 0x80, 0x0 ;  /* 0x000000000000781c */ /* 0x000fda0003f0f008 */
[----:B------:R-:W-:Y:S05]  /*8f60*/  @P0 BRA `(.L_x_221) ;  /* 0x0000000400b40947 */ /* 0x000fea0003800000 */
[----:B------:R-:W1:Y:S01]  /*8f70*/  LDC R11, c[0x0][0xbe8] ;  /* 0x0002fa00ff0b7b82 */ /* 0x000e620000000800 */
[----:B------:R-:W-:Y:S01]  /*8f80*/  R2UR UR14, R175 ;  /* 0x00000000af0e72ca */ /* 0x000fe200000e0000 */
[----:B------:R-:W-:Y:S01]  /*8f90*/  ULDC.64 UR12, c[0x0][0xaa0] ;  /* 0x0002a800000c7ab9 */ /* 0x000fe20000000a00 */
[----:B------:R-:W-:Y:S01]  /*8fa0*/  R2UR UR15, R174 ;  /* 0x00000000ae0f72ca */ /* 0x000fe200000e0000 */
[----:B------:R-:W-:Y:S01]  /*8fb0*/  UIMAD UR10, UR19, UR12, URZ ;  /* 0x0000000c130a72a4 */ /* 0x000fe2000f8e023f */
[----:B0-----:R-:W-:Y:S01]  /*8fc0*/  IMAD R3, R17, 0x20, R176 ;  /* 0x0000002011037824 */ /* 0x001fe200078e02b0 */
[----:B------:R-:W-:Y:S01]  /*8fd0*/  UIMAD.WIDE.U32 UR8, UR4, UR12, URZ ;  /* 0x0000000c040872a5 */ /* 0x000fe2000f8e003f */
[----:B------:R-:W-:Y:S01]  /*8fe0*/  BSSY B1, `(.L_x_227) ;  /* 0x000003b000017945 */ /* 0x000fe20003800000 */
[----:B------:R-:W-:-:S04]  /*8ff0*/  UIMAD UR10, UR4, UR13, UR10 ;  /* 0x0000000d040a72a4 */ /* 0x000fc8000f8e020a */
[----:B------:R-:W-:Y:S02]  /*9000*/  UIADD3 UR9, UR9, UR10, URZ ;  /* 0x0000000a09097290 */ /* 0x000fe4000fffe03f */
[----:B------:R-:W-:Y:S01]  /*9010*/  IMAD.U32 R8, RZ, RZ, UR14 ;  /* 0x0000000eff087e24 */ /* 0x000fe2000f8e00ff */
[----:B------:R-:W-:Y:S01]  /*9020*/  ULDC.64 UR10, c[0x0][0xae8] ;  /* 0x0002ba00000a7ab9 */ /* 0x000fe20000000a00 */
[----:B------:R-:W-:Y:S01]  /*9030*/  IMAD.U32 R13, RZ, RZ, UR14 ;  /* 0x0000000eff0d7e24 */ /* 0x000fe2000f8e00ff */
[----:B------:R-:W-:Y:S02]  /*9040*/  UIMAD.WIDE.U32 UR8, UR15, UR10, UR8 ;  /* 0x0000000a0f0872a5 */ /* 0x000fe4000f8e0008 */
[----:B------:R-:W-:Y:S02]  /*9050*/  LEA R8, R8, R3, 0x7 ;  /* 0x0000000308087211 */ /* 0x000fe400078e38ff */
[----:B------:R-:W-:Y:S01]  /*9060*/  UIMAD UR9, UR15, UR11, UR9 ;  /* 0x0000000b0f0972a4 */ /* 0x000fe2000f8e0209 */
[----:B-1----:R-:W-:-:S02]  /*9070*/  ISETP.NE.AND P0, PT, R11, 0x1, PT ;  /* 0x000000010b00780c */ /* 0x002fc40003f05270 */
[----:B------:R-:W-:Y:S01]  /*9080*/  ULDC.64 UR10, c[0x0][0xaf0] ;  /* 0x0002bc00000a7ab9 */ /* 0x000fe20000000a00 */
[----:B------:R-:W-:Y:S01]  /*9090*/  IMAD.MOV.U32 R3, RZ, RZ, R8 ;  /* 0x000000ffff037224 */ /* 0x000fe200078e0008 */
[----:B------:R-:W-:Y:S02]  /*90a0*/  UIMAD UR7, UR7, UR10, URZ ;  /* 0x0000000a070772a4 */ /* 0x000fe4000f8e023f */
[----:B------:R-:W-:Y:S02]  /*90b0*/  UIMAD.WIDE.U32 UR8, UR61, UR10, UR8 ;  /* 0x0000000a3d0872a5 */ /* 0x000fe4000f8e0008 */
[----:B------:R-:W-:-:S03]  /*90c0*/  UIMAD UR4, UR61, UR11, UR7 ;  /* 0x0000000b3d0472a4 */ /* 0x000fc6000f8e0207 */
[----:B------:R-:W-:Y:S01]  /*90d0*/  ULDC.64 UR10, c[0x0][0xae0] ;  /* 0x0002b800000a7ab9 */ /* 0x000fe20000000a00 */
[----:B------:R-:W-:Y:S01]  /*90e0*/  UIADD3 UR4, UR9, UR4, URZ ;  /* 0x0000000409047290 */ /* 0x000fe2000fffe03f */
[----:B------:R-:W0:Y:S08]  /*90f0*/  @P0 LDC R5, c[0x0][0xbec] ;  /* 0x0002fb00ff050b82 */ /* 0x000e300000000800 */
[----:B------:R-:W1:Y:S01]  /*9100*/  @P0 LDC R7, c[0x0][0xbf0] ;  /* 0x0002fc00ff070b82 */ /* 0x000e620000000800 */
[----:B0-----:R-:W-:-:S04]  /*9110*/  @P0 IMAD.HI.U32 R4, R8, R5, RZ ;  /* 0x0000000508040227 */ /* 0x001fc800078e00ff */
[----:B------:R-:W-:Y:S02]  /*9120*/  IMAD.U32 R5, RZ, RZ, UR9 ;  /* 0x00000009ff057e24 */ /* 0x000fe4000f8e00ff */
[----:B------:R-:W-:Y:S01]  /*9130*/  IMAD.U32 R5, RZ, RZ, UR4 ;  /* 0x00000004ff057e24 */ /* 0x000fe2000f8e00ff */
[----:B-1----:R-:W-:-:S04]  /*9140*/  @P0 SHF.R.U32.HI R3, RZ, R7, R4 ;  /* 0x00000007ff030219 */ /* 0x002fc80000011604 */
[--C-:B------:R-:W-:Y:S01]  /*9150*/  SHF.R.S32.HI R4, RZ, 0x1f, R3.reuse ;  /* 0x0000001fff047819 */ /* 0x100fe20000011403 */
[----:B------:R-:W-:-:S04]  /*9160*/  IMAD.MOV R7, RZ, RZ, -R3 ;  /* 0x000000ffff077224 */ /* 0x000fc800078e0a03 */
[----:B------:R-:W-:Y:S02]  /*9170*/  IMAD R6, R4, UR10, RZ ;  /* 0x0000000a04067c24 */ /* 0x000fe4000f8e02ff */
[----:B------:R-:W-:Y:S01]  /*9180*/  IMAD.U32 R4, RZ, RZ, UR8 ;  /* 0x00000008ff047e24 */ /* 0x000fe2000f8e00ff */
[----:B------:R-:W-:Y:S01]  /*9190*/  ULDC.64 UR8, c[0x0][0xad8] ;  /* 0x0002b60000087ab9 */ /* 0x000fe20000000a00 */
[----:B------:R-:W-:Y:S02]  /*91a0*/  IMAD R7, R11, R7, R8 ;  /* 0x000000070b077224 */ /* 0x000fe400078e0208 */
[C---:B------:R-:W-:Y:S02]  /*91b0*/  IMAD R9, R3.reuse, UR11, R6 ;  /* 0x0000000b03097c24 */ /* 0x040fe4000f8e0206 */
[----:B------:R-:W-:Y:S01]  /*91c0*/  IMAD.WIDE.U32 R4, R3, UR10, R4 ;  /* 0x0000000a03047c25 */ /* 0x000fe2000f8e0004 */
[----:B------:R-:W-:-:S03]  /*91d0*/  SHF.R.S32.HI R3, RZ, 0x1f, R7 ;  /* 0x0000001fff037819 */ /* 0x000fc60000011407 */
[----:B------:R-:W-:Y:S02]  /*91e0*/  IMAD.IADD R5, R5, 0x1, R9 ;  /* 0x0000000105057824 */ /* 0x000fe400078e0209 */
[----:B------:R-:W-:Y:S02]  /*91f0*/  IMAD R6, R3, UR8, RZ ;  /* 0x0000000803067c24 */ /* 0x000fe4000f8e02ff */
[----:B------:R-:W-:Y:S02]  /*9200*/  IMAD R8, R13, 0x80, R176 ;  /* 0x000000800d087824 */ /* 0x000fe400078e02b0 */
[----:B-----5:R-:W-:Y:S02]  /*9210*/  IMAD R11, R0, R11, RZ ;  /* 0x0000000b000b7224 */ /* 0x020fe400078e02ff */
[C---:B------:R-:W-:Y:S02]  /*9220*/  IMAD R3, R7.reuse, UR9, R6 ;  /* 0x0000000907037c24 */ /* 0x040fe4000f8e0206 */
[----:B------:R-:W-:Y:S01]  /*9230*/  IMAD.WIDE.U32 R4, R7, UR8, R4 ;  /* 0x0000000807047c25 */ /* 0x000fe2000f8e0004 */
[----:B------:R-:W-:Y:S01]  /*9240*/  ISETP.GE.AND P2, PT, R8, R11, PT ;  /* 0x0000000b0800720c */ /* 0x000fe20003f46270 */
[----:B------:R-:W-:-:S02]  /*9250*/  ULDC.64 UR8, c[0x0][0xa80] ;  /* 0x0002a00000087ab9 */ /* 0x000fc40000000a00 */
[----:B------:R-:W-:Y:S01]  /*9260*/  VIADD R0, R8, 0x20 ;  /* 0x0000002008007836 */ /* 0x000fe20000000000 */
[----:B------:R-:W-:Y:S02]  /*9270*/  IADD3 R3, R5, R3, RZ ;  /* 0x0000000305037210 */ /* 0x000fe40007ffe0ff */
[----:B------:R-:W-:Y:S02]  /*9280*/  LEA R6, P3, R4, UR8, 0x1 ;  /* 0x0000000804067c11 */ /* 0x000fe4000f8608ff */
[-C--:B------:R-:W-:Y:S01]  /*9290*/  ISETP.GE.AND P1, PT, R0, R11.reuse, PT ;  /* 0x0000000b0000720c */ /* 0x080fe20003f26270 */
[----:B------:R-:W-:Y:S01]  /*92a0*/  VIADD R0, R8, 0x40 ;  /* 0x0000004008007836 */ /* 0x000fe20000000000 */
[----:B------:R-:W-:Y:S01]  /*92b0*/  LEA.HI.X R3, R4, UR9, R3, 0x1, P3 ;  /* 0x0000000904037c11 */ /* 0x000fe200098f0c03 */
[----:B------:R0:W1:Y:S03]  /*92c0*/  SHFL.IDX PT, R7, R6, RZ, 0x181f ;  /* 0x00181fff06077589 */ /* 0x00006600000e0000 */
[----:B------:R-:W-:Y:S01]  /*92d0*/  ISETP.GE.AND P0, PT, R0, R11, PT ;  /* 0x0000000b0000720c */ /* 0x000fe20003f06270 */
[----:B------:R0:W2:Y:S01]  /*92e0*/  SHFL.IDX PT, R5, R3, RZ, 0x181f ;  /* 0x00181fff03057589 */ /* 0x0000a200000e0000 */
[----:B------:R-:W-:Y:S11]  /*92f0*/  @P2 BRA `(.L_x_228) ;  /* 0x0000000000242947 */ /* 0x000ff60003800000 */
[----:B------:R-:W-:Y:S02]  /*9300*/  ULDC UR4, c[0x0][0xac8] ;  /* 0x0002b20000047ab9 */ /* 0x000fe40000000800 */
[----:B------:R-:W-:Y:S02]  /*9310*/  ISETP.GE.AND P4, PT, R2, UR4, PT ;  /* 0x0000000402007c0c */ /* 0x000fe4000bf86270 */
[----:B------:R-:W-:-:S11]  /*9320*/  ISETP.GE.AND P5, PT, R16, UR4, PT ;  /* 0x0000000410007c0c */ /* 0x000fd6000bfa6270 */
[-C--:B-1----:R-:W-:Y:S02]  /*9330*/  @!P4 LEA R12, P2, R2, R7.reuse, 0x1 ;  /* 0x00000007020cc211 */ /* 0x082fe400078408ff */
[----:B------:R-:W-:Y:S02]  /*9340*/  @!P5 LEA R4, P3, R16, R7, 0x1 ;  /* 0x000000071004d211 */ /* 0x000fe400078608ff */
[-C--:B--2---:R-:W-:Y:S02]  /*9350*/  @!P4 LEA.HI.X R13, R2, R5.reuse, R201, 0x1, P2 ;  /* 0x00000005020dc211 */ /* 0x084fe400010f0cc9 */
[----:B------:R-:W-:-:S03]  /*9360*/  @!P5 LEA.HI.X R5, R16, R5, R200, 0x1, P3 ;  /* 0x000000051005d211 */ /* 0x000fc600018f0cc8 */
[----:B------:R3:W-:Y:S04]  /*9370*/  @!P4 ST.E.128 desc[UR36][R12.64], RZ ;  /* 0x000000ff0c00c985 */ /* 0x0007e8000c101d24 */
[----:B------:R3:W-:Y:S02]  /*9380*/  @!P5 ST.E.128 desc[UR36][R4.64], RZ ;  /* 0x000000ff0400d985 */ /* 0x0007e4000c101d24 */
.L_x_228:
[----:B------:R-:W-:Y:S05]  /*9390*/  BSYNC B1 ;  /* 0x0000000000017941 */ /* 0x000fea0003800000 */
.L_x_227:
[----:B--23--:R2:W3:Y:S01]  /*93a0*/  SHFL.IDX PT, R5, R3, 0x1, 0x181f ;  /* 0x00381f0003057f89 */ /* 0x00c4e200000e0000 */
[----:B------:R-:W-:Y:S03]  /*93b0*/  BSSY B1, `(.L_x_229) ;  /* 0x000000c000017945 */ /* 0x000fe60003800000 */
[----:B-1----:R2:W1:Y:S01]  /*93c0*/  SHFL.IDX PT, R7, R6, 0x1, 0x181f ;  /* 0x00381f0006077f89 */ /* 0x00246200000e0000 */
[----:B------:R-:W-:Y:S05]  /*93d0*/  @P1 BRA `(.L_x_230) ;  /* 0x0000000000241947 */ /* 0x000fea0003800000 */
[----:B------:R-:W-:Y:S02]  /*93e0*/  ULDC UR4, c[0x0][0xac8] ;  /* 0x0002b20000047ab9 */ /* 0x000fe40000000800 */
[----:B------:R-:W-:Y:S02]  /*93f0*/  ISETP.GE.AND P3, PT, R2, UR4, PT ;  /* 0x0000000402007c0c */ /* 0x000fe4000bf66270 */
[----:B------:R-:W-:-:S11]  /*9400*/  ISETP.GE.AND P4, PT, R16, UR4, PT ;  /* 0x0000000410007c0c */ /* 0x000fd6000bf86270 */
[-C--:B-1----:R-:W-:Y:S02]  /*9410*/  @!P3 LEA R12, P1, R2, R7.reuse, 0x1 ;  /* 0x00000007020cb211 */ /* 0x082fe400078208ff */
[----:B------:R-:W-:Y:S02]  /*9420*/  @!P4 LEA R4, P2, R16, R7, 0x1 ;  /* 0x000000071004c211 */ /* 0x000fe400078408ff */
[-C--:B---3--:R-:W-:Y:S02]  /*9430*/  @!P3 LEA.HI.X R13, R2, R5.reuse, R201, 0x1, P1 ;  /* 0x00000005020db211 */ /* 0x088fe400008f0cc9 */
[----:B------:R-:W-:-:S03]  /*9440*/  @!P4 LEA.HI.X R5, R16, R5, R200, 0x1, P2 ;  /* 0x000000051005c211 */ /* 0x000fc600010f0cc8 */
[----:B------:R4:W-:Y:S04]  /*9450*/  @!P3 ST.E.128 desc[UR36][R12.64], RZ ;  /* 0x000000ff0c00b985 */ /* 0x0009e8000c101d24 */
[----:B------:R4:W-:Y:S02]  /*9460*/  @!P4 ST.E.128 desc[UR36][R4.64], RZ ;  /* 0x000000ff0400c985 */ /* 0x0009e4000c101d24 */
.L_x_230:
[----:B------:R-:W-:Y:S05]  /*9470*/  BSYNC B1 ;  /* 0x0000000000017941 */ /* 0x000fea0003800000 */
.L_x_229:
[----:B---34-:R3:W4:Y:S01]  /*9480*/  SHFL.IDX PT, R5, R3, 0x2, 0x181f ;  /* 0x00581f0003057f89 */ /* 0x01872200000e0000 */
        /* <DEDUP_REMOVED lines=8> */
[-C--:B----4-:R-:W-:Y:S02]  /*9510*/  @!P2 LEA.HI.X R13, R2, R5.reuse, R201, 0x1, P0 ;  /* 0x00000005020da211 */ /* 0x090fe400000f0cc9 */
[----:B------:R-:W-:-:S03]  /*9520*/  @!P3 LEA.HI.X R5, R16, R5, R200, 0x1, P1 ;  /* 0x000000051005b211 */ /* 0x000fc600008f0cc8 */
[----:B------:R1:W-:Y:S04]  /*9530*/  @!P2 ST.E.128 desc[UR36][R12.64], RZ ;  /* 0x000000ff0c00a985 */ /* 0x0003e8000c101d24 */
[----:B------:R1:W-:Y:S02]  /*9540*/  @!P3 ST.E.128 desc[UR36][R4.64], RZ ;  /* 0x000000ff0400b985 */ /* 0x0003e4000c101d24 */
.L_x_232:
[----:B------:R-:W-:Y:S05]  /*9550*/  BSYNC B1 ;  /* 0x0000000000017941 */ /* 0x000fea0003800000 */
.L_x_231:
[----:B------:R-:W-:Y:S01]  /*9560*/  VIADD R0, R8, 0x60 ;  /* 0x0000006008007836 */ /* 0x000fe20000000000 */
[----:B0-23--:R-:W0:Y:S04]  /*9570*/  SHFL.IDX PT, R3, R3, 0x3, 0x181f ;  /* 0x00781f0003037f89 */ /* 0x00de2800000e0000 */
[----:B------:R-:W-:Y:S01]  /*9580*/  ISETP.GE.AND P0, PT, R0, R11, PT ;  /* 0x0000000b0000720c */ /* 0x000fe20003f06270 */
[----:B-1--4-:R1:W2:-:S12]  /*9590*/  SHFL.IDX PT, R5, R6, 0x3, 0x181f ;  /* 0x00781f0006057f89 */ /* 0x01229800000e0000 */
[----:B-1----:R-:W-:Y:S05]  /*95a0*/  @P0 BRA `(.L_x_221) ;  /* 0x0000000000240947 */ /* 0x002fea0003800000 */
[----:B------:R-:W-:Y:S02]  /*95b0*/  ULDC UR4, c[0x0][0xac8] ;  /* 0x0002b20000047ab9 */ /* 0x000fe40000000800 */
[----:B------:R-:W-:Y:S02]  /*95c0*/  ISETP.GE.AND P2, PT, R2, UR4, PT ;  /* 0x0000000402007c0c */ /* 0x000fe4000bf46270 */
[----:B------:R-:W-:-:S11]  /*95d0*/  ISETP.GE.AND P3, PT, R16, UR4, PT ;  /* 0x0000000410007c0c */ /* 0x000fd6000bf66270 */
[-C--:B--2---:R-:W-:Y:S02]  /*95e0*/  @!P2 LEA R6, P0, R2, R5.reuse, 0x1 ;  /* 0x000000050206a211 */ /* 0x084fe400078008ff */
[----:B------:R-:W-:Y:S02]  /*95f0*/  @!P3 LEA R4, P1, R16, R5, 0x1 ;  /* 0x000000051004b211 */ /* 0x000fe400078208ff */
[-C--:B0-----:R-:W-:Y:S02]  /*9600*/  @!P2 LEA.HI.X R7, R2, R3.reuse, R201, 0x1, P0 ;  /* 0x000000030207a211 */ /* 0x081fe400000f0cc9 */
[----:B------:R-:W-:-:S03]  /*9610*/  @!P3 LEA.HI.X R5, R16, R3, R200, 0x1, P1 ;  /* 0x000000031005b211 */ /* 0x000fc600008f0cc8 */
[----:B------:R0:W-:Y:S04]  /*9620*/  @!P2 ST.E.128 desc[UR36][R6.64], RZ ;  /* 0x000000ff0600a985 */ /* 0x0001e8000c101d24 */
[----:B------:R0:W-:Y:S02]  /*9630*/  @!P3 ST.E.128 desc[UR36][R4.64], RZ ;  /* 0x000000ff0400b985 */ /* 0x0001e4000c101d24 */
.L_x_221:
[----:B------:R-:W-:Y:S05]  /*9640*/  BSYNC B0 ;  /* 0x0000000000007941 */ /* 0x000fea0003800000 */
.L_x_211:
[----:B------:R-:W-:Y:S02]  /*9650*/  ULDC UR4, c[0x0][0xc3c] ;  /* 0x00030f0000047ab9 */ /* 0x000fe40000000800 */
[----:B------:R-:W-:-:S13]  /*9660*/  ISETP.GE.AND P0, PT, R27, UR4, PT ;  /* 0x000000041b007c0c */ /* 0x000fda000bf06270 */
[----:B------:R-:W-:Y:S05]  /*9670*/  @!P0 BRA `(.L_x_233) ;  /* 0xffffff7800348947 */ /* 0x000fea000383ffff */
[----:B------:R-:W-:Y:S05]  /*9680*/  EXIT ;  /* 0x000000000000794d */ /* 0x000fea0003800000 */
.L_x_182:
[----:B------:R-:W-:-:S08]  /*9690*/  NOP ;  /* 0x0000000000007918 */ /* 0x000fd00000000000 */
[----:B0-----:R-:W0:-:S00]  /*96a0*/  USETMAXREG.DEALLOC.CTAPOOL 0x28 ;  /* 0x00000028000079c8 */ /* 0x001e0000080e0500 */
[----:B0-----:R-:W-:Y:S02]  /*96b0*/  LOP3.LUT R0, R0, 0x3, RZ, 0xc0, !PT ;  /* 0x0000000300007812 */ /* 0x001fe400078ec0ff */
[----:B------:R-:W-:-:S04]  /*96c0*/  LOP3.LUT R23, R23, 0xffffff7f, RZ, 0xc0, !PT ;  /* 0xffffff7f17177812 */ /* 0x000fc800078ec0ff */
[----:B------:R-:W0:Y:S02]  /*96d0*/  SHFL.IDX PT, R0, R0, RZ, 0x1f ;  /* 0x00001fff00007589 */ /* 0x000e2400000e0000 */
[----:B0-----:R-:W-:Y:S01]  /*96e0*/  ISETP.NE.AND P0, PT, R0, RZ, PT ;  /* 0x000000ff0000720c */ /* 0x001fe20003f05270 */
[----:B------:R-:W-:-:S12]  /*96f0*/  IMAD.MOV.U32 R0, RZ, RZ, RZ ;  /* 0x000000ffff007224 */ /* 0x000fd800078e00ff */
[----:B------:R-:W-:Y:S01]  /*9700*/  @P0 LOP3.LUT R23, R23, 0x80, RZ, 0xfc, !PT ;  /* 0x0000008017170812 */ /* 0x000fe200078efcff */
[----:B------:R-:W-:Y:S06]  /*9710*/  @!P0 BRA `(.L_x_234) ;  /* 0x00000000001c8947 */ /* 0x000fec0003800000 */
[----:B------:R-:W0:Y:S08]  /*9720*/  S2UR UR5, SR_CgaCtaId ;  /* 0x00000000000579c3 */ /* 0x000e300000008800 */
[----:B------:R-:W-:Y:S06]  /*9730*/  BAR.SYNC.DEFER_BLOCKING 0x5, 0x180 ;  /* 0x0146000000007b1d */ /* 0x000fec0000010000 */
[----:B------:R-:W-:-:S02]  /*9740*/  UMOV UR4, 0x400 ;  /* 0x0000040000047882 */ /* 0x000fc40000000000 */
[----:B0-----:R-:W-:-:S09]  /*9750*/  ULEA UR4, UR5, UR4, 0x18 ;  /* 0x0000000405047291 */ /* 0x001fd2000f8ec03f */
[----:B------:R-:W0:Y:S01]  /*9760*/  LDS.128 R16, [UR4+0x2a8d0] ;  /* 0x02a8d004ff107984 */ /* 0x000e220008000c00 */
[----:B------:R-:W-:Y:S06]  /*9770*/  BAR.ARV 0x4, 0x180 ;  /* 0x0106000000007b1d */ /* 0x000fec0000002000 */
[----:B------:R-:W-:Y:S05]  /*9780*/  BRA `(.L_x_235) ;  /* 0x0000000800947947 */ /* 0x000fea0003800000 */
.L_x_234:
[----:B------:R-:W0:Y:S01]  /*9790*/  S2R R2, SR_TID.X ;  /* 0x0000000000027919 */ /* 0x000e220000002100 */
[----:B------:R-:W-:Y:S01]  /*97a0*/  ULDC UR4, c[0x0][0xc3c] ;  /* 0x00030f0000047ab9 */ /* 0x000fe20000000800 */
[----:B------:R-:W-:Y:S01]  /*97b0*/  IMAD.MOV.U32 R9, RZ, RZ, RZ ;  /* 0x000000ffff097224 */ /* 0x000fe200078e00ff */
[----:B------:R-:W1:Y:S01]  /*97c0*/  S2UR UR6, SR_CTAID.X ;  /* 0x00000000000679c3 */ /* 0x000e620000002500 */
[----:B------:R-:W-:Y:S01]  /*97d0*/  ULDC UR5, c[0x0][0xc38] ;  /* 0x00030e0000057ab9 */ /* 0x000fe20000000800 */
[----:B0-----:R-:W-:-:S04]  /*97e0*/  LOP3.LUT R7, R2, 0x1f, RZ, 0xc0, !PT ;  /* 0x0000001f02077812 */ /* 0x001fc800078ec0ff */
[----:B------:R-:W-:-:S04]  /*97f0*/  ISETP.NE.AND P0, PT, R7, 0x1f, PT ;  /* 0x0000001f0700780c */ /* 0x000fc80003f05270 */
[----:B------:R-:W-:-:S13]  /*9800*/  ISETP.GE.OR P1, PT, R7, UR4, !P0 ;  /* 0x0000000407007c0c */ /* 0x000fda000c726670 */
[----:B------:R-:W0:Y:S08]  /*9810*/  @!P1 LDC.64 R4, c[0x0][0xc80] ;  /* 0x00032000ff049b82 */ /* 0x000e300000000a00 */
[----:B------:R-:W2:Y:S01]  /*9820*/  @!P1 LDC.64 R2, c[0x0][0xc78] ;  /* 0x00031e00ff029b82 */ /* 0x000ea20000000a00 */
[----:B0-----:R-:W-:-:S05]  /*9830*/  @!P1 IMAD.WIDE.U32 R4, R7, 0x4, R4 ;  /* 0x0000000407049825 */ /* 0x001fca00078e0004 */
[----:B------:R-:W3:Y:S01]  /*9840*/  @!P1 LDG.E R0, desc[UR36][R4.64] ;  /* 0x0000002404009981 */ /* 0x000ee2000c1e1900 */
[----:B--2---:R-:W-:-:S05]  /*9850*/  @!P1 IMAD.WIDE.U32 R2, R7, 0x4, R2 ;  /* 0x0000000407029825 */ /* 0x004fca00078e0002 */
[----:B------:R-:W3:Y:S01]  /*9860*/  @!P1 LDG.E R9, desc[UR36][R2.64] ;  /* 0x0000002402099981 */ /* 0x000ee2000c1e1900 */
[C---:B------:R-:W-:Y:S02]  /*9870*/  ISETP.NE.AND P1, PT, R7.reuse, RZ, PT ;  /* 0x000000ff0700720c */ /* 0x040fe40003f25270 */
[C---:B------:R-:W-:Y:S02]  /*9880*/  ISETP.GE.U32.AND P2, PT, R7.reuse, 0x2, PT ;  /* 0x000000020700780c */ /* 0x040fe40003f46070 */
[C---:B------:R-:W-:Y:S02]  /*9890*/  ISETP.GE.U32.AND P3, PT, R7.reuse, 0x4, PT ;  /* 0x000000040700780c */ /* 0x040fe40003f66070 */
[C---:B------:R-:W-:Y:S02]  /*98a0*/  ISETP.GE.U32.AND P4, PT, R7.reuse, 0x8, PT ;  /* 0x000000080700780c */ /* 0x040fe40003f86070 */
[----:B------:R-:W-:Y:S01]  /*98b0*/  ISETP.GE.U32.AND P5, PT, R7, 0x10, PT ;  /* 0x000000100700780c */ /* 0x000fe20003fa6070 */
[----:B------:R-:W-:Y:S01]  /*98c0*/  UMOV UR4, URZ ;  /* 0x0000003f00047c82 */ /* 0x000fe20008000000 */
[----:B---3--:R-:W-:-:S05]  /*98d0*/  IMAD R6, R0, R9, RZ ;  /* 0x0000000900067224 */ /* 0x008fca00078e02ff */
[----:B------:R-:W0:Y:S02]  /*98e0*/  SHFL.UP PT, R8, R6, 0x1, RZ ;  /* 0x0420000006087989 */ /* 0x000e2400000e00ff */
[----:B0-----:R-:W-:-:S05]  /*98f0*/  SEL R11, R8, RZ, P1 ;  /* 0x000000ff080b7207 */ /* 0x001fca0000800000 */
[----:B------:R-:W-:-:S05]  /*9900*/  IMAD.IADD R11, R6, 0x1, R11 ;  /* 0x00000001060b7824 */ /* 0x000fca00078e020b */
        /* <DEDUP_REMOVED lines=12> */
[----:B------:R-:W0:Y:S02]  /*99d0*/  SHFL.IDX PT, R6, R5, 0x1f, 0x1f ;  /* 0x03e01f0005067f89 */ /* 0x000e2400000e0000 */
[----:B0-----:R-:W-:-:S05]  /*99e0*/  IMAD R6, R6, UR5, RZ ;  /* 0x0000000506067c24 */ /* 0x001fca000f8e02ff */
[----:B-1----:R-:W-:Y:S01]  /*99f0*/  ISETP.GT.AND P6, PT, R6, UR6, PT ;  /* 0x0000000606007c0c */ /* 0x002fe2000bfc4270 */
[----:B------:R-:W-:-:S12]  /*9a00*/  IMAD.MOV.U32 R3, RZ, RZ, R6 ;  /* 0x000000ffff037224 */ /* 0x000fd800078e0006 */
[----:B------:R-:W-:Y:S05]  /*9a10*/  @P6 BRA `(.L_x_236) ;  /* 0x0000000000986947 */ /* 0x000fea0003800000 */
[----:B------:R-:W-:Y:S01]  /*9a20*/  IMAD.MOV.U32 R6, RZ, RZ, R3 ;  /* 0x000000ffff067224 */ /* 0x000fe200078e0003 */
[----:B------:R-:W-:Y:S01]  /*9a30*/  UMOV UR4, URZ ;  /* 0x0000003f00047c82 */ /* 0x000fe20008000000 */
[----:B------:R-:W-:-:S05]  /*9a40*/  ULDC UR5, c[0x0][0xc38] ;  /* 0x00030e0000057ab9 */ /* 0x000fca0000000800 */
.L_x_238:
[----:B------:R-:W0:Y:S01]  /*9a50*/  LDC R0, c[0x0][0xc3c] ;  /* 0x00030f00ff007b82 */ /* 0x000e220000000800 */
[----:B------:R-:W-:-:S06]  /*9a60*/  UIADD3 UR4, UR4, 0x1f, URZ ;  /* 0x0000001f04047890 */ /* 0x000fcc000fffe03f */
[----:B0-----:R-:W-:-:S13]  /*9a70*/  ISETP.LE.AND P6, PT, R0, UR4, PT ;  /* 0x0000000400007c0c */ /* 0x001fda000bfc3270 */
[----:B------:R-:W-:Y:S05]  /*9a80*/  @P6 BRA `(.L_x_237) ;  /* 0x0000000400a86947 */ /* 0x000fea0003800000 */
[----:B------:R-:W-:-:S04]  /*9a90*/  IADD3 R9, R7, UR4, RZ ;  /* 0x0000000407097c10 */ /* 0x000fc8000fffe0ff */
[----:B------:R-:W-:Y:S01]  /*9aa0*/  ISETP.GE.OR P6, PT, R9, R0, !P0 ;  /* 0x000000000900720c */ /* 0x000fe200047c6670 */
[----:B------:R-:W-:-:S12]  /*9ab0*/  IMAD.MOV.U32 R0, RZ, RZ, RZ ;  /* 0x000000ffff007224 */ /* 0x000fd800078e00ff */
[----:B------:R-:W0:Y:S08]  /*9ac0*/  @!P6 LDC.64 R4, c[0x0][0xc80] ;  /* 0x00032000ff04eb82 */ /* 0x000e300000000a00 */
[----:B------:R-:W1:Y:S01]  /*9ad0*/  @!P6 LDC.64 R2, c[0x0][0xc78] ;  /* 0x00031e00ff02eb82 */ /* 0x000e620000000a00 */
[----:B0-----:R-:W-:-:S05]  /*9ae0*/  @!P6 IMAD.WIDE R4, R9, 0x4, R4 ;  /* 0x000000040904e825 */ /* 0x001fca00078e0204 */
[----:B------:R-:W2:Y:S01]  /*9af0*/  @!P6 LDG.E R0, desc[UR36][R4.64] ;  /* 0x000000240400e981 */ /* 0x000ea2000c1e1900 */
[----:B-1----:R-:W-:-:S04]  /*9b00*/  @!P6 IMAD.WIDE R2, R9, 0x4, R2 ;  /* 0x000000040902e825 */ /* 0x002fc800078e0202 */
[----:B------:R-:W-:-:S06]  /*9b10*/  IMAD.MOV.U32 R9, RZ, RZ, RZ ;  /* 0x000000ffff097224 */ /* 0x000fcc00078e00ff */
[----:B------:R-:W2:Y:S02]  /*9b20*/  @!P6 LDG.E R9, desc[UR36][R2.64] ;  /* 0x000000240209e981 */ /* 0x000ea4000c1e1900 */
[----:B--2---:R-:W-:-:S05]  /*9b30*/  IMAD R13, R0, R9, RZ ;  /* 0x00000009000d7224 */ /* 0x004fca00078e02ff */
        /* <DEDUP_REMOVED lines=16> */
[----:B0-----:R-:W-:-:S04]  /*9c40*/  IMAD R3, R2, UR5, RZ ;  /* 0x0000000502037c24 */ /* 0x001fc8000f8e02ff */
[----:B------:R-:W-:-:S05]  /*9c50*/  IMAD.IADD R6, R3, 0x1, R6 ;  /* 0x0000000103067824 */ /* 0x000fca00078e0206 */
[----:B------:R-:W-:-:S13]  /*9c60*/  ISETP.GT.AND P6, PT, R6, UR6, PT ;  /* 0x0000000606007c0c */ /* 0x000fda000bfc4270 */
[----:B------:R-:W-:Y:S05]  /*9c70*/  @!P6 BRA `(.L_x_238) ;  /* 0xfffffffc0074e947 */ /* 0x000fea000383ffff */
.L_x_236:
[----:B------:R-:W-:Y:S02]  /*9c80*/  IMAD.IADD R10, R6, 0x1, -R3 ;  /* 0x00000001060a7824 */ /* 0x000fe400078e0a03 */
[----:B------:R-:W-:Y:S02]  /*9c90*/  IMAD.MOV.U32 R16, RZ, RZ, RZ ;  /* 0x000000ffff107224 */ /* 0x000fe400078e00ff */
[----:B------:R-:W-:-:S05]  /*9ca0*/  IMAD R2, R5, UR5, R10 ;  /* 0x0000000505027c24 */ /* 0x000fca000f8e020a */
[----:B------:R-:W-:-:S13]  /*9cb0*/  ISETP.GT.AND P0, PT, R2, UR6, PT ;  /* 0x0000000602007c0c */ /* 0x000fda000bf04270 */
[----:B------:R-:W-:-:S04]  /*9cc0*/  VOTE.ANY R6, PT, !P0 ;  /* 0x0000000000067806 */ /* 0x000fc800040e0100 */
[----:B------:R-:W0:Y:S01]  /*9cd0*/  POPC R19, R6 ;  /* 0x0000000600137309 */ /* 0x000e220000000000 */
[----:B------:R-:W-:Y:S01]  /*9ce0*/  ISETP.NE.AND P0, PT, R6, RZ, PT ;  /* 0x000000ff0600720c */ /* 0x000fe20003f05270 */
[----:B0-----:R-:W0:Y:S04]  /*9cf0*/  SHFL.IDX PT, R0, R0, R19, 0x1f ;  /* 0x00001f1300007589 */ /* 0x001e2800000e0000 */
[----:B------:R1:W2:Y:S01]  /*9d00*/  SHFL.IDX PT, R9, R9, R19, 0x1f ;  /* 0x00001f1309097589 */ /* 0x0002a200000e0000 */
[----:B0-----:R-:W-:-:S04]  /*9d10*/  IABS R4, R0 ;  /* 0x0000000000047213 */ /* 0x001fc80000000000 */
[----:B------:R-:W0:Y:S08]  /*9d20*/  I2F.RP R8, R4 ;  /* 0x0000000400087306 */ /* 0x000e300000209400 */
[----:B0-----:R-:W0:Y:S02]  /*9d30*/  MUFU.RCP R8, R8 ;  /* 0x0000000800087308 */ /* 0x001e240000001000 */
[----:B0-----:R-:W-:-:S06]  /*9d40*/  VIADD R2, R8, 0xffffffe ;  /* 0x0ffffffe08027836 */ /* 0x001fcc0000000000 */
[----:B------:R-:W0:Y:S02]  /*9d50*/  F2I.FTZ.U32.TRUNC.NTZ R3, R2 ;  /* 0x0000000200037305 */ /* 0x000e24000021f000 */
[----:B0-----:R-:W-:Y:S01]  /*9d60*/  IADD3 R11, RZ, -R3, RZ ;  /* 0x80000003ff0b7210 */ /* 0x001fe20007ffe0ff */
[----:B-12---:R-:W-:Y:S06]  /*9d70*/  @!P0 BRA `(.L_x_239) ;  /* 0x0000000000088947 */ /* 0x006fec0003800000 */
[----:B------:R-:W-:-:S06]  /*9d80*/  VIADD R16, R19, 0xffffffff ;  /* 0xffffffff13107836 */ /* 0x000fcc0000000000 */
[----:B------:R0:W1:Y:S02]  /*9d90*/  SHFL.IDX PT, R16, R5, R16, 0x1f ;  /* 0x00001f1005107589 */ /* 0x00006400000e0000 */
.L_x_239:
[----:B-1----:R-:W-:Y:S01]  /*9da0*/  IMAD R16, R16, UR5, R10 ;  /* 0x0000000510107c24 */ /* 0x002fe2000f8e020a */
[----:B------:R-:W-:Y:S01]  /*9db0*/  IABS R10, R0 ;  /* 0x00000000000a7213 */ /* 0x000fe20000000000 */
[----:B------:R-:W-:Y:S01]  /*9dc0*/  IMAD R11, R11, R4, RZ ;  /* 0x000000040b0b7224 */ /* 0x000fe200078e02ff */
[----:B0-----:R-:W-:Y:S01]  /*9dd0*/  IABS R5, R9 ;  /* 0x0000000900057213 */ /* 0x001fe20000000000 */
[----:B------:R-:W-:Y:S01]  /*9de0*/  IMAD.MOV.U32 R2, RZ, RZ, RZ ;  /* 0x000000ffff027224 */ /* 0x000fe200078e00ff */
[----:B------:R-:W-:Y:S01]  /*9df0*/  IADD3 R17, -R16, UR6, RZ ;  /* 0x0000000610117c10 */ /* 0x000fe2000fffe1ff */
[----:B------:R-:W-:Y:S01]  /*9e00*/  IMAD.MOV R10, RZ, RZ, -R10 ;  /* 0x000000ffff0a7224 */ /* 0x000fe200078e0a0a */
[----:B------:R-:W0:Y:S01]  /*9e10*/  I2F.RP R6, R5 ;  /* 0x0000000500067306 */ /* 0x000e220000209400 */
[----:B------:R-:W-:Y:S01]  /*9e20*/  IMAD.HI.U32 R2, R3, R11, R2 ;  /* 0x0000000b03027227 */ /* 0x000fe200078e0002 */
[----:B------:R-:W-:-:S03]  /*9e30*/  IABS R8, R17 ;  /* 0x0000001100087213 */ /* 0x000fc60000000000 */
[----:B------:R-:W-:Y:S02]  /*9e40*/  VIADD R19, R19, UR4 ;  /* 0x0000000413137c36 */ /* 0x000fe40008000000 */
[----:B------:R-:W-:Y:S02]  /*9e50*/  IMAD.MOV.U32 R3, RZ, RZ, R8 ;  /* 0x000000ffff037224 */ /* 0x000fe400078e0008 */
[----:B------:R-:W-:Y:S02]  /*9e60*/  IMAD.MOV.U32 R8, RZ, RZ, R10 ;  /* 0x000000ffff087224 */ /* 0x000fe400078e000a */
[----:B------:R-:W-:-:S04]  /*9e70*/  IMAD.HI.U32 R2, R2, R3, RZ ;  /* 0x0000000302027227 */ /* 0x000fc800078e00ff */
[----:B------:R-:W-:Y:S01]  /*9e80*/  IMAD R3, R2, R8, R3 ;  /* 0x0000000802037224 */ /* 0x000fe200078e0203 */
[----:B0-----:R-:W0:Y:S04]  /*9e90*/  MUFU.RCP R6, R6 ;  /* 0x0000000600067308 */ /* 0x001e280000001000 */
[----:B------:R-:W-:-:S13]  /*9ea0*/  ISETP.GT.U32.AND P1, PT, R4, R3, PT ;  /* 0x000000030400720c */ /* 0x000fda0003f24070 */
[----:B------:R-:W-:Y:S02]  /*9eb0*/  @!P1 IMAD.IADD R3, R3, 0x1, -R4 ;  /* 0x0000000103039824 */ /* 0x000fe400078e0a04 */
[----:B0-----:R-:W-:Y:S02]  /*9ec0*/  VIADD R8, R6, 0xffffffe ;  /* 0x0ffffffe06087836 */ /* 0x001fe40000000000 */
[----:B------:R-:W-:Y:S01]  /*9ed0*/  @!P1 VIADD R2, R2, 0x1 ;  /* 0x0000000102029836 */ /* 0x000fe20000000000 */
[----:B------:R-:W-:Y:S02]  /*9ee0*/  ISETP.GE.U32.AND P0, PT, R3, R4, PT ;  /* 0x000000040300720c */ /* 0x000fe40003f06070 */
[----:B------:R-:W-:Y:S01]  /*9ef0*/  LOP3.LUT R4, R17, R0, RZ, 0x3c, !PT ;  /* 0x0000000011047212 */ /* 0x000fe200078e3cff */
[----:B------:R0:W1:Y:S01]  /*9f00*/  F2I.FTZ.U32.TRUNC.NTZ R3, R8 ;  /* 0x0000000800037305 */ /* 0x000062000021f000 */
[----:B------:R-:W-:Y:S02]  /*9f10*/  ISETP.NE.AND P1, PT, R0, RZ, PT ;  /* 0x000000ff0000720c */ /* 0x000fe40003f25270 */
[----:B------:R-:W-:-:S02]  /*9f20*/  ISETP.GE.AND P2, PT, R4, RZ, PT ;  /* 0x000000ff0400720c */ /* 0x000fc40003f46270 */
[----:B0-----:R-:W-:-:S05]  /*9f30*/  IABS R8, R9 ;  /* 0x0000000900087213 */ /* 0x001fca0000000000 */
[----:B------:R-:W-:Y:S02]  /*9f40*/  @P0 VIADD R2, R2, 0x1 ;  /* 0x0000000102020836 */ /* 0x000fe40000000000 */
[----:B------:R-:W-:-:S03]  /*9f50*/  IMAD.MOV R8, RZ, RZ, -R8 ;  /* 0x000000ffff087224 */ /* 0x000fc600078e0a08 */
[----:B------:R-:W-:Y:S01]  /*9f60*/  MOV R6, R2 ;  /* 0x0000000200067202 */ /* 0x000fe20000000f00 */
[----:B-1----:R-:W-:-:S04]  /*9f70*/  IMAD.MOV R2, RZ, RZ, -R3 ;  /* 0x000000ffff027224 */ /* 0x002fc800078e0a03 */
[----:B------:R-:W-:Y:S01]  /*9f80*/  @!P2 IMAD.MOV R6, RZ, RZ, -R6 ;  /* 0x000000ffff06a224 */ /* 0x000fe200078e0a06 */
[----:B------:R-:W-:Y:S01]  /*9f90*/  @!P1 LOP3.LUT R6, RZ, R0, RZ, 0x33, !PT ;  /* 0x00000000ff069212 */ /* 0x000fe200078e33ff */
[----:B------:R-:W-:Y:S02]  /*9fa0*/  IMAD R11, R2, R5, RZ ;  /* 0x00000005020b7224 */ /* 0x000fe400078e02ff */
[----:B------:R-:W-:Y:S01]  /*9fb0*/  IMAD.MOV.U32 R2, RZ, RZ, RZ ;  /* 0x000000ffff027224 */ /* 0x000fe200078e00ff */
[-C--:B------:R-:W-:Y:S01]  /*9fc0*/  IABS R4, R6.reuse ;  /* 0x0000000600047213 */ /* 0x080fe20000000000 */
[----:B------:R-:W-:Y:S02]  /*9fd0*/  IMAD R0, R0, R6, RZ ;  /* 0x0000000600007224 */ /* 0x000fe400078e02ff */
[----:B------:R-:W-:-:S04]  /*9fe0*/  IMAD.HI.U32 R2, R3, R11, R2 ;  /* 0x0000000b03027227 */ /* 0x000fc800078e0002 */
[----:B------:R-:W-:Y:S02]  /*9ff0*/  IMAD.MOV.U32 R3, RZ, RZ, R4 ;  /* 0x000000ffff037224 */ /* 0x000fe400078e0004 */
[----:B------:R-:W-:Y:S02]  /*a000*/  IMAD.MOV.U32 R4, RZ, RZ, R8 ;  /* 0x000000ffff047224 */ /* 0x000fe400078e0008 */
[----:B------:R-:W-:-:S04]  /*a010*/  IMAD.HI.U32 R2, R2, R3, RZ ;  /* 0x0000000302027227 */ /* 0x000fc800078e00ff */
[----:B------:R-:W-:Y:S01]  /*a020*/  IMAD R4, R2, R4, R3 ;  /* 0x0000000402047224 */ /* 0x000fe200078e0203 */
[----:B------:R-:W-:Y:S01]  /*a030*/  LOP3.LUT R3, R6, R9, RZ, 0x3c, !PT ;  /* 0x0000000906037212 */ /* 0x000fe200078e3cff */
[----:B------:R-:W-:-:S03]  /*a040*/  IMAD.IADD R17, R17, 0x1, -R0 ;  /* 0x0000000111117824 */ /* 0x000fc600078e0a00 */
[----:B------:R-:W-:Y:S02]  /*a050*/  ISETP.GT.U32.AND P1, PT, R5, R4, PT ;  /* 0x000000040500720c */ /* 0x000fe40003f24070 */
[----:B------:R-:W-:-:S11]  /*a060*/  ISETP.GE.AND P2, PT, R3, RZ, PT ;  /* 0x000000ff0300720c */ /* 0x000fd60003f46270 */
[----:B------:R-:W-:Y:S02]  /*a070*/  @!P1 IMAD.IADD R4, R4, 0x1, -R5 ;  /* 0x0000000104049824 */ /* 0x000fe400078e0a05 */
[----:B------:R-:W-:Y:S01]  /*a080*/  @!P1 VIADD R2, R2, 0x1 ;  /* 0x0000000102029836 */ /* 0x000fe20000000000 */
[----:B------:R-:W-:Y:S02]  /*a090*/  ISETP.NE.AND P1, PT, R9, RZ, PT ;  /* 0x000000ff0900720c */ /* 0x000fe40003f25270 */
[----:B------:R-:W-:-:S13]  /*a0a0*/  ISETP.GE.U32.AND P0, PT, R4, R5, PT ;  /* 0x000000050400720c */ /* 0x000fda0003f06070 */
[----:B------:R-:W-:-:S04]  /*a0b0*/  @P0 VIADD R2, R2, 0x1 ;  /* 0x0000000102020836 */ /* 0x000fc80000000000 */
[----:B------:R-:W-:Y:S01]  /*a0c0*/  @!P2 IMAD.MOV R2, RZ, RZ, -R2 ;  /* 0x000000ffff02a224 */ /* 0x000fe200078e0a02 */
[----:B------:R-:W-:-:S04]  /*a0d0*/  @!P1 LOP3.LUT R2, RZ, R9, RZ, 0x33, !PT ;  /* 0x00000009ff029212 */ /* 0x000fc800078e33ff */
[----:B------:R-:W-:-:S05]  /*a0e0*/  IADD3 R18, -R2, RZ, RZ ;  /* 0x000000ff02127210 */ /* 0x000fca0007ffe1ff */
[C---:B------:R-:W-:Y:S02]  /*a0f0*/  IMAD R18, R9.reuse, R18, R6 ;  /* 0x0000001209127224 */ /* 0x040fe400078e0206 */
[----:B------:R-:W-:-:S04]  /*a100*/  IMAD R9, R9, 0x1000000, R2 ;  /* 0x0100000009097824 */ /* 0x000fc800078e0202 */
[----:B------:R-:W-:Y:S01]  /*a110*/  IMAD R18, R18, 0x10000, R9 ;  /* 0x0001000012127824 */ /* 0x000fe200078e0209 */
[----:B------:R-:W-:Y:S06]  /*a120*/  BRA `(.L_x_240) ;  /* 0x0000000000147947 */ /* 0x000fec0003800000 */
.L_x_237:
[----:B------:R-:W-:Y:S01]  /*a130*/  ULDC UR4, c[0x0][0xc3c] ;  /* 0x00030f0000047ab9 */ /* 0x000fe20000000800 */
[----:B------:R-:W-:Y:S02]  /*a140*/  IMAD.MOV.U32 R17, RZ, RZ, RZ ;  /* 0x000000ffff117224 */ /* 0x000fe400078e00ff */
[----:B------:R-:W-:Y:S02]  /*a150*/  IMAD.U32 R16, RZ, RZ, UR6 ;  /* 0x00000006ff107e24 */ /* 0x000fe4000f8e00ff */
[----:B------:R-:W-:Y:S02]  /*a160*/  IMAD.MOV.U32 R18, RZ, RZ, RZ ;  /* 0x000000ffff127224 */ /* 0x000fe400078e00ff */
[----:B------:R-:W-:-:S07]  /*a170*/  IMAD.U32 R19, RZ, RZ, UR4 ;  /* 0x00000004ff137e24 */ /* 0x000fce000f8e00ff */
.L_x_240:
[----:B------:R-:W-:-:S13]  /*a180*/  ISETP.NE.AND P0, PT, R7, RZ, PT ;  /* 0x000000ff0700720c */ /* 0x000fda0003f05270 */
[----:B------:R-:W0:Y:S01]  /*a190*/  @!P0 S2R R3, SR_CgaCtaId ;  /* 0x0000000000038919 */ /* 0x000e220000008800 */
[----:B------:R-:W-:-:S04]  /*a1a0*/  @!P0 MOV R0, 0x400 ;  /* 0x0000040000008802 */ /* 0x000fc80000000f00 */
[----:B0-----:R-:W-:-:S05]  /*a1b0*/  @!P0 LEA R0, R3, R0, 0x18 ;  /* 0x0000000003008211 */ /* 0x001fca00078ec0ff */
[----:B------:R1:W-:Y:S01]  /*a1c0*/  @!P0 STS.128 [R0+0x2a8d0], R16 ;  /* 0x02a8d01000008388 */ /* 0x0003e20000000c00 */
[----:B------:R-:W-:Y:S06]  /*a1d0*/  BAR.ARV 0x5, 0x180 ;  /* 0x0146000000007b1d */ /* 0x000fec0000002000 */
.L_x_235:
[----:B------:R2:W-:Y:S01]  /*a1e0*/  STL [R1+0x18], RZ ;  /* 0x000018ff01007387 */ /* 0x0005e20000100800 */
[----:B------:R-:W-:Y:S01]  /*a1f0*/  ULDC UR4, c[0x0][0xc3c] ;  /* 0x00030f0000047ab9 */ /* 0x000fe20000000800 */
[----:B------:R-:W-:Y:S01]  /*a200*/  IMAD.MOV.U32 R28, RZ, RZ, 0x1 ;  /* 0x00000001ff1c7424 */ /* 0x000fe200078e00ff */
[----:B0-----:R-:W-:Y:S01]  /*a210*/  ISETP.GE.AND P0, PT, R19, UR4, PT ;  /* 0x0000000413007c0c */ /* 0x001fe2000bf06270 */
[----:B------:R-:W-:-:S12]  /*a220*/  IMAD.MOV.U32 R27, RZ, RZ, RZ ;  /* 0x000000ffff1b7224 */ /* 0x000fd800078e00ff */
[----:B--2---:R-:W-:Y:S05]  /*a230*/  @P0 BRA `(.L_x_241) ;  /* 0x0000004800ac0947 */ /* 0x004fea0003800000 */
[----:B-1----:R-:W2:Y:S01]  /*a240*/  LDL R0, [R1+0x1c] ;  /* 0x00001c0001007983 */ /* 0x002ea20000100800 */
[----:B------:R-:W0:Y:S01]  /*a250*/  S2UR UR5, SR_CgaCtaId ;  /* 0x00000000000579c3 */ /* 0x000e220000008800 */
[----:B------:R-:W-:Y:S01]  /*a260*/  BSSY B8, `(.L_x_241) ;  /* 0x00004a8000087945 */ /* 0x000fe20003800000 */
[----:B------:R-:W-:Y:S01]  /*a270*/  IMAD.MOV.U32 R28, RZ, RZ, 0x1 ;  /* 0x00000001ff1c7424 */ /* 0x000fe200078e00ff */
[----:B------:R-:W1:Y:S01]  /*a280*/  S2R R5, SR_TID.X ;  /* 0x0000000000057919 */ /* 0x000e620000002100 */
[----:B------:R-:W-:Y:S01]  /*a290*/  IMAD.MOV.U32 R27, RZ, RZ, RZ ;  /* 0x000000ffff1b7224 */ /* 0x000fe200078e00ff */
[----:B------:R-:W-:Y:S01]  /*a2a0*/  ULDC UR39, c[0x0][0xc] ;  /* 0x0000030000277ab9 */ /* 0x000fe20000000800 */
[----:B------:R3:W-:Y:S01]  /*a2b0*/  STL [R1+0x18], RZ ;  /* 0x000018ff01007387 */ /* 0x0007e20000100800 */
[----:B-1----:R-:W-:Y:S02]  /*a2c0*/  LOP3.LUT R4, R5, 0x7f, RZ, 0xc0, !PT ;  /* 0x0000007f05047812 */ /* 0x002fe400078ec0ff */
[----:B--2---:R-:W-:-:S02]  /*a2d0*/  R2UR UR4, R0 ;  /* 0x00000000000472ca */ /* 0x004fc400000e0000 */
[----:B------:R-:W-:-:S04]  /*a2e0*/  SHF.L.U32 R0, R5, 0x3, RZ ;  /* 0x0000000305007819 */ /* 0x000fc800000006ff */
[----:B------:R-:W-:-:S04]  /*a2f0*/  LOP3.LUT R2, R0, 0x1f8, RZ, 0xc0, !PT ;  /* 0x000001f800027812 */ /* 0x000fc800078ec0ff */
[----:B------:R-:W-:Y:S01]  /*a300*/  LOP3.LUT R3, R2, 0x38, R5, 0x78, !PT ;  /* 0x0000003802037812 */ /* 0x000fe200078e7805 */
[----:B------:R-:W-:Y:S01]  /*a310*/  IMAD.SHL.U32 R2, R5, 0x10, RZ ;  /* 0x0000001005027824 */ /* 0x000fe200078e00ff */
[----:B------:R-:W-:Y:S01]  /*a320*/  SHF.R.U32.HI R5, RZ, 0x3, R4 ;  /* 0x00000003ff057819 */ /* 0x000fe20000011604 */
[----:B------:R-:W-:Y:S01]  /*a330*/  ULOP3.LUT UR38, UR4, 0x2, URZ, 0xfc, !UPT ;  /* 0x0000000204267892 */ /* 0x000fe2000f8efc3f */
[----:B------:R-:W-:Y:S02]  /*a340*/  LOP3.LUT R32, R3, 0x200, R0, 0xf8, !PT ;  /* 0x0000020003207812 */ /* 0x000fe400078ef800 */
[----:B------:R-:W-:Y:S01]  /*a350*/  UMOV UR4, 0x400 ;  /* 0x0000040000047882 */ /* 0x000fe20000000000 */
[----:B------:R-:W-:Y:S01]  /*a360*/  LOP3.LUT R4, R0, 0x38, RZ, 0xc0, !PT ;  /* 0x0000003800047812 */ /* 0x000fe200078ec0ff */
[----:B0-----:R-:W-:Y:S01]  /*a370*/  ULEA UR4, UR5, UR4, 0x18 ;  /* 0x0000000405047291 */ /* 0x001fe2000f8ec03f */
[----:B------:R-:W-:Y:S02]  /*a380*/  LOP3.LUT R3, R5, 0x70, R2, 0xf8, !PT ;  /* 0x0000007005037812 */ /* 0x000fe400078ef802 */
[----:B------:R-:W-:-:S02]  /*a390*/  LOP3.LUT R2, R4, 0x40, RZ, 0xfc, !PT ;  /* 0x0000004004027812 */ /* 0x000fc400078efcff */
[----:B------:R-:W-:Y:S01]  /*a3a0*/  LOP3.LUT R0, R4, 0x80, RZ, 0xfc, !PT ;  /* 0x0000008004007812 */ /* 0x000fe200078efcff */
[----:B------:R-:W-:-:S04]  /*a3b0*/  IMAD.U32 R22, RZ, RZ, UR4 ;  /* 0x00000004ff167e24 */ /* 0x000fc8000f8e00ff */
[----:B---3--:R-:W-:-:S07]  /*a3c0*/  IMAD R33, R32, 0x2, R22 ;  /* 0x0000000220217824 */ /* 0x008fce00078e0216 */
.L_x_304:
[----:B0-----:R-:W0:Y:S02]  /*a3d0*/  LDC.64 R30, c[0x0][0xc88] ;  /* 0x00032200ff1e7b82 */ /* 0x001e240000000a00 */
[----:B0-----:R-:W-:-:S06]  /*a3e0*/  IMAD.WIDE R30, R19, 0x4, R30 ;  /* 0x00000004131e7825 */ /* 0x001fcc00078e021e */
[----:B--2---:R-:W2:Y:S01]  /*a3f0*/  LDG.E R30, desc[UR36][R30.64] ;  /* 0x000000241e1e7981 */ /* 0x004ea2000c1e1900 */
[----:B------:R-:W-:Y:S05]  /*a400*/  YIELD ;  /* 0x0000000000007946 */ /* 0x000fea0003800000 */
[----:B------:R-:W-:Y:S01]  /*a410*/  ULDC.64 UR4, c[0x0][0xa28] ;  /* 0x00028a0000047ab9 */ /* 0x000fe20000000a00 */
[----:B------:R-:W-:Y:S01]  /*a420*/  IMAD.MOV.U32 R37, RZ, RZ, RZ ;  /* 0x000000ffff257224 */ /* 0x000fe200078e00ff */
[----:B------:R-:W-:Y:S01]  /*a430*/  ISETP.NE.U32.AND P0, PT, RZ, UR4, PT ;  /* 0x00000004ff007c0c */ /* 0x000fe2000bf05070 */
[----:B------:R-:W-:-:S03]  /*a440*/  ULDC.64 UR6, c[0x0][0xa18] ;  /* 0x0002860000067ab9 */ /* 0x000fc60000000a00 */
[----:B------:R-:W-:Y:S01]  /*a450*/  ISETP.NE.AND.EX P0, PT, RZ, UR5, PT, P0 ;  /* 0x00000005ff007c0c */ /* 0x000fe2000bf05300 */
[----:B------:R-:W-:Y:S01]  /*a460*/  IMAD.MOV.U32 R35, RZ, RZ, RZ ;  /* 0x000000ffff237224 */ /* 0x000fe200078e00ff */
[----:B--2---:R-:W-:-:S11]  /*a470*/  SHF.R.S32.HI R0, RZ, 0x1f, R30 ;  /* 0x0000001fff007819 */ /* 0x004fd6000001141e */
[C---:B------:R-:W-:Y:S01]  /*a480*/  @P0 LEA R2, P1, R30.reuse, UR4, 0x2 ;  /* 0x000000041e020c11 */ /* 0x040fe2000f8210ff */
[C---:B------:R-:W-:Y:S01]  /*a490*/  IMAD.SHL.U32 R24, R30.reuse, 0x4, RZ ;  /* 0x000000041e187824 */ /* 0x040fe200078e00ff */
[C-C-:B------:R-:W-:Y:S01]  /*a4a0*/  SHF.L.U64.HI R25, R30.reuse, 0x2, R0.reuse ;  /* 0x000000021e197819 */ /* 0x140fe20000010200 */
[----:B------:R0:W-:Y:S01]  /*a4b0*/  STL [R1+0x4], R0 ;  /* 0x0000040001007387 */ /* 0x0001e20000100800 */
[----:B------:R-:W-:Y:S01]  /*a4c0*/  @P0 LEA.HI.X R3, R30, UR5, R0, 0x2, P1 ;  /* 0x000000051e030c11 */ /* 0x000fe200088f1400 */
[----:B------:R-:W-:-:S04]  /*a4d0*/  ULDC.64 UR4, c[0x0][0xa00] ;  /* 0x0002800000047ab9 */ /* 0x000fc80000000a00 */
[----:B------:R1:W5:Y:S01]  /*a4e0*/  @P0 LDG.E R37, desc[UR36][R2.64] ;  /* 0x0000002402250981 */ /* 0x000362000c1e1900 */
[----:B------:R-:W-:Y:S02]  /*a4f0*/  ISETP.NE.U32.AND P0, PT, RZ, UR4, PT ;  /* 0x00000004ff007c0c */ /* 0x000fe4000bf05070 */
[----:B------:R-:W-:Y:S02]  /*a500*/  LOP3.LUT R23, R23, 0xffffffbf, RZ, 0xc0, !PT ;  /* 0xffffffbf17177812 */ /* 0x000fe400078ec0ff */
[----:B------:R-:W-:Y:S02]  /*a510*/  ISETP.NE.AND.EX P2, PT, RZ, UR5, PT, P0 ;  /* 0x00000005ff007c0c */ /* 0x000fe4000bf45300 */
[----:B------:R-:W-:Y:S02]  /*a520*/  ISETP.NE.U32.AND P0, PT, RZ, UR6, PT ;  /* 0x00000006ff007c0c */ /* 0x000fe4000bf05070 */
[----:B-1----:R-:W-:Y:S02]  /*a530*/  IADD3 R2, P1, R24, UR4, RZ ;  /* 0x0000000418027c10 */ /* 0x002fe4000ff3e0ff */
[----:B------:R-:W-:-:S02]  /*a540*/  ISETP.NE.AND.EX P0, PT, RZ, UR7, PT, P0 ;  /* 0x00000007ff007c0c */ /* 0x000fc4000bf05300 */
[----:B------:R-:W-:Y:S01]  /*a550*/  IADD3.X R3, R25, UR5, RZ, P1, !PT ;  /* 0x0000000519037c10 */ /* 0x000fe20008ffe4ff */
[----:B------:R-:W-:-:S04]  /*a560*/  ULDC.64 UR4, c[0x0][0x418] ;  /* 0x0001060000047ab9 */ /* 0x000fc80000000a00 */
[----:B------:R-:W-:Y:S01]  /*a570*/  @P2 LOP3.LUT R23, R23, 0x40, RZ, 0xfc, !PT ;  /* 0x0000004017172812 */ /* 0x000fe200078efcff */
[----:B------:R1:W5:Y:S05]  /*a580*/  @P2 LDG.E R35, desc[UR36][R2.64] ;  /* 0x0000002402232981 */ /* 0x00036a000c1e1900 */
[----:B------:R-:W-:-:S04]  /*a590*/  @P0 IADD3 R4, P1, R24, UR6, RZ ;  /* 0x0000000618040c10 */ /* 0x000fc8000ff3e0ff */
[----:B------:R-:W-:-:S05]  /*a5a0*/  @P0 IADD3.X R5, R25, UR7, RZ, P1, !PT ;  /* 0x0000000719050c10 */ /* 0x000fca0008ffe4ff */
[----:B0-----:R-:W2:Y:S01]  /*a5b0*/  @P0 LDG.E R0, desc[UR36][R4.64] ;  /* 0x0000002404000981 */ /* 0x001ea2000c1e1900 */
[----:B------:R-:W-:-:S03]  /*a5c0*/  UISETP.NE.U32.AND UP0, UPT, UR4, URZ, UPT ;  /* 0x0000003f0400728c */ /* 0x000fc6000bf05070 */
[----:B------:R-:W-:Y:S01]  /*a5d0*/  ULDC UR4, c[0x0][0x424] ;  /* 0x0001090000047ab9 */ /* 0x000fe20000000800 */
[----:B------:R-:W-:-:S03]  /*a5e0*/  UISETP.NE.AND.EX UP0, UPT, UR5, URZ, UPT, UP0 ;  /* 0x0000003f0500728c */ /* 0x000fc6000bf05300 */
[----:B------:R-:W-:Y:S01]  /*a5f0*/  ULDC UR5, c[0x0][0x2f0] ;  /* 0x0000bc0000057ab9 */ /* 0x000fe20000000800 */
[----:B------:R-:W-:-:S04]  /*a600*/  USEL UR4, UR4, 0x1, UP0 ;  /* 0x0000000104047887 */ /* 0x000fc80008000000 */
[----:B------:R-:W-:-:S06]  /*a610*/  UIMAD UR4, UR4, UR5, URZ ;  /* 0x00000005040472a4 */ /* 0x000fcc000f8e023f */
[----:B------:R-:W-:Y:S01]  /*a620*/  IMAD.U32 R34, RZ, RZ, UR4 ;  /* 0x00000004ff227e24 */ /* 0x000fe2000f8e00ff */
[----:B--2---:R1:W-:Y:S01]  /*a630*/  @P0 STL [R1+0x10], R0 ;  /* 0x0000100001000387 */ /* 0x0043e20000100800 */
[----:B------:R-:W-:Y:S05]  /*a640*/  @P0 BRA `(.L_x_242) ;  /* 0x0000000000200947 */ /* 0x000fea0003800000 */
[----:B------:R-:W-:Y:S02]  /*a650*/  ULDC UR4, c[0x0][0x288] ;  /* 0x0000a20000047ab9 */ /* 0x000fe40000000800 */
[----:B-1----:R-:W-:-:S05]  /*a660*/  IMAD.U32 R0, RZ, RZ, UR4 ;  /* 0x00000004ff007e24 */ /* 0x002fca000f8e00ff */
[----:B------:R0:W-:Y:S01]  /*a670*/  STL [R1+0x10], R0 ;  /* 0x0000100001007387 */ /* 0x0001e20000100800 */
[----:B------:R-:W-:Y:S05]  /*a680*/  @!P2 BRA `(.L_x_242) ;  /* 0x000000000010a947 */ /* 0x000fea0003800000 */
[----:B------:R-:W2:Y:S04]  /*a690*/  LDG.E R5, desc[UR36][R2.64] ;  /* 0x0000002402057981 */ /* 0x000ea8000c1e1900 */
[----:B0-----:R-:W2:Y:S02]  /*a6a0*/  LDG.E R0, desc[UR36][R2.64+0x4] ;  /* 0x0000042402007981 */ /* 0x001ea4000c1e1900 */
[----:B--2---:R-:W-:-:S05]  /*a6b0*/  IADD3 R0, -R5, R0, RZ ;  /* 0x0000000005007210 */ /* 0x004fca0007ffe1ff */
[----:B------:R2:W-:Y:S02]  /*a6c0*/  STL [R1+0x10], R0 ;  /* 0x0000100001007387 */ /* 0x0005e40000100800 */
.L_x_242:
[----:B------:R-:W-:Y:S01]  /*a6d0*/  ULDC.64 UR4, c[0x0][0xa20] ;  /* 0x0002880000047ab9 */ /* 0x000fe20000000a00 */
[----:B------:R-:W-:Y:S01]  /*a6e0*/  IMAD.MOV.U32 R31, RZ, RZ, R30 ;  /* 0x000000ffff1f7224 */ /* 0x000fe200078e001e */
[----:B------:R-:W-:-:S04]  /*a6f0*/  ISETP.NE.U32.AND P0, PT, RZ, UR4, PT ;  /* 0x00000004ff007c0c */ /* 0x000fc8000bf05070 */
[----:B------:R-:W-:-:S13]  /*a700*/  ISETP.NE.AND.EX P0, PT, RZ, UR5, PT, P0 ;  /* 0x00000005ff007c0c */ /* 0x000fda000bf05300 */
[----:B------:R-:W-:Y:S05]  /*a710*/  @!P0 BRA `(.L_x_243) ;  /* 0x0000000000108947 */ /* 0x000fea0003800000 */
[----:B-1----:R-:W-:-:S04]  /*a720*/  IADD3 R2, P0, R24, UR4, RZ ;  /* 0x0000000418027c10 */ /* 0x002fc8000ff1e0ff */
[----:B------:R-:W-:-:S05]  /*a730*/  IADD3.X R3, R25, UR5, RZ, P0, !PT ;  /* 0x0000000519037c10 */ /* 0x000fca00087fe4ff */
[----:B------:R1:W5:Y:S01]  /*a740*/  LDG.E R34, desc[UR36][R2.64] ;  /* 0x0000002402227981 */ /* 0x000362000c1e1900 */
[----:B------:R-:W-:Y:S05]  /*a750*/  BRA `(.L_x_244) ;  /* 0x0000000000247947 */ /* 0x000fea0003800000 */
.L_x_243:
[----:B------:R-:W-:Y:S02]  /*a760*/  ULDC.64 UR4, c[0x0][0xa08] ;  /* 0x0002820000047ab9 */ /* 0x000fe40000000a00 */
[----:B------:R-:W-:-:S04]  /*a770*/  ISETP.NE.U32.AND P0, PT, RZ, UR4, PT ;  /* 0x00000004ff007c0c */ /* 0x000fc8000bf05070 */
[----:B------:R-:W-:-:S13]  /*a780*/  ISETP.NE.AND.EX P0, PT, RZ, UR5, PT, P0 ;  /* 0x00000005ff007c0c */ /* 0x000fda000bf05300 */
[----:B------:R-:W-:Y:S05]  /*a790*/  @!P0 BRA `(.L_x_244) ;  /* 0x0000000000148947 */ /* 0x000fea0003800000 */
[----:B-1----:R-:W1:Y:S02]  /*a7a0*/  LDC.64 R2, c[0x0][0xa08] ;  /* 0x00028200ff027b82 */ /* 0x002e640000000a00 */
[----:B-1----:R-:W-:-:S05]  /*a7b0*/  IMAD.WIDE R2, R31, 0x4, R2 ;  /* 0x000000041f027825 */ /* 0x002fca00078e0202 */
[----:B------:R-:W3:Y:S04]  /*a7c0*/  LDG.E R34, desc[UR36][R2.64] ;  /* 0x0000002402227981 */ /* 0x000ee8000c1e1900 */
[----:B------:R-:W3:Y:S02]  /*a7d0*/  LDG.E R5, desc[UR36][R2.64+0x4] ;  /* 0x0000042402057981 */ /* 0x000ee4000c1e1900 */
[----:B---3--:R-:W-:-:S07]  /*a7e0*/  IMAD.IADD R34, R5, 0x1, -R34 ;  /* 0x0000000105227824 */ /* 0x008fce00078e0a22 */
.L_x_244:
[----:B-----5:R-:W-:Y:S01]  /*a7f0*/  IMAD.IADD R34, R34, 0x1, -R37 ;  /* 0x0000000122227824 */ /* 0x020fe200078e0a25 */
[----:B012---:R-:W-:Y:S01]  /*a800*/  LOP3.LUT R0, R18, 0xff000000, RZ, 0xc0, !PT ;  /* 0xff00000012007812 */ /* 0x007fe200078ec0ff */
[----:B------:R-:W-:Y:S02]  /*a810*/  BSSY B0, `(.L_x_245) ;  /* 0x0000029000007945 */ /* 0x000fe40003800000 */
[C---:B------:R-:W-:Y:S01]  /*a820*/  VIADD R2, R34.reuse, 0x5f ;  /* 0x0000005f22027836 */ /* 0x040fe20000000000 */
[----:B------:R-:W-:Y:S02]  /*a830*/  ISETP.GE.AND P0, PT, R34, 0x1, PT ;  /* 0x000000012200780c */ /* 0x000fe40003f06270 */
[----:B------:R-:W-:Y:S01]  /*a840*/  SHF.R.U32.HI R3, RZ, 0x8, R0 ;  /* 0x00000008ff037819 */ /* 0x000fe20000011600 */
[----:B------:R-:W-:Y:S01]  /*a850*/  IMAD.HI R2, R2, 0x2aaaaaab, RZ ;  /* 0x2aaaaaab02027827 */ /* 0x000fe200078e02ff */
[----:B------:R-:W-:-:S04]  /*a860*/  LOP3.LUT R0, R18, 0xff0000, RZ, 0xc0, !PT ;  /* 0x00ff000012007812 */ /* 0x000fc800078ec0ff */
[----:B------:R-:W-:Y:S01]  /*a870*/  LEA.HI R0, R0, R3, RZ, 0x10 ;  /* 0x0000000300007211 */ /* 0x000fe200078f80ff */
[----:B------:R-:W-:Y:S01]  /*a880*/  IMAD.MOV.U32 R3, RZ, RZ, RZ ;  /* 0x000000ffff037224 */ /* 0x000fe200078e00ff */
[----:B------:R-:W-:Y:S02]  /*a890*/  SHF.R.U32.HI R5, RZ, 0x1f, R2 ;  /* 0x0000001fff057819 */ /* 0x000fe40000011602 */
[----:B------:R-:W-:Y:S02]  /*a8a0*/  LOP3.LUT R36, R0, 0xff, RZ, 0xc0, !PT ;  /* 0x000000ff00247812 */ /* 0x000fe400078ec0ff */
[----:B------:R-:W-:Y:S01]  /*a8b0*/  LEA.HI.SX32 R5, R2, R5, 0x1c ;  /* 0x0000000502057211 */ /* 0x000fe200078fe2ff */
[----:B------:R-:W-:Y:S06]  /*a8c0*/  @!P0 BRA `(.L_x_246) ;  /* 0x0000000000748947 */ /* 0x000fec0003800000 */
[----:B------:R-:W-:-:S04]  /*a8d0*/  SHF.R.U32.HI R0, RZ, 0x10, R0 ;  /* 0x00000010ff007819 */ /* 0x000fc80000011600 */
[----:B------:R-:W-:-:S13]  /*a8e0*/  ISETP.NE.AND P0, PT, R0, RZ, PT ;  /* 0x000000ff0000720c */ /* 0x000fda0003f05270 */
[----:B------:R-:W0:Y:S02]  /*a8f0*/  @!P0 LDC R0, c[0x0][0x9f0] ;  /* 0x00027c00ff008b82 */ /* 0x000e240000000800 */
[-C--:B0-----:R-:W-:Y:S02]  /*a900*/  IABS R4, R0.reuse ;  /* 0x0000000000047213 */ /* 0x081fe40000000000 */
[----:B------:R-:W-:Y:S02]  /*a910*/  IADD3 R7, R0, -0x1, R5 ;  /* 0xffffffff00077810 */ /* 0x000fe40007ffe005 */
[----:B------:R-:W0:Y:S02]  /*a920*/  I2F.RP R6, R4 ;  /* 0x0000000400067306 */ /* 0x000e240000209400 */
[----:B------:R-:W-:-:S04]  /*a930*/  LOP3.LUT R2, R7, R0, RZ, 0x3c, !PT ;  /* 0x0000000007027212 */ /* 0x000fc800078e3cff */
[----:B------:R-:W-:Y:S01]  /*a940*/  ISETP.GE.AND P2, PT, R2, RZ, PT ;  /* 0x000000ff0200720c */ /* 0x000fe20003f46270 */
[----:B------:R-:W-:Y:S01]  /*a950*/  IMAD.MOV.U32 R2, RZ, RZ, RZ ;  /* 0x000000ffff027224 */ /* 0x000fe200078e00ff */
[----:B0-----:R-:W0:Y:S02]  /*a960*/  MUFU.RCP R6, R6 ;  /* 0x0000000600067308 */ /* 0x001e240000001000 */
[----:B0-----:R-:W-:Y:S01]  /*a970*/  VIADD R3, R6, 0xffffffe ;  /* 0x0ffffffe06037836 */ /* 0x001fe20000000000 */
[----:B------:R-:W-:-:S05]  /*a980*/  IABS R6, R0 ;  /* 0x0000000000067213 */ /* 0x000fca0000000000 */
[----:B------:R-:W0:Y:S01]  /*a990*/  F2I.FTZ.U32.TRUNC.NTZ R3, R3 ;  /* 0x0000000300037305 */ /* 0x000e22000021f000 */
[----:B------:R-:W-:Y:S02]  /*a9a0*/  IMAD.MOV R6, RZ, RZ, -R6 ;  /* 0x000000ffff067224 */ /* 0x000fe400078e0a06 */
[----:B0-----:R-:W-:-:S04]  /*a9b0*/  IMAD.MOV R9, RZ, RZ, -R3 ;  /* 0x000000ffff097224 */ /* 0x001fc800078e0a03 */
[----:B------:R-:W-:-:S04]  /*a9c0*/  IMAD R9, R9, R4, RZ ;  /* 0x0000000409097224 */ /* 0x000fc800078e02ff */
[----:B------:R-:W-:Y:S01]  /*a9d0*/  IMAD.HI.U32 R2, R3, R9, R2 ;  /* 0x0000000903027227 */ /* 0x000fe200078e0002 */
[----:B------:R-:W-:-:S05]  /*a9e0*/  IABS R3, R7 ;  /* 0x0000000700037213 */ /* 0x000fca0000000000 */
[----:B------:R-:W-:-:S04]  /*a9f0*/  IMAD.HI.U32 R2, R2, R3, RZ ;  /* 0x0000000302027227 */ /* 0x000fc800078e00ff */
[----:B------:R-:W-:-:S05]  /*aa00*/  IMAD R3, R2, R6, R3 ;  /* 0x0000000602037224 */ /* 0x000fca00078e0203 */
[----:B------:R-:W-:-:S13]  /*aa10*/  ISETP.GT.U32.AND P1, PT, R4, R3, PT ;  /* 0x000000030400720c */ /* 0x000fda0003f24070 */
[----:B------:R-:W-:Y:S01]  /*aa20*/  @!P1 IMAD.IADD R3, R3, 0x1, -R4 ;  /* 0x0000000103039824 */ /* 0x000fe200078e0a04 */
[----:B------:R-:W-:Y:S02]  /*aa30*/  @!P1 IADD3 R2, R2, 0x1, RZ ;  /* 0x0000000102029810 */ /* 0x000fe40007ffe0ff */
[----:B------:R-:W-:Y:S02]  /*aa40*/  ISETP.NE.AND P1, PT, R0, RZ, PT ;  /* 0x000000ff0000720c */ /* 0x000fe40003f25270 */
[----:B------:R-:W-:-:S13]  /*aa50*/  ISETP.GE.U32.AND P0, PT, R3, R4, PT ;  /* 0x000000040300720c */ /* 0x000fda0003f06070 */
[----:B------:R-:W-:-:S04]  /*aa60*/  @P0 VIADD R2, R2, 0x1 ;  /* 0x0000000102020836 */ /* 0x000fc80000000000 */
[----:B------:R-:W-:Y:S01]  /*aa70*/  @!P2 IMAD.MOV R2, RZ, RZ, -R2 ;  /* 0x000000ffff02a224 */ /* 0x000fe200078e0a02 */
[----:B------:R-:W-:-:S05]  /*aa80*/  @!P1 LOP3.LUT R2, RZ, R0, RZ, 0x33, !PT ;  /* 0x00000000ff029212 */ /* 0x000fca00078e33ff */
[----:B------:R-:W-:-:S07]  /*aa90*/  IMAD.MOV.U32 R3, RZ, RZ, R2 ;  /* 0x000000ffff037224 */ /* 0x000fce00078e0002 */
.L_x_246:
[----:B------:R-:W-:Y:S05]  /*aaa0*/  BSYNC B0 ;  /* 0x0000000000007941 */ /* 0x000fea0003800000 */
.L_x_245:
[-C--:B------:R-:W-:Y:S01]  /*aab0*/  IMAD R36, R36, R3.reuse, RZ ;  /* 0x0000000324247224 */ /* 0x080fe200078e02ff */
[----:B------:R-:W-:Y:S04]  /*aac0*/  BSSY B7, `(.L_x_247) ;  /* 0x000035f000077945 */ /* 0x000fe80003800000 */
[----:B------:R-:W-:-:S04]  /*aad0*/  VIADDMNMX R29, R36, R3, R5, PT ;  /* 0x00000003241d7246 */ /* 0x000fc80003800105 */
[----:B------:R-:W-:Y:S01]  /*aae0*/  ISETP.GT.AND P0, PT, R29, R36, PT ;  /* 0x000000241d00720c */ /* 0x000fe20003f04270 */
[----:B------:R0:W-:-:S12]  /*aaf0*/  STL [R1+0x14], R29 ;  /* 0x0000141d01007387 */ /* 0x0001d80000100800 */
[----:B0-----:R-:W-:Y:S05]  /*ab00*/  @P0 BRA `(.L_x_248) ;  /* 0x0000000000440947 */ /* 0x001fea0003800000 */
[----:B------:R-:W0:Y:S02]  /*ab10*/  S2R R0, SR_TID.X ;  /* 0x0000000000007919 */ /* 0x000e240000002100 */
[----:B0-----:R-:W-:-:S04]  /*ab20*/  LOP3.LUT R0, R0, 0x7f, RZ, 0xc0, !PT ;  /* 0x0000007f00007812 */ /* 0x001fc800078ec0ff */
[----:B------:R-:W-:-:S13]  /*ab30*/  ISETP.NE.AND P0, PT, R0, RZ, PT ;  /* 0x000000ff0000720c */ /* 0x000fda0003f05270 */
[----:B------:R-:W-:Y:S05]  /*ab40*/  @P0 BRA `(.L_x_249) ;  /* 0x0000003400580947 */ /* 0x000fea0003800000 */
[----:B------:R-:W0:Y:S01]  /*ab50*/  S2R R7, SR_LANEID ;  /* 0x0000000000077919 */ /* 0x000e220000000000 */
[----:B------:R-:W-:Y:S01]  /*ab60*/  VOTEU.ANY UR4, UPT, PT ;  /* 0x0000000000047886 */ /* 0x000fe200038e0100 */
[----:B------:R-:W1:Y:S01]  /*ab70*/  LDC.64 R2, c[0x0][0xc60] ;  /* 0x00031800ff027b82 */ /* 0x000e620000000a00 */
[----:B------:R-:W0:Y:S08]  /*ab80*/  FLO.U32 R0, UR4 ;  /* 0x0000000400007d00 */ /* 0x000e3000080e0000 */
[----:B------:R-:W1:Y:S01]  /*ab90*/  POPC R5, UR4 ;  /* 0x0000000400057d09 */ /* 0x000e620008000000 */
[----:B0-----:R-:W-:-:S13]  /*aba0*/  ISETP.EQ.U32.AND P0, PT, R0, R7, PT ;  /* 0x000000070000720c */ /* 0x001fda0003f02070 */
[----:B-1----:R-:W2:Y:S01]  /*abb0*/  @P0 ATOMG.E.ADD.STRONG.GPU PT, R3, desc[UR36][R2.64], R5 ;  /* 0x00000005020309a8 */ /* 0x002ea200081ee1e4 */
[----:B------:R-:W0:Y:S02]  /*abc0*/  S2R R4, SR_LTMASK ;  /* 0x0000000000047919 */ /* 0x000e240000003900 */
[----:B0-----:R-:W-:-:S04]  /*abd0*/  LOP3.LUT R4, R4, UR4, RZ, 0xc0, !PT ;  /* 0x0000000404047c12 */ /* 0x001fc8000f8ec0ff */
[----:B------:R-:W0:Y:S01]  /*abe0*/  POPC R7, R4 ;  /* 0x0000000400077309 */ /* 0x000e220000000000 */
[----:B--2---:R-:W0:Y:S02]  /*abf0*/  SHFL.IDX PT, R0, R3, R0, 0x1f ;  /* 0x00001f0003007589 */ /* 0x004e2400000e0000 */
[----:B0-----:R-:W-:Y:S01]  /*ac00*/  IADD3 R16, R0, UR39, R7 ;  /* 0x0000002700107c10 */ /* 0x001fe2000fffe007 */
[----:B------:R-:W-:Y:S06]  /*ac10*/  BRA `(.L_x_249) ;  /* 0x0000003400247947 */ /* 0x000fec0003800000 */
.L_x_248:
[----:B------:R-:W-:Y:S01]  /*ac20*/  VIADD R0, R22, 0x18400 ;  /* 0x0001840016007836 */ /* 0x000fe20000000000 */
[----:B------:R-:W-:Y:S04]  /*ac30*/  BSSY B6, `(.L_x_250) ;  /* 0x0000013000067945 */ /* 0x000fe80003800000 */
[----:B------:R-:W-:-:S13]  /*ac40*/  LOP3.LUT P0, RZ, R0, 0x3ff, RZ, 0xc0, !PT ;  /* 0x000003ff00ff7812 */ /* 0x000fda000780c0ff */
[----:B------:R-:W-:Y:S05]  /*ac50*/  @!P0 BRA `(.L_x_251) ;  /* 0x0000000000408947 */ /* 0x000fea0003800000 */
[----:B------:R-:W-:Y:S01]  /*ac60*/  MOV R2, 0x0 ;  /* 0x0000000000027802 */ /* 0x000fe20000000f00 */
[----:B------:R-:W-:Y:S01]  /*ac70*/  ULDC.64 UR6, c[0x4][0x90] ;  /* 0x0100240000067ab9 */ /* 0x000fe20000000a00 */
[----:B------:R-:W-:Y:S01]  /*ac80*/  ULDC.64 UR8, c[0x4][0x98] ;  /* 0x0100260000087ab9 */ /* 0x000fe20000000a00 */
[----:B------:R-:W-:Y:S01]  /*ac90*/  ULDC.64 UR4, c[0x4][0x8] ;  /* 0x0100020000047ab9 */ /* 0x000fe20000000a00 */
[----:B------:R-:W-:Y:S01]  /*aca0*/  IMAD.U32 R4, RZ, RZ, UR6 ;  /* 0x00000006ff047e24 */ /* 0x000fe2000f8e00ff */
[----:B------:R-:W-:Y:S01]  /*acb0*/  MOV R8, 0x70 ;  /* 0x0000007000087802 */ /* 0x000fe20000000f00 */
[----:B------:R-:W0:Y:S01]  /*acc0*/  LDC.64 R2, c[0x4][R2] ;  /* 0x0100000002027b82 */ /* 0x000e220000000a00 */
[----:B------:R-:W-:Y:S02]  /*acd0*/  IMAD.U32 R5, RZ, RZ, UR7 ;  /* 0x00000007ff057e24 */ /* 0x000fe4000f8e00ff */
[----:B------:R-:W-:Y:S02]  /*ace0*/  IMAD.U32 R6, RZ, RZ, UR8 ;  /* 0x00000008ff067e24 */ /* 0x000fe4000f8e00ff */
[----:B------:R-:W-:-:S02]  /*acf0*/  IMAD.U32 R7, RZ, RZ, UR9 ;  /* 0x00000009ff077e24 */ /* 0x000fc4000f8e00ff */
[----:B------:R-:W-:Y:S02]  /*ad00*/  IMAD.U32 R10, RZ, RZ, UR4 ;  /* 0x00000004ff0a7e24 */ /* 0x000fe4000f8e00ff */
[----:B------:R-:W-:Y:S02]  /*ad10*/  IMAD.U32 R11, RZ, RZ, UR5 ;  /* 0x00000005ff0b7e24 */ /* 0x000fe4000f8e00ff */
[----:B------:R-:W-:Y:S02]  /*ad20*/  IMAD.MOV.U32 R12, RZ, RZ, 0x1 ;  /* 0x00000001ff0c7424 */ /* 0x000fe400078e00ff */
[----:B------:R-:W-:-:S07]  /*ad30*/  IMAD.MOV.U32 R13, RZ, RZ, RZ ;  /* 0x000000ffff0d7224 */ /* 0x000fce00078e00ff */
[----:B------:R-:W-:-:S07]  /*ad40*/  LEPC R20, `(.L_x_251) ;  /* 0x000000001014794e */ /* 0x000fce0000000000 */
[----:B0-----:R-:W-:Y:S05]  /*ad50*/  CALL.ABS.NOINC R2 ;  /* 0x0000000002007343 */ /* 0x001fea0003c00000 */
.L_x_251:
[----:B------:R-:W-:Y:S05]  /*ad60*/  BSYNC B6 ;  /* 0x0000000000067941 */ /* 0x000fea0003800000 */
.L_x_250:
        /* <DEDUP_REMOVED lines=8> */
[----:B------:R0:W1:Y:S01]  /*adf0*/  LDC.64 R2, c[0x4][R26] ;  /* 0x010000001a027b82 */ /* 0x0000620000000a00 */
[----:B------:R-:W-:Y:S01]  /*ae00*/  IMAD.U32 R4, RZ, RZ, UR6 ;  /* 0x00000006ff047e24 */ /* 0x000fe2000f8e00ff */
[----:B------:R-:W-:Y:S01]  /*ae10*/  MOV R12, 0x1 ;  /* 0x00000001000c7802 */ /* 0x000fe20000000f00 */
[----:B------:R-:W-:Y:S02]  /*ae20*/  IMAD.U32 R5, RZ, RZ, UR7 ;  /* 0x00000007ff057e24 */ /* 0x000fe4000f8e00ff */
[----:B------:R-:W-:Y:S02]  /*ae30*/  IMAD.U32 R6, RZ, RZ, UR8 ;  /* 0x00000008ff067e24 */ /* 0x000fe4000f8e00ff */
[----:B------:R-:W-:-:S02]  /*ae40*/  IMAD.U32 R7, RZ, RZ, UR9 ;  /* 0x00000009ff077e24 */ /* 0x000fc4000f8e00ff */
[----:B------:R-:W-:Y:S02]  /*ae50*/  IMAD.U32 R10, RZ, RZ, UR4 ;  /* 0x00000004ff0a7e24 */ /* 0x000fe4000f8e00ff */
[----:B------:R-:W-:Y:S02]  /*ae60*/  IMAD.U32 R11, RZ, RZ, UR5 ;  /* 0x00000005ff0b7e24 */ /* 0x000fe4000f8e00ff */
[----:B------:R-:W-:Y:S02]  /*ae70*/  IMAD.MOV.U32 R8, RZ, RZ, 0x70 ;  /* 0x00000070ff087424 */ /* 0x000fe400078e00ff */
[----:B0-----:R-:W-:-:S07]  /*ae80*/  IMAD.MOV.U32 R13, RZ, RZ, RZ ;  /* 0x000000ffff0d7224 */ /* 0x001fce00078e00ff */
[----:B------:R-:W-:-:S07]  /*ae90*/  LEPC R20, `(.L_x_254) ;  /* 0x000000001014794e */ /* 0x000fce0000000000 */
[----:B-1----:R-:W-:Y:S05]  /*aea0*/  CALL.ABS.NOINC R2 ;  /* 0x0000000002007343 */ /* 0x002fea0003c00000 */
.L_x_254:
[----:B------:R0:W1:Y:S01]  /*aeb0*/  LDC.64 R2, c[0x4][R26] ;  /* 0x010000001a027b82 */ /* 0x0000620000000a00 */
[----:B------:R-:W-:Y:S01]  /*aec0*/  ULDC.64 UR6, c[0x4][0x90] ;  /* 0x0100240000067ab9 */ /* 0x000fe20000000a00 */
[----:B------:R-:W-:Y:S01]  /*aed0*/  ULDC.64 UR8, c[0x4][0x98] ;  /* 0x0100260000087ab9 */ /* 0x000fe20000000a00 */
[----:B------:R-:W-:Y:S01]  /*aee0*/  ULDC.64 UR4, c[0x4][0x18] ;  /* 0x0100060000047ab9 */ /* 0x000fe20000000a00 */
[----:B------:R-:W-:Y:S02]  /*aef0*/  IMAD.U32 R4, RZ, RZ, UR6 ;  /* 0x00000006ff047e24 */ /* 0x000fe4000f8e00ff */
[----:B------:R-:W-:Y:S02]  /*af00*/  IMAD.U32 R5, RZ, RZ, UR7 ;  /* 0x00000007ff057e24 */ /* 0x000fe4000f8e00ff */
[----:B------:R-:W-:Y:S02]  /*af10*/  IMAD.U32 R6, RZ, RZ, UR8 ;  /* 0x00000008ff067e24 */ /* 0x000fe4000f8e00ff */
[----:B------:R-:W-:-:S02]  /*af20*/  IMAD.U32 R7, RZ, RZ, UR9 ;  /* 0x00000009ff077e24 */ /* 0x000fc4000f8e00ff */
[----:B------:R-:W-:Y:S02]  /*af30*/  IMAD.U32 R10, RZ, RZ, UR4 ;  /* 0x00000004ff0a7e24 */ /* 0x000fe4000f8e00ff */
[----:B------:R-:W-:Y:S02]  /*af40*/  IMAD.U32 R11, RZ, RZ, UR5 ;  /* 0x00000005ff0b7e24 */ /* 0x000fe4000f8e00ff */
[----:B------:R-:W-:Y:S02]  /*af50*/  IMAD.MOV.U32 R8, RZ, RZ, 0x70 ;  /* 0x00000070ff087424 */ /* 0x000fe400078e00ff */
[----:B------:R-:W-:Y:S02]  /*af60*/  IMAD.MOV.U32 R12, RZ, RZ, 0x1 ;  /* 0x00000001ff0c7424 */ /* 0x000fe400078e00ff */
[----:B0-----:R-:W-:-:S07]  /*af70*/  IMAD.MOV.U32 R13, RZ, RZ, RZ ;  /* 0x000000ffff0d7224 */ /* 0x001fce00078e00ff */
[----:B------:R-:W-:-:S07]  /*af80*/  LEPC R20, `(.L_x_253) ;  /* 0x000000001014794e */ /* 0x000fce0000000000 */
[----:B-1----:R-:W-:Y:S05]  /*af90*/  CALL.ABS.NOINC R2 ;  /* 0x0000000002007343 */ /* 0x002fea0003c00000 */
.L_x_253:
[----:B------:R-:W-:Y:S05]  /*afa0*/  BSYNC B6 ;  /* 0x0000000000067941 */ /* 0x000fea0003800000 */
.L_x_252:
[----:B------:R-:W-:Y:S01]  /*afb0*/  ULDC.64 UR4, c[0x0][0x9f8] ;  /* 0x00027e0000047ab9 */ /* 0x000fe20000000a00 */
[----:B------:R-:W0:Y:S01]  /*afc0*/  LDC R6, c[0x0][0x430] ;  /* 0x00010c00ff067b82 */ /* 0x000e220000000800 */
[----:B------:R-:W-:Y:S01]  /*afd0*/  ISETP.NE.U32.AND P0, PT, RZ, UR4, PT ;  /* 0x00000004ff007c0c */ /* 0x000fe2000bf05070 */
[----:B------:R-:W1:Y:S03]  /*afe0*/  S2R R2, SR_TID.X ;  /* 0x0000000000027919 */ /* 0x000e660000002100 */
[----:B------:R-:W-:-:S13]  /*aff0*/  ISETP.NE.AND.EX P0, PT, RZ, UR5, PT, P0 ;  /* 0x00000005ff007c0c */ /* 0x000fda000bf05300 */
[----:B------:R-:W-:Y:S01]  /*b000*/  @P0 IADD3 R24, P1, R24, UR4, RZ ;  /* 0x0000000418180c10 */ /* 0x000fe2000ff3e0ff */
[----:B------:R-:W2:Y:S01]  /*b010*/  S2R R21, SR_TID.X ;  /* 0x0000000000157919 */ /* 0x000ea20000002100 */
[----:B------:R-:W-:Y:S01]  /*b020*/  LOP3.LUT R23, R23, 0xffffffdf, RZ, 0xc0, !PT ;  /* 0xffffffdf17177812 */ /* 0x000fe200078ec0ff */
[----:B------:R-:W-:Y:S01]  /*b030*/  ULDC UR4, c[0x0][0x320] ;  /* 0x0000c80000047ab9 */ /* 0x000fe20000000800 */
[----:B------:R-:W-:-:S05]  /*b040*/  @P0 IADD3.X R25, R25, UR5, RZ, P1, !PT ;  /* 0x0000000519190c10 */ /* 0x000fca0008ffe4ff */
[----:B------:R3:W4:Y:S01]  /*b050*/  @P0 LDG.E R31, desc[UR36][R24.64] ;  /* 0x00000024181f0981 */ /* 0x000722000c1e1900 */
[----:B0-----:R-:W-:Y:S01]  /*b060*/  ISETP.NE.AND P2, PT, R6, 0x1, PT ;  /* 0x000000010600780c */ /* 0x001fe20003f45270 */
[----:B------:R-:W0:Y:S01]  /*b070*/  S2R R26, SR_TID.X ;  /* 0x00000000001a7919 */ /* 0x000e220000002100 */
[----:B-1----:R-:W-:Y:S01]  /*b080*/  LOP3.LUT R2, R2, 0x7f, RZ, 0xc0, !PT ;  /* 0x0000007f02027812 */ /* 0x002fe200078ec0ff */
[----:B---3--:R-:W-:-:S03]  /*b090*/  VIADD R25, R29, 0xffffffff ;  /* 0xffffffff1d197836 */ /* 0x008fc60000000000 */
[----:B------:R-:W-:-:S07]  /*b0a0*/  SHF.R.U32.HI R2, RZ, 0x3, R2 ;  /* 0x00000003ff027819 */ /* 0x000fce0000011602 */
[----:B------:R-:W1:Y:S01]  /*b0b0*/  @P2 LDC R3, c[0x0][0x434] ;  /* 0x00010d00ff032b82 */ /* 0x000e620000000800 */
[----:B------:R-:W-:-:S07]  /*b0c0*/  @P2 LOP3.LUT R23, R23, 0x20, RZ, 0xfc, !PT ;  /* 0x0000002017172812 */ /* 0x000fce00078efcff */
[----:B------:R-:W3:Y:S01]  /*b0d0*/  @P2 LDC R5, c[0x0][0x438] ;  /* 0x00010e00ff052b82 */ /* 0x000ee20000000800 */
[----:B--2---:R-:W-:-:S04]  /*b0e0*/  SHF.L.U32 R20, R21, 0x4, RZ ;  /* 0x0000000415147819 */ /* 0x004fc800000006ff */
[----:B------:R-:W-:-:S05]  /*b0f0*/  LOP3.LUT R20, R2, 0x70, R20, 0xf8, !PT ;  /* 0x0000007002147812 */ /* 0x000fca00078ef814 */
[----:B------:R-:W-:Y:S02]  /*b100*/  IMAD R2, R25, 0x60, R20 ;  /* 0x0000006019027824 */ /* 0x000fe400078e0214 */
[----:B0-----:R-:W-:Y:S02]  /*b110*/  IMAD.SHL.U32 R9, R26, 0x8, RZ ;  /* 0x000000081a097824 */ /* 0x001fe400078e00ff */
[C---:B------:R-:W-:Y:S01]  /*b120*/  IMAD.IADD R0, R2.reuse, 0x1, R37 ;  /* 0x0000000102007824 */ /* 0x040fe200078e0225 */
[----:B------:R-:W-:Y:S02]  /*b130*/  ISETP.GE.AND P0, PT, R2, R34, PT ;  /* 0x000000220200720c */ /* 0x000fe40003f06270 */
[----:B------:R-:W-:Y:S01]  /*b140*/  LOP3.LUT R9, R9, 0x38, RZ, 0xc0, !PT ;  /* 0x0000003809097812 */ /* 0x000fe200078ec0ff */
[----:B-1----:R-:W-:Y:S01]  /*b150*/  @P2 IMAD.HI.U32 R2, R0, R3, RZ ;  /* 0x0000000300022227 */ /* 0x002fe200078e00ff */
[----:B------:R-:W-:Y:S02]  /*b160*/  ISETP.GT.U32.OR P0, PT, R20, 0x5f, P0 ;  /* 0x0000005f1400780c */ /* 0x000fe40000704470 */
[----:B------:R-:W-:Y:S01]  /*b170*/  LOP3.LUT R8, R9, 0x40, RZ, 0xfc, !PT ;  /* 0x0000004009087812 */ /* 0x000fe200078efcff */
[----:B------:R-:W-:Y:S01]  /*b180*/  IMAD.MOV.U32 R4, RZ, RZ, R0 ;  /* 0x000000ffff047224 */ /* 0x000fe200078e0000 */
[----:B---3--:R-:W-:-:S02]  /*b190*/  @P2 SHF.R.U32.HI R4, RZ, R5, R2 ;  /* 0x00000005ff042219 */ /* 0x008fc40000011602 */
[----:B------:R-:W-:Y:S02]  /*b1a0*/  ISETP.GE.AND P2, PT, R8, UR4, PT ;  /* 0x0000000408007c0c */ /* 0x000fe4000bf46270 */
[----:B------:R-:W-:Y:S01]  /*b1b0*/  ISETP.GE.AND P1, PT, R9, UR4, PT ;  /* 0x0000000409007c0c */ /* 0x000fe2000bf26270 */
[----:B------:R-:W-:Y:S01]  /*b1c0*/  IMAD.MOV R3, RZ, RZ, -R4 ;  /* 0x000000ffff037224 */ /* 0x000fe200078e0a04 */
[----:B------:R-:W-:Y:S01]  /*b1d0*/  SEL R5, RZ, 0xffffffff, P2 ;  /* 0xffffffffff057807 */ /* 0x000fe20001000000 */
[----:B------:R-:W-:Y:S01]  /*b1e0*/  ULDC UR4, c[0x0][0x2f4] ;  /* 0x0000bd0000047ab9 */ /* 0x000fe20000000800 */
[----:B------:R-:W-:Y:S01]  /*b1f0*/  SEL R29, RZ, 0x1, P1 ;  /* 0x00000001ff1d7807 */ /* 0x000fe20000800000 */
[----:B------:R-:W-:Y:S02]  /*b200*/  IMAD R0, R6, R3, R0 ;  /* 0x0000000306007224 */ /* 0x000fe400078e0200 */
[----:B------:R-:W0:Y:S01]  /*b210*/  @!P0 LDC.64 R2, c[0x0][0x428] ;  /* 0x00010a00ff028b82 */ /* 0x000e220000000a00 */
[----:B------:R-:W-:Y:S01]  /*b220*/  IMAD.SHL.U32 R6, R5, 0x2, RZ ;  /* 0x0000000205067824 */ /* 0x000fe200078e00ff */
[----:B------:R-:W-:-:S04]  /*b230*/  @!P0 SHF.R.S32.HI R5, RZ, 0x1f, R4 ;  /* 0x0000001fff058819 */ /* 0x000fc80000011404 */
[----:B------:R-:W-:Y:S02]  /*b240*/  LOP3.LUT R29, R6, 0x2, R29, 0xe2, !PT ;  /* 0x00000002061d7812 */ /* 0x000fe400078ee21d */
[----:B------:R-:W-:Y:S02]  /*b250*/  ISETP.GE.AND P2, PT, R9, UR4, PT ;  /* 0x0000000409007c0c */ /* 0x000fe4000bf46270 */
[----:B------:R-:W-:Y:S01]  /*b260*/  LOP3.LUT R23, R23, 0xffffffef, RZ, 0xc0, !PT ;  /* 0xffffffef17177812 */ /* 0x000fe200078ec0ff */
[----:B------:R-:W-:Y:S01]  /*b270*/  UMOV UR5, 0xffffffff ;  /* 0xffffffff00057882 */ /* 0x000fe20000000000 */
[----:B------:R-:W-:Y:S02]  /*b280*/  LOP3.LUT R26, R18, 0xffff, RZ, 0xc0, !PT ;  /* 0x0000ffff121a7812 */ /* 0x000fe400078ec0ff */
[----:B----4-:R-:W-:Y:S01]  /*b290*/  SHF.R.S32.HI R7, RZ, 0x1f, R31 ;  /* 0x0000001fff077819 */ /* 0x010fe2000001141f */
[----:B0-----:R-:W-:-:S04]  /*b2a0*/  @!P0 IMAD.WIDE.U32 R4, R31, R2, R4 ;  /* 0x000000021f048225 */ /* 0x001fc800078e0004 */
[----:B------:R-:W-:Y:S01]  /*b2b0*/  @!P0 IMAD R6, R7, R2, RZ ;  /* 0x0000000207068224 */ /* 0x000fe200078e02ff */
[----:B------:R0:W-:Y:S03]  /*b2c0*/  STL [R1], R7 ;  /* 0x0000000701007387 */ /* 0x0001e60000100800 */
[----:B------:R-:W-:Y:S02]  /*b2d0*/  @!P0 IMAD R6, R31, R3, R6 ;  /* 0x000000031f068224 */ /* 0x000fe400078e0206 */
[----:B------:R-:W1:Y:S02]  /*b2e0*/  @!P0 LDC.64 R2, c[0x0][0x418] ;  /* 0x00010600ff028b82 */ /* 0x000e640000000a00 */
[----:B------:R-:W-:Y:S02]  /*b2f0*/  @!P0 IMAD.IADD R6, R5, 0x1, R6 ;  /* 0x0000000105068824 */ /* 0x000fe400078e0206 */
[----:B------:R-:W-:-:S05]  /*b300*/  IMAD.U32 R5, RZ, RZ, UR38 ;  /* 0x00000026ff057e24 */ /* 0x000fca000f8e00ff */
[----:B------:R-:W-:Y:S02]  /*b310*/  ISETP.NE.AND P3, PT, R5, 0x3, PT ;  /* 0x000000030500780c */ /* 0x000fe40003f65270 */
[----:B0-----:R-:W-:-:S11]  /*b320*/  LOP3.LUT R7, R9, 0x80, RZ, 0xfc, !PT ;  /* 0x0000008009077812 */ /* 0x001fd600078efcff */
[----:B------:R-:W-:Y:S02]  /*b330*/  @P3 LOP3.LUT R23, R23, 0x10, RZ, 0xfc, !PT ;  /* 0x0000001017173812 */ /* 0x000fe400078efcff */
[C---:B-1----:R-:W-:Y:S02]  /*b340*/  @!P0 LEA R2, P1, R4.reuse, R2, 0x2 ;  /* 0x0000000204028211 */ /* 0x042fe400078210ff */
[----:B------:R-:W-:Y:S02]  /*b350*/  LOP3.LUT R23, R23, 0xfffffffb, RZ, 0xc0, !PT ;  /* 0xfffffffb17177812 */ /* 0x000fe400078ec0ff */
[----:B------:R-:W-:Y:S01]  /*b360*/  @!P0 LEA.HI.X R3, R4, R3, R6, 0x2, P1 ;  /* 0x0000000304038211 */ /* 0x000fe200008f1406 */
[----:B------:R-:W-:Y:S01]  /*b370*/  IMAD.MOV.U32 R4, RZ, RZ, RZ ;  /* 0x000000ffff047224 */ /* 0x000fe200078e00ff */
[----:B------:R-:W-:Y:S02]  /*b380*/  ISETP.GE.AND P1, PT, R8, UR4, PT ;  /* 0x0000000408007c0c */ /* 0x000fe4000bf26270 */
[----:B------:R-:W-:-:S03]  /*b390*/  @P2 LOP3.LUT R23, R23, 0x4, RZ, 0xfc, !PT ;  /* 0x0000000417172812 */ /* 0x000fc600078efcff */
[----:B------:R0:W5:Y:S01]  /*b3a0*/  @!P0 LDG.E R4, desc[UR36][R2.64] ;  /* 0x0000002402048981 */ /* 0x000162000c1e1900 */
[----:B------:R-:W-:Y:S02]  /*b3b0*/  ISETP.GE.AND P0, PT, R7, UR4, PT ;  /* 0x0000000407007c0c */ /* 0x000fe4000bf06270 */
[----:B------:R-:W-:-:S04]  /*b3c0*/  LOP3.LUT R23, R23, 0xfffffffe, RZ, 0xc0, !PT ;  /* 0xfffffffe17177812 */ /* 0x000fc800078ec0ff */
[----:B------:R-:W-:-:S04]  /*b3d0*/  LOP3.LUT R23, R23, 0xfffffffd, RZ, 0xc0, !PT ;  /* 0xfffffffd17177812 */ /* 0x000fc800078ec0ff */
[----:B------:R-:W-:-:S04]  /*b3e0*/  @P1 LOP3.LUT R23, R23, 0x2, RZ, 0xfc, !PT ;  /* 0x0000000217171812 */ /* 0x000fc800078efcff */
[----:B------:R-:W-:Y:S01]  /*b3f0*/  @P0 LOP3.LUT R23, R23, 0x1, RZ, 0xfc, !PT ;  /* 0x0000000117170812 */ /* 0x000fe200078efcff */
[----:B0-----:R-:W-:Y:S06]  /*b400*/  BRA.DIV UR5, `(.L_x_255) ;  /* 0x0000003e059c7947 */ /* 0x001fec000b800000 */
.L_x_321:
[----:B------:R-:W-:Y:S02]  /*b410*/  ISETP.GT.U32.AND P0, PT, R20, 0x5f, PT ;  /* 0x0000005f1400780c */ /* 0x000fe40003f04070 */
[----:B------:R-:W-:-:S11]  /*b420*/  LOP3.LUT R23, R23, 0xfffffff7, RZ, 0xc0, !PT ;  /* 0xfffffff717177812 */ /* 0x000fd600078ec0ff */
[----:B------:R-:W-:Y:S01]  /*b430*/  @P0 LOP3.LUT R23, R23, 0x8, RZ, 0xfc, !PT ;  /* 0x0000000817170812 */ /* 0x000fe200078efcff */
[----:B------:R-:W-:Y:S06]  /*b440*/  @!P3 BRA `(.L_x_256) ;  /* 0x000000000004b947 */ /* 0x000fec0003800000 */
[----:B------:R-:W-:Y:S01]  /*b450*/  BPT.TRAP 0x1 ;  /* 0x000000040000795c */ /* 0x000fe20000300000 */
.L_x_256:
[----:B------:R-:W-:Y:S01]  /*b460*/  SHF.R.S32.HI R5, RZ, 0x1f, R0 ;  /* 0x0000001fff057819 */ /* 0x000fe20000011400 */
[----:B------:R-:W-:Y:S01]  /*b470*/  ULDC.64 UR4, c[0x0][0x328] ;  /* 0x0000ca0000047ab9 */ /* 0x000fe20000000a00 */
[----:B------:R-:W-:Y:S01]  /*b480*/  ULDC.64 UR6, c[0x0][0x318] ;  /* 0x0000c60000067ab9 */ /* 0x000fe20000000a00 */
[----:B------:R-:W-:Y:S02]  /*b490*/  BSSY B0, `(.L_x_257) ;  /* 0x0000014000007945 */ /* 0x000fe40003800000 */
[----:B------:R-:W-:-:S04]  /*b4a0*/  IMAD R3, R5, UR4, RZ ;  /* 0x0000000405037c24 */ /* 0x000fc8000f8e02ff */
[C---:B------:R-:W-:Y:S02]  /*b4b0*/  IMAD R6, R0.reuse, UR5, R3 ;  /* 0x0000000500067c24 */ /* 0x040fe4000f8e0203 */
[----:B------:R-:W-:Y:S01]  /*b4c0*/  IMAD.WIDE.U32 R2, R0, UR4, RZ ;  /* 0x0000000400027c25 */ /* 0x000fe2000f8e00ff */
[----:B------:R-:W-:-:S03]  /*b4d0*/  ULDC.64 UR4, c[0x0][0x338] ;  /* 0x0000ce0000047ab9 */ /* 0x000fc60000000a00 */
[----:B------:R-:W-:Y:S01]  /*b4e0*/  IMAD.IADD R3, R3, 0x1, R6 ;  /* 0x0000000103037824 */ /* 0x000fe200078e0206 */
[----:B-----5:R-:W-:Y:S01]  /*b4f0*/  SHF.R.S32.HI R6, RZ, 0x1f, R4 ;  /* 0x0000001fff067819 */ /* 0x020fe20000011404 */
[----:B------:R-:W-:-:S04]  /*b500*/  IMAD.WIDE.U32 R2, R4, UR4, R2 ;  /* 0x0000000404027c25 */ /* 0x000fc8000f8e0002 */
[----:B------:R-:W-:-:S04]  /*b510*/  IMAD R7, R6, UR4, RZ ;  /* 0x0000000406077c24 */ /* 0x000fc8000f8e02ff */
[----:B------:R-:W-:Y:S01]  /*b520*/  IMAD R7, R4, UR5, R7 ;  /* 0x0000000504077c24 */ /* 0x000fe2000f8e0207 */
[----:B------:R-:W-:-:S04]  /*b530*/  ULDC.64 UR4, c[0x0][0x330] ;  /* 0x0000cc0000047ab9 */ /* 0x000fc80000000a00 */
[----:B------:R-:W-:Y:S01]  /*b540*/  IADD3 R3, R3, R7, RZ ;  /* 0x0000000703037210 */ /* 0x000fe20007ffe0ff */
[----:B------:R-:W-:Y:S02]  /*b550*/  IMAD R7, R27, 0x8, R22 ;  /* 0x000000081b077824 */ /* 0x000fe400078e0216 */
[----:B------:R-:W-:-:S04]  /*b560*/  IMAD.WIDE.U32 R2, R26, UR4, R2 ;  /* 0x000000041a027c25 */ /* 0x000fc8000f8e0002 */
[----:B------:R-:W-:Y:S01]  /*b570*/  IMAD R24, R26, UR5, R3 ;  /* 0x000000051a187c24 */ /* 0x000fe2000f8e0203 */
[----:B------:R-:W-:-:S04]  /*b580*/  LEA R18, P0, R2, UR6, 0x1 ;  /* 0x0000000602127c11 */ /* 0x000fc8000f8008ff */
[----:B------:R-:W-:Y:S02]  /*b590*/  LEA.HI.X R24, R2, UR7, R24, 0x1, P0 ;  /* 0x0000000702187c11 */ /* 0x000fe400080f0c18 */
[----:B------:R-:W-:-:S06]  /*b5a0*/  SHF.L.U32 R2, R28, 0x1f, RZ ;  /* 0x0000001f1c027819 */ /* 0x000fcc00000006ff */
[----:B------:R-:W0:Y:S02]  /*b5b0*/  SYNCS.PHASECHK.TRANS64.TRYWAIT P0, [R7+URZ+0x2a840], R2 ;  /* 0x02a84002070075a7 */ /* 0x000e24000800017f */
[----:B0-----:R-:W-:Y:S05]  /*b5c0*/  @!P0 BRA `(.L_x_258) ;  /* 0x0000003c005c8947 */ /* 0x001fea0003800000 */
.L_x_322:
[----:B------:R-:W-:Y:S05]  /*b5d0*/  BSYNC B0 ;  /* 0x0000000000007941 */ /* 0x000fea0003800000 */
.L_x_257:
[----:B------:R-:W1:Y:S01]  /*b5e0*/  S2R R8, SR_TID.X ;  /* 0x0000000000087919 */ /* 0x000e620000002100 */
[----:B------:R-:W-:Y:S01]  /*b5f0*/  ULDC.64 UR4, c[0x0][0x300] ;  /* 0x0000c00000047ab9 */ /* 0x000fe20000000a00 */
[----:B------:R-:W-:Y:S01]  /*b600*/  ULDC.64 UR6, c[0x0][0x2e8] ;  /* 0x0000ba0000067ab9 */ /* 0x000fe20000000a00 */
[----:B------:R-:W-:Y:S01]  /*b610*/  IMAD R5, R5, UR4, RZ ;  /* 0x0000000405057c24 */ /* 0x000fe2000f8e02ff */
[C---:B------:R-:W-:Y:S01]  /*b620*/  LOP3.LUT P4, RZ, R23.reuse, 0x4, RZ, 0xc0, !PT ;  /* 0x0000000417ff7812 */ /* 0x040fe2000788c0ff */
[C---:B0-----:R-:W-:Y:S01]  /*b630*/  IMAD.WIDE.U32 R2, R0.reuse, UR4, RZ ;  /* 0x0000000400027c25 */ /* 0x041fe2000f8e00ff */
[C---:B------:R-:W-:Y:S02]  /*b640*/  LOP3.LUT P3, RZ, R23.reuse, 0x2, RZ, 0xc0, !PT ;  /* 0x0000000217ff7812 */ /* 0x040fe4000786c0ff */
[----:B------:R-:W-:Y:S01]  /*b650*/  LOP3.LUT P2, RZ, R23, 0x1, RZ, 0xc0, !PT ;  /* 0x0000000117ff7812 */ /* 0x000fe2000784c0ff */
[----:B------:R-:W-:Y:S01]  /*b660*/  IMAD R5, R0, UR5, R5 ;  /* 0x0000000500057c24 */ /* 0x000fe2000f8e0205 */
[----:B------:R-:W-:-:S02]  /*b670*/  ULDC.64 UR4, c[0x0][0x310] ;  /* 0x0000c40000047ab9 */ /* 0x000fc40000000a00 */
[----:B------:R-:W-:Y:S02]  /*b680*/  IMAD R6, R6, UR4, RZ ;  /* 0x0000000406067c24 */ /* 0x000fe4000f8e02ff */
[----:B------:R-:W-:Y:S02]  /*b690*/  IMAD.IADD R3, R3, 0x1, R5 ;  /* 0x0000000103037824 */ /* 0x000fe400078e0205 */
[C---:B------:R-:W-:Y:S02]  /*b6a0*/  IMAD R6, R4.reuse, UR5, R6 ;  /* 0x0000000504067c24 */ /* 0x040fe4000f8e0206 */
[----:B------:R-:W-:Y:S01]  /*b6b0*/  IMAD.WIDE.U32 R2, R4, UR4, R2 ;  /* 0x0000000404027c25 */ /* 0x000fe2000f8e0002 */
[----:B------:R-:W-:-:S03]  /*b6c0*/  ULDC.64 UR4, c[0x0][0x308] ;  /* 0x0000c20000047ab9 */ /* 0x000fc60000000a00 */
[----:B------:R-:W-:Y:S02]  /*b6d0*/  IMAD.IADD R3, R3, 0x1, R6 ;  /* 0x0000000103037824 */ /* 0x000fe400078e0206 */
[----:B------:R-:W-:Y:S02]  /*b6e0*/  IMAD R6, R25, -0x60, R34 ;  /* 0xffffffa019067824 */ /* 0x000fe400078e0222 */
[----:B------:R-:W-:Y:S01]  /*b6f0*/  IMAD.WIDE.U32 R2, R26, UR4, R2 ;  /* 0x000000041a027c25 */ /* 0x000fe2000f8e0002 */
[----:B------:R-:W-:-:S03]  /*b700*/  UMOV UR4, 0xffffffff ;  /* 0xffffffff00047882 */ /* 0x000fc60000000000 */
[----:B------:R-:W-:Y:S01]  /*b710*/  IMAD R0, R26, UR5, R3 ;  /* 0x000000051a007c24 */ /* 0x000fe2000f8e0203 */
[----:B------:R-:W-:Y:S01]  /*b720*/  LEA R4, P0, R2, UR6, 0x1 ;  /* 0x0000000602047c11 */ /* 0x000fe2000f8008ff */
[----:B------:R-:W-:Y:S01]  /*b730*/  IMAD R5, R27, 0x4800, R32 ;  /* 0x000048001b057824 */ /* 0x000fe200078e0220 */
[----:B-1----:R-:W-:Y:S02]  /*b740*/  LOP3.LUT R8, R8, 0x7f, RZ, 0xc0, !PT ;  /* 0x0000007f08087812 */ /* 0x002fe400078ec0ff */
[----:B------:R-:W-:Y:S02]  /*b750*/  LEA.HI.X R0, R2, UR7, R0, 0x1, P0 ;  /* 0x0000000702007c11 */ /* 0x000fe400080f0c00 */
[----:B------:R-:W-:Y:S02]  /*b760*/  SHF.R.U32.HI R9, RZ, 0x3, R8 ;  /* 0x00000003ff097819 */ /* 0x000fe40000011608 */
[----:B------:R-:W0:Y:S03]  /*b770*/  S2R R8, SR_TID.X ;  /* 0x0000000000087919 */ /* 0x000e260000002100 */
[----:B------:R-:W-:-:S05]  /*b780*/  IMAD.IADD R6, R6, 0x1, -R9 ;  /* 0x0000000106067824 */ /* 0x000fca00078e0a09 */
[----:B------:R-:W-:Y:S01]  /*b790*/  ISETP.GE.AND P0, PT, R6, 0x1, PT ;  /* 0x000000010600780c */ /* 0x000fe20003f06270 */
[----:B0-----:R-:W-:-:S05]  /*b7a0*/  IMAD.SHL.U32 R9, R8, 0x8, RZ ;  /* 0x0000000808097824 */ /* 0x001fca00078e00ff */
[----:B------:R-:W-:Y:S01]  /*b7b0*/  LOP3.LUT R9, R9, 0x38, RZ, 0xc0, !PT ;  /* 0x0000003809097812 */ /* 0x000fe200078ec0ff */
[----:B------:R-:W-:Y:S06]  /*b7c0*/  BRA.DIV UR4, `(.L_x_259) ;  /* 0x0000003a04f07947 */ /* 0x000fec000b800000 */
[----:B------:R-:W0:Y:S01]  /*b7d0*/  SHFL.IDX PT, R3, R4, RZ, 0x181f ;  /* 0x00181fff04037589 */ /* 0x000e2200000e0000 */
[----:B------:R-:W-:-:S03]  /*b7e0*/  @P0 IMAD R8, R5, 0x2, R22 ;  /* 0x0000000205080824 */ /* 0x000fc600078e0216 */
[----:B------:R-:W1:Y:S01]  /*b7f0*/  SHFL.IDX PT, R2, R0, RZ, 0x181f ;  /* 0x00181fff00027589 */ /* 0x000e6200000e0000 */
[----:B0-----:R-:W-:-:S05]  /*b800*/  @P0 LEA R3, P1, R9, R3, 0x1 ;  /* 0x0000000309030211 */ /* 0x001fca00078208ff */
[----:B-1----:R-:W-:Y:S01]  /*b810*/  @P0 IMAD.X R2, RZ, RZ, R2, P1 ;  /* 0x000000ffff020224 */ /* 0x002fe200008e0602 */
[----:B------:R-:W-:-:S04]  /*b820*/  ISETP.GE.AND P1, PT, R6, 0x11, PT ;  /* 0x000000110600780c */ /* 0x000fc80003f26270 */
[----:B------:R-:W-:-:S04]  /*b830*/  @P0 LOP3.LUT R3, R3, R2, RZ, 0x3c, !PT ;  /* 0x0000000203030212 */ /* 0x000fc800078e3cff */
[----:B------:R-:W-:-:S04]  /*b840*/  @P0 LOP3.LUT R2, R3, R2, RZ, 0x3c, !PT ;  /* 0x0000000203020212 */ /* 0x000fc800078e3cff */
[----:B------:R-:W-:-:S05]  /*b850*/  @P0 LOP3.LUT R3, R3, R2, RZ, 0x3c, !PT ;  /* 0x0000000203030212 */ /* 0x000fca00078e3cff */
[----:B------:R-:W-:Y:S01]  /*b860*/  @!PT LDS RZ, [RZ] ;  /* 0x00000000fffff984 */ /* 0x000fe20000000800 */
[----:B------:R-:W-:Y:S04]  /*b870*/  @P0 LDGSTS.E.BYPASS.LTC128B.128 [R8+0x18400], desc[UR36][R2.64], !P4 ;  /* 0x1840000002080fae */ /* 0x000fe8000e101d64 */
[----:B------:R-:W-:Y:S04]  /*b880*/  @P0 LDGSTS.E.BYPASS.LTC128B.128 [R8+0x1b400], desc[UR36][R2.64+0x80], !P3 ;  /* 0x1b40008002080fae */ /* 0x000fe8000d901d64 */
[----:B------:R0:W-:Y:S04]  /*b890*/  @P0 LDGSTS.E.BYPASS.LTC128B.128 [R8+0x1e400], desc[UR36][R2.64+0x100], !P2 ;  /* 0x1e40010002080fae */ /* 0x0001e8000d101d64 */
[----:B0-----:R-:W0:Y:S01]  /*b8a0*/  SHFL.IDX PT, R3, R4, 0x1, 0x181f ;  /* 0x00381f0004037f89 */ /* 0x001e2200000e0000 */
[----:B------:R-:W-:-:S03]  /*b8b0*/  @P1 IMAD R8, R5, 0x2, R22 ;  /* 0x0000000205081824 */ /* 0x000fc600078e0216 */
[----:B------:R-:W1:Y:S01]  /*b8c0*/  SHFL.IDX PT, R2, R0, 0x1, 0x181f ;  /* 0x00381f0000027f89 */ /* 0x000e6200000e0000 */
[----:B0-----:R-:W-:-:S05]  /*b8d0*/  @P1 LEA R3, P0, R9, R3, 0x1 ;  /* 0x0000000309031211 */ /* 0x001fca00078008ff */
[----:B-1----:R-:W-:-:S05]  /*b8e0*/  @P1 IMAD.X R2, RZ, RZ, R2, P0 ;  /* 0x000000ffff021224 */ /* 0x002fca00000e0602 */
[----:B------:R-:W-:-:S04]  /*b8f0*/  @P1 LOP3.LUT R3, R3, R2, RZ, 0x3c, !PT ;  /* 0x0000000203031212 */ /* 0x000fc800078e3cff */
[----:B------:R-:W-:-:S04]  /*b900*/  @P1 LOP3.LUT R2, R3, R2, RZ, 0x3c, !PT ;  /* 0x0000000203021212 */ /* 0x000fc800078e3cff */
[----:B------:R-:W-:-:S05]  /*b910*/  @P1 LOP3.LUT R3, R3, R2, RZ, 0x3c, !PT ;  /* 0x0000000203031212 */ /* 0x000fca00078e3cff */
[----:B------:R-:W-:Y:S04]  /*b920*/  @P1 LDGSTS.E.BYPASS.LTC128B.128 [R8+0x18c00], desc[UR36][R2.64], !P4 ;  /* 0x18c0000002081fae */ /* 0x000fe8000e101d64 */
[----:B------:R-:W-:Y:S04]  /*b930*/  @P1 LDGSTS.E.BYPASS.LTC128B.128 [R8+0x1bc00], desc[UR36][R2.64+0x80], !P3 ;  /* 0x1bc0008002081fae */ /* 0x000fe8000d901d64 */
[----:B------:R0:W-:Y:S01]  /*b940*/  @P1 LDGSTS.E.BYPASS.LTC128B.128 [R8+0x1ec00], desc[UR36][R2.64+0x100], !P2 ;  /* 0x1ec0010002081fae */ /* 0x0001e2000d101d64 */
[----:B------:R-:W-:-:S03]  /*b950*/  ISETP.GE.AND P1, PT, R6, 0x21, PT ;  /* 0x000000210600780c */ /* 0x000fc60003f26270 */
[----:B0-----:R-:W0:Y:S10]  /*b960*/  SHFL.IDX PT, R3, R4, 0x2, 0x181f ;  /* 0x00581f0004037f89 */ /* 0x001e3400000e0000 */
[----:B------:R-:W-:Y:S01]  /*b970*/  @P1 LEA R8, R5, R22, 0x1 ;  /* 0x0000001605081211 */ /* 0x000fe200078e08ff */
        /* <DEDUP_REMOVED lines=11> */
[----:B------:R-:W-:Y:S01]  /*ba30*/  @P1 IMAD R8, R5, 0x2, R22 ;  /* 0x0000000205081824 */ /* 0x000fe200078e0216 */
        /* <DEDUP_REMOVED lines=12> */
[----:B------:R-:W1:Y:S04]  /*bb00*/  SHFL.IDX PT, R2, R0, 0x4, 0x181f ;  /* 0x00981f0000027f89 */ /* 0x000e6800000e0000 */
[----:B------:R-:W2:Y:S01]  /*bb10*/  SHFL.IDX PT, R0, R0, 0x5, 0x181f ;  /* 0x00b81f0000007f89 */ /* 0x000ea200000e0000 */
[----:B0-----:R-:W-:-:S05]  /*bb20*/  @P1 LEA R3, P0, R9, R3, 0x1 ;  /* 0x0000000309031211 */ /* 0x001fca00078008ff */
[----:B-1----:R-:W-:-:S05]  /*bb30*/  @P1 IMAD.X R2, RZ, RZ, R2, P0 ;  /* 0x000000ffff021224 */ /* 0x002fca00000e0602 */
[----:B------:R-:W-:-:S04]  /*bb40*/  @P1 LOP3.LUT R3, R3, R2, RZ, 0x3c, !PT ;  /* 0x0000000203031212 */ /* 0x000fc800078e3cff */
[----:B------:R-:W-:-:S04]  /*bb50*/  @P1 LOP3.LUT R2, R3, R2, RZ, 0x3c, !PT ;  /* 0x0000000203021212 */ /* 0x000fc800078e3cff */
[----:B------:R-:W-:-:S05]  /*bb60*/  @P1 LOP3.LUT R3, R3, R2, RZ, 0x3c, !PT ;  /* 0x0000000203031212 */ /* 0x000fca00078e3cff */
[----:B------:R-:W-:Y:S04]  /*bb70*/  @P1 LDGSTS.E.BYPASS.LTC128B.128 [R8+0x1a400], desc[UR36][R2.64], !P4 ;  /* 0x1a40000002081fae */ /* 0x000fe8000e101d64 */
[----:B------:R-:W-:Y:S04]  /*bb80*/  @P1 LDGSTS.E.BYPASS.LTC128B.128 [R8+0x1d400], desc[UR36][R2.64+0x80], !P3 ;  /* 0x1d40008002081fae */ /* 0x000fe8000d901d64 */
[----:B------:R0:W-:Y:S04]  /*bb90*/  @P1 LDGSTS.E.BYPASS.LTC128B.128 [R8+0x20400], desc[UR36][R2.64+0x100], !P2 ;  /* 0x2040010002081fae */ /* 0x0001e8000d101d64 */
[----:B0-2---:R0:W1:Y:S02]  /*bba0*/  SHFL.IDX PT, R2, R4, 0x5, 0x181f ;  /* 0x00b81f0004027f89 */ /* 0x00506400000e0000 */
.L_x_336:
[----:B------:R-:W-:-:S13]  /*bbb0*/  ISETP.GE.AND P0, PT, R6, 0x51, PT ;  /* 0x000000510600780c */ /* 0x000fda0003f06270 */
[----:B-1----:R-:W-:Y:S01]  /*bbc0*/  @P0 LEA R2, P1, R9, R2, 0x1 ;  /* 0x0000000209020211 */ /* 0x002fe200078208ff */
[----:B------:R-:W-:-:S04]  /*bbd0*/  @P0 IMAD R5, R5, 0x2, R22 ;  /* 0x0000000205050824 */ /* 0x000fc800078e0216 */
[----:B------:R-:W-:-:S05]  /*bbe0*/  @P0 IMAD.X R3, RZ, RZ, R0, P1 ;  /* 0x000000ffff030224 */ /* 0x000fca00008e0600 */
[----:B------:R-:W-:Y:S01]  /*bbf0*/  @!PT LDS RZ, [RZ] ;  /* 0x00000000fffff984 */ /* 0x000fe20000000800 */
[----:B------:R-:W-:Y:S01]  /*bc00*/  @!PT LDS RZ, [RZ] ;  /* 0x00000000fffff984 */ /* 0x000fe20000000800 */
[----:B------:R-:W-:Y:S01]  /*bc10*/  @!PT LDS RZ, [RZ] ;  /* 0x00000000fffff984 */ /* 0x000fe20000000800 */
[----:B------:R1:W-:Y:S04]  /*bc20*/  @P0 LDGSTS.E.BYPASS.LTC128B.128 [R5+0x1ac00], desc[UR36][R2.64], !P4 ;  /* 0x1ac0000002050fae */ /* 0x0003e8000e101d64 */
[----:B------:R1:W-:Y:S04]  /*bc30*/  @P0 LDGSTS.E.BYPASS.LTC128B.128 [R5+0x1dc00], desc[UR36][R2.64+0x80], !P3 ;  /* 0x1dc0008002050fae */ /* 0x0003e8000d901d64 */
[----:B------:R1:W-:Y:S01]  /*bc40*/  @P0 LDGSTS.E.BYPASS.LTC128B.128 [R5+0x20c00], desc[UR36][R2.64+0x100], !P2 ;  /* 0x20c0010002050fae */ /* 0x0003e2000d101d64 */
[----:B------:R-:W-:Y:S01]  /*bc50*/  PLOP3.LUT P0, PT, PT, PT, PT, 0x80, 0x0 ;  /* 0x000000000000781c */ /* 0x000fe20003f0f070 */
[----:B------:R-:W-:-:S12]  /*bc60*/  NOP ;  /* 0x0000000000007918 */ /* 0x000fd80000000000 */
.L_x_260:
[----:B------:R-:W-:Y:S02]  /*bc70*/  PLOP3.LUT P1, PT, P1, P0, PT, 0xa2, 0x0 ;  /* 0x000000000000781c */ /* 0x000fe40000f21472 */
[----:B------:R-:W-:-:S08]  /*bc80*/  @P0 R2UR P1, UR4, R7 ;  /* 0x00000000070402ca */ /* 0x000fd00000020000 */
[----:B------:R-:W-:-:S05]  /*bc90*/  @P0 PLOP3.LUT P0, PT, P1, PT, PT, 0x80, 0x0 ;  /* 0x000000000000081c */ /* 0x000fca0000f0f070 */
[----:B------:R-:W-:Y:S01]  /*bca0*/  @!P1 SYNCS.ARRIVE.TRANS64.RED.A0T1 RZ, [UR4+0x2a830], RZ ;  /* 0x02a830ffffff99a7 */ /* 0x000fe20008200404 */
[----:B------:R-:W-:Y:S07]  /*bcb0*/  @!P1 ARRIVES.LDGSTSBAR.64.TRANSCNT [UR4+0x2a830] ;  /* 0x02a83000ff0099b0 */ /* 0x000fee0008000a84 */
[----:B------:R-:W-:Y:S05]  /*bcc0*/  @P0 BRA.U.ANY `(.L_x_260) ;  /* 0xfffffffd00e80947 */ /* 0x000fea000393ffff */
[----:B------:R-:W-:Y:S01]  /*bcd0*/  NOP ;  /* 0x0000000000007918 */ /* 0x000fe20000000000 */
[----:B------:R-:W-:-:S13]  /*bce0*/  LOP3.LUT P2, RZ, R23, 0x10, RZ, 0xc0, !PT ;  /* 0x0000001017ff7812 */ /* 0x000fda000784c0ff */
[----:B------:R-:W-:Y:S05]  /*bcf0*/  @!P2 BRA `(.L_x_261) ;  /* 0x000000000004a947 */ /* 0x000fea0003800000 */
[----:B------:R-:W-:Y:S01]  /*bd00*/  BPT.TRAP 0x1 ;  /* 0x000000040000795c */ /* 0x000fe20000300000 */
.L_x_261:
[----:B------:R2:W5:Y:S01]  /*bd10*/  LDL.LU R0, [R1+0x4] ;  /* 0x0000040001007983 */ /* 0x0005620000300800 */
[----:B------:R-:W-:Y:S01]  /*bd20*/  LOP3.LUT P0, RZ, R23, 0x40, RZ, 0xc0, !PT ;  /* 0x0000004017ff7812 */ /* 0x000fe2000780c0ff */
[----:B------:R2:W-:-:S12]  /*bd30*/  SYNCS.ARRIVE.TRANS64.A1T0 RZ, [R7+URZ+0x2a830], RZ ;  /* 0x02a830ff07ff79a7 */ /* 0x0005d8000810003f */
[----:B------:R-:W-:Y:S05]  /*bd40*/  WARPSYNC.ALL ;  /* 0x0000000000007948 */ /* 0x000fea0003800000 */
[----:B------:R-:W-:Y:S01]  /*bd50*/  ULDC.64 UR4, c[0x0][0x298] ;  /* 0x0000a60000047ab9 */ /* 0x000fe20000000a00 */
[----:B-1----:R-:W-:Y:S01]  /*bd60*/  VIADD R2, R22, 0xc400 ;  /* 0x0000c40016027836 */ /* 0x002fe20000000000 */
[----:B------:R-:W-:Y:S01]  /*bd70*/  SEL R30, R30, RZ, !P0 ;  /* 0x000000ff1e1e7207 */ /* 0x000fe20004000000 */
[----:B0-----:R-:W-:Y:S01]  /*bd80*/  IMAD.WIDE.U32 R4, R35, UR4, RZ ;  /* 0x0000000423047c25 */ /* 0x001fe2000f8e00ff */
[----:B------:R-:W-:Y:S01]  /*bd90*/  BSSY B6, `(.L_x_262) ;  /* 0x000001b000067945 */ /* 0x000fe20003800000 */
[----:B------:R-:W-:Y:S01]  /*bda0*/  BAR.SYNC.DEFER_BLOCKING 0x8, 0x180 ;  /* 0x0206000000007b1d */ /* 0x000fe20000010000 */
[----:B-----5:R-:W-:-:S02]  /*bdb0*/  SEL R0, R0, RZ, !P0 ;  /* 0x000000ff00007207 */ /* 0x020fc40004000000 */
[----:B------:R-:W-:-:S03]  /*bdc0*/  LOP3.LUT P0, RZ, R2, 0x3ff, RZ, 0xc0, !PT ;  /* 0x000003ff02ff7812 */ /* 0x000fc6000780c0ff */
[----:B------:R0:W-:Y:S04]  /*bdd0*/  STL [R1+0x4], R0 ;  /* 0x0000040001007387 */ /* 0x0001e80000100800 */
[----:B------:R1:W-:Y:S01]  /*bde0*/  STL.64 [R1+0x8], R4 ;  /* 0x0000080401007387 */ /* 0x0003e20000100a00 */
[----:B0-----:R-:W-:-:S05]  /*bdf0*/  SHF.R.S32.HI R0, RZ, 0x1f, R35 ;  /* 0x0000001fff007819 */ /* 0x001fca0000011423 */
[----:B------:R-:W-:-:S04]  /*be00*/  IMAD R0, R0, UR4, RZ ;  /* 0x0000000400007c24 */ /* 0x000fc8000f8e02ff */
[----:B------:R-:W-:-:S04]  /*be10*/  IMAD R0, R35, UR5, R0 ;  /* 0x0000000523007c24 */ /* 0x000fc8000f8e0200 */
[----:B------:R-:W-:Y:S01]  /*be20*/  IMAD.IADD R35, R5, 0x1, R0 ;  /* 0x0000000105237824 */ /* 0x000fe200078e0200 */
[----:B-1----:R-:W-:Y:S06]  /*be30*/  @!P0 BRA `(.L_x_263) ;  /* 0x0000000000408947 */ /* 0x002fec0003800000 */
[----:B------:R-:W-:Y:S01]  /*be40*/  MOV R2, 0x0 ;  /* 0x0000000000027802 */ /* 0x000fe20000000f00 */
[----:B------:R-:W-:Y:S01]  /*be50*/  ULDC.64 UR6, c[0x4][0x90] ;  /* 0x0100240000067ab9 */ /* 0x000fe20000000a00 */
[----:B------:R-:W-:Y:S01]  /*be60*/  ULDC.64 UR8, c[0x4][0x98] ;  /* 0x0100260000087ab9 */ /* 0x000fe20000000a00 */
[----:B------:R-:W-:Y:S01]  /*be70*/  ULDC.64 UR4, c[0x4][0x20] ;  /* 0x0100080000047ab9 */ /* 0x000fe20000000a00 */
[----:B------:R-:W-:Y:S01]  /*be80*/  IMAD.U32 R4, RZ, RZ, UR6 ;  /* 0x00000006ff047e24 */ /* 0x000fe2000f8e00ff */
[----:B------:R-:W-:Y:S01]  /*be90*/  MOV R6, UR8 ;  /* 0x0000000800067c02 */ /* 0x000fe20008000f00 */
[----:B------:R-:W0:Y:S01]  /*bea0*/  LDC.64 R2, c[0x4][R2] ;  /* 0x0100000002027b82 */ /* 0x000e220000000a00 */
[----:B------:R-:W-:Y:S02]  /*beb0*/  IMAD.U32 R5, RZ, RZ, UR7 ;  /* 0x00000007ff057e24 */ /* 0x000fe4000f8e00ff */
[----:B--2---:R-:W-:Y:S02]  /*bec0*/  IMAD.U32 R7, RZ, RZ, UR9 ;  /* 0x00000009ff077e24 */ /* 0x004fe4000f8e00ff */
[----:B------:R-:W-:-:S02]  /*bed0*/  IMAD.U32 R10, RZ, RZ, UR4 ;  /* 0x00000004ff0a7e24 */ /* 0x000fc4000f8e00ff */
[----:B------:R-:W-:Y:S02]  /*bee0*/  IMAD.U32 R11, RZ, RZ, UR5 ;  /* 0x00000005ff0b7e24 */ /* 0x000fe4000f8e00ff */
[----:B------:R-:W-:Y:S02]  /*bef0*/  IMAD.MOV.U32 R8, RZ, RZ, 0x70 ;  /* 0x00000070ff087424 */ /* 0x000fe400078e00ff */
[----:B------:R-:W-:Y:S02]  /*bf00*/  IMAD.MOV.U32 R12, RZ, RZ, 0x1 ;  /* 0x00000001ff0c7424 */ /* 0x000fe400078e00ff */
[----:B------:R-:W-:-:S07]  /*bf10*/  IMAD.MOV.U32 R13, RZ, RZ, RZ ;  /* 0x000000ffff0d7224 */ /* 0x000fce00078e00ff */
[----:B------:R-:W-:-:S07]  /*bf20*/  LEPC R20, `(.L_x_263) ;  /* 0x000000001014794e */ /* 0x000fce0000000000 */
[----:B0-----:R-:W-:Y:S05]  /*bf30*/  CALL.ABS.NOINC R2 ;  /* 0x0000000002007343 */ /* 0x001fea0003c00000 */
.L_x_263:
[----:B------:R-:W-:Y:S05]  /*bf40*/  BSYNC B6 ;  /* 0x0000000000067941 */ /* 0x000fea0003800000 */
.L_x_262:
[----:B------:R-:W3:Y:S01]  /*bf50*/  LDL.LU R20, [R1+0x4] ;  /* 0x0000040001147983 */ /* 0x000ee20000300800 */
[----:B------:R-:W0:Y:S01]  /*bf60*/  LDC R6, c[0x0][0x448] ;  /* 0x00011200ff067b82 */ /* 0x000e220000000800 */
[----:B------:R-:W-:Y:S02]  /*bf70*/  ULDC.64 UR4, c[0x0][0x2d8] ;  /* 0x0000b60000047ab9 */ /* 0x000fe40000000a00 */
[----:B------:R-:W4:Y:S01]  /*bf80*/  LDL.LU.64 R2, [R1+0x8] ;  /* 0x0000080001027983 */ /* 0x000f220000300a00 */
[----:B------:R-:W-:-:S03]  /*bf90*/  SHF.L.U32 R4, R17, 0x7, RZ ;  /* 0x0000000711047819 */ /* 0x000fc600000006ff */
[----:B------:R1:W5:Y:S01]  /*bfa0*/  LDL R17, [R1+0x10] ;  /* 0x0000100001117983 */ /* 0x0003620000100800 */
[----:B0-----:R-:W-:Y:S01]  /*bfb0*/  ISETP.NE.AND P0, PT, R6, 0x1, PT ;  /* 0x000000010600780c */ /* 0x001fe20003f05270 */
[----:B------:R-:W0:Y:S02]  /*bfc0*/  S2R R11, SR_TID.X ;  /* 0x00000000000b7919 */ /* 0x000e240000002100 */
[----:B0-----:R-:W-:-:S05]  /*bfd0*/  IMAD.SHL.U32 R9, R11, 0x8, RZ ;  /* 0x000000080b097824 */ /* 0x001fca00078e00ff */
[----:B------:R-:W-:Y:S01]  /*bfe0*/  LOP3.LUT R9, R9, 0x38, RZ, 0xc0, !PT ;  /* 0x0000003809097812 */ /* 0x000fe200078ec0ff */
[----:B---3--:R-:W-:Y:S02]  /*bff0*/  IMAD.MOV.U32 R21, RZ, RZ, R20 ;  /* 0x000000ffff157224 */ /* 0x008fe400078e0014 */
[----:B------:R-:W0:Y:S01]  /*c000*/  S2R R20, SR_TID.X ;  /* 0x0000000000147919 */ /* 0x000e220000002100 */
[----:B----4-:R-:W-:Y:S02]  /*c010*/  IMAD.MOV.U32 R3, RZ, RZ, R35 ;  /* 0x000000ffff037224 */ /* 0x010fe400078e0023 */
[----:B------:R-:W-:-:S04]  /*c020*/  IMAD.WIDE.U32 R2, R26, UR4, R2 ;  /* 0x000000041a027c25 */ /* 0x000fc8000f8e0002 */
[----:B------:R-:W-:Y:S01]  /*c030*/  IMAD R3, R26, UR5, R3 ;  /* 0x000000051a037c24 */ /* 0x000fe2000f8e0203 */
[----:B------:R-:W-:Y:S02]  /*c040*/  ULDC.64 UR4, c[0x0][0x2e0] ;  /* 0x0000b80000047ab9 */ /* 0x000fe40000000a00 */
[----:B------:R-:W-:Y:S02]  /*c050*/  IMAD R5, R21, UR4, RZ ;  /* 0x0000000415057c24 */ /* 0x000fe4000f8e02ff */
[----:B------:R-:W-:-:S04]  /*c060*/  IMAD.WIDE.U32 R2, R30, UR4, R2 ;  /* 0x000000041e027c25 */ /* 0x000fc8000f8e0002 */
[----:B------:R-:W-:Y:S01]  /*c070*/  IMAD R0, R30, UR5, R5 ;  /* 0x000000051e007c24 */ /* 0x000fe2000f8e0205 */
[----:B------:R-:W-:Y:S01]  /*c080*/  ULDC.64 UR4, c[0x0][0x2d0] ;  /* 0x0000b40000047ab9 */ /* 0x000fe20000000a00 */
[----:B------:R-:W3:Y:S02]  /*c090*/  @P0 LDC R5, c[0x0][0x44c] ;  /* 0x00011300ff050b82 */ /* 0x000ee40000000800 */
[----:B------:R-:W-:-:S06]  /*c0a0*/  IMAD.IADD R3, R3, 0x1, R0 ;  /* 0x0000000103037824 */ /* 0x000fcc00078e0200 */
[----:B------:R-:W4:Y:S01]  /*c0b0*/  @P0 LDC R0, c[0x0][0x450] ;  /* 0x00011400ff000b82 */ /* 0x000f220000000800 */
[C---:B0-----:R-:W-:Y:S01]  /*c0c0*/  LOP3.LUT R21, R20.reuse, 0x7f, RZ, 0xc0, !PT ;  /* 0x0000007f14157812 */ /* 0x041fe200078ec0ff */
[----:B------:R-:W-:-:S03]  /*c0d0*/  IMAD.SHL.U32 R20, R20, 0x10, RZ ;  /* 0x0000001014147824 */ /* 0x000fc600078e00ff */
[----:B------:R-:W-:-:S04]  /*c0e0*/  SHF.R.U32.HI R21, RZ, 0x3, R21 ;  /* 0x00000003ff157819 */ /* 0x000fc80000011615 */
[----:B------:R-:W-:-:S04]  /*c0f0*/  LOP3.LUT R20, R21, 0x70, R20, 0xf8, !PT ;  /* 0x0000007015147812 */ /* 0x000fc800078ef814 */
[----:B--2---:R-:W-:-:S05]  /*c100*/  LOP3.LUT R7, R20, R4, RZ, 0xfc, !PT ;  /* 0x0000000414077212 */ /* 0x004fca00078efcff */
[----:B---3--:R-:W-:-:S04]  /*c110*/  @P0 IMAD.HI.U32 R8, R7, R5, RZ ;  /* 0x0000000507080227 */ /* 0x008fc800078e00ff */
[----:B------:R-:W-:Y:S01]  /*c120*/  IMAD.MOV.U32 R5, RZ, RZ, R7 ;  /* 0x000000ffff057224 */ /* 0x000fe200078e0007 */
[----:B----4-:R-:W-:-:S05]  /*c130*/  @P0 SHF.R.U32.HI R5, RZ, R0, R8 ;  /* 0x00000000ff050219 */ /* 0x010fca0000011608 */
[----:B------:R-:W-:-:S04]  /*c140*/  IMAD.MOV R0, RZ, RZ, -R5 ;  /* 0x000000ffff007224 */ /* 0x000fc800078e0a05 */
[----:B------:R-:W-:Y:S01]  /*c150*/  IMAD R0, R6, R0, R7 ;  /* 0x0000000006007224 */ /* 0x000fe200078e0207 */
[----:B------:R-:W-:Y:S01]  /*c160*/  SHF.R.S32.HI R7, RZ, 0x1f, R5 ;  /* 0x0000001fff077819 */ /* 0x000fe20000011405 */
[----:B------:R-:W-:-:S04]  /*c170*/  IMAD.WIDE.U32 R2, R5, UR4, R2 ;  /* 0x0000000405027c25 */ /* 0x000fc8000f8e0002 */
[----:B------:R-:W-:-:S04]  /*c180*/  IMAD R7, R7, UR4, RZ ;  /* 0x0000000407077c24 */ /* 0x000fc8000f8e02ff */
[----:B------:R-:W-:Y:S01]  /*c190*/  IMAD R7, R5, UR5, R7 ;  /* 0x0000000505077c24 */ /* 0x000fe2000f8e0207 */
[----:B------:R-:W-:Y:S01]  /*c1a0*/  SHF.R.S32.HI R5, RZ, 0x1f, R0 ;  /* 0x0000001fff057819 */ /* 0x000fe20000011400 */
[----:B------:R-:W-:Y:S02]  /*c1b0*/  ULDC.64 UR4, c[0x0][0x2c8] ;  /* 0x0000b20000047ab9 */ /* 0x000fe40000000a00 */
[----:B------:R-:W-:Y:S02]  /*c1c0*/  IMAD.IADD R3, R3, 0x1, R7 ;  /* 0x0000000103037824 */ /* 0x000fe400078e0207 */
[----:B------:R-:W-:Y:S02]  /*c1d0*/  IMAD R5, R5, UR4, RZ ;  /* 0x0000000405057c24 */ /* 0x000fe4000f8e02ff */
[----:B------:R-:W-:Y:S02]  /*c1e0*/  IMAD.SHL.U32 R21, R11, 0x8, RZ ;  /* 0x000000080b157824 */ /* 0x000fe400078e00ff */
[----:B------:R-:W-:-:S02]  /*c1f0*/  IMAD R5, R0, UR5, R5 ;  /* 0x0000000500057c24 */ /* 0x000fc4000f8e0205 */
[----:B------:R-:W-:Y:S01]  /*c200*/  IMAD.WIDE.U32 R2, R0, UR4, R2 ;  /* 0x0000000400027c25 */ /* 0x000fe2000f8e0002 */
[----:B------:R-:W-:Y:S01]  /*c210*/  ULDC.64 UR4, c[0x0][0x280] ;  /* 0x0000a00000047ab9 */ /* 0x000fe20000000a00 */
[----:B------:R-:W-:Y:S02]  /*c220*/  LOP3.LUT R21, R21, 0x38, RZ, 0xc0, !PT ;  /* 0x0000003815157812 */ /* 0x000fe400078ec0ff */
[----:B------:R-:W-:Y:S01]  /*c230*/  IMAD.IADD R5, R3, 0x1, R5 ;  /* 0x0000000103057824 */ /* 0x000fe200078e0205 */
[----:B------:R-:W-:Y:S01]  /*c240*/  LEA R0, P0, R2, UR4, 0x1 ;  /* 0x0000000402007c11 */ /* 0x000fe2000f8008ff */
[----:B------:R-:W-:Y:S01]  /*c250*/  ULDC UR4, c[0x0][0x2b8] ;  /* 0x0000ae0000047ab9 */ /* 0x000fe20000000800 */
[----:B------:R-:W-:Y:S02]  /*c260*/  LOP3.LUT R20, R11, 0x7f, RZ, 0xc0, !PT ;  /* 0x0000007f0b147812 */ /* 0x000fe400078ec0ff */
[C---:B------:R-:W-:Y:S02]  /*c270*/  LOP3.LUT R10, R21.reuse, 0x40, RZ, 0xfc, !PT ;  /* 0x00000040150a7812 */ /* 0x040fe400078efcff */
[----:B------:R-:W-:-:S02]  /*c280*/  LOP3.LUT R11, R21, 0x80, RZ, 0xfc, !PT ;  /* 0x00000080150b7812 */ /* 0x000fc400078efcff */
[----:B------:R-:W-:Y:S01]  /*c290*/  LEA.HI.X R5, R2, UR5, R5, 0x1, P0 ;  /* 0x0000000502057c11 */ /* 0x000fe200080f0c05 */
[----:B------:R-:W-:Y:S01]  /*c2a0*/  UMOV UR5, 0xffffffff ;  /* 0xffffffff00057882 */ /* 0x000fe20000000000 */
[----:B------:R-:W-:Y:S02]  /*c2b0*/  ISETP.GE.AND P3, PT, R9, UR4, PT ;  /* 0x0000000409007c0c */ /* 0x000fe4000bf66270 */
[----:B------:R-:W-:Y:S02]  /*c2c0*/  ISETP.GE.AND P2, PT, R10, UR4, PT ;  /* 0x000000040a007c0c */ /* 0x000fe4000bf46270 */
[----:B------:R-:W-:Y:S02]  /*c2d0*/  ISETP.GE.AND P0, PT, R11, UR4, PT ;  /* 0x000000040b007c0c */ /* 0x000fe4000bf06270 */
[----:B------:R-:W-:Y:S01]  /*c2e0*/  SHF.R.U32.HI R10, RZ, 0x3, R20 ;  /* 0x00000003ff0a7819 */ /* 0x000fe20000011614 */
[----:B-1----:R-:W-:Y:S10]  /*c2f0*/  BRA.DIV UR5, `(.L_x_264) ;  /* 0x0000003a05587947 */ /* 0x002ff4000b800000 */
[----:B------:R-:W0:Y:S01]  /*c300*/  SHFL.IDX PT, R14, R0, RZ, 0x181f ;  /* 0x00181fff000e7589 */ /* 0x000e2200000e0000 */
[----:B-----5:R-:W-:Y:S02]  /*c310*/  IMAD R6, R17, R6, RZ ;  /* 0x0000000611067224 */ /* 0x020fe400078e02ff */
[----:B------:R-:W-:Y:S01]  /*c320*/  IMAD.IADD R4, R10, 0x1, R4 ;  /* 0x000000010a047824 */ /* 0x000fe200078e0204 */
[----:B------:R-:W1:Y:S03]  /*c330*/  SHFL.IDX PT, R2, R5, RZ, 0x181f ;  /* 0x00181fff05027589 */ /* 0x000e6600000e0000 */
[C---:B------:R-:W-:Y:S01]  /*c340*/  VIADD R7, R4.reuse, 0x10 ;  /* 0x0000001004077836 */ /* 0x040fe20000000000 */
[----:B------:R-:W-:-:S13]  /*c350*/  ISETP.GE.AND P1, PT, R4, R6, PT ;  /* 0x000000060400720c */ /* 0x000fda0003f26270 */
[----:B0-----:R-:W-:-:S05]  /*c360*/  @!P1 LEA R14, P4, R9, R14, 0x1 ;  /* 0x0000000e090e9211 */ /* 0x001fca00078808ff */
[----:B-1----:R-:W-:Y:S02]  /*c370*/  @!P1 IMAD.X R3, RZ, RZ, R2, P4 ;  /* 0x000000ffff039224 */ /* 0x002fe400020e0602 */
[----:B------:R-:W-:Y:S02]  /*c380*/  @!P1 IMAD.MOV.U32 R2, RZ, RZ, R14 ;  /* 0x000000ffff029224 */ /* 0x000fe400078e000e */
[----:B------:R-:W0:Y:S04]  /*c390*/  SHFL.IDX PT, R14, R0, 0x1, 0x181f ;  /* 0x00381f00000e7f89 */ /* 0x000e2800000e0000 */
[----:B------:R-:W-:Y:S04]  /*c3a0*/  @!P1 LDGSTS.E.BYPASS.LTC128B.128 [R33+0xc400], desc[UR36][R2.64], !P3 ;  /* 0x0c40000002219fae */ /* 0x000fe8000d901d64 */
[----:B------:R-:W-:Y:S04]  /*c3b0*/  @!P1 LDGSTS.E.BYPASS.LTC128B.128 [R33+0x10400], desc[UR36][R2.64+0x80], !P2 ;  /* 0x1040008002219fae */ /* 0x000fe8000d101d64 */
[----:B------:R1:W-:Y:S01]  /*c3c0*/  @!P1 LDGSTS.E.BYPASS.LTC128B.128 [R33+0x14400], desc[UR36][R2.64+0x100], !P0 ;  /* 0x1440010002219fae */ /* 0x0003e2000c101d64 */
[----:B------:R-:W-:-:S03]  /*c3d0*/  ISETP.GE.AND P1, PT, R7, R6, PT ;  /* 0x000000060700720c */ /* 0x000fc60003f26270 */
[----:B-1----:R-:W1:Y:S10]  /*c3e0*/  SHFL.IDX PT, R2, R5, 0x1, 0x181f ;  /* 0x00381f0005027f89 */ /* 0x002e7400000e0000 */
[----:B0-----:R-:W-:-:S04]  /*c3f0*/  @!P1 LEA R14, P4, R9, R14, 0x1 ;  /* 0x0000000e090e9211 */ /* 0x001fc800078808ff */
[----:B-1----:R-:W-:Y:S01]  /*c400*/  @!P1 IADD3.X R7, RZ, R2, RZ, P4, !PT ;  /* 0x00000002ff079210 */ /* 0x002fe200027fe4ff */
[----:B------:R-:W-:Y:S02]  /*c410*/  @!P1 IMAD.MOV.U32 R2, RZ, RZ, R14 ;  /* 0x000000ffff029224 */ /* 0x000fe400078e000e */
[----:B------:R-:W0:Y:S02]  /*c420*/  SHFL.IDX PT, R14, R0, 0x2, 0x181f ;  /* 0x00581f00000e7f89 */ /* 0x000e2400000e0000 */
[----:B------:R-:W-:Y:S02]  /*c430*/  @!P1 IMAD.MOV.U32 R3, RZ, RZ, R7 ;  /* 0x000000ffff039224 */ /* 0x000fe400078e0007 */
[----:B------:R-:W-:-:S03]  /*c440*/  VIADD R7, R4, 0x20 ;  /* 0x0000002004077836 */ /* 0x000fc60000000000 */
[----:B------:R-:W-:Y:S04]  /*c450*/  @!P1 LDGSTS.E.BYPASS.LTC128B.128 [R33+0xcc00], desc[UR36][R2.64], !P3 ;  /* 0x0cc0000002219fae */ /* 0x000fe8000d901d64 */
[----:B------:R-:W-:Y:S04]  /*c460*/  @!P1 LDGSTS.E.BYPASS.LTC128B.128 [R33+0x10c00], desc[UR36][R2.64+0x80], !P2 ;  /* 0x10c0008002219fae */ /* 0x000fe8000d101d64 */
[----:B------:R1:W-:Y:S01]  /*c470*/  @!P1 LDGSTS.E.BYPASS.LTC128B.128 [R33+0x14c00], desc[UR36][R2.64+0x100], !P0 ;  /* 0x14c0010002219fae */ /* 0x0003e2000c101d64 */
[----:B------:R-:W-:-:S03]  /*c480*/  ISETP.GE.AND P1, PT, R7, R6, PT ;  /* 0x000000060700720c */ /* 0x000fc60003f26270 */
[----:B-1----:R-:W1:Y:S10]  /*c490*/  SHFL.IDX PT, R2, R5, 0x2, 0x181f ;  /* 0x00581f0005027f89 */ /* 0x002e7400000e0000 */
[----:B0-----:R-:W-:-:S05]  /*c4a0*/  @!P1 LEA R14, P4, R9, R14, 0x1 ;  /* 0x0000000e090e9211 */ /* 0x001fca00078808ff */
[----:B-1----:R-:W-:Y:S02]  /*c4b0*/  @!P1 IMAD.X R7, RZ, RZ, R2, P4 ;  /* 0x000000ffff079224 */ /* 0x002fe400020e0602 */
[----:B------:R-:W-:Y:S02]  /*c4c0*/  @!P1 IMAD.MOV.U32 R2, RZ, RZ, R14 ;  /* 0x000000ffff029224 */ /* 0x000fe400078e000e */
[----:B------:R-:W-:Y:S01]  /*c4d0*/  @!P1 IMAD.MOV.U32 R3, RZ, RZ, R7 ;  /* 0x000000ffff039224 */ /* 0x000fe200078e0007 */
[----:B------:R-:W0:Y:S01]  /*c4e0*/  SHFL.IDX PT, R14, R0, 0x3, 0x181f ;  /* 0x00781f00000e7f89 */ /* 0x000e2200000e0000 */
        /* <DEDUP_REMOVED lines=11> */
[----:B------:R-:W-:-:S03]  /*c5a0*/  IADD3 R7, R4, 0x40, RZ ;  /* 0x0000004004077810 */ /* 0x000fc60007ffe0ff */
        /* <DEDUP_REMOVED lines=27> */
[----:B0-----:R-:W-:Y:S01]  /*c760*/  @!P1 LEA R14, P4, R9, R14, 0x1 ;  /* 0x0000000e090e9211 */ /* 0x001fe200078808ff */
[----:B------:R-:W0:Y:S04]  /*c770*/  SHFL.IDX PT, R5, R5, 0x7, 0x181f ;  /* 0x00f81f0005057f89 */ /* 0x000e2800000e0000 */
[----:B-1----:R-:W-:-:S02]  /*c780*/  @!P1 IMAD.X R7, RZ, RZ, R2, P4 ;  /* 0x000000ffff079224 */ /* 0x002fc400020e0602 */
[----:B------:R-:W-:Y:S02]  /*c790*/  @!P1 IMAD.MOV.U32 R2, RZ, RZ, R14 ;  /* 0x000000ffff029224 */ /* 0x000fe400078e000e */
[----:B------:R1:W2:Y:S01]  /*c7a0*/  SHFL.IDX PT, R14, R0, 0x7, 0x181f ;  /* 0x00f81f00000e7f89 */ /* 0x0002a200000e0000 */
[----:B------:R-:W-:-:S05]  /*c7b0*/  @!P1 MOV R3, R7 ;  /* 0x0000000700039202 */ /* 0x000fca0000000f00 */
[----:B------:R1:W-:Y:S04]  /*c7c0*/  @!P1 LDGSTS.E.BYPASS.LTC128B.128 [R33+0xf400], desc[UR36][R2.64], !P3 ;  /* 0x0f40000002219fae */ /* 0x0003e8000d901d64 */
[----:B------:R1:W-:Y:S04]  /*c7d0*/  @!P1 LDGSTS.E.BYPASS.LTC128B.128 [R33+0x13400], desc[UR36][R2.64+0x80], !P2 ;  /* 0x1340008002219fae */ /* 0x0003e8000d101d64 */
[----:B0-----:R1:W-:Y:S02]  /*c7e0*/  @!P1 LDGSTS.E.BYPASS.LTC128B.128 [R33+0x17400], desc[UR36][R2.64+0x100], !P0 ;  /* 0x1740010002219fae */ /* 0x0013e4000c101d64 */
.L_x_353:
[----:B-1----:R-:W-:Y:S01]  /*c7f0*/  VIADD R3, R4, 0x70 ;  /* 0x0000007004037836 */ /* 0x002fe20000000000 */
[----:B------:R-:W-:Y:S04]  /*c800*/  BSSY B0, `(.L_x_265) ;  /* 0x000000b000007945 */ /* 0x000fe80003800000 */
[----:B------:R-:W-:-:S13]  /*c810*/  ISETP.GE.AND P1, PT, R3, R6, PT ;  /* 0x000000060300720c */ /* 0x000fda0003f26270 */
[----:B------:R-:W-:Y:S05]  /*c820*/  @P1 BRA `(.L_x_266) ;  /* 0x0000000000201947 */ /* 0x000fea0003800000 */
[----:B--2---:R-:W-:-:S05]  /*c830*/  LEA R2, P1, R9, R14, 0x1 ;  /* 0x0000000e09027211 */ /* 0x004fca00078208ff */
[----:B------:R-:W-:-:S05]  /*c840*/  IMAD.X R3, RZ, RZ, R5, P1 ;  /* 0x000000ffff037224 */ /* 0x000fca00008e0605 */
[----:B------:R-:W-:Y:S01]  /*c850*/  @!PT LDS RZ, [RZ] ;  /* 0x00000000fffff984 */ /* 0x000fe20000000800 */
[----:B------:R-:W-:Y:S01]  /*c860*/  @!PT LDS RZ, [RZ] ;  /* 0x00000000fffff984 */ /* 0x000fe20000000800 */
[----:B------:R-:W-:Y:S01]  /*c870*/  @!PT LDS RZ, [RZ] ;  /* 0x00000000fffff984 */ /* 0x000fe20000000800 */
[----:B------:R0:W-:Y:S04]  /*c880*/  LDGSTS.E.BYPASS.LTC128B.128 [R33+0xfc00], desc[UR36][R2.64], !P3 ;  /* 0x0fc0000002217fae */ /* 0x0001e8000d901d64 */
[----:B------:R0:W-:Y:S04]  /*c890*/  LDGSTS.E.BYPASS.LTC128B.128 [R33+0x13c00], desc[UR36][R2.64+0x80], !P2 ;  /* 0x13c0008002217fae */ /* 0x0001e8000d101d64 */
[----:B------:R0:W-:Y:S02]  /*c8a0*/  LDGSTS.E.BYPASS.LTC128B.128 [R33+0x17c00], desc[UR36][R2.64+0x100], !P0 ;  /* 0x17c0010002217fae */ /* 0x0001e4000c101d64 */
.L_x_266:
[----:B------:R-:W-:Y:S05]  /*c8b0*/  BSYNC B0 ;  /* 0x0000000000007941 */ /* 0x000fea0003800000 */
.L_x_265:
[----:B------:R-:W-:Y:S01]  /*c8c0*/  NOP ;  /* 0x0000000000007918 */ /* 0x000fe20000000000 */
[----:B------:R-:W-:-:S13]  /*c8d0*/  PLOP3.LUT P0, PT, PT, PT, PT, 0x80, 0x0 ;  /* 0x000000000000781c */ /* 0x000fda0003f0f070 */
.L_x_267:
[----:B------:R-:W-:Y:S02]  /*c8e0*/  PLOP3.LUT P1, PT, P1, P0, PT, 0xa2, 0x0 ;  /* 0x000000000000781c */ /* 0x000fe40000f21472 */
[----:B------:R-:W-:-:S08]  /*c8f0*/  @P0 R2UR P1, UR4, R22 ;  /* 0x00000000160402ca */ /* 0x000fd00000020000 */
[----:B------:R-:W-:-:S05]  /*c900*/  @P0 PLOP3.LUT P0, PT, P1, PT, PT, 0x80, 0x0 ;  /* 0x000000000000081c */ /* 0x000fca0000f0f070 */
[----:B------:R-:W-:Y:S01]  /*c910*/  @!P1 SYNCS.ARRIVE.TRANS64.RED.A0T1 RZ, [UR4+0x2a800], RZ ;  /* 0x02a800ffffff99a7 */ /* 0x000fe20008200404 */
[----:B------:R-:W-:Y:S07]  /*c920*/  @!P1 ARRIVES.LDGSTSBAR.64.TRANSCNT [UR4+0x2a800] ;  /* 0x02a80000ff0099b0 */ /* 0x000fee0008000a84 */
[----:B------:R-:W-:Y:S05]  /*c930*/  @P0 BRA.U.ANY `(.L_x_267) ;  /* 0xfffffffd00e80947 */ /* 0x000fea000393ffff */
[----:B0-----:R-:W3:Y:S04]  /*c940*/  LDL.LU R3, [R1+0x18] ;  /* 0x0000180001037983 */ /* 0x001ee80000300800 */
[----:B------:R-:W4:Y:S01]  /*c950*/  LDL.LU R2, [R1+0x14] ;  /* 0x0000140001027983 */ /* 0x000f220000300800 */
[----:B---3--:R-:W-:-:S05]  /*c960*/  VIADD R3, R3, 0x1 ;  /* 0x0000000103037836 */ /* 0x008fca0000000000 */
[----:B------:R-:W-:Y:S01]  /*c970*/  LEA.HI R0, R3, R3, RZ, 0x1 ;  /* 0x0000000303007211 */ /* 0x000fe200078f08ff */
[----:B------:R0:W-:Y:S03]  /*c980*/  STL [R1+0x18], R3 ;  /* 0x0000180301007387 */ /* 0x0001e60000100800 */
[----:B------:R-:W-:-:S05]  /*c990*/  LOP3.LUT R0, R0, 0xfffffffe, RZ, 0xc0, !PT ;  /* 0xfffffffe00007812 */ /* 0x000fca00078ec0ff */
[----:B0-----:R-:W-:Y:S02]  /*c9a0*/  IMAD.IADD R3, R3, 0x1, -R0 ;  /* 0x0000000103037824 */ /* 0x001fe400078e0a00 */
[----:B----4-:R-:W-:-:S03]  /*c9b0*/  VIADD R0, R2, 0xfffffffe ;  /* 0xfffffffe02007836 */ /* 0x010fc60000000000 */
[----:B------:R-:W-:Y:S01]  /*c9c0*/  SHF.L.U32 R3, R3, 0x1f, RZ ;  /* 0x0000001f03037819 */ /* 0x000fe200000006ff */
[----:B------:R-:W-:Y:S01]  /*c9d0*/  NOP ;  /* 0x0000000000007918 */ /* 0x000fe20000000000 */
[----:B------:R0:W-:Y:S01]  /*c9e0*/  SYNCS.ARRIVE.TRANS64.A1T0 RZ, [R22+URZ+0x2a800], RZ ;  /* 0x02a800ff16ff79a7 */ /* 0x0001e2000810003f */
[----:B------:R-:W-:Y:S01]  /*c9f0*/  BSSY B0, `(.L_x_268) ;  /* 0x0000003000007945 */ /* 0x000fe20003800000 */
[----:B------:R-:W1:Y:S03]  /*ca00*/  SYNCS.PHASECHK.TRANS64.TRYWAIT P0, [R22+URZ+0x2a820], R3 ;  /* 0x02a82003160075a7 */ /* 0x000e66000800017f */
[----:B01----:R-:W-:Y:S05]  /*ca10*/  @!P0 BRA `(.L_x_269) ;  /* 0x0000003c002c8947 */ /* 0x003fea0003800000 */
.L_x_354:
[----:B------:R-:W-:Y:S05]  /*ca20*/  BSYNC B0 ;  /* 0x0000000000007941 */ /* 0x000fea0003800000 */
.L_x_268:
[----:B------:R-:W-:Y:S01]  /*ca30*/  ISETP.GE.AND P0, PT, R0, R36, PT ;  /* 0x000000240000720c */ /* 0x000fe20003f06270 */
[----:B------:R-:W-:-:S12]  /*ca40*/  BSSY B0, `(.L_x_270) ;  /* 0x00000f6000007945 */ /* 0x000fd80003800000 */
[----:B------:R-:W-:Y:S05]  /*ca50*/  @!P0 BRA `(.L_x_271) ;  /* 0x0000000c00d08947 */ /* 0x000fea0003800000 */
[----:B------:R-:W-:Y:S02]  /*ca60*/  IMAD.MOV.U32 R17, RZ, RZ, R28 ;  /* 0x000000ffff117224 */ /* 0x000fe400078e001c */
[----:B------:R-:W-:Y:S02]  /*ca70*/  IMAD.MOV.U32 R10, RZ, RZ, R27 ;  /* 0x000000ffff0a7224 */ /* 0x000fe400078e001b */
[----:B------:R-:W-:-:S07]  /*ca80*/  IMAD.MOV.U32 R30, RZ, RZ, R25 ;  /* 0x000000ffff1e7224 */ /* 0x000fce00078e0019 */
.L_x_284:
[----:B------:R-:W3:Y:S01]  /*ca90*/  LDL R8, [R1] ;  /* 0x0000000001087983 */ /* 0x000ee20000100800 */
[----:B------:R-:W1:Y:S01]  /*caa0*/  S2R R2, SR_TID.X ;  /* 0x0000000000027919 */ /* 0x000e620000002100 */
[----:B0-----:R-:W0:Y:S01]  /*cab0*/  S2R R3, SR_TID.X ;  /* 0x0000000000037919 */ /* 0x001e220000002100 */
[----:B-1----:R-:W-:-:S04]  /*cac0*/  LOP3.LUT R2, R2, 0x7f, RZ, 0xc0, !PT ;  /* 0x0000007f02027812 */ /* 0x002fc800078ec0ff */
[----:B------:R-:W-:Y:S01]  /*cad0*/  SHF.R.U32.HI R4, RZ, 0x3, R2 ;  /* 0x00000003ff047819 */ /* 0x000fe20000011602 */
[----:B0-----:R-:W-:Y:S01]  /*cae0*/  IMAD.SHL.U32 R3, R3, 0x10, RZ ;  /* 0x0000001003037824 */ /* 0x001fe200078e00ff */
[----:B------:R-:W0:Y:S04]  /*caf0*/  LDC R2, c[0x0][0x430] ;  /* 0x00010c00ff027b82 */ /* 0x000e280000000800 */
[----:B------:R-:W-:-:S04]  /*cb00*/  LOP3.LUT R3, R4, 0x70, R3, 0xf8, !PT ;  /* 0x0000007004037812 */ /* 0x000fc800078ef803 */
[----:B------:R-:W-:Y:S01]  /*cb10*/  ISETP.GT.U32.AND P2, PT, R3, 0x5f, PT ;  /* 0x0000005f0300780c */ /* 0x000fe20003f44070 */
[----:B------:R-:W-:-:S12]  /*cb20*/  IMAD R7, R0, 0x60, R37 ;  /* 0x0000006000077824 */ /* 0x000fd800078e0225 */
[----:B------:R-:W1:Y:S01]  /*cb30*/  @!P2 LDC.64 R4, c[0x0][0x428] ;  /* 0x00010a00ff04ab82 */ /* 0x000e620000000a00 */
[----:B0-----:R-:W-:-:S13]  /*cb40*/  ISETP.NE.AND P0, PT, R2, 0x1, PT ;  /* 0x000000010200780c */ /* 0x001fda0003f05270 */
[----:B------:R-:W0:Y:S08]  /*cb50*/  @P0 LDC R6, c[0x0][0x434] ;  /* 0x00010d00ff060b82 */ /* 0x000e300000000800 */
[----:B------:R-:W4:Y:S01]  /*cb60*/  @P0 LDC R2, c[0x0][0x438] ;  /* 0x00010e00ff020b82 */ /* 0x000f220000000800 */
[----:B------:R-:W-:-:S04]  /*cb70*/  IMAD.IADD R7, R3, 0x1, R7 ;  /* 0x0000000103077824 */ /* 0x000fc800078e0207 */
[----:B0-----:R-:W-:Y:S01]  /*cb80*/  @P0 IMAD.HI.U32 R3, R7, R6, RZ ;  /* 0x0000000607030227 */ /* 0x001fe200078e00ff */
[----:B------:R-:W-:-:S04]  /*cb90*/  MOV R6, R7 ;  /* 0x0000000700067202 */ /* 0x000fc80000000f00 */
[----:B----4-:R-:W-:-:S04]  /*cba0*/  @P0 SHF.R.U32.HI R6, RZ, R2, R3 ;  /* 0x00000002ff060219 */ /* 0x010fc80000011603 */
[--C-:B------:R-:W-:Y:S01]  /*cbb0*/  @!P2 SHF.R.S32.HI R3, RZ, 0x1f, R6.reuse ;  /* 0x0000001fff03a819 */ /* 0x100fe20000011406 */
[----:B------:R-:W-:-:S04]  /*cbc0*/  @!P2 IMAD.MOV.U32 R2, RZ, RZ, R6 ;  /* 0x000000ffff02a224 */ /* 0x000fc800078e0006 */
[----:B-1----:R-:W-:-:S04]  /*cbd0*/  @!P2 IMAD.WIDE.U32 R2, R31, R4, R2 ;  /* 0x000000041f02a225 */ /* 0x002fc800078e0002 */
[----:B---3--:R-:W-:-:S04]  /*cbe0*/  @!P2 IMAD R8, R8, R4, RZ ;  /* 0x000000040808a224 */ /* 0x008fc800078e02ff */
[----:B------:R-:W-:Y:S02]  /*cbf0*/  @!P2 IMAD R8, R31, R5, R8 ;  /* 0x000000051f08a224 */ /* 0x000fe400078e0208 */
[----:B------:R-:W0:Y:S02]  /*cc00*/  @!P2 LDC.64 R4, c[0x0][0x418] ;  /* 0x00010600ff04ab82 */ /* 0x000e240000000a00 */
[----:B------:R-:W-:Y:S01]  /*cc10*/  @!P2 IMAD.IADD R8, R8, 0x1, R3 ;  /* 0x000000010808a824 */ /* 0x000fe200078e0203 */
[----:B0-----:R-:W-:-:S04]  /*cc20*/  @!P2 LEA R4, P0, R2, R4, 0x2 ;  /* 0x000000040204a211 */ /* 0x001fc800078010ff */
[----:B------:R-:W-:Y:S01]  /*cc30*/  @!P2 LEA.HI.X R5, R2, R5, R8, 0x2, P0 ;  /* 0x000000050205a211 */ /* 0x000fe200000f1408 */
[----:B------:R-:W-:-:S06]  /*cc40*/  IMAD.MOV.U32 R8, RZ, RZ, RZ ;  /* 0x000000ffff087224 */ /* 0x000fcc00078e00ff */
[----:B------:R0:W5:Y:S01]  /*cc50*/  @!P2 LDG.E R8, desc[UR36][R4.64] ;  /* 0x000000240408a981 */ /* 0x000162000c1e1900 */
[----:B------:R-:W-:Y:S01]  /*cc60*/  LOP3.LUT P1, RZ, R23, 0x10, RZ, 0xc0, !PT ;  /* 0x0000001017ff7812 */ /* 0x000fe2000782c0ff */
[----:B------:R-:W-:Y:S01]  /*cc70*/  VIADD R27, R10, 0x1 ;  /* 0x000000010a1b7836 */ /* 0x000fe20000000000 */
[----:B------:R-:W-:Y:S05]  /*cc80*/  YIELD ;  /* 0x0000000000007946 */ /* 0x000fea0003800000 */
[----:B------:R-:W-:Y:S01]  /*cc90*/  ISETP.NE.AND P0, PT, R27, 0x2, PT ;  /* 0x000000021b00780c */ /* 0x000fe20003f05270 */
[----:B------:R-:W-:Y:S01]  /*cca0*/  IMAD.MOV R2, RZ, RZ, -R6 ;  /* 0x000000ffff027224 */ /* 0x000fe200078e0a06 */
[----:B------:R-:W-:-:S02]  /*ccb0*/  ULDC UR4, c[0x0][0x430] ;  /* 0x00010c0000047ab9 */ /* 0x000fc40000000800 */
[----:B------:R-:W-:Y:S01]  /*ccc0*/  SEL R28, RZ, 0x1, P0 ;  /* 0x00000001ff1c7807 */ /* 0x000fe20000000000 */
[----:B------:R-:W-:Y:S01]  /*ccd0*/  IMAD R7, R2, UR4, R7 ;  /* 0x0000000402077c24 */ /* 0x000fe2000f8e0207 */
[----:B------:R-:W-:Y:S01]  /*cce0*/  SEL R27, R27, RZ, P0 ;  /* 0x000000ff1b1b7207 */ /* 0x000fe20000000000 */
[----:B------:R-:W-:Y:S01]  /*ccf0*/  IMAD.MOV.U32 R25, RZ, RZ, R0 ;  /* 0x000000ffff197224 */ /* 0x000fe200078e0000 */
[----:B------:R-:W-:Y:S01]  /*cd00*/  LOP3.LUT R28, R17, R28, RZ, 0x3c, !PT ;  /* 0x0000001c111c7212 */ /* 0x000fe200078e3cff */
[----:B0-----:R-:W-:Y:S06]  /*cd10*/  @!P1 BRA `(.L_x_272) ;  /* 0x0000000000049947 */ /* 0x001fec0003800000 */
[----:B------:R-:W-:Y:S01]  /*cd20*/  BPT.TRAP 0x1 ;  /* 0x000000040000795c */ /* 0x000fe20000300000 */
.L_x_272:
[----:B------:R-:W-:Y:S01]  /*cd30*/  IMAD R6, R27, 0x8, R22 ;  /* 0x000000081b067824 */ /* 0x000fe200078e0216 */
[----:B------:R-:W-:Y:S01]  /*cd40*/  SHF.L.U32 R3, R28, 0x1f, RZ ;  /* 0x0000001f1c037819 */ /* 0x000fe200000006ff */
[----:B------:R-:W-:Y:S03]  /*cd50*/  BSSY B1, `(.L_x_273) ;  /* 0x0000003000017945 */ /* 0x000fe60003800000 */
[----:B------:R-:W0:Y:S02]  /*cd60*/  SYNCS.PHASECHK.TRANS64.TRYWAIT P0, [R6+URZ+0x2a840], R3 ;  /* 0x02a84003060075a7 */ /* 0x000e24000800017f */
[----:B0-----:R-:W-:Y:S05]  /*cd70*/  @!P0 BRA `(.L_x_274) ;  /* 0x0000003800688947 */ /* 0x001fea0003800000 */
.L_x_355:
[----:B------:R-:W-:Y:S05]  /*cd80*/  BSYNC B1 ;  /* 0x0000000000017941 */ /* 0x000fea0003800000 */
.L_x_273:
[----:B------:R-:W-:Y:S01]  /*cd90*/  SHF.R.S32.HI R20, RZ, 0x1f, R7 ;  /* 0x0000001fff147819 */ /* 0x000fe20000011407 */
[----:B------:R-:W-:Y:S01]  /*cda0*/  ULDC.64 UR4, c[0x0][0x300] ;  /* 0x0000c00000047ab9 */ /* 0x000fe20000000a00 */
[----:B-----5:R-:W-:Y:S01]  /*cdb0*/  SHF.R.S32.HI R21, RZ, 0x1f, R8 ;  /* 0x0000001fff157819 */ /* 0x020fe20000011408 */
[----:B0-----:R-:W-:Y:S01]  /*cdc0*/  IMAD.WIDE.U32 R2, R7, UR4, RZ ;  /* 0x0000000407027c25 */ /* 0x001fe2000f8e00ff */
[----:B------:R-:W-:Y:S01]  /*cdd0*/  ULDC.64 UR6, c[0x0][0x2e8] ;  /* 0x0000ba0000067ab9 */ /* 0x000fe20000000a00 */
[C---:B------:R-:W-:Y:S02]  /*cde0*/  LOP3.LUT P3, RZ, R23.reuse, 0x4, RZ, 0xc0, !PT ;  /* 0x0000000417ff7812 */ /* 0x040fe4000786c0ff */
[----:B------:R-:W-:Y:S01]  /*cdf0*/  IMAD R0, R20, UR4, RZ ;  /* 0x0000000414007c24 */ /* 0x000fe2000f8e02ff */
[----:B------:R-:W-:Y:S01]  /*ce00*/  LOP3.LUT P2, RZ, R23, 0x2, RZ, 0xc0, !PT ;  /* 0x0000000217ff7812 */ /* 0x000fe2000784c0ff */
[----:B------:R-:W-:Y:S01]  /*ce10*/  IMAD R4, R27, 0x4800, R32 ;  /* 0x000048001b047824 */ /* 0x000fe200078e0220 */
[----:B------:R-:W-:Y:S01]  /*ce20*/  LOP3.LUT P1, RZ, R23, 0x1, RZ, 0xc0, !PT ;  /* 0x0000000117ff7812 */ /* 0x000fe2000782c0ff */
[----:B------:R-:W-:Y:S01]  /*ce30*/  IMAD R0, R7, UR5, R0 ;  /* 0x0000000507007c24 */ /* 0x000fe2000f8e0200 */
[----:B------:R-:W-:-:S03]  /*ce40*/  ULDC.64 UR4, c[0x0][0x310] ;  /* 0x0000c40000047ab9 */ /* 0x000fc60000000a00 */
[----:B------:R-:W-:Y:S02]  /*ce50*/  IMAD.IADD R3, R3, 0x1, R0 ;  /* 0x0000000103037824 */ /* 0x000fe400078e0200 */
[----:B------:R-:W-:Y:S02]  /*ce60*/  IMAD R0, R21, UR4, RZ ;  /* 0x0000000415007c24 */ /* 0x000fe4000f8e02ff */
[----:B------:R-:W-:-:S04]  /*ce70*/  IMAD.WIDE.U32 R2, R8, UR4, R2 ;  /* 0x0000000408027c25 */ /* 0x000fc8000f8e0002 */
[----:B------:R-:W-:Y:S01]  /*ce80*/  IMAD R0, R8, UR5, R0 ;  /* 0x0000000508007c24 */ /* 0x000fe2000f8e0200 */
[----:B------:R-:W-:-:S03]  /*ce90*/  ULDC.64 UR4, c[0x0][0x308] ;  /* 0x0000c20000047ab9 */ /* 0x000fc60000000a00 */
[----:B------:R-:W-:Y:S02]  /*cea0*/  IMAD.IADD R3, R3, 0x1, R0 ;  /* 0x0000000103037824 */ /* 0x000fe400078e0200 */
[----:B------:R-:W-:Y:S01]  /*ceb0*/  IMAD.WIDE.U32 R2, R26, UR4, R2 ;  /* 0x000000041a027c25 */ /* 0x000fe2000f8e0002 */
[----:B------:R-:W-:-:S03]  /*cec0*/  UMOV UR4, 0xffffffff ;  /* 0xffffffff00047882 */ /* 0x000fc60000000000 */
[----:B------:R-:W-:Y:S01]  /*ced0*/  IMAD R5, R26, UR5, R3 ;  /* 0x000000051a057c24 */ /* 0x000fe2000f8e0203 */
[----:B------:R-:W-:-:S04]  /*cee0*/  LEA R9, P0, R2, UR6, 0x1 ;  /* 0x0000000602097c11 */ /* 0x000fc8000f8008ff */
[----:B------:R-:W-:Y:S01]  /*cef0*/  LEA.HI.X R5, R2, UR7, R5, 0x1, P0 ;  /* 0x0000000702057c11 */ /* 0x000fe200080f0c05 */
[----:B------:R-:W-:Y:S08]  /*cf00*/  BRA.DIV UR4, `(.L_x_275) ;  /* 0x0000003a04187947 */ /* 0x000ff0000b800000 */
[----:B------:R-:W0:Y:S01]  /*cf10*/  S2R R3, SR_TID.X ;  /* 0x0000000000037919 */ /* 0x000e220000002100 */
[----:B------:R-:W-:Y:S01]  /*cf20*/  IMAD R4, R4, 0x2, R22 ;  /* 0x0000000204047824 */ /* 0x000fe200078e0216 */
[----:B------:R-:W1:Y:S04]  /*cf30*/  SHFL.IDX PT, R2, R9, RZ, 0x181f ;  /* 0x00181fff09027589 */ /* 0x000e6800000e0000 */
[----:B------:R-:W-:Y:S01]  /*cf40*/  SHFL.IDX PT, R35, R5, 0x2, 0x181f ;  /* 0x00581f0005237f89 */ /* 0x000fe200000e0000 */
[----:B0-----:R-:W-:-:S03]  /*cf50*/  IMAD.SHL.U32 R11, R3, 0x8, RZ ;  /* 0x00000008030b7824 */ /* 0x001fc600078e00ff */
[----:B------:R-:W0:Y:S02]  /*cf60*/  SHFL.IDX PT, R3, R5, RZ, 0x181f ;  /* 0x00181fff05037589 */ /* 0x000e2400000e0000 */
[----:B------:R-:W-:-:S04]  /*cf70*/  LOP3.LUT R11, R11, 0x38, RZ, 0xc0, !PT ;  /* 0x000000380b0b7812 */ /* 0x000fc800078ec0ff */
[----:B------:R-:W-:-:S04]  /*cf80*/  SHF.L.U32 R0, R11, 0x1, RZ ;  /* 0x000000010b007819 */ /* 0x000fc800000006ff */
[----:B-1----:R-:W-:-:S05]  /*cf90*/  IADD3 R2, P0, R2, R0, RZ ;  /* 0x0000000002027210 */ /* 0x002fca0007f1e0ff */
[----:B0-----:R-:W-:-:S05]  /*cfa0*/  IMAD.X R3, RZ, RZ, R3, P0 ;  /* 0x000000ffff037224 */ /* 0x001fca00000e0603 */
[----:B------:R-:W-:Y:S04]  /*cfb0*/  LDGSTS.E.BYPASS.LTC128B.128 [R4+0x18400], desc[UR36][R2.64], !P3 ;  /* 0x1840000002047fae */ /* 0x000fe8000d901d64 */
[----:B------:R-:W-:Y:S04]  /*cfc0*/  LDGSTS.E.BYPASS.LTC128B.128 [R4+0x1b400], desc[UR36][R2.64+0x80], !P2 ;  /* 0x1b40008002047fae */ /* 0x000fe8000d101d64 */
[----:B------:R0:W-:Y:S04]  /*cfd0*/  LDGSTS.E.BYPASS.LTC128B.128 [R4+0x1e400], desc[UR36][R2.64+0x100], !P1 ;  /* 0x1e40010002047fae */ /* 0x0001e8000c901d64 */
[----:B0-----:R-:W0:Y:S04]  /*cfe0*/  SHFL.IDX PT, R2, R9, 0x1, 0x181f ;  /* 0x00381f0009027f89 */ /* 0x001e2800000e0000 */
[----:B------:R-:W1:Y:S01]  /*cff0*/  SHFL.IDX PT, R3, R5, 0x1, 0x181f ;  /* 0x00381f0005037f89 */ /* 0x000e6200000e0000 */
[----:B0-----:R-:W-:-:S05]  /*d000*/  IADD3 R2, P0, R2, R0, RZ ;  /* 0x0000000002027210 */ /* 0x001fca0007f1e0ff */
[----:B-1----:R-:W-:-:S05]  /*d010*/  IMAD.X R3, RZ, RZ, R3, P0 ;  /* 0x000000ffff037224 */ /* 0x002fca00000e0603 */
[----:B------:R-:W-:Y:S04]  /*d020*/  LDGSTS.E.BYPASS.LTC128B.128 [R4+0x18c00], desc[UR36][R2.64], !P3 ;  /* 0x18c0000002047fae */ /* 0x000fe8000d901d64 */
[----:B------:R-:W-:Y:S04]  /*d030*/  LDGSTS.E.BYPASS.LTC128B.128 [R4+0x1bc00], desc[UR36][R2.64+0x80], !P2 ;  /* 0x1bc0008002047fae */ /* 0x000fe8000d101d64 */
[----:B------:R0:W-:Y:S04]  /*d040*/  LDGSTS.E.BYPASS.LTC128B.128 [R4+0x1ec00], desc[UR36][R2.64+0x100], !P1 ;  /* 0x1ec0010002047fae */ /* 0x0001e8000c901d64 */
[----:B0-----:R-:W0:Y:S02]  /*d050*/  SHFL.IDX PT, R2, R9, 0x2, 0x181f ;  /* 0x00581f0009027f89 */ /* 0x001e2400000e0000 */
[----:B0-----:R-:W-:-:S05]  /*d060*/  IADD3 R2, P0, R2, R0, RZ ;  /* 0x0000000002027210 */ /* 0x001fca0007f1e0ff */
[----:B------:R-:W-:Y:S02]  /*d070*/  IMAD.X R3, RZ, RZ, R35, P0 ;  /* 0x000000ffff037224 */ /* 0x000fe400000e0623 */
[----:B------:R-:W-:Y:S04]  /*d080*/  SHFL.IDX PT, R35, R5, 0x3, 0x181f ;  /* 0x00781f0005237f89 */ /* 0x000fe800000e0000 */
        /* <DEDUP_REMOVED lines=13> */
[----:B------:R0:W1:Y:S04]  /*d160*/  SHFL.IDX PT, R35, R5, 0x5, 0x181f ;  /* 0x00b81f0005237f89 */ /* 0x00006800000e0000 */
[----:B------:R-:W-:Y:S04]  /*d170*/  LDGSTS.E.BYPASS.LTC128B.128 [R4+0x1a400], desc[UR36][R2.64], !P3 ;  /* 0x1a40000002047fae */ /* 0x000fe8000d901d64 */
[----:B------:R-:W-:Y:S04]  /*d180*/  LDGSTS.E.BYPASS.LTC128B.128 [R4+0x1d400], desc[UR36][R2.64+0x80], !P2 ;  /* 0x1d40008002047fae */ /* 0x000fe8000d101d64 */
[----:B------:R3:W-:Y:S04]  /*d190*/  LDGSTS.E.BYPASS.LTC128B.128 [R4+0x20400], desc[UR36][R2.64+0x100], !P1 ;  /* 0x2040010002047fae */ /* 0x0007e8000c901d64 */
[----:B-1-3--:R0:W3:Y:S02]  /*d1a0*/  SHFL.IDX PT, R2, R9, 0x5, 0x181f ;  /* 0x00b81f0009027f89 */ /* 0x00a0e400000e0000 */
.L_x_369:
[----:B---3--:R-:W-:-:S05]  /*d1b0*/  IADD3 R2, P0, R2, R0, RZ ;  /* 0x0000000002027210 */ /* 0x008fca0007f1e0ff */
        /* <DEDUP_REMOVED lines=9> */
.L_x_276:
        /* <DEDUP_REMOVED lines=10> */
.L_x_277:
[----:B------:R3:W-:Y:S01]  /*d2f0*/  SYNCS.ARRIVE.TRANS64.A1T0 RZ, [R6+URZ+0x2a830], RZ ;  /* 0x02a830ff06ff79a7 */ /* 0x0007e2000810003f */
[----:B------:R-:W-:Y:S05]  /*d300*/  @!P2 BRA `(.L_x_278) ;  /* 0x000000000004a947 */ /* 0x000fea0003800000 */
[----:B------:R-:W-:Y:S01]  /*d310*/  BPT.TRAP 0x1 ;  /* 0x000000040000795c */ /* 0x000fe20000300000 */
.L_x_278:
[----:B-1----:R-:W-:Y:S01]  /*d320*/  SHF.L.U32 R2, R17, 0x1f, RZ ;  /* 0x0000001f11027819 */ /* 0x002fe200000006ff */
[----:B------:R-:W-:Y:S01]  /*d330*/  IMAD R4, R10, 0x8, R22 ;  /* 0x000000080a047824 */ /* 0x000fe200078e0216 */
[----:B------:R-:W-:Y:S03]  /*d340*/  BSSY B1, `(.L_x_279) ;  /* 0x0000003000017945 */ /* 0x000fe60003800000 */
[----:B------:R-:W1:Y:S02]  /*d350*/  SYNCS.PHASECHK.TRANS64.TRYWAIT P0, [R4+URZ+0x2a860], R2 ;  /* 0x02a86002040075a7 */ /* 0x000e64000800017f */
[----:B-1----:R-:W-:Y:S05]  /*d360*/  @!P0 BRA `(.L_x_280) ;  /* 0x0000003800dc8947 */ /* 0x002fea0003800000 */
.L_x_370:
[----:B------:R-:W-:Y:S05]  /*d370*/  BSYNC B1 ;  /* 0x0000000000017941 */ /* 0x000fea0003800000 */
.L_x_279:
[----:B------:R-:W4:Y:S01]  /*d380*/  S2R R3, SR_TID.X ;  /* 0x0000000000037919 */ /* 0x000f220000002100 */
[----:B------:R-:W-:Y:S01]  /*d390*/  UMOV UR4, 0xffffffff ;  /* 0xffffffff00047882 */ /* 0x000fe20000000000 */
[----:B---3--:R-:W-:Y:S01]  /*d3a0*/  IMAD R6, R30, -0x60, R34 ;  /* 0xffffffa01e067824 */ /* 0x008fe200078e0222 */
[----:B------:R-:W-:Y:S01]  /*d3b0*/  LOP3.LUT P0, RZ, R29, 0x2, RZ, 0xc0, !PT ;  /* 0x000000021dff7812 */ /* 0x000fe2000780c0ff */
[----:B0-----:R-:W-:Y:S01]  /*d3c0*/  IMAD R5, R10, 0x3000, R32 ;  /* 0x000030000a057824 */ /* 0x001fe200078e0220 */
[----:B----4-:R-:W-:-:S04]  /*d3d0*/  LOP3.LUT R3, R3, 0x7f, RZ, 0xc0, !PT ;  /* 0x0000007f03037812 */ /* 0x010fc800078ec0ff */
[----:B------:R-:W-:-:S05]  /*d3e0*/  SHF.R.U32.HI R3, RZ, 0x3, R3 ;  /* 0x00000003ff037819 */ /* 0x000fca0000011603 */
[----:B------:R-:W-:Y:S01]  /*d3f0*/  IMAD.IADD R6, R6, 0x1, -R3 ;  /* 0x0000000106067824 */ /* 0x000fe200078e0a03 */
[----:B------:R-:W-:Y:S06]  /*d400*/  BRA.DIV UR4, `(.L_x_281) ;  /* 0x0000003a04c87947 */ /* 0x000fec000b800000 */
[----:B-1----:R-:W0:Y:S01]  /*d410*/  SHFL.IDX PT, R2, R18, RZ, 0x181f ;  /* 0x00181fff12027589 */ /* 0x002e2200000e0000 */
[----:B------:R-:W-:-:S03]  /*d420*/  LEA R5, R5, R22, 0x1 ;  /* 0x0000001605057211 */ /* 0x000fc600078e08ff */
[----:B------:R-:W1:Y:S04]  /*d430*/  SHFL.IDX PT, R3, R24, RZ, 0x181f ;  /* 0x00181fff18037589 */ /* 0x000e6800000e0000 */
[----:B--2---:R-:W-:Y:S01]  /*d440*/  SHFL.IDX PT, R14, R18, 0x5, 0x181f ;  /* 0x00b81f00120e7f89 */ /* 0x004fe200000e0000 */
[----:B0-----:R-:W-:-:S05]  /*d450*/  IADD3 R2, P1, R2, R0, RZ ;  /* 0x0000000002027210 */ /* 0x001fca0007f3e0ff */
[----:B-1----:R-:W-:Y:S01]  /*d460*/  IMAD.X R3, RZ, RZ, R3, P1 ;  /* 0x000000ffff037224 */ /* 0x002fe200008e0603 */
[----:B------:R-:W-:-:S04]  /*d470*/  LOP3.LUT P1, RZ, R29, 0x1, RZ, 0xc0, !PT ;  /* 0x000000011dff7812 */ /* 0x000fc8000782c0ff */
[----:B------:R-:W-:-:S13]  /*d480*/  ISETP.LT.OR P2, PT, R6, 0x1, !P1 ;  /* 0x000000010600780c */ /* 0x000fda0004f41670 */
[----:B------:R-:W-:Y:S01]  /*d490*/  LDGSTS.E.BYPASS.LTC128B.128 [R5+0x400], desc[UR36][R2.64], !P2 ;  /* 0x0040000002057fae */ /* 0x000fe2000d101d64 */
[----:B------:R-:W-:-:S13]  /*d4a0*/  ISETP.LT.OR P2, PT, R6, 0x1, !P0 ;  /* 0x000000010600780c */ /* 0x000fda0004741670 */
[----:B------:R0:W-:Y:S04]  /*d4b0*/  LDGSTS.E.BYPASS.LTC128B.128 [R5+0x3400], desc[UR36][R2.64+0x80], !P2 ;  /* 0x0340008002057fae */ /* 0x0001e8000d101d64 */
[----:B0-----:R-:W0:Y:S04]  /*d4c0*/  SHFL.IDX PT, R2, R18, 0x1, 0x181f ;  /* 0x00381f0012027f89 */ /* 0x001e2800000e0000 */
[----:B------:R-:W1:Y:S01]  /*d4d0*/  SHFL.IDX PT, R3, R24, 0x1, 0x181f ;  /* 0x00381f0018037f89 */ /* 0x000e6200000e0000 */
[----:B0-----:R-:W-:-:S05]  /*d4e0*/  IADD3 R2, P2, R2, R0, RZ ;  /* 0x0000000002027210 */ /* 0x001fca0007f5e0ff */
[----:B-1----:R-:W-:Y:S01]  /*d4f0*/  IMAD.X R3, RZ, RZ, R3, P2 ;  /* 0x000000ffff037224 */ /* 0x002fe200010e0603 */
        /* <DEDUP_REMOVED lines=21> */
[----:B------:R-:W1:Y:S04]  /*d650*/  SHFL.IDX PT, R3, R24, 0x4, 0x181f ;  /* 0x00981f0018037f89 */ /* 0x000e6800000e0000 */
[----:B------:R-:W2:Y:S01]  /*d660*/  SHFL.IDX PT, R24, R24, 0x5, 0x181f ;  /* 0x00b81f0018187f89 */ /* 0x000ea200000e0000 */
[----:B0-----:R-:W-:-:S05]  /*d670*/  IADD3 R2, P2, R2, R0, RZ ;  /* 0x0000000002027210 */ /* 0x001fca0007f5e0ff */
[----:B-1----:R-:W-:Y:S01]  /*d680*/  IMAD.X R3, RZ, RZ, R3, P2 ;  /* 0x000000ffff037224 */ /* 0x002fe200010e0603 */
[----:B------:R-:W-:-:S13]  /*d690*/  ISETP.LT.OR P2, PT, R6, 0x41, !P1 ;  /* 0x000000410600780c */ /* 0x000fda0004f41670 */
[----:B------:R1:W-:Y:S01]  /*d6a0*/  LDGSTS.E.BYPASS.LTC128B.128 [R5+0x2400], desc[UR36][R2.64], !P2 ;  /* 0x0240000002057fae */ /* 0x0003e2000d101d64 */
[----:B------:R-:W-:-:S13]  /*d6b0*/  ISETP.LT.OR P2, PT, R6, 0x41, !P0 ;  /* 0x000000410600780c */ /* 0x000fda0004741670 */
[----:B--2---:R1:W-:Y:S02]  /*d6c0*/  LDGSTS.E.BYPASS.LTC128B.128 [R5+0x5400], desc[UR36][R2.64+0x80], !P2 ;  /* 0x0540008002057fae */ /* 0x0043e4000d101d64 */
.L_x_384:
        /* <DEDUP_REMOVED lines=16> */
[----:B------:R-:W-:Y:S02]  /*d7d0*/  IMAD.IADD R3, R3, 0x1, R9 ;  /* 0x0000000103037824 */ /* 0x000fe400078e0209 */
[----:B------:R-:W-:Y:S02]  /*d7e0*/  IMAD R21, R21, UR4, RZ ;  /* 0x0000000415157c24 */ /* 0x000fe4000f8e02ff */
[----:B------:R-:W-:-:S04]  /*d7f0*/  IMAD.WIDE.U32 R2, R8, UR4, R2 ;  /* 0x0000000408027c25 */ /* 0x000fc8000f8e0002 */
[----:B------:R-:W-:-:S04]  /*d800*/  IMAD R21, R8, UR5, R21 ;  /* 0x0000000508157c24 */ /* 0x000fc8000f8e0215 */
[----:B------:R-:W-:-:S07]  /*d810*/  IMAD.IADD R21, R3, 0x1, R21 ;  /* 0x0000000103157824 */ /* 0x000fce00078e0215 */
.L_x_282:
        /* <DEDUP_REMOVED lines=10> */
.L_x_283:
[----:B------:R-:W-:Y:S01]  /*d8c0*/  IMAD.MOV.U32 R3, RZ, RZ, R21 ;  /* 0x000000ffff037224 */ /* 0x000fe200078e0015 */
[----:B------:R-:W-:Y:S01]  /*d8d0*/  ULDC.64 UR4, c[0x0][0x330] ;  /* 0x0000cc0000047ab9 */ /* 0x000fe20000000a00 */
[----:B------:R-:W-:Y:S01]  /*d8e0*/  ULDC.64 UR6, c[0x0][0x318] ;  /* 0x0000c60000067ab9 */ /* 0x000fe20000000a00 */
[----:B------:R1:W-:Y:S01]  /*d8f0*/  SYNCS.ARRIVE.TRANS64.A1T0 RZ, [R4+URZ+0x2a850], RZ ;  /* 0x02a850ff04ff79a7 */ /* 0x0003e2000810003f */
[----:B------:R-:W-:Y:S01]  /*d900*/  IMAD.WIDE.U32 R2, R26, UR4, R2 ;  /* 0x000000041a027c25 */ /* 0x000fe2000f8e0002 */
[----:B------:R-:W-:-:S03]  /*d910*/  MOV R10, R27 ;  /* 0x0000001b000a7202 */ /* 0x000fc60000000f00 */
[----:B------:R-:W-:Y:S01]  /*d920*/  IMAD R3, R26, UR5, R3 ;  /* 0x000000051a037c24 */ /* 0x000fe2000f8e0203 */
[C---:B------:R-:W-:Y:S01]  /*d930*/  LEA R18, P0, R2.reuse, UR6, 0x1 ;  /* 0x0000000602127c11 */ /* 0x040fe2000f8008ff */
[C---:B------:R-:W-:Y:S02]  /*d940*/  VIADD R0, R25.reuse, 0xffffffff ;  /* 0xffffffff19007836 */ /* 0x040fe40000000000 */
[----:B------:R-:W-:Y:S01]  /*d950*/  IMAD.MOV.U32 R17, RZ, RZ, R28 ;  /* 0x000000ffff117224 */ /* 0x000fe200078e001c */
[----:B------:R-:W-:Y:S01]  /*d960*/  LEA.HI.X R24, R2, UR7, R3, 0x1, P0 ;  /* 0x0000000702187c11 */ /* 0x000fe200080f0c03 */
[----:B------:R-:W-:Y:S01]  /*d970*/  IMAD.MOV.U32 R30, RZ, RZ, R25 ;  /* 0x000000ffff1e7224 */ /* 0x000fe200078e0019 */
[----:B------:R-:W-:-:S13]  /*d980*/  ISETP.GT.AND P0, PT, R25, R36, PT ;  /* 0x000000241900720c */ /* 0x000fda0003f04270 */
[----:B-1----:R-:W-:Y:S05]  /*d990*/  @P0 BRA `(.L_x_284) ;  /* 0xfffffff0003c0947 */ /* 0x002fea000383ffff */
.L_x_271:
[----:B------:R-:W-:Y:S05]  /*d9a0*/  BSYNC B0 ;  /* 0x0000000000007941 */ /* 0x000fea0003800000 */
.L_x_270:
[----:B------:R-:W1:Y:S01]  /*d9b0*/  S2R R2, SR_TID.X ;  /* 0x0000000000027919 */ /* 0x000e620000002100 */
[----:B------:R-:W-:Y:S01]  /*d9c0*/  BSSY B0, `(.L_x_285) ;  /* 0x0000010000007945 */ /* 0x000fe20003800000 */
[----:B-1----:R-:W-:-:S04]  /*d9d0*/  LOP3.LUT R2, R2, 0x7f, RZ, 0xc0, !PT ;  /* 0x0000007f02027812 */ /* 0x002fc800078ec0ff */
[----:B------:R-:W-:-:S13]  /*d9e0*/  ISETP.NE.AND P0, PT, R2, RZ, PT ;  /* 0x000000ff0200720c */ /* 0x000fda0003f05270 */
[----:B------:R-:W-:Y:S05]  /*d9f0*/  @P0 BRA `(.L_x_286) ;  /* 0x0000000000300947 */ /* 0x000fea0003800000 */
[----:B------:R-:W1:Y:S01]  /*da00*/  S2R R5, SR_LANEID ;  /* 0x0000000000057919 */ /* 0x000e620000000000 */
[----:B------:R-:W-:Y:S01]  /*da10*/  VOTEU.ANY UR4, UPT, PT ;  /* 0x0000000000047886 */ /* 0x000fe200038e0100 */
[----:B0-----:R-:W0:Y:S01]  /*da20*/  LDC.64 R2, c[0x0][0xc60] ;  /* 0x00031800ff027b82 */ /* 0x001e220000000a00 */
[----:B------:R-:W1:Y:S02]  /*da30*/  FLO.U32 R0, UR4 ;  /* 0x0000000400007d00 */ /* 0x000e6400080e0000 */
[----:B-1----:R-:W-:-:S06]  /*da40*/  ISETP.EQ.U32.AND P0, PT, R0, R5, PT ;  /* 0x000000050000720c */ /* 0x002fcc0003f02070 */
[----:B------:R-:W0:Y:S07]  /*da50*/  POPC R5, UR4 ;  /* 0x0000000400057d09 */ /* 0x000e2e0008000000 */
[----:B0-----:R-:W3:Y:S01]  /*da60*/  @P0 ATOMG.E.ADD.STRONG.GPU PT, R3, desc[UR36][R2.64], R5 ;  /* 0x00000005020309a8 */ /* 0x001ee200081ee1e4 */
[----:B------:R-:W0:Y:S02]  /*da70*/  S2R R4, SR_LTMASK ;  /* 0x0000000000047919 */ /* 0x000e240000003900 */
[----:B0-----:R-:W-:-:S04]  /*da80*/  LOP3.LUT R4, R4, UR4, RZ, 0xc0, !PT ;  /* 0x0000000404047c12 */ /* 0x001fc8000f8ec0ff */
[----:B------:R-:W0:Y:S01]  /*da90*/  POPC R7, R4 ;  /* 0x0000000400077309 */ /* 0x000e220000000000 */
[----:B---3--:R-:W0:Y:S02]  /*daa0*/  SHFL.IDX PT, R0, R3, R0, 0x1f ;  /* 0x00001f0003007589 */ /* 0x008e2400000e0000 */
[----:B0-----:R-:W-:-:S07]  /*dab0*/  IADD3 R16, R0, UR39, R7 ;  /* 0x0000002700107c10 */ /* 0x001fce000fffe007 */
.L_x_286:
[----:B------:R-:W-:Y:S05]  /*dac0*/  BSYNC B0 ;  /* 0x0000000000007941 */ /* 0x000fea0003800000 */
.L_x_285:
[----:B------:R-:W-:-:S13]  /*dad0*/  LOP3.LUT P0, RZ, R23, 0x10, RZ, 0xc0, !PT ;  /* 0x0000001017ff7812 */ /* 0x000fda000780c0ff */
[----:B------:R-:W-:Y:S05]  /*dae0*/  @!P0 BRA `(.L_x_287) ;  /* 0x0000000000048947 */ /* 0x000fea0003800000 */
[----:B------:R-:W-:Y:S01]  /*daf0*/  BPT.TRAP 0x1 ;  /* 0x000000040000795c */ /* 0x000fe20000300000 */
.L_x_287:
[----:B------:R-:W-:Y:S01]  /*db00*/  IMAD R0, R27, 0x8, R22 ;  /* 0x000000081b007824 */ /* 0x000fe200078e0216 */
[----:B0-----:R-:W-:Y:S01]  /*db10*/  SHF.L.U32 R3, R28, 0x1f, RZ ;  /* 0x0000001f1c037819 */ /* 0x001fe200000006ff */
[----:B------:R-:W-:Y:S01]  /*db20*/  BSSY B0, `(.L_x_288) ;  /* 0x0000004000007945 */ /* 0x000fe20003800000 */
[----:B------:R-:W-:Y:S02]  /*db30*/  IMAD R6, R25, -0x60, R34 ;  /* 0xffffffa019067824 */ /* 0x000fe400078e0222 */
[----:B------:R-:W0:Y:S02]  /*db40*/  SYNCS.PHASECHK.TRANS64.TRYWAIT P0, [R0+URZ+0x2a860], R3 ;  /* 0x02a86003000075a7 */ /* 0x000e24000800017f */
[----:B0-----:R-:W-:Y:S05]  /*db50*/  @!P0 BRA `(.L_x_289) ;  /* 0x0000003800e08947 */ /* 0x001fea0003800000 */
.L_x_385:
[----:B------:R-:W-:Y:S05]  /*db60*/  BSYNC B0 ;  /* 0x0000000000007941 */ /* 0x000fea0003800000 */
.L_x_288:
[----:B------:R-:W1:Y:S01]  /*db70*/  S2R R2, SR_TID.X ;  /* 0x0000000000027919 */ /* 0x000e620000002100 */
[----:B------:R-:W-:Y:S01]  /*db80*/  UMOV UR4, 0xffffffff ;  /* 0xffffffff00047882 */ /* 0x000fe20000000000 */
[----:B------:R-:W-:Y:S01]  /*db90*/  IMAD R7, R27, 0x3000, R32 ;  /* 0x000030001b077824 */ /* 0x000fe200078e0220 */
[----:B-1----:R-:W-:-:S04]  /*dba0*/  LOP3.LUT R2, R2, 0x7f, RZ, 0xc0, !PT ;  /* 0x0000007f02027812 */ /* 0x002fc800078ec0ff */
[----:B------:R-:W-:-:S05]  /*dbb0*/  SHF.R.U32.HI R2, RZ, 0x3, R2 ;  /* 0x00000003ff027819 */ /* 0x000fca0000011602 */
[----:B------:R-:W-:Y:S01]  /*dbc0*/  IMAD.IADD R6, R6, 0x1, -R2 ;  /* 0x0000000106067824 */ /* 0x000fe200078e0a02 */
[----:B------:R-:W-:Y:S06]  /*dbd0*/  BRA.DIV UR4, `(.L_x_290) ;  /* 0x0000003a04d47947 */ /* 0x000fec000b800000 */
[----:B------:R-:W1:Y:S01]  /*dbe0*/  S2R R2, SR_TID.X ;  /* 0x0000000000027919 */ /* 0x000e620000002100 */
[----:B------:R-:W-:Y:S01]  /*dbf0*/  LOP3.LUT P0, RZ, R29, 0x2, RZ, 0xc0, !PT ;  /* 0x000000021dff7812 */ /* 0x000fe2000780c0ff */
[----:B------:R-:W-:Y:S01]  /*dc00*/  IMAD R4, R7, 0x2, R22 ;  /* 0x0000000207047824 */ /* 0x000fe200078e0216 */
[----:B--2---:R-:W2:Y:S02]  /*dc10*/  SHFL.IDX PT, R14, R18, RZ, 0x181f ;  /* 0x00181fff120e7589 */ /* 0x004ea400000e0000 */
[----:B------:R-:W-:Y:S02]  /*dc20*/  ISETP.LT.OR P3, PT, R6, 0x1, !P0 ;  /* 0x000000010600780c */ /* 0x000fe40004761670 */
[----:B0-----:R-:W0:Y:S04]  /*dc30*/  SHFL.IDX PT, R3, R24, RZ, 0x181f ;  /* 0x00181fff18037589 */ /* 0x001e2800000e0000 */
[----:B------:R-:W-:Y:S04]  /*dc40*/  SHFL.IDX PT, R10, R18, 0x2, 0x181f ;  /* 0x00581f00120a7f89 */ /* 0x000fe800000e0000 */
[----:B------:R-:W-:Y:S01]  /*dc50*/  SHFL.IDX PT, R7, R24, 0x2, 0x181f ;  /* 0x00581f0018077f89 */ /* 0x000fe200000e0000 */
[----:B-1----:R-:W-:Y:S01]  /*dc60*/  IMAD.SHL.U32 R8, R2, 0x8, RZ ;  /* 0x0000000802087824 */ /* 0x002fe200078e00ff */
[----:B------:R-:W-:-:S04]  /*dc70*/  LOP3.LUT R2, R29, 0x1, RZ, 0xc0, !PT ;  /* 0x000000011d027812 */ /* 0x000fc800078ec0ff */
[----:B------:R-:W-:Y:S02]  /*dc80*/  LOP3.LUT R8, R8, 0x38, RZ, 0xc0, !PT ;  /* 0x0000003808087812 */ /* 0x000fe400078ec0ff */
[----:B------:R-:W-:-:S03]  /*dc90*/  ISETP.NE.U32.AND P1, PT, R2, 0x1, PT ;  /* 0x000000010200780c */ /* 0x000fc60003f25070 */
[----:B------:R-:W-:Y:S01]  /*dca0*/  IMAD.SHL.U32 R5, R8, 0x2, RZ ;  /* 0x0000000208057824 */ /* 0x000fe200078e00ff */
[----:B------:R-:W-:Y:S01]  /*dcb0*/  ISETP.LT.OR P2, PT, R6, 0x1, P1 ;  /* 0x000000010600780c */ /* 0x000fe20000f41670 */
[----:B------:R-:W-:Y:S03]  /*dcc0*/  SHFL.IDX PT, R8, R24, 0x1, 0x181f ;  /* 0x00381f0018087f89 */ /* 0x000fe600000e0000 */
[----:B--2---:R-:W-:Y:S02]  /*dcd0*/  IADD3 R2, P4, R14, R5, RZ ;  /* 0x000000050e027210 */ /* 0x004fe40007f9e0ff */
[----:B------:R-:W1:Y:S03]  /*dce0*/  SHFL.IDX PT, R14, R18, 0x1, 0x181f ;  /* 0x00381f00120e7f89 */ /* 0x000e6600000e0000 */
[----:B0-----:R-:W-:-:S05]  /*dcf0*/  IMAD.X R3, RZ, RZ, R3, P4 ;  /* 0x000000ffff037224 */ /* 0x001fca00020e0603 */
[----:B------:R-:W-:Y:S01]  /*dd00*/  LDGSTS.E.BYPASS.LTC128B.128 [R4+0x400], desc[UR36][R2.64], !P2 ;  /* 0x0040000002047fae */ /* 0x000fe2000d101d64 */
[----:B------:R-:W-:-:S03]  /*dd10*/  ISETP.LT.OR P2, PT, R6, 0x11, P1 ;  /* 0x000000110600780c */ /* 0x000fc60000f41670 */
[----:B------:R1:W-:Y:S01]  /*dd20*/  LDGSTS.E.BYPASS.LTC128B.128 [R4+0x3400], desc[UR36][R2.64+0x80], !P3 ;  /* 0x0340008002047fae */ /* 0x0003e2000d901d64 */
[----:B------:R-:W-:Y:S02]  /*dd30*/  ISETP.LT.OR P3, PT, R6, 0x11, !P0 ;  /* 0x000000110600780c */ /* 0x000fe40004761670 */
[----:B-1----:R-:W-:Y:S02]  /*dd40*/  IADD3 R2, P4, R14, R5, RZ ;  /* 0x000000050e027210 */ /* 0x002fe40007f9e0ff */
[----:B------:R-:W0:Y:S03]  /*dd50*/  SHFL.IDX PT, R14, R18, 0x3, 0x181f ;  /* 0x00781f00120e7f89 */ /* 0x000e2600000e0000 */
[----:B------:R-:W-:Y:S02]  /*dd60*/  IMAD.X R3, RZ, RZ, R8, P4 ;  /* 0x000000ffff037224 */ /* 0x000fe400020e0608 */
[----:B------:R-:W1:Y:S04]  /*dd70*/  SHFL.IDX PT, R8, R24, 0x3, 0x181f ;  /* 0x00781f0018087f89 */ /* 0x000e6800000e0000 */
[----:B------:R-:W-:Y:S01]  /*dd80*/  LDGSTS.E.BYPASS.LTC128B.128 [R4+0xc00], desc[UR36][R2.64], !P2 ;  /* 0x00c0000002047fae */ /* 0x000fe2000d101d64 */
[----:B------:R-:W-:-:S03]  /*dd90*/  ISETP.LT.OR P2, PT, R6, 0x21, P1 ;  /* 0x000000210600780c */ /* 0x000fc60000f41670 */
[----:B------:R2:W-:Y:S01]  /*dda0*/  LDGSTS.E.BYPASS.LTC128B.128 [R4+0x3c00], desc[UR36][R2.64+0x80], !P3 ;  /* 0x03c0008002047fae */ /* 0x0005e2000d901d64 */
[----:B------:R-:W-:Y:S02]  /*ddb0*/  ISETP.LT.OR P3, PT, R6, 0x21, !P0 ;  /* 0x000000210600780c */ /* 0x000fe40004761670 */
[----:B--2---:R-:W-:Y:S02]  /*ddc0*/  IADD3 R2, P4, R10, R5, RZ ;  /* 0x000000050a027210 */ /* 0x004fe40007f9e0ff */
[----:B------:R-:W2:Y:S03]  /*ddd0*/  SHFL.IDX PT, R10, R18, 0x4, 0x181f ;  /* 0x00981f00120a7f89 */ /* 0x000ea600000e0000 */
[----:B------:R-:W-:Y:S02]  /*dde0*/  IMAD.X R3, RZ, RZ, R7, P4 ;  /* 0x000000ffff037224 */ /* 0x000fe400020e0607 */
[----:B------:R-:W3:Y:S04]  /*ddf0*/  SHFL.IDX PT, R7, R24, 0x4, 0x181f ;  /* 0x00981f0018077f89 */ /* 0x000ee800000e0000 */
[----:B------:R-:W-:Y:S01]  /*de00*/  LDGSTS.E.BYPASS.LTC128B.128 [R4+0x1400], desc[UR36][R2.64], !P2 ;  /* 0x0140000002047fae */ /* 0x000fe2000d101d64 */
[----:B------:R-:W-:-:S03]  /*de10*/  ISETP.LT.OR P2, PT, R6, 0x31, P1 ;  /* 0x000000310600780c */ /* 0x000fc60000f41670 */
[----:B------:R0:W-:Y:S01]  /*de20*/  LDGSTS.E.BYPASS.LTC128B.128 [R4+0x4400], desc[UR36][R2.64+0x80], !P3 ;  /* 0x0440008002047fae */ /* 0x0001e2000d901d64 */
[----:B------:R-:W-:-:S03]  /*de30*/  ISETP.LT.OR P3, PT, R6, 0x31, !P0 ;  /* 0x000000310600780c */ /* 0x000fc60004761670 */
[----:B------:R-:W4:Y:S01]  /*de40*/  SHFL.IDX PT, R24, R24, 0x5, 0x181f ;  /* 0x00b81f0018187f89 */ /* 0x000f2200000e0000 */
[----:B0-----:R-:W-:-:S03]  /*de50*/  IADD3 R2, P4, R14, R5, RZ ;  /* 0x000000050e027210 */ /* 0x001fc60007f9e0ff */
[----:B------:R0:W0:Y:S02]  /*de60*/  SHFL.IDX PT, R14, R18, 0x5, 0x181f ;  /* 0x00b81f00120e7f89 */ /* 0x00002400000e0000 */
[----:B-1----:R-:W-:-:S05]  /*de70*/  IMAD.X R3, RZ, RZ, R8, P4 ;  /* 0x000000ffff037224 */ /* 0x002fca00020e0608 */
[----:B------:R-:W-:Y:S01]  /*de80*/  LDGSTS.E.BYPASS.LTC128B.128 [R4+0x1c00], desc[UR36][R2.64], !P2 ;  /* 0x01c0000002047fae */ /* 0x000fe2000d101d64 */
[----:B------:R-:W-:-:S03]  /*de90*/  ISETP.LT.OR P2, PT, R6, 0x41, P1 ;  /* 0x000000410600780c */ /* 0x000fc60000f41670 */
[----:B------:R2:W-:Y:S01]  /*dea0*/  LDGSTS.E.BYPASS.LTC128B.128 [R4+0x4c00], desc[UR36][R2.64+0x80], !P3 ;  /* 0x04c0008002047fae */ /* 0x0005e2000d901d64 */
[----:B------:R-:W-:Y:S02]  /*deb0*/  ISETP.LT.OR P3, PT, R6, 0x41, !P0 ;  /* 0x000000410600780c */ /* 0x000fe40004761670 */
[----:B--2---:R-:W-:-:S04]  /*dec0*/  IADD3 R2, P4, R10, R5, RZ ;  /* 0x000000050a027210 */ /* 0x004fc80007f9e0ff */
[----:B---3--:R-:W-:-:S05]  /*ded0*/  IADD3.X R3, RZ, R7, RZ, P4, !PT ;  /* 0x00000007ff037210 */ /* 0x008fca00027fe4ff */
[----:B------:R1:W-:Y:S04]  /*dee0*/  LDGSTS.E.BYPASS.LTC128B.128 [R4+0x2400], desc[UR36][R2.64], !P2 ;  /* 0x0240000002047fae */ /* 0x0003e8000d101d64 */
[----:B0---4-:R1:W-:Y:S02]  /*def0*/  LDGSTS.E.BYPASS.LTC128B.128 [R4+0x5400], desc[UR36][R2.64+0x80], !P3 ;  /* 0x0540008002047fae */ /* 0x0113e4000d901d64 */
.L_x_399:
[C---:B------:R-:W-:Y:S02]  /*df00*/  ISETP.LT.OR P1, PT, R6.reuse, 0x51, P1 ;  /* 0x000000510600780c */ /* 0x040fe40000f21670 */
[----:B------:R-:W-:Y:S02]  /*df10*/  ISETP.LT.OR P0, PT, R6, 0x51, !P0 ;  /* 0x000000510600780c */ /* 0x000fe40004701670 */
[----:B-1----:R-:W-:-:S05]  /*df20*/  IADD3 R2, P2, R14, R5, RZ ;  /* 0x000000050e027210 */ /* 0x002fca0007f5e0ff */
[----:B------:R-:W-:-:S05]  /*df30*/  IMAD.X R3, RZ, RZ, R24, P2 ;  /* 0x000000ffff037224 */ /* 0x000fca00010e0618 */
[----:B------:R-:W-:Y:S01]  /*df40*/  @!PT LDS RZ, [RZ] ;  /* 0x00000000fffff984 */ /* 0x000fe20000000800 */
[----:B------:R-:W-:Y:S01]  /*df50*/  @!PT LDS RZ, [RZ] ;  /* 0x00000000fffff984 */ /* 0x000fe20000000800 */
[----:B------:R-:W-:Y:S01]  /*df60*/  @!PT LDS RZ, [RZ] ;  /* 0x00000000fffff984 */ /* 0x000fe20000000800 */
[----:B------:R0:W-:Y:S04]  /*df70*/  LDGSTS.E.BYPASS.LTC128B.128 [R4+0x2c00], desc[UR36][R2.64], !P1 ;  /* 0x02c0000002047fae */ /* 0x0001e8000c901d64 */
[----:B------:R0:W-:Y:S01]  /*df80*/  LDGSTS.E.BYPASS.LTC128B.128 [R4+0x5c00], desc[UR36][R2.64+0x80], !P0 ;  /* 0x05c0008002047fae */ /* 0x0001e2000c101d64 */
[----:B------:R-:W-:Y:S01]  /*df90*/  PLOP3.LUT P0, PT, PT, PT, PT, 0x80, 0x0 ;  /* 0x000000000000781c */ /* 0x000fe20003f0f070 */
[----:B------:R-:W-:-:S12]  /*dfa0*/  NOP ;  /* 0x0000000000007918 */ /* 0x000fd80000000000 */
.L_x_291:
        /* <DEDUP_REMOVED lines=10> */
.L_x_292:
[----:B------:R1:W-:Y:S01]  /*e050*/  SYNCS.ARRIVE.TRANS64.A1T0 RZ, [R0+URZ+0x2a850], RZ ;  /* 0x02a850ff00ff79a7 */ /* 0x0003e2000810003f */
[----:B------:R-:W-:-:S05]  /*e060*/  VIADD R27, R27, 0x1 ;  /* 0x000000011b1b7836 */ /* 0x000fca0000000000 */
[----:B------:R-:W-:-:S04]  /*e070*/  ISETP.NE.AND P0, PT, R27, 0x2, PT ;  /* 0x000000021b00780c */ /* 0x000fc80003f05270 */
[----:B0-----:R-:W-:Y:S02]  /*e080*/  SEL R3, RZ, 0x1, P0 ;  /* 0x00000001ff037807 */ /* 0x001fe40000000000 */
[----:B------:R-:W-:Y:S02]  /*e090*/  SEL R27, R27, RZ, P0 ;  /* 0x000000ff1b1b7207 */ /* 0x000fe40000000000 */
[----:B-1----:R-:W-:-:S07]  /*e0a0*/  LOP3.LUT R28, R28, R3, RZ, 0x3c, !PT ;  /* 0x000000031c1c7212 */ /* 0x002fce00078e3cff */
.L_x_249:
[----:B------:R-:W-:Y:S05]  /*e0b0*/  BSYNC B7 ;  /* 0x0000000000077941 */ /* 0x000fea0003800000 */
.L_x_247:
[----:B------:R-:W-:-:S13]  /*e0c0*/  LOP3.LUT P0, RZ, R23, 0x80, RZ, 0xc0, !PT ;  /* 0x0000008017ff7812 */ /* 0x000fda000780c0ff */
[----:B------:R-:W-:Y:S05]  /*e0d0*/  @!P0 BRA `(.L_x_293) ;  /* 0x0000000000248947 */ /* 0x000fea0003800000 */
[----:B------:R-:W-:Y:S05]  /*e0e0*/  WARPSYNC.ALL ;  /* 0x0000000000007948 */ /* 0x000fea0003800000 */
[----:B------:R-:W0:Y:S08]  /*e0f0*/  S2UR UR5, SR_CgaCtaId ;  /* 0x00000000000579c3 */ /* 0x000e300000008800 */
[----:B------:R-:W-:Y:S06]  /*e100*/  BAR.SYNC.DEFER_BLOCKING 0x5, 0x180 ;  /* 0x0146000000007b1d */ /* 0x000fec0000010000 */
[----:B------:R-:W-:-:S02]  /*e110*/  UMOV UR4, 0x400 ;  /* 0x0000040000047882 */ /* 0x000fc40000000000 */
[----:B0-----:R-:W-:-:S06]  /*e120*/  ULEA UR4, UR5, UR4, 0x18 ;  /* 0x0000000405047291 */ /* 0x001fcc000f8ec03f */
[----:B------:R-:W-:-:S05]  /*e130*/  IMAD.U32 R22, RZ, RZ, UR4 ;  /* 0x00000004ff167e24 */ /* 0x000fca000f8e00ff */
[----:B------:R0:W1:Y:S01]  /*e140*/  LDS.128 R16, [R22+0x2a8d0] ;  /* 0x02a8d00016107984 */ /* 0x0000620000000c00 */
[----:B------:R-:W-:Y:S06]  /*e150*/  BAR.ARV 0x4, 0x180 ;  /* 0x0106000000007b1d */ /* 0x000fec0000002000 */
[----:B------:R-:W-:Y:S05]  /*e160*/  BRA `(.L_x_294) ;  /* 0x0000000800d07947 */ /* 0x000fea0003800000 */
.L_x_293:
[----:B------:R-:W0:Y:S01]  /*e170*/  S2R R0, SR_TID.X ;  /* 0x0000000000007919 */ /* 0x000e220000002100 */
[----:B------:R-:W-:Y:S01]  /*e180*/  UMOV UR4, 0xffffffff ;  /* 0xffffffff00047882 */ /* 0x000fe20000000000 */
[----:B0-----:R-:W-:-:S04]  /*e190*/  LOP3.LUT R9, R0, 0x1f, RZ, 0xc0, !PT ;  /* 0x0000001f00097812 */ /* 0x001fc800078ec0ff */
[----:B------:R-:W-:Y:S01]  /*e1a0*/  ISETP.NE.AND P0, PT, R9, 0x1f, PT ;  /* 0x0000001f0900780c */ /* 0x000fe20003f05270 */
[----:B------:R-:W-:-:S12]  /*e1b0*/  BRA.DIV UR4, `(.L_x_295) ;  /* 0x0000003e04487947 */ /* 0x000fd8000b800000 */
[----:B------:R-:W-:Y:S01]  /*e1c0*/  IMAD.IADD R7, R19, 0x1, R9 ;  /* 0x0000000113077824 */ /* 0x000fe200078e0209 */
[----:B------:R-:W-:-:S04]  /*e1d0*/  ULDC UR4, c[0x0][0xc3c] ;  /* 0x00030f0000047ab9 */ /* 0x000fc80000000800 */
[----:B------:R-:W-:-:S13]  /*e1e0*/  ISETP.GE.OR P1, PT, R7, UR4, !P0 ;  /* 0x0000000407007c0c */ /* 0x000fda000c726670 */
[----:B------:R-:W0:Y:S08]  /*e1f0*/  @!P1 LDC.64 R4, c[0x0][0xc80] ;  /* 0x00032000ff049b82 */ /* 0x000e300000000a00 */
[----:B------:R-:W1:Y:S01]  /*e200*/  @!P1 LDC.64 R2, c[0x0][0xc78] ;  /* 0x00031e00ff029b82 */ /* 0x000e620000000a00 */
[----:B0-----:R-:W-:-:S06]  /*e210*/  @!P1 IMAD.WIDE R4, R7, 0x4, R4 ;  /* 0x0000000407049825 */ /* 0x001fcc00078e0204 */
[----:B------:R-:W2:Y:S01]  /*e220*/  @!P1 LDG.E R4, desc[UR36][R4.64] ;  /* 0x0000002404049981 */ /* 0x000ea2000c1e1900 */
[----:B-1----:R-:W-:-:S06]  /*e230*/  @!P1 IMAD.WIDE R2, R7, 0x4, R2 ;  /* 0x0000000407029825 */ /* 0x002fcc00078e0202 */
[----:B------:R-:W3:Y:S01]  /*e240*/  @!P1 LDG.E R2, desc[UR36][R2.64] ;  /* 0x0000002402029981 */ /* 0x000ee2000c1e1900 */
[----:B------:R-:W-:Y:S02]  /*e250*/  IMAD.MOV.U32 R7, RZ, RZ, RZ ;  /* 0x000000ffff077224 */ /* 0x000fe400078e00ff */
[----:B------:R-:W-:Y:S01]  /*e260*/  IMAD.MOV.U32 R10, RZ, RZ, RZ ;  /* 0x000000ffff0a7224 */ /* 0x000fe200078e00ff */
[C---:B------:R-:W-:Y:S02]  /*e270*/  ISETP.GE.U32.AND P2, PT, R9.reuse, 0x2, PT ;  /* 0x000000020900780c */ /* 0x040fe40003f46070 */
[C---:B------:R-:W-:Y:S02]  /*e280*/  ISETP.GE.U32.AND P3, PT, R9.reuse, 0x4, PT ;  /* 0x000000040900780c */ /* 0x040fe40003f66070 */
[C---:B------:R-:W-:Y:S02]  /*e290*/  ISETP.GE.U32.AND P4, PT, R9.reuse, 0x8, PT ;  /* 0x000000080900780c */ /* 0x040fe40003f86070 */
[----:B------:R-:W-:Y:S01]  /*e2a0*/  ISETP.GE.U32.AND P5, PT, R9, 0x10, PT ;  /* 0x000000100900780c */ /* 0x000fe20003fa6070 */
[----:B------:R-:W-:Y:S04]  /*e2b0*/  SHFL.IDX PT, R0, R16, RZ, 0x1f ;  /* 0x00001fff10007589 */ /* 0x000fe800000e0000 */
[----:B------:R-:W-:Y:S01]  /*e2c0*/  SHFL.IDX PT, R8, R16, 0x1, 0x1f ;  /* 0x00201f0010087f89 */ /* 0x000fe200000e0000 */
[----:B--2---:R-:W-:-:S02]  /*e2d0*/  @!P1 IMAD.MOV.U32 R7, RZ, RZ, R4 ;  /* 0x000000ffff079224 */ /* 0x004fc400078e0004 */
[----:B---3--:R-:W-:-:S04]  /*e2e0*/  @!P1 IMAD.MOV.U32 R10, RZ, RZ, R2 ;  /* 0x000000ffff0a9224 */ /* 0x008fc800078e0002 */
[----:B------:R-:W-:-:S05]  /*e2f0*/  IMAD R13, R10, R7, RZ ;  /* 0x000000070a0d7224 */ /* 0x000fca00078e02ff */
[----:B------:R-:W0:Y:S01]  /*e300*/  SHFL.UP PT, R14, R13, 0x1, RZ ;  /* 0x042000000d0e7989 */ /* 0x000e2200000e00ff */
[----:B------:R-:W-:-:S04]  /*e310*/  ISETP.NE.AND P1, PT, R9, RZ, PT ;  /* 0x000000ff0900720c */ /* 0x000fc80003f25270 */
[----:B0-----:R-:W-:-:S05]  /*e320*/  SEL R6, R14, RZ, P1 ;  /* 0x000000ff0e067207 */ /* 0x001fca0000800000 */
[----:B------:R-:W-:-:S05]  /*e330*/  IMAD.IADD R6, R13, 0x1, R6 ;  /* 0x000000010d067824 */ /* 0x000fca00078e0206 */
[----:B------:R-:W0:Y:S02]  /*e340*/  SHFL.UP PT, R14, R6, 0x2, RZ ;  /* 0x04400000060e7989 */ /* 0x000e2400000e00ff */
[----:B0-----:R-:W-:-:S05]  /*e350*/  SEL R3, R14, RZ, P2 ;  /* 0x000000ff0e037207 */ /* 0x001fca0001000000 */
[----:B------:R-:W-:-:S05]  /*e360*/  IMAD.IADD R2, R6, 0x1, R3 ;  /* 0x0000000106027824 */ /* 0x000fca00078e0203 */
[----:B------:R-:W0:Y:S02]  /*e370*/  SHFL.UP PT, R14, R2, 0x4, RZ ;  /* 0x04800000020e7989 */ /* 0x000e2400000e00ff */
[----:B0-----:R-:W-:-:S04]  /*e380*/  SEL R3, R14, RZ, P3 ;  /* 0x000000ff0e037207 */ /* 0x001fc80001800000 */
[----:B------:R-:W-:-:S05]  /*e390*/  IADD3 R3, R2, R3, RZ ;  /* 0x0000000302037210 */ /* 0x000fca0007ffe0ff */
[----:B------:R-:W0:Y:S02]  /*e3a0*/  SHFL.UP PT, R14, R3, 0x8, RZ ;  /* 0x05000000030e7989 */ /* 0x000e2400000e00ff */
[----:B0-----:R-:W-:-:S05]  /*e3b0*/  SEL R4, R14, RZ, P4 ;  /* 0x000000ff0e047207 */ /* 0x001fca0002000000 */
[----:B------:R-:W-:-:S05]  /*e3c0*/  IMAD.IADD R4, R3, 0x1, R4 ;  /* 0x0000000103047824 */ /* 0x000fca00078e0204 */
[----:B------:R-:W0:Y:S02]  /*e3d0*/  SHFL.UP PT, R14, R4, 0x10, RZ ;  /* 0x06000000040e7989 */ /* 0x000e2400000e00ff */
[----:B0-----:R-:W-:-:S05]  /*e3e0*/  SEL R5, R14, RZ, P5 ;  /* 0x000000ff0e057207 */ /* 0x001fca0002800000 */
[----:B------:R-:W-:-:S05]  /*e3f0*/  IMAD.IADD R2, R4, 0x1, R5 ;  /* 0x0000000104027824 */ /* 0x000fca00078e0205 */
[----:B------:R0:W1:Y:S01]  /*e400*/  SHFL.IDX PT, R14, R2, 0x1f, 0x1f ;  /* 0x03e01f00020e7f89 */ /* 0x00006200000e0000 */
[----:B------:R-:W-:-:S07]  /*e410*/  IMAD.MOV.U32 R6, RZ, RZ, RZ ;  /* 0x000000ffff067224 */ /* 0x000fce00078e00ff */
.L_x_409:
[----:B------:R-:W-:Y:S02]  /*e420*/  ULDC UR4, c[0x0][0xc38] ;  /* 0x00030e0000047ab9 */ /* 0x000fe40000000800 */
[----:B------:R-:W-:-:S04]  /*e430*/  IMAD.U32 R5, RZ, RZ, UR4 ;  /* 0x00000004ff057e24 */ /* 0x000fc8000f8e00ff */
[----:B-1----:R-:W-:-:S04]  /*e440*/  IMAD R14, R14, R5, RZ ;  /* 0x000000050e0e7224 */ /* 0x002fc800078e02ff */
[----:B------:R-:W-:-:S05]  /*e450*/  IMAD.IADD R9, R8, 0x1, R14 ;  /* 0x0000000108097824 */ /* 0x000fca00078e020e */
[----:B------:R-:W-:-:S13]  /*e460*/  ISETP.GT.AND P6, PT, R9, R0, PT ;  /* 0x000000000900720c */ /* 0x000fda0003fc4270 */
[----:B------:R-:W-:Y:S05]  /*e470*/  @P6 BRA `(.L_x_296) ;  /* 0x0000000000a46947 */ /* 0x000fea0003800000 */
.L_x_299:
[----:B0-----:R-:W0:Y:S01]  /*e480*/  LDC R2, c[0x0][0xc3c] ;  /* 0x00030f00ff027b82 */ /* 0x001e220000000800 */
[----:B------:R-:W-:-:S05]  /*e490*/  VIADD R19, R19, 0x1f ;  /* 0x0000001f13137836 */ /* 0x000fca0000000000 */
[----:B0-----:R-:W-:-:S13]  /*e4a0*/  ISETP.GE.AND P6, PT, R19, R2, PT ;  /* 0x000000021300720c */ /* 0x001fda0003fc6270 */
[----:B------:R-:W-:Y:S05]  /*e4b0*/  @P6 BRA `(.L_x_297) ;  /* 0x0000000400b86947 */ /* 0x000fea0003800000 */
[----:B------:R-:W0:Y:S01]  /*e4c0*/  S2R R3, SR_TID.X ;  /* 0x0000000000037919 */ /* 0x000e220000002100 */
[----:B------:R-:W-:Y:S01]  /*e4d0*/  IMAD.MOV.U32 R7, RZ, RZ, RZ ;  /* 0x000000ffff077224 */ /* 0x000fe200078e00ff */
[----:B0-----:R-:W-:-:S05]  /*e4e0*/  LOP3.LUT R3, R3, 0x1f, RZ, 0xc0, !PT ;  /* 0x0000001f03037812 */ /* 0x001fca00078ec0ff */
[----:B------:R-:W-:-:S05]  /*e4f0*/  IMAD.IADD R11, R19, 0x1, R3 ;  /* 0x00000001130b7824 */ /* 0x000fca00078e0203 */
[----:B------:R-:W-:-:S13]  /*e500*/  ISETP.GE.OR P6, PT, R11, R2, !P0 ;  /* 0x000000020b00720c */ /* 0x000fda00047c6670 */
[----:B------:R-:W0:Y:S08]  /*e510*/  @!P6 LDC.64 R2, c[0x0][0xc80] ;  /* 0x00032000ff02eb82 */ /* 0x000e300000000a00 */
[----:B------:R-:W1:Y:S01]  /*e520*/  @!P6 LDC.64 R4, c[0x0][0xc78] ;  /* 0x00031e00ff04eb82 */ /* 0x000e620000000a00 */
[----:B------:R-:W-:Y:S02]  /*e530*/  IMAD.MOV.U32 R10, RZ, RZ, RZ ;  /* 0x000000ffff0a7224 */ /* 0x000fe400078e00ff */
[----:B0-----:R-:W-:-:S05]  /*e540*/  @!P6 IMAD.WIDE R2, R11, 0x4, R2 ;  /* 0x000000040b02e825 */ /* 0x001fca00078e0202 */
[----:B------:R1:W2:Y:S02]  /*e550*/  @!P6 LDG.E R7, desc[UR36][R2.64] ;  /* 0x000000240207e981 */ /* 0x0002a4000c1e1900 */
[----:B-1----:R-:W-:-:S05]  /*e560*/  @!P6 IMAD.WIDE R2, R11, 0x4, R4 ;  /* 0x000000040b02e825 */ /* 0x002fca00078e0204 */
[----:B------:R-:W2:Y:S01]  /*e570*/  @!P6 LDG.E R10, desc[UR36][R2.64] ;  /* 0x00000024020ae981 */ /* 0x000ea2000c1e1900 */
[----:B------:R-:W-:Y:S01]  /*e580*/  UMOV UR4, 0xffffffff ;  /* 0xffffffff00047882 */ /* 0x000fe20000000000 */
[----:B--2---:R-:W-:Y:S02]  /*e590*/  IMAD R13, R10, R7, RZ ;  /* 0x000000070a0d7224 */ /* 0x004fe400078e02ff */
[----:B------:R-:W-:Y:S05]  /*e5a0*/  BRA.DIV UR4, `(.L_x_298) ;  /* 0x0000003e04847947 */ /* 0x000fea000b800000 */
        /* <DEDUP_REMOVED lines=15> */
[----:B------:R0:W1:Y:S02]  /*e6a0*/  SHFL.IDX PT, R14, R2, 0x1f, 0x1f ;  /* 0x03e01f00020e7f89 */ /* 0x00006400000e0000 */
.L_x_417:
[----:B------:R-:W-:Y:S02]  /*e6b0*/  ULDC UR4, c[0x0][0xc38] ;  /* 0x00030e0000047ab9 */ /* 0x000fe40000000800 */
[----:B------:R-:W-:-:S04]  /*e6c0*/  IMAD.U32 R5, RZ, RZ, UR4 ;  /* 0x00000004ff057e24 */ /* 0x000fc8000f8e00ff */
[----:B-1----:R-:W-:-:S04]  /*e6d0*/  IMAD R14, R14, R5, RZ ;  /* 0x000000050e0e7224 */ /* 0x002fc800078e02ff */
[----:B------:R-:W-:-:S05]  /*e6e0*/  IMAD.IADD R9, R14, 0x1, R9 ;  /* 0x000000010e097824 */ /* 0x000fca00078e0209 */
[----:B------:R-:W-:-:S13]  /*e6f0*/  ISETP.GT.AND P6, PT, R9, R0, PT ;  /* 0x000000000900720c */ /* 0x000fda0003fc4270 */
[----:B------:R-:W-:Y:S05]  /*e700*/  @!P6 BRA `(.L_x_299) ;  /* 0xfffffffc005ce947 */ /* 0x000fea000383ffff */
.L_x_296:
[----:B------:R-:W-:Y:S01]  /*e710*/  IMAD.IADD R9, R9, 0x1, -R14 ;  /* 0x0000000109097824 */ /* 0x000fe200078e0a0e */
[----:B------:R-:W-:-:S03]  /*e720*/  UMOV UR4, 0xffffffff ;  /* 0xffffffff00047882 */ /* 0x000fc60000000000 */
[----:B------:R-:W-:-:S05]  /*e730*/  IMAD R3, R2, R5, R9 ;  /* 0x0000000502037224 */ /* 0x000fca00078e0209 */
[----:B------:R-:W-:Y:S01]  /*e740*/  ISETP.GT.AND P6, PT, R3, R0, PT ;  /* 0x000000000300720c */ /* 0x000fe20003fc4270 */
[----:B------:R-:W-:-:S12]  /*e750*/  BRA.DIV UR4, `(.L_x_300) ;  /* 0x0000003e04d07947 */ /* 0x000fd8000b800000 */
[----:B------:R-:W-:-:S04]  /*e760*/  VOTE.ANY R3, PT, !P6 ;  /* 0x0000000000037806 */ /* 0x000fc800070e0100 */
[----:B------:R-:W1:Y:S02]  /*e770*/  POPC R4, R3 ;  /* 0x0000000300047309 */ /* 0x000e640000000000 */
[----:B-1----:R1:W2:Y:S04]  /*e780*/  SHFL.IDX PT, R7, R7, R4, 0x1f ;  /* 0x00001f0407077589 */ /* 0x0022a800000e0000 */
[----:B------:R1:W3:Y:S02]  /*e790*/  SHFL.IDX PT, R10, R10, R4, 0x1f ;  /* 0x00001f040a0a7589 */ /* 0x0002e400000e0000 */
.L_x_422:
[----:B------:R-:W-:-:S13]  /*e7a0*/  ISETP.NE.AND P0, PT, R3, RZ, PT ;  /* 0x000000ff0300720c */ /* 0x000fda0003f05270 */
[----:B------:R-:W-:Y:S05]  /*e7b0*/  @!P0 BRA `(.L_x_301) ;  /* 0x0000000000108947 */ /* 0x000fea0003800000 */
[----:B------:R-:W-:Y:S01]  /*e7c0*/  UMOV UR4, 0xffffffff ;  /* 0xffffffff00047882 */ /* 0x000fe20000000000 */
[----:B------:R-:W-:Y:S02]  /*e7d0*/  VIADD R12, R4, 0xffffffff ;  /* 0xffffffff040c7836 */ /* 0x000fe40000000000 */
[----:B------:R-:W-:Y:S05]  /*e7e0*/  BRA.DIV UR4, `(.L_x_302) ;  /* 0x0000004204087947 */ /* 0x000fea000b800000 */
[----:B------:R4:W0:Y:S02]  /*e7f0*/  SHFL.IDX PT, R6, R2, R12, 0x1f ;  /* 0x00001f0c02067589 */ /* 0x00082400000e0000 */
.L_x_301:
[----:B--2---:R-:W-:Y:S01]  /*e800*/  IABS R8, R7 ;  /* 0x0000000700087213 */ /* 0x004fe20000000000 */
[----:B0-----:R-:W-:Y:S01]  /*e810*/  IMAD R16, R6, R5, R9 ;  /* 0x0000000506107224 */ /* 0x001fe200078e0209 */
[----:B---3--:R-:W-:Y:S01]  /*e820*/  IABS R5, R10 ;  /* 0x0000000a00057213 */ /* 0x008fe20000000000 */
[----:B------:R-:W-:Y:S01]  /*e830*/  IMAD.IADD R19, R4, 0x1, R19 ;  /* 0x0000000104137824 */ /* 0x000fe200078e0213 */
[----:B------:R-:W0:Y:S02]  /*e840*/  I2F.RP R11, R8 ;  /* 0x00000008000b7306 */ /* 0x000e240000209400 */
[----:B------:R-:W-:-:S06]  /*e850*/  IADD3 R0, R0, -R16, RZ ;  /* 0x8000001000007210 */ /* 0x000fcc0007ffe0ff */
[----:B----4-:R-:W2:Y:S08]  /*e860*/  I2F.RP R12, R5 ;  /* 0x00000005000c7306 */ /* 0x010eb00000209400 */
[----:B0-----:R-:W0:Y:S08]  /*e870*/  MUFU.RCP R11, R11 ;  /* 0x0000000b000b7308 */ /* 0x001e300000001000 */
[----:B--2---:R-:W-:Y:S01]  /*e880*/  MUFU.RCP R12, R12 ;  /* 0x0000000c000c7308 */ /* 0x004fe20000001000 */
[----:B0-----:R-:W-:-:S07]  /*e890*/  VIADD R2, R11, 0xffffffe ;  /* 0x0ffffffe0b027836 */ /* 0x001fce0000000000 */
[----:B------:R0:W2:Y:S02]  /*e8a0*/  F2I.FTZ.U32.TRUNC.NTZ R3, R2 ;  /* 0x0000000200037305 */ /* 0x0000a4000021f000 */
[----:B0-----:R-:W-:Y:S02]  /*e8b0*/  IMAD.MOV.U32 R2, RZ, RZ, RZ ;  /* 0x000000ffff027224 */ /* 0x001fe400078e00ff */
[----:B--2---:R-:W-:-:S04]  /*e8c0*/  IMAD.MOV R9, RZ, RZ, -R3 ;  /* 0x000000ffff097224 */ /* 0x004fc800078e0a03 */
[----:B------:R-:W-:-:S04]  /*e8d0*/  IMAD R9, R9, R8, RZ ;  /* 0x0000000809097224 */ /* 0x000fc800078e02ff */
[----:B------:R-:W-:Y:S01]  /*e8e0*/  IMAD.HI.U32 R3, R3, R9, R2 ;  /* 0x0000000903037227 */ /* 0x000fe200078e0002 */
[----:B------:R-:W-:Y:S02]  /*e8f0*/  IABS R2, R7 ;  /* 0x0000000700027213 */ /* 0x000fe40000000000 */
[----:B------:R-:W-:-:S03]  /*e900*/  IABS R9, R0 ;  /* 0x0000000000097213 */ /* 0x000fc60000000000 */
[----:B------:R-:W-:Y:S02]  /*e910*/  IMAD.MOV R2, RZ, RZ, -R2 ;  /* 0x000000ffff027224 */ /* 0x000fe400078e0a02 */
[----:B------:R-:W-:-:S04]  /*e920*/  IMAD.HI.U32 R6, R3, R9, RZ ;  /* 0x0000000903067227 */ /* 0x000fc800078e00ff */
[----:B------:R-:W-:Y:S02]  /*e930*/  VIADD R3, R12, 0xffffffe ;  /* 0x0ffffffe0c037836 */ /* 0x000fe40000000000 */
[----:B------:R-:W-:-:S04]  /*e940*/  IMAD R9, R6, R2, R9 ;  /* 0x0000000206097224 */ /* 0x000fc800078e0209 */
[----:B------:R-:W0:Y:S01]  /*e950*/  F2I.FTZ.U32.TRUNC.NTZ R3, R3 ;  /* 0x0000000300037305 */ /* 0x000e22000021f000 */
[----:B------:R-:W-:-:S13]  /*e960*/  ISETP.GT.U32.AND P1, PT, R8, R9, PT ;  /* 0x000000090800720c */ /* 0x000fda0003f24070 */
[----:B------:R-:W-:Y:S02]  /*e970*/  @!P1 IMAD.IADD R9, R9, 0x1, -R8 ;  /* 0x0000000109099824 */ /* 0x000fe400078e0a08 */
[----:B0-----:R-:W-:Y:S02]  /*e980*/  IMAD.MOV R2, RZ, RZ, -R3 ;  /* 0x000000ffff027224 */ /* 0x001fe400078e0a03 */
[----:B------:R-:W-:Y:S01]  /*e990*/  @!P1 VIADD R6, R6, 0x1 ;  /* 0x0000000106069836 */ /* 0x000fe20000000000 */
[----:B------:R-:W-:Y:S01]  /*e9a0*/  ISETP.GE.U32.AND P0, PT, R9, R8, PT ;  /* 0x000000080900720c */ /* 0x000fe20003f06070 */
[----:B------:R-:W-:Y:S01]  /*e9b0*/  IMAD R9, R2, R5, RZ ;  /* 0x0000000502097224 */ /* 0x000fe200078e02ff */
[----:B------:R-:W-:Y:S01]  /*e9c0*/  ISETP.NE.AND P1, PT, R7, RZ, PT ;  /* 0x000000ff0700720c */ /* 0x000fe20003f25270 */
[----:B------:R-:W-:-:S04]  /*e9d0*/  IMAD.MOV.U32 R2, RZ, RZ, RZ ;  /* 0x000000ffff027224 */ /* 0x000fc800078e00ff */
[----:B------:R-:W-:Y:S01]  /*e9e0*/  IMAD.HI.U32 R8, R3, R9, R2 ;  /* 0x0000000903087227 */ /* 0x000fe200078e0002 */
[----:B------:R-:W-:-:S04]  /*e9f0*/  LOP3.LUT R2, R0, R7, RZ, 0x3c, !PT ;  /* 0x0000000700027212 */ /* 0x000fc800078e3cff */
[----:B------:R-:W-:Y:S01]  /*ea00*/  ISETP.GE.AND P2, PT, R2, RZ, PT ;  /* 0x000000ff0200720c */ /* 0x000fe20003f46270 */
[----:B------:R-:W-:Y:S01]  /*ea10*/  @P0 VIADD R6, R6, 0x1 ;  /* 0x0000000106060836 */ /* 0x000fe20000000000 */
[----:B------:R-:W-:-:S05]  /*ea20*/  IABS R2, R10 ;  /* 0x0000000a00027213 */ /* 0x000fca0000000000 */
[----:B------:R-:W-:-:S06]  /*ea30*/  IMAD.MOV R2, RZ, RZ, -R2 ;  /* 0x000000ffff027224 */ /* 0x000fcc00078e0a02 */
[----:B------:R-:W-:Y:S01]  /*ea40*/  @!P2 IMAD.MOV R6, RZ, RZ, -R6 ;  /* 0x000000ffff06a224 */ /* 0x000fe200078e0a06 */
[----:B------:R-:W-:-:S04]  /*ea50*/  @!P1 LOP3.LUT R6, RZ, R7, RZ, 0x33, !PT ;  /* 0x00000007ff069212 */ /* 0x000fc800078e33ff */
[-C--:B------:R-:W-:Y:S01]  /*ea60*/  IABS R3, R6.reuse ;  /* 0x0000000600037213 */ /* 0x080fe20000000000 */
[----:B------:R-:W-:-:S04]  /*ea70*/  IMAD R7, R7, R6, RZ ;  /* 0x0000000607077224 */ /* 0x000fc800078e02ff */
[----:B------:R-:W-:-:S04]  /*ea80*/  IMAD.HI.U32 R8, R8, R3, RZ ;  /* 0x0000000308087227 */ /* 0x000fc800078e00ff */
[----:B------:R-:W-:Y:S02]  /*ea90*/  IMAD R2, R8, R2, R3 ;  /* 0x0000000208027224 */ /* 0x000fe400078e0203 */
[----:B------:R-:W-:-:S03]  /*eaa0*/  IMAD.IADD R17, R0, 0x1, -R7 ;  /* 0x0000000100117824 */ /* 0x000fc600078e0a07 */
[----:B------:R-:W-:-:S13]  /*eab0*/  ISETP.GT.U32.AND P1, PT, R5, R2, PT ;  /* 0x000000020500720c */ /* 0x000fda0003f24070 */
[----:B------:R-:W-:Y:S01]  /*eac0*/  @!P1 IMAD.IADD R2, R2, 0x1, -R5 ;  /* 0x0000000102029824 */ /* 0x000fe200078e0a05 */
[----:B------:R-:W-:Y:S02]  /*ead0*/  @!P1 IADD3 R8, R8, 0x1, RZ ;  /* 0x0000000108089810 */ /* 0x000fe40007ffe0ff */
[----:B------:R-:W-:Y:S02]  /*eae0*/  ISETP.NE.AND P1, PT, R10, RZ, PT ;  /* 0x000000ff0a00720c */ /* 0x000fe40003f25270 */
[----:B------:R-:W-:Y:S02]  /*eaf0*/  ISETP.GE.U32.AND P0, PT, R2, R5, PT ;  /* 0x000000050200720c */ /* 0x000fe40003f06070 */
[----:B------:R-:W-:-:S04]  /*eb00*/  LOP3.LUT R2, R6, R10, RZ, 0x3c, !PT ;  /* 0x0000000a06027212 */ /* 0x000fc800078e3cff */
[----:B------:R-:W-:-:S07]  /*eb10*/  ISETP.GE.AND P2, PT, R2, RZ, PT ;  /* 0x000000ff0200720c */ /* 0x000fce0003f46270 */
[----:B------:R-:W-:-:S06]  /*eb20*/  @P0 VIADD R8, R8, 0x1 ;  /* 0x0000000108080836 */ /* 0x000fcc0000000000 */
[----:B------:R-:W-:Y:S01]  /*eb30*/  @!P2 IMAD.MOV R8, RZ, RZ, -R8 ;  /* 0x000000ffff08a224 */ /* 0x000fe200078e0a08 */
[----:B------:R-:W-:-:S05]  /*eb40*/  @!P1 LOP3.LUT R8, RZ, R10, RZ, 0x33, !PT ;  /* 0x0000000aff089212 */ /* 0x000fca00078e33ff */
[----:B------:R-:W-:-:S04]  /*eb50*/  IMAD.MOV R3, RZ, RZ, -R8 ;  /* 0x000000ffff037224 */ /* 0x000fc800078e0a08 */
[C---:B------:R-:W-:Y:S02]  /*eb60*/  IMAD R18, R10.reuse, R3, R6 ;  /* 0x000000030a127224 */ /* 0x040fe400078e0206 */
[----:B------:R-:W-:-:S04]  /*eb70*/  IMAD R3, R10, 0x1000000, R8 ;  /* 0x010000000a037824 */ /* 0x000fc800078e0208 */
[----:B------:R-:W-:Y:S01]  /*eb80*/  IMAD R18, R18, 0x10000, R3 ;  /* 0x0001000012127824 */ /* 0x000fe200078e0203 */
[----:B------:R-:W-:Y:S06]  /*eb90*/  BRA `(.L_x_303) ;  /* 0x00000000001c7947 */ /* 0x000fec0003800000 */
.L_x_297:
[----:B------:R-:W-:Y:S01]  /*eba0*/  UMOV UR4, URZ ;  /* 0x0000003f00047c82 */ /* 0x000fe20008000000 */
[----:B------:R-:W-:Y:S01]  /*ebb0*/  UMOV UR5, URZ ;  /* 0x0000003f00057c82 */ /* 0x000fe20008000000 */
[----:B------:R-:W-:Y:S01]  /*ebc0*/  ULDC UR6, c[0x0][0xc3c] ;  /* 0x00030f0000067ab9 */ /* 0x000fe20000000800 */
[----:B------:R-:W-:Y:S01]  /*ebd0*/  IMAD.MOV.U32 R16, RZ, RZ, R0 ;  /* 0x000000ffff107224 */ /* 0x000fe200078e0000 */
[----:B------:R-:W-:Y:S01]  /*ebe0*/  MOV R19, UR6 ;  /* 0x0000000600137c02 */ /* 0x000fe20008000f00 */
[----:B------:R-:W-:Y:S02]  /*ebf0*/  IMAD.U32 R17, RZ, RZ, UR4 ;  /* 0x00000004ff117e24 */ /* 0x000fe4000f8e00ff */
[----:B------:R-:W-:-:S07]  /*ec00*/  IMAD.U32 R18, RZ, RZ, UR5 ;  /* 0x00000005ff127e24 */ /* 0x000fce000f8e00ff */
.L_x_303:
[----:B------:R-:W0:Y:S01]  /*ec10*/  S2R R0, SR_TID.X ;  /* 0x0000000000007919 */ /* 0x000e220000002100 */
[----:B------:R-:W-:Y:S05]  /*ec20*/  WARPSYNC.ALL ;  /* 0x0000000000007948 */ /* 0x000fea0003800000 */
[----:B------:R-:W-:Y:S01]  /*ec30*/  BAR.SYNC.DEFER_BLOCKING 0x4, 0x180 ;  /* 0x0106000000007b1d */ /* 0x000fe20000010000 */
[----:B0-----:R-:W-:-:S04]  /*ec40*/  LOP3.LUT R0, R0, 0x1f, RZ, 0xc0, !PT ;  /* 0x0000001f00007812 */ /* 0x001fc800078ec0ff */
[----:B------:R-:W-:-:S13]  /*ec50*/  ISETP.NE.AND P0, PT, R0, RZ, PT ;  /* 0x000000ff0000720c */ /* 0x000fda0003f05270 */
[----:B------:R-:W0:Y:S01]  /*ec60*/  @!P0 S2R R3, SR_CgaCtaId ;  /* 0x0000000000038919 */ /* 0x000e220000008800 */
[----:B------:R-:W-:-:S04]  /*ec70*/  @!P0 MOV R0, 0x400 ;  /* 0x0000040000008802 */ /* 0x000fc80000000f00 */
[----:B0-----:R-:W-:-:S05]  /*ec80*/  @!P0 LEA R22, R3, R0, 0x18 ;  /* 0x0000000003168211 */ /* 0x001fca00078ec0ff */
[----:B------:R2:W-:Y:S01]  /*ec90*/  @!P0 STS.128 [R22+0x2a8d0], R16 ;  /* 0x02a8d01016008388 */ /* 0x0005e20000000c00 */
[----:B------:R-:W-:Y:S06]  /*eca0*/  BAR.ARV 0x5, 0x180 ;  /* 0x0146000000007b1d */ /* 0x000fec0000002000 */
.L_x_294:
[----:B------:R-:W-:Y:S02]  /*ecb0*/  ULDC UR4, c[0x0][0xc3c] ;  /* 0x00030f0000047ab9 */ /* 0x000fe40000000800 */
[----:B-1----:R-:W-:-:S13]  /*ecc0*/  ISETP.GE.AND P0, PT, R19, UR4, PT ;  /* 0x0000000413007c0c */ /* 0x002fda000bf06270 */
[----:B------:R-:W-:Y:S05]  /*ecd0*/  @!P0 BRA `(.L_x_304) ;  /* 0xffffffb400bc8947 */ /* 0x000fea000383ffff */
[----:B------:R-:W-:Y:S05]  /*ece0*/  BSYNC B8 ;  /* 0x0000000000087941 */ /* 0x000fea0003800000 */
.L_x_241:
[----:B-1----:R-:W3:Y:S01]  /*ecf0*/  LDL.LU R0, [R1+0x18] ;  /* 0x0000180001007983 */ /* 0x002ee20000300800 */
[----:B------:R-:W-:Y:S01]  /*ed00*/  BSSY B0, `(.L_x_305) ;  /* 0x000000b000007945 */ /* 0x000fe20003800000 */
[----:B------:R-:W1:Y:S01]  /*ed10*/  S2R R5, SR_CgaCtaId ;  /* 0x0000000000057919 */ /* 0x000e620000008800 */
[----:B---3--:R-:W-:-:S05]  /*ed20*/  VIADD R0, R0, 0x1 ;  /* 0x0000000100007836 */ /* 0x008fca0000000000 */
[----:B------:R-:W-:-:S04]  /*ed30*/  LEA.HI R2, R0, R0, RZ, 0x1 ;  /* 0x0000000000027211 */ /* 0x000fc800078f08ff */
[----:B------:R-:W-:Y:S02]  /*ed40*/  LOP3.LUT R3, R2, 0xfffffffe, RZ, 0xc0, !PT ;  /* 0xfffffffe02037812 */ /* 0x000fe400078ec0ff */
[----:B------:R-:W-:-:S03]  /*ed50*/  MOV R2, 0x400 ;  /* 0x0000040000027802 */ /* 0x000fc60000000f00 */
[----:B------:R-:W-:Y:S01]  /*ed60*/  IMAD.IADD R0, R0, 0x1, -R3 ;  /* 0x0000000100007824 */ /* 0x000fe200078e0a03 */
[----:B-1----:R-:W-:-:S04]  /*ed70*/  LEA R4, R5, R2, 0x18 ;  /* 0x0000000205047211 */ /* 0x002fc800078ec0ff */
[----:B------:R-:W-:-:S04]  /*ed80*/  SHF.L.U32 R0, R0, 0x1f, RZ ;  /* 0x0000001f00007819 */ /* 0x000fc800000006ff */
[----:B------:R-:W1:Y:S02]  /*ed90*/  SYNCS.PHASECHK.TRANS64.TRYWAIT P0, [R4+URZ+0x2a820], R0 ;  /* 0x02a82000040075a7 */ /* 0x000e64000800017f */
[----:B-1----:R-:W-:Y:S05]  /*eda0*/  @!P0 BRA `(.L_x_306) ;  /* 0x0000003800c08947 */ /* 0x002fea0003800000 */
.L_x_425:
[----:B------:R-:W-:Y:S05]  /*edb0*/  BSYNC B0 ;  /* 0x0000000000007941 */ /* 0x000fea0003800000 */
.L_x_305:
[----:B------:R-:W-:-:S03]  /*edc0*/  UMOV UR4, 0xffffffff ;  /* 0xffffffff00047882 */ /* 0x000fc60000000000 */
[----:B------:R-:W-:Y:S05]  /*edd0*/  BRA.DIV UR4, `(.L_x_307) ;  /* 0x0000003a04c87947 */ /* 0x000fea000b800000 */
[----:B-1----:R-:W1:Y:S02]  /*ede0*/  S2R R0, SR_TID.X ;  /* 0x0000000000007919 */ /* 0x002e640000002100 */
[----:B-1----:R-:W-:-:S04]  /*edf0*/  SHF.R.U32.HI R0, RZ, 0x5, R0 ;  /* 0x00000005ff007819 */ /* 0x002fc80000011600 */
[----:B------:R-:W-:-:S05]  /*ee00*/  LOP3.LUT R0, R0, 0x3, RZ, 0xc0, !PT ;  /* 0x0000000300007812 */ /* 0x000fca00078ec0ff */
[----:B------:R1:W3:Y:S02]  /*ee10*/  SHFL.IDX PT, R14, R0, RZ, 0x1f ;  /* 0x00001fff000e7589 */ /* 0x0002e400000e0000 */
.L_x_428:
[----:B---3--:R-:W-:Y:S01]  /*ee20*/  ISETP.NE.AND P0, PT, R14, RZ, PT ;  /* 0x000000ff0e00720c */ /* 0x008fe20003f05270 */
[----:B------:R-:W-:-:S12]  /*ee30*/  BSSY B0, `(.L_x_308) ;  /* 0x0000026000007945 */ /* 0x000fd80003800000 */
[----:B------:R-:W-:Y:S05]  /*ee40*/  @P0 BRA `(.L_x_309) ;  /* 0x0000000000900947 */ /* 0x000fea0003800000 */
[----:B------:R-:W-:-:S03]  /*ee50*/  UMOV UR4, 0xffffffff ;  /* 0xffffffff00047882 */ /* 0x000fc60000000000 */
[----:B------:R-:W-:Y:S05]  /*ee60*/  BRA.DIV UR4, `(.L_x_310) ;  /* 0x0000003a04d87947 */ /* 0x000fea000b800000 */
[----:B------:R-:W-:-:S13]  /*ee70*/  ELECT P6, URZ, PT ;  /* 0x00000000003f782f */ /* 0x000fda00038c0000 */
.L_x_431:
[----:B------:R-:W-:Y:S05]  /*ee80*/  @!P6 BRA `(.L_x_309) ;  /* 0x000000000080e947 */ /* 0x000fea0003800000 */
[----:B-1----:R-:W3:Y:S02]  /*ee90*/  LDL R0, [R1+0x1c] ;  /* 0x00001c0001007983 */ /* 0x002ee40000100800 */
[----:B---3--:R-:W-:-:S13]  /*eea0*/  R2UR UR4, R0 ;  /* 0x00000000000472ca */ /* 0x008fda00000e0000 */
[----:B------:R-:W-:-:S06]  /*eeb0*/  ULOP3.LUT UR4, UR4, 0x2, URZ, 0xfc, !UPT ;  /* 0x0000000204047892 */ /* 0x000fcc000f8efc3f */
[----:B------:R-:W-:-:S05]  /*eec0*/  IMAD.U32 R0, RZ, RZ, UR4 ;  /* 0x00000004ff007e24 */ /* 0x000fca000f8e00ff */
[----:B------:R-:W-:-:S13]  /*eed0*/  ISETP.NE.AND P0, PT, R0, 0x3, PT ;  /* 0x000000030000780c */ /* 0x000fda0003f05270 */
[----:B------:R-:W-:Y:S05]  /*eee0*/  @!P0 BRA `(.L_x_311) ;  /* 0x0000000000048947 */ /* 0x000fea0003800000 */
[----:B------:R-:W-:Y:S01]  /*eef0*/  BPT.TRAP 0x1 ;  /* 0x000000040000795c */ /* 0x000fe20000300000 */
.L_x_311:
[C---:B------:R-:W-:Y:S01]  /*ef00*/  IMAD R5, R27.reuse, 0x8, R4 ;  /* 0x000000081b057824 */ /* 0x040fe200078e0204 */
[----:B------:R-:W-:Y:S01]  /*ef10*/  SHF.L.U32 R0, R28, 0x1f, RZ ;  /* 0x0000001f1c007819 */ /* 0x000fe200000006ff */
[----:B------:R-:W-:-:S03]  /*ef20*/  VIADD R27, R27, 0x1 ;  /* 0x000000011b1b7836 */ /* 0x000fc60000000000 */
[----:B------:R-:W1:Y:S02]  /*ef30*/  SYNCS.PHASECHK.TRANS64.TRYWAIT P1, [R5+URZ+0x2a840], R0 ;  /* 0x02a84000050075a7 */ /* 0x000e64000802017f */
[----:B------:R-:W-:-:S04]  /*ef40*/  ISETP.NE.AND P2, PT, R27, 0x2, PT ;  /* 0x000000021b00780c */ /* 0x000fc80003f45270 */
[----:B------:R-:W-:Y:S01]  /*ef50*/  SEL R3, RZ, 0x1, P2 ;  /* 0x00000001ff037807 */ /* 0x000fe20001000000 */
[----:B-1----:R-:W-:Y:S08]  /*ef60*/  @!P1 BRA `(.L_x_312) ;  /* 0x0000003800b89947 */ /* 0x002ff00003800000 */
.L_x_432:
[----:B------:R-:W-:Y:S02]  /*ef70*/  SEL R27, R27, RZ, P2 ;  /* 0x000000ff1b1b7207 */ /* 0x000fe40001000000 */
[----:B------:R-:W-:Y:S01]  /*ef80*/  LOP3.LUT R2, R28, R3, RZ, 0x3c, !PT ;  /* 0x000000031c027212 */ /* 0x000fe200078e3cff */
[----:B------:R-:W-:Y:S06]  /*ef90*/  @!P0 BRA `(.L_x_313) ;  /* 0x0000000000048947 */ /* 0x000fec0003800000 */
[----:B------:R-:W-:Y:S01]  /*efa0*/  BPT.TRAP 0x1 ;  /* 0x000000040000795c */ /* 0x000fe20000300000 */
.L_x_313:
[----:B------:R-:W-:Y:S01]  /*efb0*/  IMAD R27, R27, 0x8, R4 ;  /* 0x000000081b1b7824 */ /* 0x000fe200078e0204 */
[----:B------:R-:W-:-:S04]  /*efc0*/  SHF.L.U32 R2, R2, 0x1f, RZ ;  /* 0x0000001f02027819 */ /* 0x000fc800000006ff */
[----:B------:R-:W3:Y:S02]  /*efd0*/  SYNCS.PHASECHK.TRANS64.TRYWAIT P1, [R27+URZ+0x2a840], R2 ;  /* 0x02a840021b0075a7 */ /* 0x000ee4000802017f */
[----:B---3--:R-:W-:Y:S05]  /*efe0*/  @!P1 BRA `(.L_x_314) ;  /* 0x0000003800ac9947 */ /* 0x008fea0003800000 */
.L_x_433:
[----:B------:R-:W-:Y:S05]  /*eff0*/  @!P0 BRA `(.L_x_315) ;  /* 0x0000000000048947 */ /* 0x000fea0003800000 */
[----:B------:R-:W-:Y:S01]  /*f000*/  BPT.TRAP 0x1 ;  /* 0x000000040000795c */ /* 0x000fe20000300000 */
.L_x_315:
[----:B------:R-:W4:Y:S02]  /*f010*/  SYNCS.PHASECHK.TRANS64.TRYWAIT P1, [R5+URZ+0x2a860], R0 ;  /* 0x02a86000050075a7 */ /* 0x000f24000802017f */
[----:B----4-:R-:W-:Y:S05]  /*f020*/  @!P1 BRA `(.L_x_316) ;  /* 0x0000003800b09947 */ /* 0x010fea0003800000 */
.L_x_434:
[----:B------:R-:W-:Y:S05]  /*f030*/  @!P0 BRA `(.L_x_317) ;  /* 0x0000000000048947 */ /* 0x000fea0003800000 */
[----:B------:R-:W-:Y:S01]  /*f040*/  BPT.TRAP 0x1 ;  /* 0x000000040000795c */ /* 0x000fe20000300000 */
.L_x_317:
[----:B------:R0:W0:Y:S02]  /*f050*/  SYNCS.PHASECHK.TRANS64.TRYWAIT P0, [R27+URZ+0x2a860], R2 ;  /* 0x02a860021b0075a7 */ /* 0x000024000800017f */
[----:B0-----:R-:W-:Y:S05]  /*f060*/  @!P0 NANOSLEEP.SYNCS 0x989680 ;  /* 0x009896800000895d */ /* 0x001fea0003900000 */
[----:B------:R-:W0:Y:S02]  /*f070*/  @!P0 SYNCS.PHASECHK.TRANS64 P0, [R27+URZ+0x2a860], R2 ;  /* 0x02a860021b0085a7 */ /* 0x000e24000800007f */
[----:B0-----:R-:W-:Y:S05]  /*f080*/  @!P0 BRA `(.L_x_317) ;  /* 0xfffffffc00f08947 */ /* 0x001fea000383ffff */
.L_x_309:
[----:B------:R-:W-:Y:S05]  /*f090*/  BSYNC B0 ;  /* 0x0000000000007941 */ /* 0x000fea0003800000 */
.L_x_308:
[----:B------:R-:W-:Y:S05]  /*f0a0*/  EXIT ;  /* 0x000000000000794d */ /* 0x000fea0003800000 */
.L_x_188:
[----:B0-----:R-:W-:-:S04]  /*f0b0*/  IMAD.U32 R3, RZ, RZ, UR43 ;  /* 0x0000002bff037e24 */ /* 0x001fc8000f8e00ff */
[----:B------:R0:W1:Y:S03]  /*f0c0*/  SYNCS.PHASECHK.TRANS64.TRYWAIT P1, [R3+URZ+0x2a800], R0 ;  /* 0x02a80000030075a7 */ /* 0x000066000802017f */
[----:B-1----:R-:W-:Y:S05]  /*f0d0*/  @!P1 NANOSLEEP.SYNCS 0x989680 ;  /* 0x009896800000995d */ /* 0x002fea0003900000 */
[----:B------:R-:W1:Y:S02]  /*f0e0*/  @!P1 SYNCS.PHASECHK.TRANS64 P1, [R3+URZ+0x2a800], R0 ;  /* 0x02a80000030095a7 */ /* 0x000e64000802007f */
[----:B-1----:R-:W-:Y:S05]  /*f0f0*/  @!P1 BRA `(.L_x_188) ;  /* 0xfffffffc00ec9947 */ /* 0x002fea000383ffff */
[----:B------:R-:W-:Y:S05]  /*f100*/  BRA `(.L_x_318) ;  /* 0xffffff2800887947 */ /* 0x000fea000383ffff */
.L_x_192:
[----:B-1----:R1:W2:Y:S02]  /*f110*/  SYNCS.PHASECHK.TRANS64.TRYWAIT P1, [R8+URZ+0x2a830], R3 ;  /* 0x02a83003080075a7 */ /* 0x0022a4000802017f */
[----:B--2---:R-:W-:Y:S05]  /*f120*/  @!P1 NANOSLEEP.SYNCS 0x989680 ;  /* 0x009896800000995d */ /* 0x004fea0003900000 */
[----:B------:R-:W2:Y:S02]  /*f130*/  @!P1 SYNCS.PHASECHK.TRANS64 P1, [R8+URZ+0x2a830], R3 ;  /* 0x02a83003080095a7 */ /* 0x000ea4000802007f */
[----:B--2---:R-:W-:Y:S05]  /*f140*/  @!P1 BRA `(.L_x_192) ;  /* 0xfffffffc00f09947 */ /* 0x004fea000383ffff */
[----:B------:R-:W-:Y:S05]  /*f150*/  BRA `(.L_x_191) ;  /* 0xffffff2800a87947 */ /* 0x000fea000383ffff */
.L_x_198:
[----:B-1----:R-:W-:-:S04]  /*f160*/  IMAD.U32 R3, RZ, RZ, UR8 ;  /* 0x00000008ff037e24 */ /* 0x002fc8000f8e00ff */
[----:B------:R1:W2:Y:S03]  /*f170*/  SYNCS.PHASECHK.TRANS64.TRYWAIT P1, [R3+URZ+0x2a830], R0 ;  /* 0x02a83000030075a7 */ /* 0x0002a6000802017f */
[----:B--2---:R-:W-:Y:S05]  /*f180*/  @!P1 NANOSLEEP.SYNCS 0x989680 ;  /* 0x009896800000995d */ /* 0x004fea0003900000 */
[----:B------:R-:W2:Y:S02]  /*f190*/  @!P1 SYNCS.PHASECHK.TRANS64 P1, [R3+URZ+0x2a830], R0 ;  /* 0x02a83000030095a7 */ /* 0x000ea4000802007f */
[----:B--2---:R-:W-:Y:S05]  /*f1a0*/  @!P1 BRA `(.L_x_198) ;  /* 0xfffffffc00ec9947 */ /* 0x004fea000383ffff */
[----:B------:R-:W-:Y:S05]  /*f1b0*/  BRA `(.L_x_197) ;  /* 0xffffff4800f07947 */ /* 0x000fea000383ffff */
.L_x_202:
[----:B-1----:R-:W-:-:S04]  /*f1c0*/  IMAD.U32 R3, RZ, RZ, UR9 ;  /* 0x00000009ff037e24 */ /* 0x002fc8000f8e00ff */
[----:B------:R1:W2:Y:S03]  /*f1d0*/  SYNCS.PHASECHK.TRANS64.TRYWAIT P1, [R3+URZ+0x2a850], R0 ;  /* 0x02a85000030075a7 */ /* 0x0002a6000802017f */
[----:B--2---:R-:W-:Y:S05]  /*f1e0*/  @!P1 NANOSLEEP.SYNCS 0x989680 ;  /* 0x009896800000995d */ /* 0x004fea0003900000 */
[----:B------:R-:W2:Y:S02]  /*f1f0*/  @!P1 SYNCS.PHASECHK.TRANS64 P1, [R3+URZ+0x2a850], R0 ;  /* 0x02a85000030095a7 */ /* 0x000ea4000802007f */
[----:B--2---:R-:W-:Y:S05]  /*f200*/  @!P1 BRA `(.L_x_202) ;  /* 0xfffffffc00ec9947 */ /* 0x004fea000383ffff */
[----:B------:R-:W-:Y:S05]  /*f210*/  BRA `(.L_x_201) ;  /* 0xffffff5400287947 */ /* 0x000fea000383ffff */
.L_x_209:
[----:B-1----:R-:W-:-:S04]  /*f220*/  IMAD.U32 R5, RZ, RZ, UR5 ;  /* 0x00000005ff057e24 */ /* 0x002fc8000f8e00ff */
[----:B------:R1:W2:Y:S03]  /*f230*/  SYNCS.PHASECHK.TRANS64.TRYWAIT P1, [R5+URZ+0x2a850], R4 ;  /* 0x02a85004050075a7 */ /* 0x0002a6000802017f */
[----:B--2---:R-:W-:Y:S05]  /*f240*/  @!P1 NANOSLEEP.SYNCS 0x989680 ;  /* 0x009896800000995d */ /* 0x004fea0003900000 */
[----:B------:R-:W2:Y:S02]  /*f250*/  @!P1 SYNCS.PHASECHK.TRANS64 P1, [R5+URZ+0x2a850], R4 ;  /* 0x02a85004050095a7 */ /* 0x000ea4000802007f */
[----:B--2---:R-:W-:Y:S05]  /*f260*/  @!P1 BRA `(.L_x_209) ;  /* 0xfffffffc00ec9947 */ /* 0x004fea000383ffff */
[----:B------:R-:W-:Y:S05]  /*f270*/  BRA `(.L_x_208) ;  /* 0xffffff6800c47947 */ /* 0x000fea000383ffff */
.L_x_255:
[----:B------:R-:W-:Y:S01]  /*f280*/  SHF.R.U32.HI R7, RZ, 0x5, R21 ;  /* 0x00000005ff077819 */ /* 0x000fe20000011615 */
[----:B------:R-:W-:Y:S01]  /*f290*/  BSSY B0, `(.L_x_319) ;  /* 0x0000009000007945 */ /* 0x000fe20003800000 */
[----:B------:R-:W-:Y:S02]  /*f2a0*/  IMAD.MOV.U32 R12, RZ, RZ, RZ ;  /* 0x000000ffff0c7224 */ /* 0x000fe400078e00ff */
[----:B------:R-:W-:Y:S01]  /*f2b0*/  LOP3.LUT R7, R7, 0x3, RZ, 0xc0, !PT ;  /* 0x0000000307077812 */ /* 0x000fe200078ec0ff */
[----:B------:R-:W-:Y:S02]  /*f2c0*/  IMAD.MOV.U32 R11, RZ, RZ, 0x1f ;  /* 0x0000001fff0b7424 */ /* 0x000fe400078e00ff */
[----:B------:R-:W-:Y:S01]  /*f2d0*/  IMAD.MOV.U32 R15, RZ, RZ, -0x1 ;  /* 0xffffffffff0f7424 */ /* 0x000fe200078e00ff */
[----:B------:R-:W-:-:S07]  /*f2e0*/  MOV R13, R7 ;  /* 0x00000007000d7202 */ /* 0x000fce0000000f00 */
[----:B-----5:R-:W-:Y:S05]  /*f2f0*/  WARPSYNC.COLLECTIVE R15, `(.L_x_320) ;  /* 0x000000000f087348 */ /* 0x020fea0003c00000 */
[----:B------:R0:W1:Y:S02]  /*f300*/  SHFL.IDX P6, R14, R13, R12, R11 ;  /* 0x0000000c0d0e7389 */ /* 0x00006400000c000b */
[----:B01---5:R-:W-:Y:S01]  /*f310*/  ENDCOLLECTIVE ;  /* 0x000000000000791b */ /* 0x023fe20003800000 */
.L_x_320:
[----:B------:R-:W-:Y:S05]  /*f320*/  BSYNC B0 ;  /* 0x0000000000007941 */ /* 0x000fea0003800000 */
.L_x_319:
[----:B------:R-:W-:Y:S05]  /*f330*/  BRA `(.L_x_321) ;  /* 0xffffffc000347947 */ /* 0x000fea000383ffff */
.L_x_258:
[----:B0-----:R0:W1:Y:S02]  /*f340*/  SYNCS.PHASECHK.TRANS64.TRYWAIT P0, [R7+URZ+0x2a840], R2 ;  /* 0x02a84002070075a7 */ /* 0x001064000800017f */
[----:B-1----:R-:W-:Y:S05]  /*f350*/  @!P0 NANOSLEEP.SYNCS 0x989680 ;  /* 0x009896800000895d */ /* 0x002fea0003900000 */
[----:B------:R-:W1:Y:S02]  /*f360*/  @!P0 SYNCS.PHASECHK.TRANS64 P0, [R7+URZ+0x2a840], R2 ;  /* 0x02a84002070085a7 */ /* 0x000e64000800007f */
[----:B-1----:R-:W-:Y:S05]  /*f370*/  @!P0 BRA `(.L_x_258) ;  /* 0xfffffffc00f08947 */ /* 0x002fea000383ffff */
[----:B------:R-:W-:Y:S05]  /*f380*/  BRA `(.L_x_322) ;  /* 0xffffffc000907947 */ /* 0x000fea000383ffff */
.L_x_259:
[----:B------:R-:W-:Y:S01]  /*f390*/  BSSY B0, `(.L_x_323) ;  /* 0x0000008000007945 */ /* 0x000fe20003800000 */
[----:B------:R-:W-:Y:S02]  /*f3a0*/  IMAD.MOV.U32 R13, RZ, RZ, R0 ;  /* 0x000000ffff0d7224 */ /* 0x000fe400078e0000 */
[----:B------:R-:W-:Y:S02]  /*f3b0*/  IMAD.MOV.U32 R12, RZ, RZ, RZ ;  /* 0x000000ffff0c7224 */ /* 0x000fe400078e00ff */
[----:B------:R-:W-:Y:S02]  /*f3c0*/  IMAD.MOV.U32 R11, RZ, RZ, 0x181f ;  /* 0x0000181fff0b7424 */ /* 0x000fe400078e00ff */
[----:B------:R-:W-:-:S07]  /*f3d0*/  IMAD.MOV.U32 R15, RZ, RZ, -0x1 ;  /* 0xffffffffff0f7424 */ /* 0x000fce00078e00ff */
[----:B------:R-:W-:Y:S05]  /*f3e0*/  WARPSYNC.COLLECTIVE R15, `(.L_x_324) ;  /* 0x000000000f087348 */ /* 0x000fea0003c00000 */
[----:B------:R0:W1:Y:S02]  /*f3f0*/  SHFL.IDX P6, R14, R13, R12, R11 ;  /* 0x0000000c0d0e7389 */ /* 0x00006400000c000b */
[----:B01----:R-:W-:Y:S01]  /*f400*/  ENDCOLLECTIVE ;  /* 0x000000000000791b */ /* 0x003fe20003800000 */
.L_x_324:
[----:B------:R-:W-:Y:S05]  /*f410*/  BSYNC B0 ;  /* 0x0000000000007941 */ /* 0x000fea0003800000 */
.L_x_323:
[----:B------:R-:W-:Y:S01]  /*f420*/  IMAD.MOV.U32 R13, RZ, RZ, R4 ;  /* 0x000000ffff0d7224 */ /* 0x000fe200078e0004 */
[----:B------:R-:W-:Y:S01]  /*f430*/  MOV R11, 0x181f ;  /* 0x0000181f000b7802 */ /* 0x000fe20000000f00 */
[----:B------:R-:W-:Y:S02]  /*f440*/  IMAD.MOV.U32 R12, RZ, RZ, RZ ;  /* 0x000000ffff0c7224 */ /* 0x000fe400078e00ff */
[----:B------:R-:W-:Y:S02]  /*f450*/  IMAD.MOV.U32 R15, RZ, RZ, -0x1 ;  /* 0xffffffffff0f7424 */ /* 0x000fe400078e00ff */
[----:B------:R-:W-:Y:S02]  /*f460*/  IMAD.MOV.U32 R2, RZ, RZ, R14 ;  /* 0x000000ffff027224 */ /* 0x000fe400078e000e */
[----:B------:R-:W-:-:S07]  /*f470*/  @P0 IMAD R8, R5, 0x2, R22 ;  /* 0x0000000205080824 */ /* 0x000fce00078e0216 */
[----:B------:R-:W-:Y:S05]  /*f480*/  WARPSYNC.COLLECTIVE R15, `(.L_x_325) ;  /* 0x000000000f087348 */ /* 0x000fea0003c00000 */
[----:B------:R0:W1:Y:S02]  /*f490*/  SHFL.IDX P6, R14, R13, R12, R11 ;  /* 0x0000000c0d0e7389 */ /* 0x00006400000c000b */
[----:B01----:R-:W-:Y:S01]  /*f4a0*/  ENDCOLLECTIVE ;  /* 0x000000000000791b */ /* 0x003fe20003800000 */
.L_x_325:
[----:B------:R-:W-:Y:S02]  /*f4b0*/  IMAD.MOV.U32 R13, RZ, RZ, R0 ;  /* 0x000000ffff0d7224 */ /* 0x000fe400078e0000 */
[----:B------:R-:W-:Y:S02]  /*f4c0*/  IMAD.MOV.U32 R12, RZ, RZ, 0x1 ;  /* 0x00000001ff0c7424 */ /* 0x000fe400078e00ff */
[----:B------:R-:W-:-:S07]  /*f4d0*/  IMAD.MOV.U32 R3, RZ, RZ, R14 ;  /* 0x000000ffff037224 */ /* 0x000fce00078e000e */
[----:B------:R-:W-:Y:S05]  /*f4e0*/  WARPSYNC.COLLECTIVE R15, `(.L_x_326) ;  /* 0x000000000f087348 */ /* 0x000fea0003c00000 */
[----:B------:R0:W1:Y:S02]  /*f4f0*/  SHFL.IDX P6, R14, R13, R12, R11 ;  /* 0x0000000c0d0e7389 */ /* 0x00006400000c000b */
[----:B01----:R-:W-:Y:S01]  /*f500*/  ENDCOLLECTIVE ;  /* 0x000000000000791b */ /* 0x003fe20003800000 */
.L_x_326:
[----:B------:R-:W-:-:S05]  /*f510*/  @P0 LEA R3, P1, R9, R3, 0x1 ;  /* 0x0000000309030211 */ /* 0x000fca00078208ff */
[----:B------:R-:W-:Y:S01]  /*f520*/  @P0 IMAD.X R2, RZ, RZ, R2, P1 ;  /* 0x000000ffff020224 */ /* 0x000fe200008e0602 */
[----:B------:R-:W-:-:S04]  /*f530*/  ISETP.GE.AND P1, PT, R6, 0x11, PT ;  /* 0x000000110600780c */ /* 0x000fc80003f26270 */
[----:B------:R-:W-:Y:S01]  /*f540*/  @P0 LOP3.LUT R3, R3, R2, RZ, 0x3c, !PT ;  /* 0x0000000203030212 */ /* 0x000fe200078e3cff */
[----:B------:R-:W-:-:S03]  /*f550*/  IMAD.MOV.U32 R13, RZ, RZ, R4 ;  /* 0x000000ffff0d7224 */ /* 0x000fc600078e0004 */
[----:B------:R-:W-:-:S04]  /*f560*/  @P0 LOP3.LUT R2, R3, R2, RZ, 0x3c, !PT ;  /* 0x0000000203020212 */ /* 0x000fc800078e3cff */
[----:B------:R-:W-:-:S05]  /*f570*/  @P0 LOP3.LUT R3, R3, R2, RZ, 0x3c, !PT ;  /* 0x0000000203030212 */ /* 0x000fca00078e3cff */
[----:B------:R-:W-:Y:S01]  /*f580*/  @!PT LDS RZ, [RZ] ;  /* 0x00000000fffff984 */ /* 0x000fe20000000800 */
[----:B------:R-:W-:Y:S01]  /*f590*/  @!PT LDS RZ, [RZ] ;  /* 0x00000000fffff984 */ /* 0x000fe20000000800 */
[----:B------:R-:W-:Y:S01]  /*f5a0*/  @!PT LDS RZ, [RZ] ;  /* 0x00000000fffff984 */ /* 0x000fe20000000800 */
[----:B------:R-:W-:Y:S04]  /*f5b0*/  @P0 LDGSTS.E.BYPASS.LTC128B.128 [R8+0x18400], desc[UR36][R2.64], !P4 ;  /* 0x1840000002080fae */ /* 0x000fe8000e101d64 */
[----:B------:R-:W-:Y:S04]  /*f5c0*/  @P0 LDGSTS.E.BYPASS.LTC128B.128 [R8+0x1b400], desc[UR36][R2.64+0x80], !P3 ;  /* 0x1b40008002080fae */ /* 0x000fe8000d901d64 */
[----:B------:R0:W-:Y:S02]  /*f5d0*/  @P0 LDGSTS.E.BYPASS.LTC128B.128 [R8+0x1e400], desc[UR36][R2.64+0x100], !P2 ;  /* 0x1e40010002080fae */ /* 0x0001e4000d101d64 */
[----:B0-----:R-:W-:Y:S01]  /*f5e0*/  IMAD.MOV.U32 R2, RZ, RZ, R14 ;  /* 0x000000ffff027224 */ /* 0x001fe200078e000e */
[----:B------:R-:W-:-:S07]  /*f5f0*/  @P1 LEA R8, R5, R22, 0x1 ;  /* 0x0000001605081211 */ /* 0x000fce00078e08ff */
[----:B------:R-:W-:Y:S05]  /*f600*/  WARPSYNC.COLLECTIVE R15, `(.L_x_327) ;  /* 0x000000000f087348 */ /* 0x000fea0003c00000 */
[----:B------:R0:W1:Y:S02]  /*f610*/  SHFL.IDX P6, R14, R13, R12, R11 ;  /* 0x0000000c0d0e7389 */ /* 0x00006400000c000b */
[----:B01----:R-:W-:Y:S01]  /*f620*/  ENDCOLLECTIVE ;  /* 0x000000000000791b */ /* 0x003fe20003800000 */
.L_x_327:
[----:B------:R-:W-:Y:S02]  /*f630*/  IMAD.MOV.U32 R13, RZ, RZ, R0 ;  /* 0x000000ffff0d7224 */ /* 0x000fe400078e0000 */
[----:B------:R-:W-:Y:S02]  /*f640*/  IMAD.MOV.U32 R12, RZ, RZ, 0x2 ;  /* 0x00000002ff0c7424 */ /* 0x000fe400078e00ff */
[----:B------:R-:W-:-:S07]  /*f650*/  IMAD.MOV.U32 R3, RZ, RZ, R14 ;  /* 0x000000ffff037224 */ /* 0x000fce00078e000e */
[----:B------:R-:W-:Y:S05]  /*f660*/  WARPSYNC.COLLECTIVE R15, `(.L_x_328) ;  /* 0x000000000f087348 */ /* 0x000fea0003c00000 */
[----:B------:R0:W1:Y:S02]  /*f670*/  SHFL.IDX P6, R14, R13, R12, R11 ;  /* 0x0000000c0d0e7389 */ /* 0x00006400000c000b */
[----:B01----:R-:W-:Y:S01]  /*f680*/  ENDCOLLECTIVE ;  /* 0x000000000000791b */ /* 0x003fe20003800000 */
.L_x_328:
[----:B------:R-:W-:-:S05]  /*f690*/  @P1 LEA R3, P0, R9, R3, 0x1 ;  /* 0x0000000309031211 */ /* 0x000fca00078008ff */
[----:B------:R-:W-:-:S05]  /*f6a0*/  @P1 IMAD.X R2, RZ, RZ, R2, P0 ;  /* 0x000000ffff021224 */ /* 0x000fca00000e0602 */
        /* <DEDUP_REMOVED lines=9> */
[----:B------:R0:W-:Y:S01]  /*f740*/  @P1 LDGSTS.E.BYPASS.LTC128B.128 [R8+0x1ec00], desc[UR36][R2.64+0x100], !P2 ;  /* 0x1ec0010002081fae */ /* 0x0001e2000d101d64 */
[----:B------:R-:W-:Y:S01]  /*f750*/  ISETP.GE.AND P1, PT, R6, 0x21, PT ;  /* 0x000000210600780c */ /* 0x000fe20003f26270 */
[----:B0-----:R-:W-:-:S12]  /*f760*/  IMAD.MOV.U32 R2, RZ, RZ, R14 ;  /* 0x000000ffff027224 */ /* 0x001fd800078e000e */
[----:B------:R-:W-:Y:S05]  /*f770*/  WARPSYNC.COLLECTIVE R15, `(.L_x_329) ;  /* 0x000000000f087348 */ /* 0x000fea0003c00000 */
[----:B------:R0:W1:Y:S02]  /*f780*/  SHFL.IDX P6, R14, R13, R12, R11 ;  /* 0x0000000c0d0e7389 */ /* 0x00006400000c000b */
[----:B01----:R-:W-:Y:S01]  /*f790*/  ENDCOLLECTIVE ;  /* 0x000000000000791b */ /* 0x003fe20003800000 */
.L_x_329:
[----:B------:R-:W-:Y:S02]  /*f7a0*/  @P1 IMAD R8, R5, 0x2, R22 ;  /* 0x0000000205081824 */ /* 0x000fe400078e0216 */
[----:B------:R-:W-:Y:S02]  /*f7b0*/  IMAD.MOV.U32 R13, RZ, RZ, R0 ;  /* 0x000000ffff0d7224 */ /* 0x000fe400078e0000 */
[----:B------:R-:W-:Y:S02]  /*f7c0*/  IMAD.MOV.U32 R12, RZ, RZ, 0x3 ;  /* 0x00000003ff0c7424 */ /* 0x000fe400078e00ff */
[----:B------:R-:W-:-:S07]  /*f7d0*/  IMAD.MOV.U32 R3, RZ, RZ, R14 ;  /* 0x000000ffff037224 */ /* 0x000fce00078e000e */
[----:B------:R-:W-:Y:S05]  /*f7e0*/  WARPSYNC.COLLECTIVE R15, `(.L_x_330) ;  /* 0x000000000f087348 */ /* 0x000fea0003c00000 */
[----:B------:R0:W1:Y:S02]  /*f7f0*/  SHFL.IDX P6, R14, R13, R12, R11 ;  /* 0x0000000c0d0e7389 */ /* 0x00006400000c000b */
[----:B01----:R-:W-:Y:S01]  /*f800*/  ENDCOLLECTIVE ;  /* 0x000000000000791b */ /* 0x003fe20003800000 */
.L_x_330:
        /* <DEDUP_REMOVED lines=12> */
[----:B------:R-:W-:Y:S02]  /*f8d0*/  ISETP.GE.AND P1, PT, R6, 0x31, PT ;  /* 0x000000310600780c */ /* 0x000fe40003f26270 */
[----:B0-----:R-:W-:-:S11]  /*f8e0*/  MOV R2, R14 ;  /* 0x0000000e00027202 */ /* 0x001fd60000000f00 */
[----:B------:R-:W-:Y:S05]  /*f8f0*/  WARPSYNC.COLLECTIVE R15, `(.L_x_331) ;  /* 0x000000000f087348 */ /* 0x000fea0003c00000 */
[----:B------:R0:W1:Y:S02]  /*f900*/  SHFL.IDX P6, R14, R13, R12, R11 ;  /* 0x0000000c0d0e7389 */ /* 0x00006400000c000b */
[----:B01----:R-:W-:Y:S01]  /*f910*/  ENDCOLLECTIVE ;  /* 0x000000000000791b */ /* 0x003fe20003800000 */
.L_x_331:
[----:B------:R-:W-:Y:S02]  /*f920*/  @P1 IMAD R8, R5, 0x2, R22 ;  /* 0x0000000205081824 */ /* 0x000fe400078e0216 */
[----:B------:R-:W-:Y:S02]  /*f930*/  IMAD.MOV.U32 R13, RZ, RZ, R0 ;  /* 0x000000ffff0d7224 */ /* 0x000fe400078e0000 */
[----:B------:R-:W-:Y:S02]  /*f940*/  IMAD.MOV.U32 R12, RZ, RZ, 0x4 ;  /* 0x00000004ff0c7424 */ /* 0x000fe400078e00ff */
[----:B------:R-:W-:-:S07]  /*f950*/  IMAD.MOV.U32 R3, RZ, RZ, R14 ;  /* 0x000000ffff037224 */ /* 0x000fce00078e000e */
[----:B------:R-:W-:Y:S05]  /*f960*/  WARPSYNC.COLLECTIVE R15, `(.L_x_332) ;  /* 0x000000000f087348 */ /* 0x000fea0003c00000 */
[----:B------:R0:W1:Y:S02]  /*f970*/  SHFL.IDX P6, R14, R13, R12, R11 ;  /* 0x0000000c0d0e7389 */ /* 0x00006400000c000b */
[----:B01----:R-:W-:Y:S01]  /*f980*/  ENDCOLLECTIVE ;  /* 0x000000000000791b */ /* 0x003fe20003800000 */
.L_x_332:
        /* <DEDUP_REMOVED lines=17> */
.L_x_333:
[----:B------:R-:W-:Y:S02]  /*faa0*/  @P1 IMAD R8, R5, 0x2, R22 ;  /* 0x0000000205081824 */ /* 0x000fe400078e0216 */
[----:B------:R-:W-:Y:S02]  /*fab0*/  IMAD.MOV.U32 R13, RZ, RZ, R0 ;  /* 0x000000ffff0d7224 */ /* 0x000fe400078e0000 */
[----:B------:R-:W-:Y:S02]  /*fac0*/  IMAD.MOV.U32 R12, RZ, RZ, 0x5 ;  /* 0x00000005ff0c7424 */ /* 0x000fe400078e00ff */
[----:B------:R-:W-:-:S07]  /*fad0*/  IMAD.MOV.U32 R3, RZ, RZ, R14 ;  /* 0x000000ffff037224 */ /* 0x000fce00078e000e */
[----:B------:R-:W-:Y:S05]  /*fae0*/  WARPSYNC.COLLECTIVE R15, `(.L_x_334) ;  /* 0x000000000f087348 */ /* 0x000fea0003c00000 */
[----:B------:R0:W1:Y:S02]  /*faf0*/  SHFL.IDX P6, R14, R13, R12, R11 ;  /* 0x0000000c0d0e7389 */ /* 0x00006400000c000b */
[----:B01----:R-:W-:Y:S01]  /*fb00*/  ENDCOLLECTIVE ;  /* 0x000000000000791b */ /* 0x003fe20003800000 */
.L_x_334:
[----:B------:R-:W-:-:S04]  /*fb10*/  @P1 LEA R3, P0, R9, R3, 0x1 ;  /* 0x0000000309031211 */ /* 0x000fc800078008ff */
[----:B------:R-:W-:-:S04]  /*fb20*/  @P1 IADD3.X R2, RZ, R2, RZ, P0, !PT ;  /* 0x00000002ff021210 */ /* 0x000fc800007fe4ff */
[----:B------:R-:W-:Y:S01]  /*fb30*/  @P1 LOP3.LUT R3, R3, R2, RZ, 0x3c, !PT ;  /* 0x0000000203031212 */ /* 0x000fe200078e3cff */
[----:B------:R-:W-:-:S03]  /*fb40*/  IMAD.MOV.U32 R13, RZ, RZ, R4 ;  /* 0x000000ffff0d7224 */ /* 0x000fc600078e0004 */
[----:B------:R-:W-:-:S04]  /*fb50*/  @P1 LOP3.LUT R2, R3, R2, RZ, 0x3c, !PT ;  /* 0x0000000203021212 */ /* 0x000fc800078e3cff */
[----:B------:R-:W-:Y:S01]  /*fb60*/  @P1 LOP3.LUT R3, R3, R2, RZ, 0x3c, !PT ;  /* 0x0000000203031212 */ /* 0x000fe200078e3cff */
[----:B------:R-:W-:-:S04]  /*fb70*/  IMAD.MOV.U32 R0, RZ, RZ, R14 ;  /* 0x000000ffff007224 */ /* 0x000fc800078e000e */
[----:B------:R-:W-:Y:S01]  /*fb80*/  @!PT LDS RZ, [RZ] ;  /* 0x00000000fffff984 */ /* 0x000fe20000000800 */
[----:B------:R-:W-:Y:S01]  /*fb90*/  @!PT LDS RZ, [RZ] ;  /* 0x00000000fffff984 */ /* 0x000fe20000000800 */
[----:B------:R-:W-:Y:S01]  /*fba0*/  @!PT LDS RZ, [RZ] ;  /* 0x00000000fffff984 */ /* 0x000fe20000000800 */
[----:B------:R0:W-:Y:S03]  /*fbb0*/  @P1 LDGSTS.E.BYPASS.LTC128B.128 [R8+0x1a400], desc[UR36][R2.64], !P4 ;  /* 0x1a40000002081fae */ /* 0x0001e6000e101d64 */
[----:B0-----:R-:W-:Y:S05]  /*fbc0*/  WARPSYNC.COLLECTIVE R15, `(.L_x_335) ;  /* 0x000000000f087348 */ /* 0x001fea0003c00000 */
[----:B------:R1:W2:Y:S02]  /*fbd0*/  SHFL.IDX P6, R14, R13, R12, R11 ;  /* 0x0000000c0d0e7389 */ /* 0x0002a400000c000b */
[----:B012---:R-:W-:Y:S01]  /*fbe0*/  ENDCOLLECTIVE ;  /* 0x000000000000791b */ /* 0x007fe20003800000 */
.L_x_335:
[----:B------:R-:W-:Y:S01]  /*fbf0*/  @!PT LDS RZ, [RZ] ;  /* 0x00000000fffff984 */ /* 0x000fe20000000800 */
[----:B------:R-:W-:Y:S01]  /*fc00*/  @!PT LDS RZ, [RZ] ;  /* 0x00000000fffff984 */ /* 0x000fe20000000800 */
[----:B------:R-:W-:Y:S01]  /*fc10*/  @!PT LDS RZ, [RZ] ;  /* 0x00000000fffff984 */ /* 0x000fe20000000800 */
[----:B------:R-:W-:Y:S04]  /*fc20*/  @P1 LDGSTS.E.BYPASS.LTC128B.128 [R8+0x1d400], desc[UR36][R2.64+0x80], !P3 ;  /* 0x1d40008002081fae */ /* 0x000fe8000d901d64 */
[----:B------:R0:W-:Y:S02]  /*fc30*/  @P1 LDGSTS.E.BYPASS.LTC128B.128 [R8+0x20400], desc[UR36][R2.64+0x100], !P2 ;  /* 0x2040010002081fae */ /* 0x0001e4000d101d64 */
[----:B0-----:R-:W-:Y:S01]  /*fc40*/  IMAD.MOV.U32 R2, RZ, RZ, R14 ;  /* 0x000000ffff027224 */ /* 0x001fe200078e000e */
[----:B------:R-:W-:Y:S06]  /*fc50*/  BRA `(.L_x_336) ;  /* 0xffffffbc00d47947 */ /* 0x000fec000383ffff */
.L_x_264:
[----:B------:R-:W-:Y:S01]  /*fc60*/  IMAD.MOV.U32 R13, RZ, RZ, R5 ;  /* 0x000000ffff0d7224 */ /* 0x000fe200078e0005 */
[----:B------:R-:W-:Y:S01]  /*fc70*/  MOV R15, 0xffffffff ;  /* 0xffffffff000f7802 */ /* 0x000fe20000000f00 */
[----:B------:R-:W-:Y:S02]  /*fc80*/  IMAD.MOV.U32 R12, RZ, RZ, RZ ;  /* 0x000000ffff0c7224 */ /* 0x000fe400078e00ff */
[----:B------:R-:W-:Y:S02]  /*fc90*/  IMAD.MOV.U32 R11, RZ, RZ, 0x181f ;  /* 0x0000181fff0b7424 */ /* 0x000fe400078e00ff */
[----:B-----5:R-:W-:Y:S02]  /*fca0*/  IMAD R6, R17, R6, RZ ;  /* 0x0000000611067224 */ /* 0x020fe400078e02ff */
[----:B------:R-:W-:-:S07]  /*fcb0*/  IMAD.IADD R4, R10, 0x1, R4 ;  /* 0x000000010a047824 */ /* 0x000fce00078e0204 */
[----:B------:R-:W-:Y:S05]  /*fcc0*/  WARPSYNC.COLLECTIVE R15, `(.L_x_337) ;  /* 0x000000000f087348 */ /* 0x000fea0003c00000 */
[----:B------:R0:W1:Y:S02]  /*fcd0*/  SHFL.IDX P6, R14, R13, R12, R11 ;  /* 0x0000000c0d0e7389 */ /* 0x00006400000c000b */
[----:B01----:R-:W-:Y:S01]  /*fce0*/  ENDCOLLECTIVE ;  /* 0x000000000000791b */ /* 0x003fe20003800000 */
.L_x_337:
[C---:B------:R-:W-:Y:S01]  /*fcf0*/  VIADD R7, R4.reuse, 0x10 ;  /* 0x0000001004077836 */ /* 0x040fe20000000000 */
[----:B------:R-:W-:Y:S01]  /*fd00*/  ISETP.GE.AND P1, PT, R4, R6, PT ;  /* 0x000000060400720c */ /* 0x000fe20003f26270 */
[----:B------:R-:W-:Y:S02]  /*fd10*/  IMAD.MOV.U32 R13, RZ, RZ, R0 ;  /* 0x000000ffff0d7224 */ /* 0x000fe400078e0000 */
[----:B------:R-:W-:-:S10]  /*fd20*/  IMAD.MOV.U32 R2, RZ, RZ, R14 ;  /* 0x000000ffff027224 */ /* 0x000fd400078e000e */
[----:B------:R-:W-:Y:S05]  /*fd30*/  WARPSYNC.COLLECTIVE R15, `(.L_x_338) ;  /* 0x000000000f087348 */ /* 0x000fea0003c00000 */
[----:B------:R0:W1:Y:S02]  /*fd40*/  SHFL.IDX P6, R14, R13, R12, R11 ;  /* 0x0000000c0d0e7389 */ /* 0x00006400000c000b */
[----:B01----:R-:W-:Y:S01]  /*fd50*/  ENDCOLLECTIVE ;  /* 0x000000000000791b */ /* 0x003fe20003800000 */
.L_x_338:
[----:B------:R-:W-:Y:S02]  /*fd60*/  IMAD.MOV.U32 R13, RZ, RZ, R5 ;  /* 0x000000ffff0d7224 */ /* 0x000fe400078e0005 */
[----:B------:R-:W-:Y:S01]  /*fd70*/  IMAD.MOV.U32 R12, RZ, RZ, 0x1 ;  /* 0x00000001ff0c7424 */ /* 0x000fe200078e00ff */
[----:B------:R-:W-:-:S05]  /*fd80*/  @!P1 LEA R14, P4, R9, R14, 0x1 ;  /* 0x0000000e090e9211 */ /* 0x000fca00078808ff */
[----:B------:R-:W-:Y:S02]  /*fd90*/  @!P1 IMAD.X R3, RZ, RZ, R2, P4 ;  /* 0x000000ffff039224 */ /* 0x000fe400020e0602 */
[----:B------:R-:W-:-:S07]  /*fda0*/  @!P1 IMAD.MOV.U32 R2, RZ, RZ, R14 ;  /* 0x000000ffff029224 */ /* 0x000fce00078e000e */
[----:B------:R-:W-:Y:S05]  /*fdb0*/  WARPSYNC.COLLECTIVE R15, `(.L_x_339) ;  /* 0x000000000f087348 */ /* 0x000fea0003c00000 */
[----:B------:R0:W1:Y:S02]  /*fdc0*/  SHFL.IDX P6, R14, R13, R12, R11 ;  /* 0x0000000c0d0e7389 */ /* 0x00006400000c000b */
[----:B01----:R-:W-:Y:S01]  /*fdd0*/  ENDCOLLECTIVE ;  /* 0x000000000000791b */ /* 0x003fe20003800000 */
.L_x_339:
[----:B------:R-:W-:Y:S01]  /*fde0*/  @!PT LDS RZ, [RZ] ;  /* 0x00000000fffff984 */ /* 0x000fe20000000800 */
[----:B------:R-:W-:Y:S01]  /*fdf0*/  @!PT LDS RZ, [RZ] ;  /* 0x00000000fffff984 */ /* 0x000fe20000000800 */
[----:B------:R-:W-:Y:S01]  /*fe00*/  @!PT LDS RZ, [RZ] ;  /* 0x00000000fffff984 */ /* 0x000fe20000000800 */
[----:B------:R-:W-:Y:S04]  /*fe10*/  @!P1 LDGSTS.E.BYPASS.LTC128B.128 [R33+0xc400], desc[UR36][R2.64], !P3 ;  /* 0x0c40000002219fae */ /* 0x000fe8000d901d64 */
[----:B------:R-:W-:Y:S04]  /*fe20*/  @!P1 LDGSTS.E.BYPASS.LTC128B.128 [R33+0x10400], desc[UR36][R2.64+0x80], !P2 ;  /* 0x1040008002219fae */ /* 0x000fe8000d101d64 */
[----:B------:R0:W-:Y:S01]  /*fe30*/  @!P1 LDGSTS.E.BYPASS.LTC128B.128 [R33+0x14400], desc[UR36][R2.64+0x100], !P0 ;  /* 0x1440010002219fae */ /* 0x0001e2000c101d64 */
[----:B------:R-:W-:Y:S02]  /*fe40*/  ISETP.GE.AND P1, PT, R7, R6, PT ;  /* 0x000000060700720c */ /* 0x000fe40003f26270 */
[----:B------:R-:W-:Y:S01]  /*fe50*/  MOV R13, R0 ;  /* 0x00000000000d7202 */ /* 0x000fe20000000f00 */
[----:B0-----:R-:W-:-:S10]  /*fe60*/  IMAD.MOV.U32 R2, RZ, RZ, R14 ;  /* 0x000000ffff027224 */ /* 0x001fd400078e000e */
[----:B------:R-:W-:Y:S05]  /*fe70*/  WARPSYNC.COLLECTIVE R15, `(.L_x_340) ;  /* 0x000000000f087348 */ /* 0x000fea0003c00000 */
[----:B------:R0:W1:Y:S02]  /*fe80*/  SHFL.IDX P6, R14, R13, R12, R11 ;  /* 0x0000000c0d0e7389 */ /* 0x00006400000c000b */
[----:B01----:R-:W-:Y:S01]  /*fe90*/  ENDCOLLECTIVE ;  /* 0x000000000000791b */ /* 0x003fe20003800000 */
.L_x_340:
        /* <DEDUP_REMOVED lines=8> */
.L_x_341:
[----:B------:R-:W-:Y:S02]  /*ff20*/  @!P1 IMAD.MOV.U32 R3, RZ, RZ, R7 ;  /* 0x000000ffff039224 */ /* 0x000fe400078e0007 */
[----:B------:R-:W-:-:S03]  /*ff30*/  VIADD R7, R4, 0x20 ;  /* 0x0000002004077836 */ /* 0x000fc60000000000 */
[----:B------:R-:W-:Y:S01]  /*ff40*/  @!PT LDS RZ, [RZ] ;  /* 0x00000000fffff984 */ /* 0x000fe20000000800 */
[----:B------:R-:W-:Y:S01]  /*ff50*/  @!PT LDS RZ, [RZ] ;  /* 0x00000000fffff984 */ /* 0x000fe20000000800 */
[----:B------:R-:W-:Y:S01]  /*ff60*/  @!PT LDS RZ, [RZ] ;  /* 0x00000000fffff984 */ /* 0x000fe20000000800 */
[----:B------:R-:W-:Y:S04]  /*ff70*/  @!P1 LDGSTS.E.BYPASS.LTC128B.128 [R33+0xcc00], desc[UR36][R2.64], !P3 ;  /* 0x0cc0000002219fae */ /* 0x000fe8000d901d64 */
[----:B------:R-:W-:Y:S01]  /*ff80*/  @!P1 LDGSTS.E.BYPASS.LTC128B.128 [R33+0x10c00], desc[UR36][R2.64+0x80], !P2 ;  /* 0x10c0008002219fae */ /* 0x000fe2000d101d64 */
[----:B------:R-:W-:-:S03]  /*ff90*/  IMAD.MOV.U32 R13, RZ, RZ, R0 ;  /* 0x000000ffff0d7224 */ /* 0x000fc600078e0000 */
[----:B------:R0:W-:Y:S01]  /*ffa0*/  @!P1 LDGSTS.E.BYPASS.LTC128B.128 [R33+0x14c00], desc[UR36][R2.64+0x100], !P0 ;  /* 0x14c0010002219fae */ /* 0x0001e2000c101d64 */
[----:B------:R-:W-:Y:S01]  /*ffb0*/  ISETP.GE.AND P1, PT, R7, R6, PT ;  /* 0x000000060700720c */ /* 0x000fe20003f26270 */
[----:B0-----:R-:W-:-:S12]  /*ffc0*/  IMAD.MOV.U32 R2, RZ, RZ, R14 ;  /* 0x000000ffff027224 */ /* 0x001fd800078e000e */
[----:B------:R-:W-:Y:S05]  /*ffd0*/  WARPSYNC.COLLECTIVE R15, `(.L_x_342) ;  /* 0x000000000f087348 */ /* 0x000fea0003c00000 */
[----:B------:R0:W1:Y:S02]  /*ffe0*/  SHFL.IDX P6, R14, R13, R12, R11 ;  /* 0x0000000c0d0e7389 */ /* 0x00006400000c000b */
[----:B01----:R-:W-:Y:S01]  /*fff0*/  ENDCOLLECTIVE ;  /* 0x000000000000791b */ /* 0x003fe20003800000 */
.L_x_342:
[----:B------:R-:W-:Y:S02]  /*10000*/  IMAD.MOV.U32 R13, RZ, RZ, R5 ;  /* 0x000000ffff0d7224 */ /* 0x000fe400078e0005 */
[----:B------:R-:W-:Y:S01]  /*10010*/  IMAD.MOV.U32 R12, RZ, RZ, 0x3 ;  /* 0x00000003ff0c7424 */ /* 0x000fe200078e00ff */
[----:B------:R-:W-:-:S05]  /*10020*/  @!P1 LEA R14, P4, R9, R14, 0x1 ;  /* 0x0000000e090e9211 */ /* 0x000fca00078808ff */
[----:B------:R-:W-:Y:S01]  /*10030*/  @!P1 IMAD.X R7, RZ, RZ, R2, P4 ;  /* 0x000000ffff079224 */ /* 0x000fe200020e0602 */
[----:B------:R-:W-:-:S07]  /*10040*/  @!P1 MOV R2, R14 ;  /* 0x0000000e00029202 */ /* 0x000fce0000000f00 */
[----:B------:R-:W-:Y:S05]  /*10050*/  WARPSYNC.COLLECTIVE R15, `(.L_x_343) ;  /* 0x000000000f087348 */ /* 0x000fea0003c00000 */
[----:B------:R0:W1:Y:S02]  /*10060*/  SHFL.IDX P6, R14, R13, R12, R11 ;  /* 0x0000000c0d0e7389 */ /* 0x00006400000c000b */
[----:B01----:R-:W-:Y:S01]  /*10070*/  ENDCOLLECTIVE ;  /* 0x000000000000791b */ /* 0x003fe20003800000 */
.L_x_343:
        /* <DEDUP_REMOVED lines=14> */
.L_x_344:
        /* <DEDUP_REMOVED lines=8> */
.L_x_345:
[----:B------:R-:W-:Y:S01]  /*101e0*/  @!P1 IMAD.MOV.U32 R3, RZ, RZ, R7 ;  /* 0x000000ffff039224 */ /* 0x000fe200078e0007 */
[----:B------:R-:W-:-:S04]  /*101f0*/  IADD3 R7, R4, 0x40, RZ ;  /* 0x0000004004077810 */ /* 0x000fc80007ffe0ff */
        /* <DEDUP_REMOVED lines=12> */
.L_x_346:
[----:B------:R-:W-:Y:S01]  /*102c0*/  IMAD.MOV.U32 R13, RZ, RZ, R5 ;  /* 0x000000ffff0d7224 */ /* 0x000fe200078e0005 */
[----:B------:R-:W-:Y:S02]  /*102d0*/  MOV R12, 0x5 ;  /* 0x00000005000c7802 */ /* 0x000fe40000000f00 */
[----:B------:R-:W-:-:S05]  /*102e0*/  @!P1 LEA R14, P4, R9, R14, 0x1 ;  /* 0x0000000e090e9211 */ /* 0x000fca00078808ff */
[----:B------:R-:W-:Y:S02]  /*102f0*/  @!P1 IMAD.X R7, RZ, RZ, R2, P4 ;  /* 0x000000ffff079224 */ /* 0x000fe400020e0602 */
[----:B------:R-:W-:-:S07]  /*10300*/  @!P1 IMAD.MOV.U32 R2, RZ, RZ, R14 ;  /* 0x000000ffff029224 */ /* 0x000fce00078e000e */
[----:B------:R-:W-:Y:S05]  /*10310*/  WARPSYNC.COLLECTIVE R15, `(.L_x_347) ;  /* 0x000000000f087348 */ /* 0x000fea0003c00000 */
[----:B------:R0:W1:Y:S02]  /*10320*/  SHFL.IDX P6, R14, R13, R12, R11 ;  /* 0x0000000c0d0e7389 */ /* 0x00006400000c000b */
[----:B01----:R-:W-:Y:S01]  /*10330*/  ENDCOLLECTIVE ;  /* 0x000000000000791b */ /* 0x003fe20003800000 */
.L_x_347:
        /* <DEDUP_REMOVED lines=14> */
.L_x_348:
        /* <DEDUP_REMOVED lines=8> */
.L_x_349:
[----:B------:R-:W-:Y:S02]  /*104a0*/  @!P1 IMAD.MOV.U32 R3, RZ, RZ, R7 ;  /* 0x000000ffff039224 */ /* 0x000fe400078e0007 */
[----:B------:R-:W-:-:S03]  /*104b0*/  VIADD R7, R4, 0x60 ;  /* 0x0000006004077836 */ /* 0x000fc60000000000 */
[----:B------:R-:W-:Y:S01]  /*104c0*/  @!PT LDS RZ, [RZ] ;  /* 0x00000000fffff984 */ /* 0x000fe20000000800 */
[----:B------:R-:W-:Y:S01]  /*104d0*/  @!PT LDS RZ, [RZ] ;  /* 0x00000000fffff984 */ /* 0x000fe20000000800 */
[----:B------:R-:W-:Y:S01]  /*104e0*/  @!PT LDS RZ, [RZ] ;  /* 0x00000000fffff984 */ /* 0x000fe20000000800 */
[----:B------:R-:W-:Y:S04]  /*104f0*/  @!P1 LDGSTS.E.BYPASS.LTC128B.128 [R33+0xec00], desc[UR36][R2.64], !P3 ;  /* 0x0ec0000002219fae */ /* 0x000fe8000d901d64 */
[----:B------:R-:W-:Y:S01]  /*10500*/  @!P1 LDGSTS.E.BYPASS.LTC128B.128 [R33+0x12c00], desc[UR36][R2.64+0x80], !P2 ;  /* 0x12c0008002219fae */ /* 0x000fe2000d101d64 */
[----:B------:R-:W-:-:S03]  /*10510*/  MOV R13, R0 ;  /* 0x00000000000d7202 */ /* 0x000fc60000000f00 */
[----:B------:R0:W-:Y:S01]  /*10520*/  @!P1 LDGSTS.E.BYPASS.LTC128B.128 [R33+0x16c00], desc[UR36][R2.64+0x100], !P0 ;  /* 0x16c0010002219fae */ /* 0x0001e2000c101d64 */
[----:B------:R-:W-:Y:S01]  /*10530*/  ISETP.GE.AND P1, PT, R7, R6, PT ;  /* 0x000000060700720c */ /* 0x000fe20003f26270 */
[----:B0-----:R-:W-:-:S12]  /*10540*/  IMAD.MOV.U32 R2, RZ, RZ, R14 ;  /* 0x000000ffff027224 */ /* 0x001fd800078e000e */
[----:B------:R-:W-:Y:S05]  /*10550*/  WARPSYNC.COLLECTIVE R15, `(.L_x_350) ;  /* 0x000000000f087348 */ /* 0x000fea0003c00000 */
[----:B------:R0:W1:Y:S02]  /*10560*/  SHFL.IDX P6, R14, R13, R12, R11 ;  /* 0x0000000c0d0e7389 */ /* 0x00006400000c000b */
[----:B01----:R-:W-:Y:S01]  /*10570*/  ENDCOLLECTIVE ;  /* 0x000000000000791b */ /* 0x003fe20003800000 */
.L_x_350:
        /* <DEDUP_REMOVED lines=8> */
.L_x_351:
[----:B------:R-:W-:-:S05]  /*10600*/  @!P1 IMAD.MOV.U32 R3, RZ, RZ, R7 ;  /* 0x000000ffff039224 */ /* 0x000fca00078e0007 */
[----:B------:R-:W-:Y:S01]  /*10610*/  @!PT LDS RZ, [RZ] ;  /* 0x00000000fffff984 */ /* 0x000fe20000000800 */
[----:B------:R-:W-:Y:S01]  /*10620*/  @!PT LDS RZ, [RZ] ;  /* 0x00000000fffff984 */ /* 0x000fe20000000800 */
[----:B------:R-:W-:Y:S01]  /*10630*/  @!PT LDS RZ, [RZ] ;  /* 0x00000000fffff984 */ /* 0x000fe20000000800 */
[----:B------:R0:W-:Y:S04]  /*10640*/  @!P1 LDGSTS.E.BYPASS.LTC128B.128 [R33+0xf400], desc[UR36][R2.64], !P3 ;  /* 0x0f40000002219fae */ /* 0x0001e8000d901d64 */
[----:B------:R0:W-:Y:S01]  /*10650*/  @!P1 LDGSTS.E.BYPASS.LTC128B.128 [R33+0x13400], desc[UR36][R2.64+0x80], !P2 ;  /* 0x1340008002219fae */ /* 0x0001e2000d101d64 */
[----:B------:R-:W-:-:S03]  /*10660*/  IMAD.MOV.U32 R13, RZ, RZ, R0 ;  /* 0x000000ffff0d7224 */ /* 0x000fc600078e0000 */
[----:B------:R0:W-:Y:S01]  /*10670*/  @!P1 LDGSTS.E.BYPASS.LTC128B.128 [R33+0x17400], desc[UR36][R2.64+0x100], !P0 ;  /* 0x1740010002219fae */ /* 0x0001e2000c101d64 */
[----:B------:R-:W-:-:S07]  /*10680*/  IMAD.MOV.U32 R5, RZ, RZ, R14 ;  /* 0x000000ffff057224 */ /* 0x000fce00078e000e */
[----:B0-----:R-:W-:Y:S05]  /*10690*/  WARPSYNC.COLLECTIVE R15, `(.L_x_352) ;  /* 0x000000000f087348 */ /* 0x001fea0003c00000 */
[----:B------:R1:W2:Y:S02]  /*106a0*/  SHFL.IDX P6, R14, R13, R12, R11 ;  /* 0x0000000c0d0e7389 */ /* 0x0002a400000c000b */
[----:B012---:R-:W-:Y:S01]  /*106b0*/  ENDCOLLECTIVE ;  /* 0x000000000000791b */ /* 0x007fe20003800000 */
.L_x_352:
[----:B------:R-:W-:Y:S05]  /*106c0*/  BRA `(.L_x_353) ;  /* 0xffffffc000487947 */ /* 0x000fea000383ffff */
.L_x_269:
[----:B0-----:R0:W1:Y:S02]  /*106d0*/  SYNCS.PHASECHK.TRANS64.TRYWAIT P0, [R22+URZ+0x2a820], R3 ;  /* 0x02a82003160075a7 */ /* 0x001064000800017f */
[----:B-1----:R-:W-:Y:S05]  /*106e0*/  @!P0 NANOSLEEP.SYNCS 0x989680 ;  /* 0x009896800000895d */ /* 0x002fea0003900000 */
[----:B------:R-:W1:Y:S02]  /*106f0*/  @!P0 SYNCS.PHASECHK.TRANS64 P0, [R22+URZ+0x2a820], R3 ;  /* 0x02a82003160085a7 */ /* 0x000e64000800007f */
[----:B-1----:R-:W-:Y:S05]  /*10700*/  @!P0 BRA `(.L_x_269) ;  /* 0xfffffffc00f08947 */ /* 0x002fea000383ffff */
[----:B------:R-:W-:Y:S05]  /*10710*/  BRA `(.L_x_354) ;  /* 0xffffffc000c07947 */ /* 0x000fea000383ffff */
.L_x_274:
[----:B0-----:R0:W1:Y:S02]  /*10720*/  SYNCS.PHASECHK.TRANS64.TRYWAIT P0, [R6+URZ+0x2a840], R3 ;  /* 0x02a84003060075a7 */ /* 0x001064000800017f */
[----:B-1----:R-:W-:Y:S05]  /*10730*/  @!P0 NANOSLEEP.SYNCS 0x989680 ;  /* 0x009896800000895d */ /* 0x002fea0003900000 */
[----:B------:R-:W1:Y:S02]  /*10740*/  @!P0 SYNCS.PHASECHK.TRANS64 P0, [R6+URZ+0x2a840], R3 ;  /* 0x02a84003060085a7 */ /* 0x000e64000800007f */
[----:B-1----:R-:W-:Y:S05]  /*10750*/  @!P0 BRA `(.L_x_274) ;  /* 0xfffffffc00f08947 */ /* 0x002fea000383ffff */
[----:B------:R-:W-:Y:S05]  /*10760*/  BRA `(.L_x_355) ;  /* 0xffffffc400847947 */ /* 0x000fea000383ffff */
.L_x_275:
[----:B------:R-:W-:Y:S01]  /*10770*/  BSSY B1, `(.L_x_356) ;  /* 0x0000008000017945 */ /* 0x000fe20003800000 */
[----:B------:R-:W-:Y:S01]  /*10780*/  IMAD.MOV.U32 R13, RZ, RZ, R5 ;  /* 0x000000ffff0d7224 */ /* 0x000fe200078e0005 */
[----:B------:R-:W-:Y:S01]  /*10790*/  MOV R11, 0x181f ;  /* 0x0000181f000b7802 */ /* 0x000fe20000000f00 */
[----:B------:R-:W-:Y:S02]  /*107a0*/  IMAD.MOV.U32 R12, RZ, RZ, RZ ;  /* 0x000000ffff0c7224 */ /* 0x000fe400078e00ff */
[----:B------:R-:W-:-:S07]  /*107b0*/  IMAD.MOV.U32 R15, RZ, RZ, -0x1 ;  /* 0xffffffffff0f7424 */ /* 0x000fce00078e00ff */
[----:B--2---:R-:W-:Y:S05]  /*107c0*/  WARPSYNC.COLLECTIVE R15, `(.L_x_357) ;  /* 0x000000000f087348 */ /* 0x004fea0003c00000 */
[----:B--2---:R0:W1:Y:S02]  /*107d0*/  SHFL.IDX P6, R14, R13, R12, R11 ;  /* 0x0000000c0d0e7389 */ /* 0x00406400000c000b */
[----:B01----:R-:W-:Y:S01]  /*107e0*/  ENDCOLLECTIVE ;  /* 0x000000000000791b */ /* 0x003fe20003800000 */
.L_x_357:
[----:B------:R-:W-:Y:S05]  /*107f0*/  BSYNC B1 ;  /* 0x0000000000017941 */ /* 0x000fea0003800000 */
.L_x_356:
[----:B------:R-:W0:Y:S01]  /*10800*/  S2R R35, SR_TID.X ;  /* 0x0000000000237919 */ /* 0x000e220000002100 */
[----:B------:R-:W-:Y:S02]  /*10810*/  IMAD.MOV.U32 R13, RZ, RZ, R9 ;  /* 0x000000ffff0d7224 */ /* 0x000fe400078e0009 */
[----:B------:R-:W-:Y:S02]  /*10820*/  IMAD.MOV.U32 R12, RZ, RZ, RZ ;  /* 0x000000ffff0c7224 */ /* 0x000fe400078e00ff */
[----:B------:R-:W-:Y:S02]  /*10830*/  IMAD.MOV.U32 R11, RZ, RZ, 0x181f ;  /* 0x0000181fff0b7424 */ /* 0x000fe400078e00ff */
[----:B------:R-:W-:Y:S02]  /*10840*/  IMAD.MOV.U32 R15, RZ, RZ, -0x1 ;  /* 0xffffffffff0f7424 */ /* 0x000fe400078e00ff */
[----:B------:R-:W-:Y:S02]  /*10850*/  IMAD.MOV.U32 R3, RZ, RZ, R14 ;  /* 0x000000ffff037224 */ /* 0x000fe400078e000e */
[----:B------:R-:W-:-:S07]  /*10860*/  IMAD R4, R4, 0x2, R22 ;  /* 0x0000000204047824 */ /* 0x000fce00078e0216 */
[----:B0-----:R-:W-:Y:S05]  /*10870*/  WARPSYNC.COLLECTIVE R15, `(.L_x_358) ;  /* 0x000000000f087348 */ /* 0x001fea0003c00000 */
[----:B------:R1:W2:Y:S02]  /*10880*/  SHFL.IDX P6, R14, R13, R12, R11 ;  /* 0x0000000c0d0e7389 */ /* 0x0002a400000c000b */
[----:B012---:R-:W-:Y:S01]  /*10890*/  ENDCOLLECTIVE ;  /* 0x000000000000791b */ /* 0x007fe20003800000 */
.L_x_358:
[----:B------:R-:W-:Y:S02]  /*108a0*/  IMAD.MOV.U32 R13, RZ, RZ, R5 ;  /* 0x000000ffff0d7224 */ /* 0x000fe400078e0005 */
[----:B------:R-:W-:Y:S02]  /*108b0*/  IMAD.MOV.U32 R12, RZ, RZ, 0x1 ;  /* 0x00000001ff0c7424 */ /* 0x000fe400078e00ff */
[----:B------:R-:W-:Y:S02]  /*108c0*/  IMAD.SHL.U32 R35, R35, 0x8, RZ ;  /* 0x0000000823237824 */ /* 0x000fe400078e00ff */
[----:B------:R-:W-:-:S03]  /*108d0*/  IMAD.MOV.U32 R2, RZ, RZ, R14 ;  /* 0x000000ffff027224 */ /* 0x000fc600078e000e */
[----:B------:R-:W-:-:S07]  /*108e0*/  LOP3.LUT R35, R35, 0x38, RZ, 0xc0, !PT ;  /* 0x0000003823237812 */ /* 0x000fce00078ec0ff */
[----:B------:R-:W-:Y:S05]  /*108f0*/  WARPSYNC.COLLECTIVE R15, `(.L_x_359) ;  /* 0x000000000f087348 */ /* 0x000fea0003c00000 */
[----:B------:R0:W1:Y:S02]  /*10900*/  SHFL.IDX P6, R14, R13, R12, R11 ;  /* 0x0000000c0d0e7389 */ /* 0x00006400000c000b */
[----:B01----:R-:W-:Y:S01]  /*10910*/  ENDCOLLECTIVE ;  /* 0x000000000000791b */ /* 0x003fe20003800000 */
.L_x_359:
[----:B------:R-:W-:-:S05]  /*10920*/  IMAD.SHL.U32 R0, R35, 0x2, RZ ;  /* 0x0000000223007824 */ /* 0x000fca00078e00ff */
[----:B------:R-:W-:-:S04]  /*10930*/  IADD3 R2, P0, R2, R0, RZ ;  /* 0x0000000002027210 */ /* 0x000fc80007f1e0ff */
[----:B------:R-:W-:Y:S01]  /*10940*/  IADD3.X R3, RZ, R3, RZ, P0, !PT ;  /* 0x00000003ff037210 */ /* 0x000fe200007fe4ff */
[----:B------:R-:W-:-:S04]  /*10950*/  IMAD.MOV.U32 R13, RZ, RZ, R9 ;  /* 0x000000ffff0d7224 */ /* 0x000fc800078e0009 */
[----:B------:R-:W-:Y:S01]  /*10960*/  @!PT LDS RZ, [RZ] ;  /* 0x00000000fffff984 */ /* 0x000fe20000000800 */
[----:B------:R-:W-:Y:S01]  /*10970*/  @!PT LDS RZ, [RZ] ;  /* 0x00000000fffff984 */ /* 0x000fe20000000800 */
[----:B------:R-:W-:Y:S01]  /*10980*/  @!PT LDS RZ, [RZ] ;  /* 0x00000000fffff984 */ /* 0x000fe20000000800 */
[----:B------:R-:W-:Y:S04]  /*10990*/  LDGSTS.E.BYPASS.LTC128B.128 [R4+0x18400], desc[UR36][R2.64], !P3 ;  /* 0x1840000002047fae */ /* 0x000fe8000d901d64 */
[----:B------:R-:W-:Y:S04]  /*109a0*/  LDGSTS.E.BYPASS.LTC128B.128 [R4+0x1b400], desc[UR36][R2.64+0x80], !P2 ;  /* 0x1b40008002047fae */ /* 0x000fe8000d101d64 */
[----:B------:R0:W-:Y:S02]  /*109b0*/  LDGSTS.E.BYPASS.LTC128B.128 [R4+0x1e400], desc[UR36][R2.64+0x100], !P1 ;  /* 0x1e40010002047fae */ /* 0x0001e4000c901d64 */
[----:B0-----:R-:W-:-:S07]  /*109c0*/  IMAD.MOV.U32 R3, RZ, RZ, R14 ;  /* 0x000000ffff037224 */ /* 0x001fce00078e000e */
[----:B------:R-:W-:Y:S05]  /*109d0*/  WARPSYNC.COLLECTIVE R15, `(.L_x_360) ;  /* 0x000000000f087348 */ /* 0x000fea0003c00000 */
[----:B------:R0:W1:Y:S02]  /*109e0*/  SHFL.IDX P6, R14, R13, R12, R11 ;  /* 0x0000000c0d0e7389 */ /* 0x00006400000c000b */
[----:B01----:R-:W-:Y:S01]  /*109f0*/  ENDCOLLECTIVE ;  /* 0x000000000000791b */ /* 0x003fe20003800000 */
.L_x_360:
[----:B------:R-:W-:Y:S02]  /*10a00*/  IMAD.MOV.U32 R13, RZ, RZ, R5 ;  /* 0x000000ffff0d7224 */ /* 0x000fe400078e0005 */
[----:B------:R-:W-:Y:S02]  /*10a10*/  IMAD.MOV.U32 R12, RZ, RZ, 0x2 ;  /* 0x00000002ff0c7424 */ /* 0x000fe400078e00ff */
[----:B------:R-:W-:-:S07]  /*10a20*/  IMAD.MOV.U32 R2, RZ, RZ, R14 ;  /* 0x000000ffff027224 */ /* 0x000fce00078e000e */
[----:B------:R-:W-:Y:S05]  /*10a30*/  WARPSYNC.COLLECTIVE R15, `(.L_x_361) ;  /* 0x000000000f087348 */ /* 0x000fea0003c00000 */
[----:B------:R0:W1:Y:S02]  /*10a40*/  SHFL.IDX P6, R14, R13, R12, R11 ;  /* 0x0000000c0d0e7389 */ /* 0x00006400000c000b */
[----:B01----:R-:W-:Y:S01]  /*10a50*/  ENDCOLLECTIVE ;  /* 0x000000000000791b */ /* 0x003fe20003800000 */
.L_x_361:
[----:B------:R-:W-:-:S05]  /*10a60*/  IADD3 R2, P0, R2, R0, RZ ;  /* 0x0000000002027210 */ /* 0x000fca0007f1e0ff */
[----:B------:R-:W-:-:S05]  /*10a70*/  IMAD.X R3, RZ, RZ, R3, P0 ;  /* 0x000000ffff037224 */ /* 0x000fca00000e0603 */
[----:B------:R-:W-:Y:S01]  /*10a80*/  @!PT LDS RZ, [RZ] ;  /* 0x00000000fffff984 */ /* 0x000fe20000000800 */
[----:B------:R-:W-:Y:S01]  /*10a90*/  @!PT LDS RZ, [RZ] ;  /* 0x00000000fffff984 */ /* 0x000fe20000000800 */
[----:B------:R-:W-:Y:S01]  /*10aa0*/  @!PT LDS RZ, [RZ] ;  /* 0x00000000fffff984 */ /* 0x000fe20000000800 */
[----:B------:R0:W-:Y:S01]  /*10ab0*/  LDGSTS.E.BYPASS.LTC128B.128 [R4+0x18c00], desc[UR36][R2.64], !P3 ;  /* 0x18c0000002047fae */ /* 0x0001e2000d901d64 */
[----:B------:R-:W-:-:S03]  /*10ac0*/  IMAD.MOV.U32 R13, RZ, RZ, R9 ;  /* 0x000000ffff0d7224 */ /* 0x000fc600078e0009 */
[----:B------:R0:W-:Y:S04]  /*10ad0*/  LDGSTS.E.BYPASS.LTC128B.128 [R4+0x1bc00], desc[UR36][R2.64+0x80], !P2 ;  /* 0x1bc0008002047fae */ /* 0x0001e8000d101d64 */
[----:B------:R0:W-:Y:S01]  /*10ae0*/  LDGSTS.E.BYPASS.LTC128B.128 [R4+0x1ec00], desc[UR36][R2.64+0x100], !P1 ;  /* 0x1ec0010002047fae */ /* 0x0001e2000c901d64 */
[----:B------:R-:W-:-:S07]  /*10af0*/  MOV R35, R14 ;  /* 0x0000000e00237202 */ /* 0x000fce0000000f00 */
[----:B0-----:R-:W-:Y:S05]  /*10b00*/  WARPSYNC.COLLECTIVE R15, `(.L_x_362) ;  /* 0x000000000f087348 */ /* 0x001fea0003c00000 */
[----:B------:R1:W2:Y:S02]  /*10b10*/  SHFL.IDX P6, R14, R13, R12, R11 ;  /* 0x0000000c0d0e7389 */ /* 0x0002a400000c000b */
[----:B012---:R-:W-:Y:S01]  /*10b20*/  ENDCOLLECTIVE ;  /* 0x000000000000791b */ /* 0x007fe20003800000 */
.L_x_362:
[----:B------:R-:W-:Y:S02]  /*10b30*/  IMAD.MOV.U32 R13, RZ, RZ, R5 ;  /* 0x000000ffff0d7224 */ /* 0x000fe400078e0005 */
[----:B------:R-:W-:Y:S02]  /*10b40*/  IMAD.MOV.U32 R12, RZ, RZ, 0x3 ;  /* 0x00000003ff0c7424 */ /* 0x000fe400078e00ff */
[----:B------:R-:W-:-:S07]  /*10b50*/  IMAD.MOV.U32 R2, RZ, RZ, R14 ;  /* 0x000000ffff027224 */ /* 0x000fce00078e000e */
[----:B------:R-:W-:Y:S05]  /*10b60*/  WARPSYNC.COLLECTIVE R15, `(.L_x_363) ;  /* 0x000000000f087348 */ /* 0x000fea0003c00000 */
[----:B------:R0:W1:Y:S02]  /*10b70*/  SHFL.IDX P6, R14, R13, R12, R11 ;  /* 0x0000000c0d0e7389 */ /* 0x00006400000c000b */
[----:B01----:R-:W-:Y:S01]  /*10b80*/  ENDCOLLECTIVE ;  /* 0x000000000000791b */ /* 0x003fe20003800000 */
.L_x_363:
        /* <DEDUP_REMOVED lines=9> */
[----:B------:R-:W-:-:S07]  /*10c20*/  IMAD.MOV.U32 R35, RZ, RZ, R14 ;  /* 0x000000ffff237224 */ /* 0x000fce00078e000e */
[----:B0-----:R-:W-:Y:S05]  /*10c30*/  WARPSYNC.COLLECTIVE R15, `(.L_x_364) ;  /* 0x000000000f087348 */ /* 0x001fea0003c00000 */
[----:B------:R1:W2:Y:S02]  /*10c40*/  SHFL.IDX P6, R14, R13, R12, R11 ;  /* 0x0000000c0d0e7389 */ /* 0x0002a400000c000b */
[----:B012---:R-:W-:Y:S01]  /*10c50*/  ENDCOLLECTIVE ;  /* 0x000000000000791b */ /* 0x007fe20003800000 */
.L_x_364:
[----:B------:R-:W-:Y:S01]  /*10c60*/  MOV R13, R5 ;  /* 0x00000005000d7202 */ /* 0x000fe20000000f00 */
[----:B------:R-:W-:Y:S02]  /*10c70*/  IMAD.MOV.U32 R12, RZ, RZ, 0x4 ;  /* 0x00000004ff0c7424 */ /* 0x000fe400078e00ff */
[----:B------:R-:W-:-:S07]  /*10c80*/  IMAD.MOV.U32 R2, RZ, RZ, R14 ;  /* 0x000000ffff027224 */ /* 0x000fce00078e000e */
[----:B------:R-:W-:Y:S05]  /*10c90*/  WARPSYNC.COLLECTIVE R15, `(.L_x_365) ;  /* 0x000000000f087348 */ /* 0x000fea0003c00000 */
[----:B------:R0:W1:Y:S02]  /*10ca0*/  SHFL.IDX P6, R14, R13, R12, R11 ;  /* 0x0000000c0d0e7389 */ /* 0x00006400000c000b */
[----:B01----:R-:W-:Y:S01]  /*10cb0*/  ENDCOLLECTIVE ;  /* 0x000000000000791b */ /* 0x003fe20003800000 */
.L_x_365:
        /* <DEDUP_REMOVED lines=13> */
.L_x_366:
[----:B------:R-:W-:Y:S02]  /*10d90*/  IMAD.MOV.U32 R13, RZ, RZ, R5 ;  /* 0x000000ffff0d7224 */ /* 0x000fe400078e0005 */
[----:B------:R-:W-:Y:S02]  /*10da0*/  IMAD.MOV.U32 R12, RZ, RZ, 0x5 ;  /* 0x00000005ff0c7424 */ /* 0x000fe400078e00ff */
[----:B------:R-:W-:-:S07]  /*10db0*/  IMAD.MOV.U32 R2, RZ, RZ, R14 ;  /* 0x000000ffff027224 */ /* 0x000fce00078e000e */
[----:B------:R-:W-:Y:S05]  /*10dc0*/  WARPSYNC.COLLECTIVE R15, `(.L_x_367) ;  /* 0x000000000f087348 */ /* 0x000fea0003c00000 */
[----:B------:R0:W1:Y:S02]  /*10dd0*/  SHFL.IDX P6, R14, R13, R12, R11 ;  /* 0x0000000c0d0e7389 */ /* 0x00006400000c000b */
[----:B01----:R-:W-:Y:S01]  /*10de0*/  ENDCOLLECTIVE ;  /* 0x000000000000791b */ /* 0x003fe20003800000 */
.L_x_367:
        /* <DEDUP_REMOVED lines=13> */
.L_x_368:
[----:B------:R-:W-:Y:S01]  /*10ec0*/  MOV R2, R14 ;  /* 0x0000000e00027202 */ /* 0x000fe20000000f00 */
[----:B------:R-:W-:Y:S06]  /*10ed0*/  BRA `(.L_x_369) ;  /* 0xffffffc000b47947 */ /* 0x000fec000383ffff */
.L_x_280:
[----:B-1----:R1:W4:Y:S02]  /*10ee0*/  SYNCS.PHASECHK.TRANS64.TRYWAIT P0, [R4+URZ+0x2a860], R2 ;  /* 0x02a86002040075a7 */ /* 0x002324000800017f */
[----:B----4-:R-:W-:Y:S05]  /*10ef0*/  @!P0 NANOSLEEP.SYNCS 0x989680 ;  /* 0x009896800000895d */ /* 0x010fea0003900000 */
[----:B------:R-:W4:Y:S02]  /*10f00*/  @!P0 SYNCS.PHASECHK.TRANS64 P0, [R4+URZ+0x2a860], R2 ;  /* 0x02a86002040085a7 */ /* 0x000f24000800007f */
[----:B----4-:R-:W-:Y:S05]  /*10f10*/  @!P0 BRA `(.L_x_280) ;  /* 0xfffffffc00f08947 */ /* 0x010fea000383ffff */
[----:B------:R-:W-:Y:S05]  /*10f20*/  BRA `(.L_x_370) ;  /* 0xffffffc400107947 */ /* 0x000fea000383ffff */
.L_x_281:
[----:B------:R-:W-:Y:S01]  /*10f30*/  BSSY B1, `(.L_x_371) ;  /* 0x0000008000017945 */ /* 0x000fe20003800000 */
[----:B------:R-:W-:Y:S02]  /*10f40*/  IMAD.MOV.U32 R13, RZ, RZ, R24 ;  /* 0x000000ffff0d7224 */ /* 0x000fe400078e0018 */
[----:B------:R-:W-:Y:S02]  /*10f50*/  IMAD.MOV.U32 R12, RZ, RZ, RZ ;  /* 0x000000ffff0c7224 */ /* 0x000fe400078e00ff */
[----:B------:R-:W-:Y:S02]  /*10f60*/  IMAD.MOV.U32 R11, RZ, RZ, 0x181f ;  /* 0x0000181fff0b7424 */ /* 0x000fe400078e00ff */
[----:B------:R-:W-:-:S07]  /*10f70*/  IMAD.MOV.U32 R15, RZ, RZ, -0x1 ;  /* 0xffffffffff0f7424 */ /* 0x000fce00078e00ff */
[----:B-12---:R-:W-:Y:S05]  /*10f80*/  WARPSYNC.COLLECTIVE R15, `(.L_x_372) ;  /* 0x000000000f087348 */ /* 0x006fea0003c00000 */
[----:B--2---:R0:W2:Y:S02]  /*10f90*/  SHFL.IDX P6, R14, R13, R12, R11 ;  /* 0x0000000c0d0e7389 */ /* 0x0040a400000c000b */
[----:B012---:R-:W-:Y:S01]  /*10fa0*/  ENDCOLLECTIVE ;  /* 0x000000000000791b */ /* 0x007fe20003800000 */
.L_x_372:
[----:B------:R-:W-:Y:S05]  /*10fb0*/  BSYNC B1 ;  /* 0x0000000000017941 */ /* 0x000fea0003800000 */
.L_x_371:
[----:B------:R-:W-:Y:S02]  /*10fc0*/  IMAD.MOV.U32 R13, RZ, RZ, R18 ;  /* 0x000000ffff0d7224 */ /* 0x000fe400078e0012 */
[----:B------:R-:W-:Y:S02]  /*10fd0*/  IMAD.MOV.U32 R12, RZ, RZ, RZ ;  /* 0x000000ffff0c7224 */ /* 0x000fe400078e00ff */
[----:B------:R-:W-:Y:S02]  /*10fe0*/  IMAD.MOV.U32 R11, RZ, RZ, 0x181f ;  /* 0x0000181fff0b7424 */ /* 0x000fe400078e00ff */
[----:B------:R-:W-:Y:S02]  /*10ff0*/  IMAD.MOV.U32 R15, RZ, RZ, -0x1 ;  /* 0xffffffffff0f7424 */ /* 0x000fe400078e00ff */
[----:B------:R-:W-:Y:S02]  /*11000*/  IMAD.MOV.U32 R3, RZ, RZ, R14 ;  /* 0x000000ffff037224 */ /* 0x000fe400078e000e */
[----:B------:R-:W-:-:S07]  /*11010*/  IMAD R5, R5, 0x2, R22 ;  /* 0x0000000205057824 */ /* 0x000fce00078e0216 */
[----:B------:R-:W-:Y:S05]  /*11020*/  WARPSYNC.COLLECTIVE R15, `(.L_x_373) ;  /* 0x000000000f087348 */ /* 0x000fea0003c00000 */
[----:B------:R0:W1:Y:S02]  /*11030*/  SHFL.IDX P6, R14, R13, R12, R11 ;  /* 0x0000000c0d0e7389 */ /* 0x00006400000c000b */
[----:B01----:R-:W-:Y:S01]  /*11040*/  ENDCOLLECTIVE ;  /* 0x000000000000791b */ /* 0x003fe20003800000 */
.L_x_373:
[----:B------:R-:W-:Y:S02]  /*11050*/  IMAD.MOV.U32 R13, RZ, RZ, R24 ;  /* 0x000000ffff0d7224 */ /* 0x000fe400078e0018 */
[----:B------:R-:W-:Y:S01]  /*11060*/  IMAD.MOV.U32 R12, RZ, RZ, 0x1 ;  /* 0x00000001ff0c7424 */ /* 0x000fe200078e00ff */
[----:B------:R-:W-:-:S07]  /*11070*/  MOV R2, R14 ;  /* 0x0000000e00027202 */ /* 0x000fce0000000f00 */
[----:B------:R-:W-:Y:S05]  /*11080*/  WARPSYNC.COLLECTIVE R15, `(.L_x_374) ;  /* 0x000000000f087348 */ /* 0x000fea0003c00000 */
[----:B------:R0:W1:Y:S02]  /*11090*/  SHFL.IDX P6, R14, R13, R12, R11 ;  /* 0x0000000c0d0e7389 */ /* 0x00006400000c000b */
[----:B01----:R-:W-:Y:S01]  /*110a0*/  ENDCOLLECTIVE ;  /* 0x000000000000791b */ /* 0x003fe20003800000 */
.L_x_374:
[----:B------:R-:W-:-:S05]  /*110b0*/  IADD3 R2, P1, R2, R0, RZ ;  /* 0x0000000002027210 */ /* 0x000fca0007f3e0ff */
[----:B------:R-:W-:Y:S01]  /*110c0*/  IMAD.X R3, RZ, RZ, R3, P1 ;  /* 0x000000ffff037224 */ /* 0x000fe200008e0603 */
[----:B------:R-:W-:-:S04]  /*110d0*/  LOP3.LUT P1, RZ, R29, 0x1, RZ, 0xc0, !PT ;  /* 0x000000011dff7812 */ /* 0x000fc8000782c0ff */
[----:B------:R-:W-:Y:S01]  /*110e0*/  ISETP.LT.OR P2, PT, R6, 0x1, !P1 ;  /* 0x000000010600780c */ /* 0x000fe20004f41670 */
[----:B------:R-:W-:-:S12]  /*110f0*/  IMAD.MOV.U32 R13, RZ, RZ, R18 ;  /* 0x000000ffff0d7224 */ /* 0x000fd800078e0012 */
[----:B------:R-:W-:Y:S01]  /*11100*/  @!PT LDS RZ, [RZ] ;  /* 0x00000000fffff984 */ /* 0x000fe20000000800 */
[----:B------:R-:W-:Y:S01]  /*11110*/  @!PT LDS RZ, [RZ] ;  /* 0x00000000fffff984 */ /* 0x000fe20000000800 */
[----:B------:R-:W-:Y:S01]  /*11120*/  @!PT LDS RZ, [RZ] ;  /* 0x00000000fffff984 */ /* 0x000fe20000000800 */
[----:B------:R-:W-:Y:S01]  /*11130*/  LDGSTS.E.BYPASS.LTC128B.128 [R5+0x400], desc[UR36][R2.64], !P2 ;  /* 0x0040000002057fae */ /* 0x000fe2000d101d64 */
[----:B------:R-:W-:-:S13]  /*11140*/  ISETP.LT.OR P2, PT, R6, 0x1, !P0 ;  /* 0x000000010600780c */ /* 0x000fda0004741670 */
[----:B------:R0:W-:Y:S02]  /*11150*/  LDGSTS.E.BYPASS.LTC128B.128 [R5+0x3400], desc[UR36][R2.64+0x80], !P2 ;  /* 0x0340008002057fae */ /* 0x0001e4000d101d64 */
[----:B0-----:R-:W-:-:S07]  /*11160*/  IMAD.MOV.U32 R3, RZ, RZ, R14 ;  /* 0x000000ffff037224 */ /* 0x001fce00078e000e */
[----:B------:R-:W-:Y:S05]  /*11170*/  WARPSYNC.COLLECTIVE R15, `(.L_x_375) ;  /* 0x000000000f087348 */ /* 0x000fea0003c00000 */
[----:B------:R0:W1:Y:S02]  /*11180*/  SHFL.IDX P6, R14, R13, R12, R11 ;  /* 0x0000000c0d0e7389 */ /* 0x00006400000c000b */
[----:B01----:R-:W-:Y:S01]  /*11190*/  ENDCOLLECTIVE ;  /* 0x000000000000791b */ /* 0x003fe20003800000 */
.L_x_375:
[----:B------:R-:W-:Y:S01]  /*111a0*/  IMAD.MOV.U32 R13, RZ, RZ, R24 ;  /* 0x000000ffff0d7224 */ /* 0x000fe200078e0018 */
[----:B------:R-:W-:Y:S01]  /*111b0*/  MOV R12, 0x2 ;  /* 0x00000002000c7802 */ /* 0x000fe20000000f00 */
[----:B------:R-:W-:-:S07]  /*111c0*/  IMAD.MOV.U32 R2, RZ, RZ, R14 ;  /* 0x000000ffff027224 */ /* 0x000fce00078e000e */
[----:B------:R-:W-:Y:S05]  /*111d0*/  WARPSYNC.COLLECTIVE R15, `(.L_x_376) ;  /* 0x000000000f087348 */ /* 0x000fea0003c00000 */
[----:B------:R0:W1:Y:S02]  /*111e0*/  SHFL.IDX P6, R14, R13, R12, R11 ;  /* 0x0000000c0d0e7389 */ /* 0x00006400000c000b */
[----:B01----:R-:W-:Y:S01]  /*111f0*/  ENDCOLLECTIVE ;  /* 0x000000000000791b */ /* 0x003fe20003800000 */
.L_x_376:
[----:B------:R-:W-:-:S05]  /*11200*/  IADD3 R2, P2, R2, R0, RZ ;  /* 0x0000000002027210 */ /* 0x000fca0007f5e0ff */
[----:B------:R-:W-:Y:S01]  /*11210*/  IMAD.X R3, RZ, RZ, R3, P2 ;  /* 0x000000ffff037224 */ /* 0x000fe200010e0603 */
        /* <DEDUP_REMOVED lines=12> */
.L_x_377:
[----:B------:R-:W-:Y:S02]  /*112e0*/  IMAD.MOV.U32 R13, RZ, RZ, R24 ;  /* 0x000000ffff0d7224 */ /* 0x000fe400078e0018 */
[----:B------:R-:W-:Y:S02]  /*112f0*/  IMAD.MOV.U32 R12, RZ, RZ, 0x3 ;  /* 0x00000003ff0c7424 */ /* 0x000fe400078e00ff */
[----:B------:R-:W-:-:S07]  /*11300*/  IMAD.MOV.U32 R2, RZ, RZ, R14 ;  /* 0x000000ffff027224 */ /* 0x000fce00078e000e */
[----:B------:R-:W-:Y:S05]  /*11310*/  WARPSYNC.COLLECTIVE R15, `(.L_x_378) ;  /* 0x000000000f087348 */ /* 0x000fea0003c00000 */
[----:B------:R0:W1:Y:S02]  /*11320*/  SHFL.IDX P6, R14, R13, R12, R11 ;  /* 0x0000000c0d0e7389 */ /* 0x00006400000c000b */
[----:B01----:R-:W-:Y:S01]  /*11330*/  ENDCOLLECTIVE ;  /* 0x000000000000791b */ /* 0x003fe20003800000 */
.L_x_378:
        /* <DEDUP_REMOVED lines=14> */
.L_x_379:
[----:B------:R-:W-:Y:S02]  /*11420*/  IMAD.MOV.U32 R13, RZ, RZ, R24 ;  /* 0x000000ffff0d7224 */ /* 0x000fe400078e0018 */
[----:B------:R-:W-:Y:S02]  /*11430*/  IMAD.MOV.U32 R12, RZ, RZ, 0x4 ;  /* 0x00000004ff0c7424 */ /* 0x000fe400078e00ff */
[----:B------:R-:W-:-:S07]  /*11440*/  IMAD.MOV.U32 R2, RZ, RZ, R14 ;  /* 0x000000ffff027224 */ /* 0x000fce00078e000e */
[----:B------:R-:W-:Y:S05]  /*11450*/  WARPSYNC.COLLECTIVE R15, `(.L_x_380) ;  /* 0x000000000f087348 */ /* 0x000fea0003c00000 */
[----:B------:R0:W1:Y:S02]  /*11460*/  SHFL.IDX P6, R14, R13, R12, R11 ;  /* 0x0000000c0d0e7389 */ /* 0x00006400000c000b */
[----:B01----:R-:W-:Y:S01]  /*11470*/  ENDCOLLECTIVE ;  /* 0x000000000000791b */ /* 0x003fe20003800000 */
.L_x_380:
[----:B------:R-:W-:-:S04]  /*11480*/  IADD3 R2, P2, R2, R0, RZ ;  /* 0x0000000002027210 */ /* 0x000fc80007f5e0ff */
[----:B------:R-:W-:Y:S02]  /*11490*/  IADD3.X R3, RZ, R3, RZ, P2, !PT ;  /* 0x00000003ff037210 */ /* 0x000fe400017fe4ff */
        /* <DEDUP_REMOVED lines=12> */
.L_x_381:
[----:B------:R-:W-:Y:S02]  /*11560*/  IMAD.MOV.U32 R13, RZ, RZ, R24 ;  /* 0x000000ffff0d7224 */ /* 0x000fe400078e0018 */
[----:B------:R-:W-:Y:S02]  /*11570*/  IMAD.MOV.U32 R12, RZ, RZ, 0x5 ;  /* 0x00000005ff0c7424 */ /* 0x000fe400078e00ff */
[----:B------:R-:W-:-:S07]  /*11580*/  IMAD.MOV.U32 R2, RZ, RZ, R14 ;  /* 0x000000ffff027224 */ /* 0x000fce00078e000e */
[----:B------:R-:W-:Y:S05]  /*11590*/  WARPSYNC.COLLECTIVE R15, `(.L_x_382) ;  /* 0x000000000f087348 */ /* 0x000fea0003c00000 */
[----:B------:R0:W1:Y:S02]  /*115a0*/  SHFL.IDX P6, R14, R13, R12, R11 ;  /* 0x0000000c0d0e7389 */ /* 0x00006400000c000b */
[----:B01----:R-:W-:Y:S01]  /*115b0*/  ENDCOLLECTIVE ;  /* 0x000000000000791b */ /* 0x003fe20003800000 */
.L_x_382:
[----:B------:R-:W-:-:S05]  /*115c0*/  IADD3 R2, P2, R2, R0, RZ ;  /* 0x0000000002027210 */ /* 0x000fca0007f5e0ff */
        /* <DEDUP_REMOVED lines=12> */
.L_x_383:
[----:B------:R-:W-:Y:S01]  /*11690*/  @!PT LDS RZ, [RZ] ;  /* 0x00000000fffff984 */ /* 0x000fe20000000800 */
[----:B------:R-:W-:Y:S01]  /*116a0*/  @!PT LDS RZ, [RZ] ;  /* 0x00000000fffff984 */ /* 0x000fe20000000800 */
[----:B------:R-:W-:Y:S01]  /*116b0*/  @!PT LDS RZ, [RZ] ;  /* 0x00000000fffff984 */ /* 0x000fe20000000800 */
[----:B------:R0:W-:Y:S01]  /*116c0*/  LDGSTS.E.BYPASS.LTC128B.128 [R5+0x5400], desc[UR36][R2.64+0x80], !P2 ;  /* 0x0540008002057fae */ /* 0x0001e2000d101d64 */
[----:B------:R-:W-:Y:S05]  /*116d0*/  BRA `(.L_x_384) ;  /* 0xffffffbc00fc7947 */ /* 0x000fea000383ffff */
.L_x_289:
[----:B0-----:R0:W1:Y:S02]  /*116e0*/  SYNCS.PHASECHK.TRANS64.TRYWAIT P0, [R0+URZ+0x2a860], R3 ;  /* 0x02a86003000075a7 */ /* 0x001064000800017f */
[----:B-1----:R-:W-:Y:S05]  /*116f0*/  @!P0 NANOSLEEP.SYNCS 0x989680 ;  /* 0x009896800000895d */ /* 0x002fea0003900000 */
[----:B------:R-:W1:Y:S02]  /*11700*/  @!P0 SYNCS.PHASECHK.TRANS64 P0, [R0+URZ+0x2a860], R3 ;  /* 0x02a86003000085a7 */ /* 0x000e64000800007f */
[----:B-1----:R-:W-:Y:S05]  /*11710*/  @!P0 BRA `(.L_x_289) ;  /* 0xfffffffc00f08947 */ /* 0x002fea000383ffff */
[----:B------:R-:W-:Y:S05]  /*11720*/  BRA `(.L_x_385) ;  /* 0xffffffc4000c7947 */ /* 0x000fea000383ffff */
.L_x_290:
[----:B------:R-:W-:Y:S01]  /*11730*/  BSSY B0, `(.L_x_386) ;  /* 0x0000008000007945 */ /* 0x000fe20003800000 */
[----:B------:R-:W-:Y:S02]  /*11740*/  IMAD.MOV.U32 R13, RZ, RZ, R24 ;  /* 0x000000ffff0d7224 */ /* 0x000fe400078e0018 */
[----:B------:R-:W-:Y:S02]  /*11750*/  IMAD.MOV.U32 R12, RZ, RZ, RZ ;  /* 0x000000ffff0c7224 */ /* 0x000fe400078e00ff */
[----:B------:R-:W-:Y:S02]  /*11760*/  IMAD.MOV.U32 R11, RZ, RZ, 0x181f ;  /* 0x0000181fff0b7424 */ /* 0x000fe400078e00ff */
[----:B------:R-:W-:-:S07]  /*11770*/  IMAD.MOV.U32 R15, RZ, RZ, -0x1 ;  /* 0xffffffffff0f7424 */ /* 0x000fce00078e00ff */
[----:B0-2---:R-:W-:Y:S05]  /*11780*/  WARPSYNC.COLLECTIVE R15, `(.L_x_387) ;  /* 0x000000000f087348 */ /* 0x005fea0003c00000 */
[----:B--2---:R1:W2:Y:S02]  /*11790*/  SHFL.IDX P6, R14, R13, R12, R11 ;  /* 0x0000000c0d0e7389 */ /* 0x0042a400000c000b */
[----:B012---:R-:W-:Y:S01]  /*117a0*/  ENDCOLLECTIVE ;  /* 0x000000000000791b */ /* 0x007fe20003800000 */
.L_x_387:
[----:B------:R-:W-:Y:S05]  /*117b0*/  BSYNC B0 ;  /* 0x0000000000007941 */ /* 0x000fea0003800000 */
.L_x_386:
[----:B------:R-:W0:Y:S01]  /*117c0*/  S2R R4, SR_TID.X ;  /* 0x0000000000047919 */ /* 0x000e220000002100 */
[----:B------:R-:W-:Y:S01]  /*117d0*/  IMAD.MOV.U32 R13, RZ, RZ, R18 ;  /* 0x000000ffff0d7224 */ /* 0x000fe200078e0012 */
[C---:B------:R-:W-:Y:S01]  /*117e0*/  LOP3.LUT R2, R29.reuse, 0x1, RZ, 0xc0, !PT ;  /* 0x000000011d027812 */ /* 0x040fe200078ec0ff */
[----:B------:R-:W-:Y:S01]  /*117f0*/  IMAD.MOV.U32 R12, RZ, RZ, RZ ;  /* 0x000000ffff0c7224 */ /* 0x000fe200078e00ff */
[----:B------:R-:W-:Y:S01]  /*11800*/  LOP3.LUT P0, RZ, R29, 0x2, RZ, 0xc0, !PT ;  /* 0x000000021dff7812 */ /* 0x000fe2000780c0ff */
[----:B------:R-:W-:Y:S01]  /*11810*/  IMAD.MOV.U32 R11, RZ, RZ, 0x181f ;  /* 0x0000181fff0b7424 */ /* 0x000fe200078e00ff */
[----:B------:R-:W-:Y:S01]  /*11820*/  ISETP.NE.U32.AND P1, PT, R2, 0x1, PT ;  /* 0x000000010200780c */ /* 0x000fe20003f25070 */
[----:B------:R-:W-:Y:S01]  /*11830*/  IMAD.MOV.U32 R15, RZ, RZ, -0x1 ;  /* 0xffffffffff0f7424 */ /* 0x000fe200078e00ff */
[C---:B------:R-:W-:Y:S01]  /*11840*/  ISETP.LT.OR P4, PT, R6.reuse, 0x1, !P0 ;  /* 0x000000010600780c */ /* 0x040fe20004781670 */
[----:B------:R-:W-:Y:S01]  /*11850*/  IMAD.MOV.U32 R3, RZ, RZ, R14 ;  /* 0x000000ffff037224 */ /* 0x000fe200078e000e */
[----:B------:R-:W-:-:S13]  /*11860*/  ISETP.LT.OR P3, PT, R6, 0x1, P1 ;  /* 0x000000010600780c */ /* 0x000fda0000f61670 */
[----:B0-----:R-:W-:Y:S05]  /*11870*/  WARPSYNC.COLLECTIVE R15, `(.L_x_388) ;  /* 0x000000000f087348 */ /* 0x001fea0003c00000 */
[----:B------:R1:W2:Y:S02]  /*11880*/  SHFL.IDX P6, R14, R13, R12, R11 ;  /* 0x0000000c0d0e7389 */ /* 0x0002a400000c000b */
[----:B012---:R-:W-:Y:S01]  /*11890*/  ENDCOLLECTIVE ;  /* 0x000000000000791b */ /* 0x007fe20003800000 */
.L_x_388:
[----:B------:R-:W-:Y:S02]  /*118a0*/  IMAD.MOV.U32 R13, RZ, RZ, R24 ;  /* 0x000000ffff0d7224 */ /* 0x000fe400078e0018 */
[----:B------:R-:W-:Y:S01]  /*118b0*/  IMAD.MOV.U32 R12, RZ, RZ, 0x1 ;  /* 0x00000001ff0c7424 */ /* 0x000fe200078e00ff */
[----:B------:R-:W-:-:S04]  /*118c0*/  SHF.L.U32 R4, R4, 0x3, RZ ;  /* 0x0000000304047819 */ /* 0x000fc800000006ff */
[----:B------:R-:W-:-:S05]  /*118d0*/  LOP3.LUT R4, R4, 0x38, RZ, 0xc0, !PT ;  /* 0x0000003804047812 */ /* 0x000fca00078ec0ff */
[----:B------:R-:W-:Y:S02]  /*118e0*/  IMAD.SHL.U32 R5, R4, 0x2, RZ ;  /* 0x0000000204057824 */ /* 0x000fe400078e00ff */
[----:B------:R-:W-:-:S03]  /*118f0*/  IMAD R4, R7, 0x2, R22 ;  /* 0x0000000207047824 */ /* 0x000fc600078e0216 */
[----:B------:R-:W-:-:S13]  /*11900*/  IADD3 R2, P2, R14, R5, RZ ;  /* 0x000000050e027210 */ /* 0x000fda0007f5e0ff */
[----:B------:R-:W-:Y:S05]  /*11910*/  WARPSYNC.COLLECTIVE R15, `(.L_x_389) ;  /* 0x000000000f087348 */ /* 0x000fea0003c00000 */
[----:B------:R0:W1:Y:S02]  /*11920*/  SHFL.IDX P6, R14, R13, R12, R11 ;  /* 0x0000000c0d0e7389 */ /* 0x00006400000c000b */
[----:B01----:R-:W-:Y:S01]  /*11930*/  ENDCOLLECTIVE ;  /* 0x000000000000791b */ /* 0x003fe20003800000 */
.L_x_389:
[----:B------:R-:W-:-:S05]  /*11940*/  IMAD.X R3, RZ, RZ, R3, P2 ;  /* 0x000000ffff037224 */ /* 0x000fca00010e0603 */
[----:B------:R-:W-:Y:S01]  /*11950*/  @!PT LDS RZ, [RZ] ;  /* 0x00000000fffff984 */ /* 0x000fe20000000800 */
[----:B------:R-:W-:Y:S01]  /*11960*/  @!PT LDS RZ, [RZ] ;  /* 0x00000000fffff984 */ /* 0x000fe20000000800 */
[----:B------:R-:W-:Y:S01]  /*11970*/  @!PT LDS RZ, [RZ] ;  /* 0x00000000fffff984 */ /* 0x000fe20000000800 */
[----:B------:R0:W-:Y:S01]  /*11980*/  LDGSTS.E.BYPASS.LTC128B.128 [R4+0x400], desc[UR36][R2.64], !P3 ;  /* 0x0040000002047fae */ /* 0x0001e2000d901d64 */
[----:B------:R-:W-:-:S03]  /*11990*/  ISETP.LT.OR P3, PT, R6, 0x11, P1 ;  /* 0x000000110600780c */ /* 0x000fc60000f61670 */
[----:B------:R0:W-:Y:S01]  /*119a0*/  LDGSTS.E.BYPASS.LTC128B.128 [R4+0x3400], desc[UR36][R2.64+0x80], !P4 ;  /* 0x0340008002047fae */ /* 0x0001e2000e101d64 */
[----:B------:R-:W-:Y:S01]  /*119b0*/  ISETP.LT.OR P4, PT, R6, 0x11, !P0 ;  /* 0x000000110600780c */ /* 0x000fe20004781670 */
[----:B------:R-:W-:Y:S02]  /*119c0*/  IMAD.MOV.U32 R13, RZ, RZ, R18 ;  /* 0x000000ffff0d7224 */ /* 0x000fe400078e0012 */
[----:B------:R-:W-:-:S10]  /*119d0*/  IMAD.MOV.U32 R8, RZ, RZ, R14 ;  /* 0x000000ffff087224 */ /* 0x000fd400078e000e */
[----:B0-----:R-:W-:Y:S05]  /*119e0*/  WARPSYNC.COLLECTIVE R15, `(.L_x_390) ;  /* 0x000000000f087348 */ /* 0x001fea0003c00000 */
[----:B------:R1:W2:Y:S02]  /*119f0*/  SHFL.IDX P6, R14, R13, R12, R11 ;  /* 0x0000000c0d0e7389 */ /* 0x0002a400000c000b */
[----:B012---:R-:W-:Y:S01]  /*11a00*/  ENDCOLLECTIVE ;  /* 0x000000000000791b */ /* 0x007fe20003800000 */
.L_x_390:
[----:B------:R-:W-:Y:S01]  /*11a10*/  IMAD.MOV.U32 R13, RZ, RZ, R24 ;  /* 0x000000ffff0d7224 */ /* 0x000fe200078e0018 */
[----:B------:R-:W-:Y:S02]  /*11a20*/  MOV R12, 0x2 ;  /* 0x00000002000c7802 */ /* 0x000fe40000000f00 */
[----:B------:R-:W-:-:S13]  /*11a30*/  IADD3 R2, P2, R14, R5, RZ ;  /* 0x000000050e027210 */ /* 0x000fda0007f5e0ff */
[----:B------:R-:W-:Y:S05]  /*11a40*/  WARPSYNC.COLLECTIVE R15, `(.L_x_391) ;  /* 0x000000000f087348 */ /* 0x000fea0003c00000 */
[----:B------:R0:W1:Y:S02]  /*11a50*/  SHFL.IDX P6, R14, R13, R12, R11 ;  /* 0x0000000c0d0e7389 */ /* 0x00006400000c000b */
[----:B01----:R-:W-:Y:S01]  /*11a60*/  ENDCOLLECTIVE ;  /* 0x000000000000791b */ /* 0x003fe20003800000 */
.L_x_391:
        /* <DEDUP_REMOVED lines=13> */
.L_x_392:
[----:B------:R-:W-:Y:S02]  /*11b40*/  IMAD.MOV.U32 R13, RZ, RZ, R24 ;  /* 0x000000ffff0d7224 */ /* 0x000fe400078e0018 */
[----:B------:R-:W-:Y:S02]  /*11b50*/  IMAD.MOV.U32 R12, RZ, RZ, 0x3 ;  /* 0x00000003ff0c7424 */ /* 0x000fe400078e00ff */
[----:B------:R-:W-:-:S07]  /*11b60*/  IMAD.MOV.U32 R10, RZ, RZ, R14 ;  /* 0x000000ffff0a7224 */ /* 0x000fce00078e000e */
[----:B------:R-:W-:Y:S05]  /*11b70*/  WARPSYNC.COLLECTIVE R15, `(.L_x_393) ;  /* 0x000000000f087348 */ /* 0x000fea0003c00000 */
[----:B------:R0:W1:Y:S02]  /*11b80*/  SHFL.IDX P6, R14, R13, R12, R11 ;  /* 0x0000000c0d0e7389 */ /* 0x00006400000c000b */
[----:B01----:R-:W-:Y:S01]  /*11b90*/  ENDCOLLECTIVE ;  /* 0x000000000000791b */ /* 0x003fe20003800000 */
.L_x_393:
[----:B------:R-:W-:-:S05]  /*11ba0*/  IADD3 R2, P2, R10, R5, RZ ;  /* 0x000000050a027210 */ /* 0x000fca0007f5e0ff */
[----:B------:R-:W-:-:S05]  /*11bb0*/  IMAD.X R3, RZ, RZ, R7, P2 ;  /* 0x000000ffff037224 */ /* 0x000fca00010e0607 */
        /* <DEDUP_REMOVED lines=12> */
.L_x_394:
[----:B------:R-:W-:Y:S01]  /*11c80*/  MOV R13, R24 ;  /* 0x00000018000d7202 */ /* 0x000fe20000000f00 */
[----:B------:R-:W-:Y:S01]  /*11c90*/  IMAD.MOV.U32 R12, RZ, RZ, 0x4 ;  /* 0x00000004ff0c7424 */ /* 0x000fe200078e00ff */
[----:B------:R-:W-:-:S13]  /*11ca0*/  IADD3 R2, P2, R14, R5, RZ ;  /* 0x000000050e027210 */ /* 0x000fda0007f5e0ff */
[----:B------:R-:W-:Y:S05]  /*11cb0*/  WARPSYNC.COLLECTIVE R15, `(.L_x_395) ;  /* 0x000000000f087348 */ /* 0x000fea0003c00000 */
[----:B------:R0:W1:Y:S02]  /*11cc0*/  SHFL.IDX P6, R14, R13, R12, R11 ;  /* 0x0000000c0d0e7389 */ /* 0x00006400000c000b */
[----:B01----:R-:W-:Y:S01]  /*11cd0*/  ENDCOLLECTIVE ;  /* 0x000000000000791b */ /* 0x003fe20003800000 */
.L_x_395:
        /* <DEDUP_REMOVED lines=13> */
.L_x_396:
[----:B------:R-:W-:Y:S02]  /*11db0*/  IMAD.MOV.U32 R13, RZ, RZ, R24 ;  /* 0x000000ffff0d7224 */ /* 0x000fe400078e0018 */
[----:B------:R-:W-:Y:S02]  /*11dc0*/  IMAD.MOV.U32 R12, RZ, RZ, 0x5 ;  /* 0x00000005ff0c7424 */ /* 0x000fe400078e00ff */
[----:B------:R-:W-:-:S07]  /*11dd0*/  IMAD.MOV.U32 R10, RZ, RZ, R14 ;  /* 0x000000ffff0a7224 */ /* 0x000fce00078e000e */
[----:B------:R-:W-:Y:S05]  /*11de0*/  WARPSYNC.COLLECTIVE R15, `(.L_x_397) ;  /* 0x000000000f087348 */ /* 0x000fea0003c00000 */
[----:B------:R0:W1:Y:S02]  /*11df0*/  SHFL.IDX P6, R14, R13, R12, R11 ;  /* 0x0000000c0d0e7389 */ /* 0x00006400000c000b */
[----:B01----:R-:W-:Y:S01]  /*11e00*/  ENDCOLLECTIVE ;  /* 0x000000000000791b */ /* 0x003fe20003800000 */
.L_x_397:
[----:B------:R-:W-:-:S05]  /*11e10*/  IADD3 R2, P2, R10, R5, RZ ;  /* 0x000000050a027210 */ /* 0x000fca0007f5e0ff */
[----:B------:R-:W-:-:S05]  /*11e20*/  IMAD.X R3, RZ, RZ, R7, P2 ;  /* 0x000000ffff037224 */ /* 0x000fca00010e0607 */
[----:B------:R-:W-:Y:S01]  /*11e30*/  @!PT LDS RZ, [RZ] ;  /* 0x00000000fffff984 */ /* 0x000fe20000000800 */
[----:B------:R-:W-:Y:S01]  /*11e40*/  @!PT LDS RZ, [RZ] ;  /* 0x00000000fffff984 */ /* 0x000fe20000000800 */
[----:B------:R-:W-:Y:S01]  /*11e50*/  @!PT LDS RZ, [RZ] ;  /* 0x00000000fffff984 */ /* 0x000fe20000000800 */
[----:B------:R0:W-:Y:S01]  /*11e60*/  LDGSTS.E.BYPASS.LTC128B.128 [R4+0x2400], desc[UR36][R2.64], !P3 ;  /* 0x0240000002047fae */ /* 0x0001e2000d901d64 */
[----:B------:R-:W-:-:S03]  /*11e70*/  IMAD.MOV.U32 R13, RZ, RZ, R18 ;  /* 0x000000ffff0d7224 */ /* 0x000fc600078e0012 */
[----:B------:R0:W-:Y:S01]  /*11e80*/  LDGSTS.E.BYPASS.LTC128B.128 [R4+0x5400], desc[UR36][R2.64+0x80], !P4 ;  /* 0x0540008002047fae */ /* 0x0001e2000e101d64 */
[----:B------:R-:W-:-:S07]  /*11e90*/  IMAD.MOV.U32 R24, RZ, RZ, R14 ;  /* 0x000000ffff187224 */ /* 0x000fce00078e000e */
[----:B0-----:R-:W-:Y:S05]  /*11ea0*/  WARPSYNC.COLLECTIVE R15, `(.L_x_398) ;  /* 0x000000000f087348 */ /* 0x001fea0003c00000 */
[----:B------:R1:W2:Y:S02]  /*11eb0*/  SHFL.IDX P6, R14, R13, R12, R11 ;  /* 0x0000000c0d0e7389 */ /* 0x0002a400000c000b */
[----:B012---:R-:W-:Y:S01]  /*11ec0*/  ENDCOLLECTIVE ;  /* 0x000000000000791b */ /* 0x007fe20003800000 */
.L_x_398:
[----:B------:R-:W-:Y:S05]  /*11ed0*/  BRA `(.L_x_399) ;  /* 0xffffffc000087947 */ /* 0x000fea000383ffff */
.L_x_295:
[----:B------:R-:W-:Y:S01]  /*11ee0*/  BSSY B0, `(.L_x_400) ;  /* 0x0000008000007945 */ /* 0x000fe20003800000 */
[----:B------:R-:W-:Y:S01]  /*11ef0*/  MOV R13, R16 ;  /* 0x00000010000d7202 */ /* 0x000fe20000000f00 */
[----:B------:R-:W-:Y:S02]  /*11f00*/  IMAD.MOV.U32 R12, RZ, RZ, RZ ;  /* 0x000000ffff0c7224 */ /* 0x000fe400078e00ff */
[----:B------:R-:W-:Y:S02]  /*11f10*/  IMAD.MOV.U32 R11, RZ, RZ, 0x1f ;  /* 0x0000001fff0b7424 */ /* 0x000fe400078e00ff */
[----:B------:R-:W-:-:S07]  /*11f20*/  IMAD.MOV.U32 R15, RZ, RZ, -0x1 ;  /* 0xffffffffff0f7424 */ /* 0x000fce00078e00ff */
[----:B------:R-:W-:Y:S05]  /*11f30*/  WARPSYNC.COLLECTIVE R15, `(.L_x_401) ;  /* 0x000000000f087348 */ /* 0x000fea0003c00000 */
[----:B------:R0:W1:Y:S02]  /*11f40*/  SHFL.IDX P6, R14, R13, R12, R11 ;  /* 0x0000000c0d0e7389 */ /* 0x00006400000c000b */
[----:B01----:R-:W-:Y:S01]  /*11f50*/  ENDCOLLECTIVE ;  /* 0x000000000000791b */ /* 0x003fe20003800000 */
.L_x_401:
[----:B------:R-:W-:Y:S05]  /*11f60*/  BSYNC B0 ;  /* 0x0000000000007941 */ /* 0x000fea0003800000 */
.L_x_400:
[----:B------:R-:W-:Y:S01]  /*11f70*/  IMAD.MOV.U32 R13, RZ, RZ, R16 ;  /* 0x000000ffff0d7224 */ /* 0x000fe200078e0010 */
[----:B------:R-:W-:Y:S01]  /*11f80*/  IADD3 R7, R19, R9, RZ ;  /* 0x0000000913077210 */ /* 0x000fe20007ffe0ff */
[----:B------:R-:W-:Y:S02]  /*11f90*/  IMAD.MOV.U32 R12, RZ, RZ, 0x1 ;  /* 0x00000001ff0c7424 */ /* 0x000fe400078e00ff */
[----:B------:R-:W-:Y:S02]  /*11fa0*/  IMAD.MOV.U32 R11, RZ, RZ, 0x1f ;  /* 0x0000001fff0b7424 */ /* 0x000fe400078e00ff */
[----:B------:R-:W-:Y:S02]  /*11fb0*/  IMAD.MOV.U32 R15, RZ, RZ, -0x1 ;  /* 0xffffffffff0f7424 */ /* 0x000fe400078e00ff */
[----:B------:R-:W-:-:S07]  /*11fc0*/  IMAD.MOV.U32 R0, RZ, RZ, R14 ;  /* 0x000000ffff007224 */ /* 0x000fce00078e000e */
[----:B------:R-:W-:Y:S05]  /*11fd0*/  WARPSYNC.COLLECTIVE R15, `(.L_x_402) ;  /* 0x000000000f087348 */ /* 0x000fea0003c00000 */
[----:B------:R0:W1:Y:S02]  /*11fe0*/  SHFL.IDX P6, R14, R13, R12, R11 ;  /* 0x0000000c0d0e7389 */ /* 0x00006400000c000b */
[----:B01----:R-:W-:Y:S01]  /*11ff0*/  ENDCOLLECTIVE ;  /* 0x000000000000791b */ /* 0x003fe20003800000 */
.L_x_402:
[----:B------:R-:W-:Y:S02]  /*12000*/  ULDC UR4, c[0x0][0xc3c] ;  /* 0x00030f0000047ab9 */ /* 0x000fe40000000800 */
[----:B------:R-:W-:-:S13]  /*12010*/  ISETP.GE.OR P1, PT, R7, UR4, !P0 ;  /* 0x0000000407007c0c */ /* 0x000fda000c726670 */
[----:B------:R-:W0:Y:S08]  /*12020*/  @!P1 LDC.64 R4, c[0x0][0xc80] ;  /* 0x00032000ff049b82 */ /* 0x000e300000000a00 */
[----:B------:R-:W1:Y:S01]  /*12030*/  @!P1 LDC.64 R2, c[0x0][0xc78] ;  /* 0x00031e00ff029b82 */ /* 0x000e620000000a00 */
[----:B------:R-:W-:Y:S01]  /*12040*/  CS2R R10, SRZ ;  /* 0x00000000000a7805 */ /* 0x000fe2000001ff00 */
[----:B------:R-:W-:-:S02]  /*12050*/  IMAD.MOV.U32 R8, RZ, RZ, R14 ;  /* 0x000000ffff087224 */ /* 0x000fc400078e000e */
[----:B0-----:R-:W-:-:S06]  /*12060*/  @!P1 IMAD.WIDE R4, R7, 0x4, R4 ;  /* 0x0000000407049825 */ /* 0x001fcc00078e0204 */
[----:B------:R-:W2:Y:S01]  /*12070*/  @!P1 LDG.E R4, desc[UR36][R4.64] ;  /* 0x0000002404049981 */ /* 0x000ea2000c1e1900 */
[----:B-1----:R-:W-:-:S06]  /*12080*/  @!P1 IMAD.WIDE R2, R7, 0x4, R2 ;  /* 0x0000000407029825 */ /* 0x002fcc00078e0202 */
[----:B------:R-:W3:Y:S01]  /*12090*/  @!P1 LDG.E R2, desc[UR36][R2.64] ;  /* 0x0000002402029981 */ /* 0x000ee2000c1e1900 */
[----:B------:R-:W-:Y:S01]  /*120a0*/  IMAD.MOV.U32 R7, RZ, RZ, RZ ;  /* 0x000000ffff077224 */ /* 0x000fe200078e00ff */
[C---:B------:R-:W-:Y:S02]  /*120b0*/  ISETP.GE.U32.AND P2, PT, R9.reuse, 0x2, PT ;  /* 0x000000020900780c */ /* 0x040fe40003f46070 */
[C---:B------:R-:W-:Y:S02]  /*120c0*/  ISETP.GE.U32.AND P3, PT, R9.reuse, 0x4, PT ;  /* 0x000000040900780c */ /* 0x040fe40003f66070 */
[C---:B------:R-:W-:Y:S02]  /*120d0*/  ISETP.GE.U32.AND P4, PT, R9.reuse, 0x8, PT ;  /* 0x000000080900780c */ /* 0x040fe40003f86070 */
[C---:B------:R-:W-:Y:S01]  /*120e0*/  ISETP.GE.U32.AND P5, PT, R9.reuse, 0x10, PT ;  /* 0x000000100900780c */ /* 0x040fe20003fa6070 */
[----:B--2---:R-:W-:Y:S02]  /*120f0*/  @!P1 IMAD.MOV.U32 R7, RZ, RZ, R4 ;  /* 0x000000ffff079224 */ /* 0x004fe400078e0004 */
[----:B---3--:R-:W-:Y:S01]  /*12100*/  @!P1 IMAD.MOV.U32 R10, RZ, RZ, R2 ;  /* 0x000000ffff0a9224 */ /* 0x008fe200078e0002 */
[----:B------:R-:W-:-:S03]  /*12110*/  ISETP.NE.AND P1, PT, R9, RZ, PT ;  /* 0x000000ff0900720c */ /* 0x000fc60003f25270 */
[----:B------:R-:W-:-:S10]  /*12120*/  IMAD R13, R10, R7, RZ ;  /* 0x000000070a0d7224 */ /* 0x000fd400078e02ff */
[----:B------:R-:W-:Y:S05]  /*12130*/  WARPSYNC.COLLECTIVE R15, `(.L_x_403) ;  /* 0x000000000f087348 */ /* 0x000fea0003c00000 */
[----:B------:R0:W1:Y:S02]  /*12140*/  SHFL.UP P6, R14, R13, R12, R11 ;  /* 0x0400000c0d0e7389 */ /* 0x00006400000c000b */
[----:B01----:R-:W-:Y:S01]  /*12150*/  ENDCOLLECTIVE ;  /* 0x000000000000791b */ /* 0x003fe20003800000 */
.L_x_403:
[----:B------:R-:W-:Y:S01]  /*12160*/  IMAD.MOV.U32 R12, RZ, RZ, 0x2 ;  /* 0x00000002ff0c7424 */ /* 0x000fe200078e00ff */
[----:B------:R-:W-:-:S05]  /*12170*/  SEL R6, R14, RZ, P1 ;  /* 0x000000ff0e067207 */ /* 0x000fca0000800000 */
[----:B------:R-:W-:-:S04]  /*12180*/  IMAD.IADD R6, R13, 0x1, R6 ;  /* 0x000000010d067824 */ /* 0x000fc800078e0206 */
[----:B------:R-:W-:-:S07]  /*12190*/  IMAD.MOV.U32 R13, RZ, RZ, R6 ;  /* 0x000000ffff0d7224 */ /* 0x000fce00078e0006 */
[----:B------:R-:W-:Y:S05]  /*121a0*/  WARPSYNC.COLLECTIVE R15, `(.L_x_404) ;  /* 0x000000000f087348 */ /* 0x000fea0003c00000 */
[----:B------:R0:W1:Y:S02]  /*121b0*/  SHFL.UP P6, R14, R13, R12, R11 ;  /* 0x0400000c0d0e7389 */ /* 0x00006400000c000b */
[----:B01----:R-:W-:Y:S01]  /*121c0*/  ENDCOLLECTIVE ;  /* 0x000000000000791b */ /* 0x003fe20003800000 */
.L_x_404:
[----:B------:R-:W-:Y:S01]  /*121d0*/  IMAD.MOV.U32 R12, RZ, RZ, 0x4 ;  /* 0x00000004ff0c7424 */ /* 0x000fe200078e00ff */
[----:B------:R-:W-:-:S05]  /*121e0*/  SEL R3, R14, RZ, P2 ;  /* 0x000000ff0e037207 */ /* 0x000fca0001000000 */
[----:B------:R-:W-:Y:S01]  /*121f0*/  IMAD.IADD R2, R6, 0x1, R3 ;  /* 0x0000000106027824 */ /* 0x000fe200078e0203 */
[----:B------:R-:W-:-:S03]  /*12200*/  MOV R6, RZ ;  /* 0x000000ff00067202 */ /* 0x000fc60000000f00 */
[----:B------:R-:W-:-:S07]  /*12210*/  IMAD.MOV.U32 R13, RZ, RZ, R2 ;  /* 0x000000ffff0d7224 */ /* 0x000fce00078e0002 */
[----:B------:R-:W-:Y:S05]  /*12220*/  WARPSYNC.COLLECTIVE R15, `(.L_x_405) ;  /* 0x000000000f087348 */ /* 0x000fea0003c00000 */
[----:B------:R0:W1:Y:S02]  /*12230*/  SHFL.UP P6, R14, R13, R12, R11 ;  /* 0x0400000c0d0e7389 */ /* 0x00006400000c000b */
[----:B01----:R-:W-:Y:S01]  /*12240*/  ENDCOLLECTIVE ;  /* 0x000000000000791b */ /* 0x003fe20003800000 */
.L_x_405:
[----:B------:R-:W-:Y:S01]  /*12250*/  IMAD.MOV.U32 R12, RZ, RZ, 0x8 ;  /* 0x00000008ff0c7424 */ /* 0x000fe200078e00ff */
[----:B------:R-:W-:-:S04]  /*12260*/  SEL R3, R14, RZ, P3 ;  /* 0x000000ff0e037207 */ /* 0x000fc80001800000 */
[----:B------:R-:W-:-:S05]  /*12270*/  IADD3 R3, R2, R3, RZ ;  /* 0x0000000302037210 */ /* 0x000fca0007ffe0ff */
[----:B------:R-:W-:-:S07]  /*12280*/  IMAD.MOV.U32 R13, RZ, RZ, R3 ;  /* 0x000000ffff0d7224 */ /* 0x000fce00078e0003 */
[----:B------:R-:W-:Y:S05]  /*12290*/  WARPSYNC.COLLECTIVE R15, `(.L_x_406) ;  /* 0x000000000f087348 */ /* 0x000fea0003c00000 */
[----:B------:R0:W1:Y:S02]  /*122a0*/  SHFL.UP P6, R14, R13, R12, R11 ;  /* 0x0400000c0d0e7389 */ /* 0x00006400000c000b */
[----:B01----:R-:W-:Y:S01]  /*122b0*/  ENDCOLLECTIVE ;  /* 0x000000000000791b */ /* 0x003fe20003800000 */
.L_x_406:
[----:B------:R-:W-:Y:S01]  /*122c0*/  IMAD.MOV.U32 R12, RZ, RZ, 0x10 ;  /* 0x00000010ff0c7424 */ /* 0x000fe200078e00ff */
[----:B------:R-:W-:-:S05]  /*122d0*/  SEL R4, R14, RZ, P4 ;  /* 0x000000ff0e047207 */ /* 0x000fca0002000000 */
[----:B------:R-:W-:-:S04]  /*122e0*/  IMAD.IADD R4, R3, 0x1, R4 ;  /* 0x0000000103047824 */ /* 0x000fc800078e0204 */
[----:B------:R-:W-:-:S07]  /*122f0*/  IMAD.MOV.U32 R13, RZ, RZ, R4 ;  /* 0x000000ffff0d7224 */ /* 0x000fce00078e0004 */
[----:B------:R-:W-:Y:S05]  /*12300*/  WARPSYNC.COLLECTIVE R15, `(.L_x_407) ;  /* 0x000000000f087348 */ /* 0x000fea0003c00000 */
[----:B------:R0:W1:Y:S02]  /*12310*/  SHFL.UP P6, R14, R13, R12, R11 ;  /* 0x0400000c0d0e7389 */ /* 0x00006400000c000b */
[----:B01----:R-:W-:Y:S01]  /*12320*/  ENDCOLLECTIVE ;  /* 0x000000000000791b */ /* 0x003fe20003800000 */
.L_x_407:
[----:B------:R-:W-:Y:S02]  /*12330*/  IMAD.MOV.U32 R12, RZ, RZ, 0x1f ;  /* 0x0000001fff0c7424 */ /* 0x000fe400078e00ff */
[----:B------:R-:W-:Y:S01]  /*12340*/  IMAD.MOV.U32 R11, RZ, RZ, 0x1f ;  /* 0x0000001fff0b7424 */ /* 0x000fe200078e00ff */
[----:B------:R-:W-:-:S05]  /*12350*/  SEL R3, R14, RZ, P5 ;  /* 0x000000ff0e037207 */ /* 0x000fca0002800000 */
[----:B------:R-:W-:-:S04]  /*12360*/  IMAD.IADD R2, R4, 0x1, R3 ;  /* 0x0000000104027824 */ /* 0x000fc800078e0203 */
[----:B------:R-:W-:-:S07]  /*12370*/  IMAD.MOV.U32 R13, RZ, RZ, R2 ;  /* 0x000000ffff0d7224 */ /* 0x000fce00078e0002 */
[----:B------:R-:W-:Y:S05]  /*12380*/  WARPSYNC.COLLECTIVE R15, `(.L_x_408) ;  /* 0x000000000f087348 */ /* 0x000fea0003c00000 */
[----:B------:R0:W1:Y:S02]  /*12390*/  SHFL.IDX P6, R14, R13, R12, R11 ;  /* 0x0000000c0d0e7389 */ /* 0x00006400000c000b */
[----:B01----:R-:W-:Y:S01]  /*123a0*/  ENDCOLLECTIVE ;  /* 0x000000000000791b */ /* 0x003fe20003800000 */
.L_x_408:
[----:B------:R-:W-:Y:S05]  /*123b0*/  BRA `(.L_x_409) ;  /* 0xffffffc000187947 */ /* 0x000fea000383ffff */
.L_x_298:
[----:B------:R-:W-:Y:S01]  /*123c0*/  BSSY B0, `(.L_x_410) ;  /* 0x0000007000007945 */ /* 0x000fe20003800000 */
[----:B------:R-:W-:Y:S02]  /*123d0*/  IMAD.MOV.U32 R12, RZ, RZ, 0x1 ;  /* 0x00000001ff0c7424 */ /* 0x000fe400078e00ff */
[----:B------:R-:W-:Y:S02]  /*123e0*/  IMAD.MOV.U32 R11, RZ, RZ, RZ ;  /* 0x000000ffff0b7224 */ /* 0x000fe400078e00ff */
[----:B------:R-:W-:-:S07]  /*123f0*/  IMAD.MOV.U32 R15, RZ, RZ, -0x1 ;  /* 0xffffffffff0f7424 */ /* 0x000fce00078e00ff */
[----:B------:R-:W-:Y:S05]  /*12400*/  WARPSYNC.COLLECTIVE R15, `(.L_x_411) ;  /* 0x000000000f087348 */ /* 0x000fea0003c00000 */
[----:B------:R0:W1:Y:S02]  /*12410*/  SHFL.UP P6, R14, R13, R12, R11 ;  /* 0x0400000c0d0e7389 */ /* 0x00006400000c000b */
[----:B01----:R-:W-:Y:S01]  /*12420*/  ENDCOLLECTIVE ;  /* 0x000000000000791b */ /* 0x003fe20003800000 */
.L_x_411:
[----:B------:R-:W-:Y:S05]  /*12430*/  BSYNC B0 ;  /* 0x0000000000007941 */ /* 0x000fea0003800000 */
.L_x_410:
[----:B------:R-:W-:Y:S01]  /*12440*/  SEL R14, R14, RZ, P1 ;  /* 0x000000ff0e0e7207 */ /* 0x000fe20000800000 */
[----:B------:R-:W-:Y:S02]  /*12450*/  IMAD.MOV.U32 R12, RZ, RZ, 0x2 ;  /* 0x00000002ff0c7424 */ /* 0x000fe400078e00ff */
[----:B------:R-:W-:Y:S02]  /*12460*/  IMAD.MOV.U32 R11, RZ, RZ, RZ ;  /* 0x000000ffff0b7224 */ /* 0x000fe400078e00ff */
[----:B------:R-:W-:Y:S02]  /*12470*/  IMAD.IADD R13, R13, 0x1, R14 ;  /* 0x000000010d0d7824 */ /* 0x000fe400078e020e */
[----:B------:R-:W-:-:S07]  /*12480*/  IMAD.MOV.U32 R15, RZ, RZ, -0x1 ;  /* 0xffffffffff0f7424 */ /* 0x000fce00078e00ff */
[----:B------:R-:W-:Y:S05]  /*12490*/  WARPSYNC.COLLECTIVE R15, `(.L_x_412) ;  /* 0x000000000f087348 */ /* 0x000fea0003c00000 */
[----:B------:R0:W1:Y:S02]  /*124a0*/  SHFL.UP P6, R14, R13, R12, R11 ;  /* 0x0400000c0d0e7389 */ /* 0x00006400000c000b */
[----:B01----:R-:W-:Y:S01]  /*124b0*/  ENDCOLLECTIVE ;  /* 0x000000000000791b */ /* 0x003fe20003800000 */
.L_x_412:
[----:B------:R-:W-:Y:S02]  /*124c0*/  MOV R12, 0x4 ;  /* 0x00000004000c7802 */ /* 0x000fe40000000f00 */
[----:B------:R-:W-:-:S05]  /*124d0*/  SEL R2, R14, RZ, P2 ;  /* 0x000000ff0e027207 */ /* 0x000fca0001000000 */
[----:B------:R-:W-:-:S04]  /*124e0*/  IMAD.IADD R2, R13, 0x1, R2 ;  /* 0x000000010d027824 */ /* 0x000fc800078e0202 */
[----:B------:R-:W-:-:S07]  /*124f0*/  IMAD.MOV.U32 R13, RZ, RZ, R2 ;  /* 0x000000ffff0d7224 */ /* 0x000fce00078e0002 */
[----:B------:R-:W-:Y:S05]  /*12500*/  WARPSYNC.COLLECTIVE R15, `(.L_x_413) ;  /* 0x000000000f087348 */ /* 0x000fea0003c00000 */
[----:B------:R0:W1:Y:S02]  /*12510*/  SHFL.UP P6, R14, R13, R12, R11 ;  /* 0x0400000c0d0e7389 */ /* 0x00006400000c000b */
[----:B01----:R-:W-:Y:S01]  /*12520*/  ENDCOLLECTIVE ;  /* 0x000000000000791b */ /* 0x003fe20003800000 */
.L_x_413:
[----:B------:R-:W-:Y:S01]  /*12530*/  IMAD.MOV.U32 R12, RZ, RZ, 0x8 ;  /* 0x00000008ff0c7424 */ /* 0x000fe200078e00ff */
[----:B------:R-:W-:-:S05]  /*12540*/  SEL R3, R14, RZ, P3 ;  /* 0x000000ff0e037207 */ /* 0x000fca0001800000 */
[----:B------:R-:W-:-:S04]  /*12550*/  IMAD.IADD R3, R2, 0x1, R3 ;  /* 0x0000000102037824 */ /* 0x000fc800078e0203 */
[----:B------:R-:W-:-:S07]  /*12560*/  IMAD.MOV.U32 R13, RZ, RZ, R3 ;  /* 0x000000ffff0d7224 */ /* 0x000fce00078e0003 */
[----:B------:R-:W-:Y:S05]  /*12570*/  WARPSYNC.COLLECTIVE R15, `(.L_x_414) ;  /* 0x000000000f087348 */ /* 0x000fea0003c00000 */
[----:B------:R0:W1:Y:S02]  /*12580*/  SHFL.UP P6, R14, R13, R12, R11 ;  /* 0x0400000c0d0e7389 */ /* 0x00006400000c000b */
[----:B01----:R-:W-:Y:S01]  /*12590*/  ENDCOLLECTIVE ;  /* 0x000000000000791b */ /* 0x003fe20003800000 */
.L_x_414:
[----:B------:R-:W-:Y:S01]  /*125a0*/  IMAD.MOV.U32 R12, RZ, RZ, 0x10 ;  /* 0x00000010ff0c7424 */ /* 0x000fe200078e00ff */
[----:B------:R-:W-:-:S05]  /*125b0*/  SEL R4, R14, RZ, P4 ;  /* 0x000000ff0e047207 */ /* 0x000fca0002000000 */
[----:B------:R-:W-:-:S04]  /*125c0*/  IMAD.IADD R4, R3, 0x1, R4 ;  /* 0x0000000103047824 */ /* 0x000fc800078e0204 */
[----:B------:R-:W-:-:S07]  /*125d0*/  IMAD.MOV.U32 R13, RZ, RZ, R4 ;  /* 0x000000ffff0d7224 */ /* 0x000fce00078e0004 */
[----:B------:R-:W-:Y:S05]  /*125e0*/  WARPSYNC.COLLECTIVE R15, `(.L_x_415) ;  /* 0x000000000f087348 */ /* 0x000fea0003c00000 */
[----:B------:R0:W1:Y:S02]  /*125f0*/  SHFL.UP P6, R14, R13, R12, R11 ;  /* 0x0400000c0d0e7389 */ /* 0x00006400000c000b */
[----:B01----:R-:W-:Y:S01]  /*12600*/  ENDCOLLECTIVE ;  /* 0x000000000000791b */ /* 0x003fe20003800000 */
.L_x_415:
[----:B------:R-:W-:Y:S01]  /*12610*/  IMAD.MOV.U32 R12, RZ, RZ, 0x1f ;  /* 0x0000001fff0c7424 */ /* 0x000fe200078e00ff */
[----:B------:R-:W-:Y:S02]  /*12620*/  MOV R11, 0x1f ;  /* 0x0000001f000b7802 */ /* 0x000fe40000000f00 */
[----:B------:R-:W-:-:S05]  /*12630*/  SEL R3, R14, RZ, P5 ;  /* 0x000000ff0e037207 */ /* 0x000fca0002800000 */
[----:B------:R-:W-:-:S04]  /*12640*/  IMAD.IADD R2, R4, 0x1, R3 ;  /* 0x0000000104027824 */ /* 0x000fc800078e0203 */
[----:B------:R-:W-:-:S07]  /*12650*/  IMAD.MOV.U32 R13, RZ, RZ, R2 ;  /* 0x000000ffff0d7224 */ /* 0x000fce00078e0002 */
[----:B------:R-:W-:Y:S05]  /*12660*/  WARPSYNC.COLLECTIVE R15, `(.L_x_416) ;  /* 0x000000000f087348 */ /* 0x000fea0003c00000 */
[----:B------:R0:W1:Y:S02]  /*12670*/  SHFL.IDX P6, R14, R13, R12, R11 ;  /* 0x0000000c0d0e7389 */ /* 0x00006400000c000b */
[----:B01----:R-:W-:Y:S01]  /*12680*/  ENDCOLLECTIVE ;  /* 0x000000000000791b */ /* 0x003fe20003800000 */
.L_x_416:
[----:B------:R-:W-:Y:S05]  /*12690*/  BRA `(.L_x_417) ;  /* 0xffffffc000047947 */ /* 0x000fea000383ffff */
.L_x_300:
[----:B------:R-:W-:Y:S01]  /*126a0*/  BSSY B0, `(.L_x_418) ;  /* 0x0000006000007945 */ /* 0x000fe20003800000 */
[----:B------:R-:W-:Y:S01]  /*126b0*/  PLOP3.LUT P6, PT, P6, PT, PT, 0x8, 0x0 ;  /* 0x000000000000781c */ /* 0x000fe200037ce170 */
[----:B------:R-:W-:-:S12]  /*126c0*/  IMAD.MOV.U32 R15, RZ, RZ, -0x1 ;  /* 0xffffffffff0f7424 */ /* 0x000fd800078e00ff */
[----:B0-----:R-:W-:Y:S05]  /*126d0*/  WARPSYNC.COLLECTIVE R15, `(.L_x_419) ;  /* 0x000000000f087348 */ /* 0x001fea0003c00000 */
[----:B------:R-:W-:Y:S01]  /*126e0*/  VOTE.ANY R14, PT, P6 ;  /* 0x00000000000e7806 */ /* 0x000fe200030e0100 */
[----:B0-----:R-:W-:Y:S06]  /*126f0*/  ENDCOLLECTIVE ;  /* 0x000000000000791b */ /* 0x001fec0003800000 */
.L_x_419:
[----:B------:R-:W-:Y:S05]  /*12700*/  BSYNC B0 ;  /* 0x0000000000007941 */ /* 0x000fea0003800000 */
.L_x_418:
[----:B------:R-:W-:Y:S02]  /*12710*/  IMAD.MOV.U32 R3, RZ, RZ, R14 ;  /* 0x000000ffff037224 */ /* 0x000fe400078e000e */
[----:B------:R-:W-:Y:S02]  /*12720*/  IMAD.MOV.U32 R13, RZ, RZ, R7 ;  /* 0x000000ffff0d7224 */ /* 0x000fe400078e0007 */
[----:B------:R-:W0:Y:S01]  /*12730*/  POPC R4, R3 ;  /* 0x0000000300047309 */ /* 0x000e220000000000 */
[----:B------:R-:W-:Y:S02]  /*12740*/  IMAD.MOV.U32 R11, RZ, RZ, 0x1f ;  /* 0x0000001fff0b7424 */ /* 0x000fe400078e00ff */
[----:B------:R-:W-:Y:S02]  /*12750*/  IMAD.MOV.U32 R15, RZ, RZ, -0x1 ;  /* 0xffffffffff0f7424 */ /* 0x000fe400078e00ff */
[----:B0-----:R-:W-:-:S07]  /*12760*/  IMAD.MOV.U32 R12, RZ, RZ, R4 ;  /* 0x000000ffff0c7224 */ /* 0x001fce00078e0004 */
[----:B------:R-:W-:Y:S05]  /*12770*/  WARPSYNC.COLLECTIVE R15, `(.L_x_420) ;  /* 0x000000000f087348 */ /* 0x000fea0003c00000 */
[----:B------:R0:W1:Y:S02]  /*12780*/  SHFL.IDX P6, R14, R13, R12, R11 ;  /* 0x0000000c0d0e7389 */ /* 0x00006400000c000b */
[----:B01----:R-:W-:Y:S01]  /*12790*/  ENDCOLLECTIVE ;  /* 0x000000000000791b */ /* 0x003fe20003800000 */
.L_x_420:
[----:B------:R-:W-:Y:S02]  /*127a0*/  IMAD.MOV.U32 R13, RZ, RZ, R10 ;  /* 0x000000ffff0d7224 */ /* 0x000fe400078e000a */
[----:B------:R-:W-:-:S07]  /*127b0*/  IMAD.MOV.U32 R7, RZ, RZ, R14 ;  /* 0x000000ffff077224 */ /* 0x000fce00078e000e */
[----:B------:R-:W-:Y:S05]  /*127c0*/  WARPSYNC.COLLECTIVE R15, `(.L_x_421) ;  /* 0x000000000f087348 */ /* 0x000fea0003c00000 */
[----:B------:R0:W1:Y:S02]  /*127d0*/  SHFL.IDX P6, R14, R13, R12, R11 ;  /* 0x0000000c0d0e7389 */ /* 0x00006400000c000b */
[----:B01----:R-:W-:Y:S01]  /*127e0*/  ENDCOLLECTIVE ;  /* 0x000000000000791b */ /* 0x003fe20003800000 */
.L_x_421:
[----:B------:R-:W-:Y:S01]  /*127f0*/  IMAD.MOV.U32 R10, RZ, RZ, R14 ;  /* 0x000000ffff0a7224 */ /* 0x000fe200078e000e */
[----:B------:R-:W-:Y:S06]  /*12800*/  BRA `(.L_x_422) ;  /* 0xffffffbc00e47947 */ /* 0x000fec000383ffff */
.L_x_302:
[----:B------:R-:W-:Y:S01]  /*12810*/  BSSY B0, `(.L_x_423) ;  /* 0x0000007000007945 */ /* 0x000fe20003800000 */
[----:B------:R-:W-:Y:S01]  /*12820*/  MOV R13, R2 ;  /* 0x00000002000d7202 */ /* 0x000fe20000000f00 */
[----:B------:R-:W-:Y:S02]  /*12830*/  IMAD.MOV.U32 R11, RZ, RZ, 0x1f ;  /* 0x0000001fff0b7424 */ /* 0x000fe400078e00ff */
[----:B------:R-:W-:-:S07]  /*12840*/  IMAD.MOV.U32 R15, RZ, RZ, -0x1 ;  /* 0xffffffffff0f7424 */ /* 0x000fce00078e00ff */
[----:B0123--:R-:W-:Y:S05]  /*12850*/  WARPSYNC.COLLECTIVE R15, `(.L_x_424) ;  /* 0x000000000f087348 */ /* 0x00ffea0003c00000 */
[----:B------:R4:W0:Y:S02]  /*12860*/  SHFL.IDX P6, R14, R13, R12, R11 ;  /* 0x0000000c0d0e7389 */ /* 0x00082400000c000b */
[----:B01234-:R-:W-:Y:S01]  /*12870*/  ENDCOLLECTIVE ;  /* 0x000000000000791b */ /* 0x01ffe20003800000 */
.L_x_424:
[----:B------:R-:W-:Y:S05]  /*12880*/  BSYNC B0 ;  /* 0x0000000000007941 */ /* 0x000fea0003800000 */
.L_x_423:
[----:B------:R-:W-:Y:S01]  /*12890*/  IMAD.MOV.U32 R6, RZ, RZ, R14 ;  /* 0x000000ffff067224 */ /* 0x000fe200078e000e */
[----:B------:R-:W-:Y:S06]  /*128a0*/  BRA `(.L_x_301) ;  /* 0xffffffbc00d47947 */ /* 0x000fec000383ffff */
.L_x_306:
[----:B-1----:R1:W3:Y:S02]  /*128b0*/  SYNCS.PHASECHK.TRANS64.TRYWAIT P0, [R4+URZ+0x2a820], R0 ;  /* 0x02a82000040075a7 */ /* 0x0022e4000800017f */
[----:B---3--:R-:W-:Y:S05]  /*128c0*/  @!P0 NANOSLEEP.SYNCS 0x989680 ;  /* 0x009896800000895d */ /* 0x008fea0003900000 */
[----:B------:R-:W3:Y:S02]  /*128d0*/  @!P0 SYNCS.PHASECHK.TRANS64 P0, [R4+URZ+0x2a820], R0 ;  /* 0x02a82000040085a7 */ /* 0x000ee4000800007f */
[----:B---3--:R-:W-:Y:S05]  /*128e0*/  @!P0 BRA `(.L_x_306) ;  /* 0xfffffffc00f08947 */ /* 0x008fea000383ffff */
[----:B------:R-:W-:Y:S05]  /*128f0*/  BRA `(.L_x_425) ;  /* 0xffffffc4002c7947 */ /* 0x000fea000383ffff */
.L_x_307:
[----:B------:R-:W3:Y:S01]  /*12900*/  S2R R2, SR_TID.X ;  /* 0x0000000000027919 */ /* 0x000ee20000002100 */
[----:B------:R-:W-:Y:S01]  /*12910*/  BSSY B0, `(.L_x_426) ;  /* 0x000000a000007945 */ /* 0x000fe20003800000 */
[----:B------:R-:W-:Y:S02]  /*12920*/  IMAD.MOV.U32 R12, RZ, RZ, RZ ;  /* 0x000000ffff0c7224 */ /* 0x000fe400078e00ff */
[----:B------:R-:W-:Y:S02]  /*12930*/  IMAD.MOV.U32 R11, RZ, RZ, 0x1f ;  /* 0x0000001fff0b7424 */ /* 0x000fe400078e00ff */
[----:B------:R-:W-:Y:S01]  /*12940*/  IMAD.MOV.U32 R15, RZ, RZ, -0x1 ;  /* 0xffffffffff0f7424 */ /* 0x000fe200078e00ff */
[----:B---3--:R-:W-:-:S04]  /*12950*/  SHF.R.U32.HI R2, RZ, 0x5, R2 ;  /* 0x00000005ff027819 */ /* 0x008fc80000011602 */
[----:B------:R-:W-:-:S05]  /*12960*/  LOP3.LUT R2, R2, 0x3, RZ, 0xc0, !PT ;  /* 0x0000000302027812 */ /* 0x000fca00078ec0ff */
[----:B------:R-:W-:-:S07]  /*12970*/  IMAD.MOV.U32 R13, RZ, RZ, R2 ;  /* 0x000000ffff0d7224 */ /* 0x000fce00078e0002 */
[----:B012---:R-:W-:Y:S05]  /*12980*/  WARPSYNC.COLLECTIVE R15, `(.L_x_427) ;  /* 0x000000000f087348 */ /* 0x007fea0003c00000 */
[----:B------:R3:W4:Y:S02]  /*12990*/  SHFL.IDX P6, R14, R13, R12, R11 ;  /* 0x0000000c0d0e7389 */ /* 0x00072400000c000b */
[----:B01234-:R-:W-:Y:S01]  /*129a0*/  ENDCOLLECTIVE ;  /* 0x000000000000791b */ /* 0x01ffe20003800000 */
.L_x_427:
[----:B------:R-:W-:Y:S05]  /*129b0*/  BSYNC B0 ;  /* 0x0000000000007941 */ /* 0x000fea0003800000 */
.L_x_426:
[----:B------:R-:W-:Y:S05]  /*129c0*/  BRA `(.L_x_428) ;  /* 0xffffffc400147947 */ /* 0x000fea000383ffff */
.L_x_310:
[----:B------:R-:W-:Y:S01]  /*129d0*/  BSSY B1, `(.L_x_429) ;  /* 0x0000006000017945 */ /* 0x000fe20003800000 */
[----:B------:R-:W-:-:S07]  /*129e0*/  IMAD.MOV.U32 R15, RZ, RZ, -0x1 ;  /* 0xffffffffff0f7424 */ /* 0x000fce00078e00ff */
[----:B012---:R-:W-:Y:S05]  /*129f0*/  WARPSYNC.COLLECTIVE R15, `(.L_x_430) ;  /* 0x000000000f0c7348 */ /* 0x007fea0003c00000 */
[----:B------:R-:W-:Y:S02]  /*12a00*/  ELECT P6, UR62, PT ;  /* 0x00000000003e782f */ /* 0x000fe400038c0000 */
[----:B------:R-:W-:Y:S01]  /*12a10*/  MOV R14, UR62 ;  /* 0x0000003e000e7c02 */ /* 0x000fe20008000f00 */
[----:B012---:R-:W-:Y:S10]  /*12a20*/  ENDCOLLECTIVE ;  /* 0x000000000000791b */ /* 0x007ff40003800000 */
.L_x_430:
[----:B------:R-:W-:Y:S05]  /*12a30*/  BSYNC B1 ;  /* 0x0000000000017941 */ /* 0x000fea0003800000 */
.L_x_429:
[----:B------:R-:W-:Y:S05]  /*12a40*/  BRA `(.L_x_431) ;  /* 0xffffffc4000c7947 */ /* 0x000fea000383ffff */
.L_x_312:
[----:B-1----:R1:W3:Y:S02]  /*12a50*/  SYNCS.PHASECHK.TRANS64.TRYWAIT P1, [R5+URZ+0x2a840], R0 ;  /* 0x02a84000050075a7 */ /* 0x0022e4000802017f */
[----:B---3--:R-:W-:Y:S05]  /*12a60*/  @!P1 NANOSLEEP.SYNCS 0x989680 ;  /* 0x009896800000995d */ /* 0x008fea0003900000 */
[----:B------:R-:W3:Y:S02]  /*12a70*/  @!P1 SYNCS.PHASECHK.TRANS64 P1, [R5+URZ+0x2a840], R0 ;  /* 0x02a84000050095a7 */ /* 0x000ee4000802007f */
[----:B---3--:R-:W-:Y:S05]  /*12a80*/  @!P1 BRA `(.L_x_312) ;  /* 0xfffffffc00f09947 */ /* 0x008fea000383ffff */
[----:B------:R-:W-:Y:S05]  /*12a90*/  BRA `(.L_x_432) ;  /* 0xffffffc400347947 */ /* 0x000fea000383ffff */
.L_x_314:
[----:B---3--:R3:W4:Y:S02]  /*12aa0*/  SYNCS.PHASECHK.TRANS64.TRYWAIT P1, [R27+URZ+0x2a840], R2 ;  /* 0x02a840021b0075a7 */ /* 0x008724000802017f */
[----:B----4-:R-:W-:Y:S05]  /*12ab0*/  @!P1 NANOSLEEP.SYNCS 0x989680 ;  /* 0x009896800000995d */ /* 0x010fea0003900000 */
[----:B------:R-:W4:Y:S02]  /*12ac0*/  @!P1 SYNCS.PHASECHK.TRANS64 P1, [R27+URZ+0x2a840], R2 ;  /* 0x02a840021b0095a7 */ /* 0x000f24000802007f */
[----:B----4-:R-:W-:Y:S05]  /*12ad0*/  @!P1 BRA `(.L_x_314) ;  /* 0xfffffffc00f09947 */ /* 0x010fea000383ffff */
[----:B------:R-:W-:Y:S05]  /*12ae0*/  BRA `(.L_x_433) ;  /* 0xffffffc400407947 */ /* 0x000fea000383ffff */
.L_x_316:
[----:B----4-:R4:W0:Y:S02]  /*12af0*/  SYNCS.PHASECHK.TRANS64.TRYWAIT P1, [R5+URZ+0x2a860], R0 ;  /* 0x02a86000050075a7 */ /* 0x010824000802017f */
[----:B0-----:R-:W-:Y:S05]  /*12b00*/  @!P1 NANOSLEEP.SYNCS 0x989680 ;  /* 0x009896800000995d */ /* 0x001fea0003900000 */
[----:B------:R-:W0:Y:S02]  /*12b10*/  @!P1 SYNCS.PHASECHK.TRANS64 P1, [R5+URZ+0x2a860], R0 ;  /* 0x02a86000050095a7 */ /* 0x000e24000802007f */
[----:B0-----:R-:W-:Y:S05]  /*12b20*/  @!P1 BRA `(.L_x_316) ;  /* 0xfffffffc00f09947 */ /* 0x001fea000383ffff */
[----:B------:R-:W-:Y:S05]  /*12b30*/  BRA `(.L_x_434) ;  /* 0xffffffc4003c7947 */ /* 0x000fea000383ffff */
.L_x_435:
        /* <DEDUP_REMOVED lines=12> */
.L_x_3205:


//--------------------- .text._ZN7cutlass13device_kernelIN5flash11enable_sm90INS1_16FlashAttnFwdSm90INS1_25CollectiveMainloopFwdSm90ILi2EN4cute5tupleIJNS5_1CILi1EEES8_S8_EEENS6_IJNS7_ILi128EEENS7_ILi96EEENS7_ILi192EEEEEELi128ENS_10bfloat16_tEfNS_4arch4Sm90ELb0ELb0ELb0ELb1ELb1ELb1ELb0ELb1ELb1ELb1ELb1ELb0EEENS1_21CollectiveEpilogueFwdINS6_IJSA_SA_SB_EEES9_SE_SG_Li256ELb1ELb1ELb1ELb0EEENS1_36VarlenDynamicPersistentTileSchedulerILi128ELi96ELi256ELi128ELb1ELb1ELb1ELb0ELb1ELb1EEEEEEEEEvNT_6ParamsE --------------------------
	.section	.text._ZN7cutlass13device_kernelIN5flash11enable_sm90INS1_16FlashAttnFwdSm90INS1_25CollectiveMainloopFwdSm90ILi2EN4cute5tupleIJNS5_1CILi1EEES8_S8_EEENS6_IJNS7_ILi128EEENS7_ILi96EEENS7_ILi192EEEEEELi128ENS_10bfloat16_tEfNS_4arch4Sm90ELb0ELb0ELb0ELb1ELb1ELb1ELb0ELb1ELb1ELb1ELb1ELb0EEENS1_21CollectiveEpilogueFwdINS6_IJSA_SA_SB_EEES9_SE_SG_Li256ELb1ELb1ELb1ELb0EEENS1_36VarlenDynamicPersistentTileSchedulerILi128ELi96ELi256ELi128ELb1ELb1ELb1ELb0ELb1ELb1EEEEEEEEEvNT_6ParamsE,"ax",@progbits
	.align	128
.text._ZN7cutlass13device_kernelIN5flash11enable_sm90INS1_16FlashAttnFwdSm90INS1_25CollectiveMainloopFwdSm90ILi2EN4cute5tupleIJNS5_1CILi1EEES8_S8_EEENS6_IJNS7_ILi128EEENS7_ILi96EEENS7_ILi192EEEEEELi128ENS_10bfloat16_tEfNS_4arch4Sm90ELb0ELb0ELb0ELb1ELb1ELb1ELb0ELb1ELb1ELb1ELb1ELb0EEENS1_21CollectiveEpilogueFwdINS6_IJSA_SA_SB_EEES9_SE_SG_Li256ELb1ELb1ELb1ELb0EEENS1_36VarlenDynamicPersistentTileSchedulerILi128ELi96ELi256ELi128ELb1ELb1ELb1ELb0ELb1ELb1EEEEEEEEEvNT_6ParamsE:
        .type           _ZN7cutlass13device_kernelIN5flash11enable_sm90INS1_16FlashAttnFwdSm90INS1_25CollectiveMainloopFwdSm90ILi2EN4cute5tupleIJNS5_1CILi1EEES8_S8_EEENS6_IJNS7_ILi128EEENS7_ILi96EEENS7_ILi192EEEEEELi128ENS_10bfloat16_tEfNS_4arch4Sm90ELb0ELb0ELb0ELb1ELb1ELb1ELb0ELb1ELb1ELb1ELb1ELb0EEENS1_21CollectiveEpilogueFwdINS6_IJSA_SA_SB_EEES9_SE_SG_Li256ELb1ELb1ELb1ELb0EEENS1_36VarlenDynamicPersistentTileSchedulerILi128ELi96ELi256ELi128ELb1ELb1ELb1ELb0ELb1ELb1EEEEEEEEEvNT_6ParamsE,@function
        .size           _ZN7cutlass13device_kernelIN5flash11enable_sm90INS1_16FlashAttnFwdSm90INS1_25CollectiveMainloopFwdSm90ILi2EN4cute5tupleIJNS5_1CILi1EEES8_S8_EEENS6_IJNS7_ILi128EEENS7_ILi96EEENS7_ILi192EEEEEELi128ENS_10bfloat16_tEfNS_4arch4Sm90ELb0ELb0ELb0ELb1ELb1ELb1ELb0ELb1ELb1ELb1ELb1ELb0EEENS1_21CollectiveEpilogueFwdINS6_IJSA_SA_SB_EEES9_SE_SG_Li256ELb1ELb1ELb1ELb0EEENS1_36VarlenDynamicPersistentTileSchedulerILi128ELi96ELi256ELi128ELb1ELb1ELb1ELb0ELb1ELb1EEEEEEEEEvNT_6ParamsE,(.L_x_3206 - _ZN7cutlass13device_kernelIN5flash11enable_sm90INS1_16FlashAttnFwdSm90INS1_25CollectiveMainloopFwdSm90ILi2EN4cute5tupleIJNS5_1CILi1EEES8_S8_EEENS6_IJNS7_ILi128EEENS7_ILi96EEENS7_ILi192EEEEEELi128ENS_10bfloat16_tEfNS_4arch4Sm90ELb0ELb0ELb0ELb1ELb1ELb1ELb0ELb1ELb1ELb1ELb1ELb0EEENS1_21CollectiveEpilogueFwdINS6_IJSA_SA_SB_EEES9_SE_SG_Li256ELb1ELb1ELb1ELb0EEENS1_36VarlenDynamicPersistentTileSchedulerILi128ELi96ELi256ELi128ELb1ELb1ELb1ELb0ELb1ELb1EEEEEEEEEvNT_6ParamsE)
        .other          _ZN7cutlass13device_kernelIN5flash11enable_sm90INS1_16FlashAttnFwdSm90INS1_25CollectiveMainloopFwdSm90ILi2EN4cute5tupleIJNS5_1CILi1EEES8_S8_EEENS6_IJNS7_ILi128EEENS7_ILi96EEENS7_ILi192EEEEEELi128ENS_10bfloat16_tEfNS_4arch4Sm90ELb0ELb0ELb0ELb1ELb1ELb1ELb0ELb1ELb1ELb1ELb1ELb0EEENS1_21CollectiveEpilogueFwdINS6_IJSA_SA_SB_EEES9_SE_SG_Li256ELb1ELb1ELb1ELb0EEENS1_36VarlenDynamicPersistentTileSchedulerILi128ELi96ELi256ELi128ELb1ELb1ELb1ELb0ELb1ELb1EEEEEEEEEvNT_6ParamsE,@"STO_CUDA_ENTRY STV_DEFAULT"
_ZN7cutlass13device_kernelIN5flash11enable_sm90INS1_16FlashAttnFwdSm90INS1_25CollectiveMainloopFwdSm90ILi2EN4cute5tupleIJNS5_1CILi1EEES8_S8_EEENS6_IJNS7_ILi128EEENS7_ILi96EEENS7_ILi192EEEEEELi128ENS_10bfloat16_tEfNS_4arch4Sm90ELb0ELb0ELb0ELb1ELb1ELb1ELb0ELb1ELb1ELb1ELb1ELb0EEENS1_21CollectiveEpilogueFwdINS6_IJSA_SA_SB_EEES9_SE_SG_Li256ELb1ELb1ELb1ELb0EEENS1_36VarlenDynamicPersistentTileSchedulerILi128ELi96ELi256ELi128ELb1ELb1ELb1ELb0ELb1ELb1EEEEEEEEEvNT_6ParamsE:
[----:B------:R-:W0:Y:S02]  /*0000*/  LDC R1, c[0x0][0x28] ;  /* 0x00000a00ff017b82 */ /* 0x000e240000000800 */
[----:B0-----:R-:W-:Y:S01]  /*0010*/  VIADD R1, R1, 0xffffff78 ;  /* 0xffffff7801017836 */ /* 0x001fe20000000000 */
[----:B------:R-:W0:Y:S01]  /*0020*/  S2R R0, SR_TID.X ;  /* 0x0000000000007919 */ /* 0x000e220000002100 */
[----:B------:R-:W-:Y:S01]  /*0030*/  ELECT P0, URZ, PT ;  /* 0x00000000003f782f */ /* 0x000fe20003800000 */
[----:B------:R-:W-:Y:S01]  /*0040*/  BSSY B0, `(.L_x_436) ;  /* 0x000000e000007945 */ /* 0x000fe20003800000 */
[----:B0-----:R-:W-:-:S05]  /*0050*/  SHF.R.U32.HI R2, RZ, 0x5, R0 ;  /* 0x00000005ff027819 */ /* 0x001fca0000011600 */
[----:B------:R-:W0:Y:S02]  /*0060*/  SHFL.IDX PT, R3, R2, RZ, 0x1f ;  /* 0x00001fff02037589 */ /* 0x000e2400000e0000 */
[----:B0-----:R-:W-:Y:S02]  /*0070*/  ISETP.EQ.AND P0, PT, R3, RZ, P0 ;  /* 0x000000ff0300720c */ /* 0x001fe40000702270 */
[----:B------:R-:W-:-:S11]  /*0080*/  SHF.R.U32.HI R3, RZ, 0x7, R0 ;  /* 0x00000007ff037819 */ /* 0x000fd60000011600 */
[----:B------:R-:W-:Y:S05]  /*0090*/  @!P0 BRA `(.L_x_437) ;  /* 0x0000000000208947 */ /* 0x000fea0003800000 */
[----:B------:R-:W-:Y:S02]  /*00a0*/  ULDC.64 UR4, c[0x0][0x198] ;  /* 0x0000660000047ab9 */ /* 0x000fe40000000a00 */
[----:B------:R-:W-:Y:S02]  /*00b0*/  UIADD3 UR6, UP0, UR4, 0x570, URZ ;  /* 0x0000057004067890 */ /* 0x000fe4000ff1e03f */
[----:B------:R-:W-:Y:S02]  /*00c0*/  UIADD3 UR4, UP1, UR4, 0x670, URZ ;  /* 0x0000067004047890 */ /* 0x000fe4000ff3e03f */
[----:B------:R-:W-:Y:S02]  /*00d0*/  UIADD3.X UR7, URZ, UR5, URZ, UP0, !UPT ;  /* 0x000000053f077290 */ /* 0x000fe400087fe43f */
[----:B------:R-:W-:-:S07]  /*00e0*/  UIADD3.X UR5, URZ, UR5, URZ, UP1, !UPT ;  /* 0x000000053f057290 */ /* 0x000fce0008ffe43f */
[----:B------:R0:W-:Y:S02]  /*00f0*/  UTMACCTL.PF [UR6] ;  /* 0x00000000060079b9 */ /* 0x0001e40008040000 */
[----:B------:R0:W-:Y:S02]  /*0100*/  UTMACCTL.PF [UR4] ;  /* 0x00000000040079b9 */ /* 0x0001e40008040000 */
[----:B0-----:R-:W-:Y:S01]  /*0110*/  NOP ;  /* 0x0000000000007918 */ /* 0x001fe20000000000 */
.L_x_437:
[----:B------:R-:W-:Y:S05]  /*0120*/  BSYNC B0 ;  /* 0x0000000000007941 */ /* 0x000fea0003800000 */
.L_x_436:
[----:B------:R-:W-:Y:S01]  /*0130*/  VOTEU.ANY UP0, P0 ;  /* 0x00000000003f7886 */ /* 0x000fe20000000100 */
[----:B------:R-:W0:Y:S01]  /*0140*/  SHFL.IDX PT, R3, R3, RZ, 0x1f ;  /* 0x00001fff03037589 */ /* 0x000e2200000e0000 */
[----:B------:R-:W-:Y:S01]  /*0150*/  UMOV UR4, 0x80 ;  /* 0x0000008000047882 */ /* 0x000fe20000000000 */
[----:B------:R-:W-:Y:S01]  /*0160*/  UMOV UR7, 0x100 ;  /* 0x0000010000077882 */ /* 0x000fe20000000000 */
[----:B------:R-:W-:Y:S01]  /*0170*/  VOTEU.ANY UP1, P0 ;  /* 0x00000000003f7886 */ /* 0x000fe20000020100 */
[----:B------:R-:W1:Y:S01]  /*0180*/  @UP0 S2UR UR8, SR_CgaCtaId ;  /* 0x00000000000809c3 */ /* 0x000e620000008800 */
[----:B------:R-:W2:Y:S01]  /*0190*/  SHFL.IDX PT, R4, R2, RZ, 0x1f ;  /* 0x00001fff02047589 */ /* 0x000ea200000e0000 */
[----:B------:R-:W-:Y:S01]  /*01a0*/  @UP0 UMOV UR6, 0x400 ;  /* 0x0000040000060882 */ /* 0x000fe20000000000 */
[----:B------:R-:W-:-:S04]  /*01b0*/  @UP0 UIADD3 UR4, -UR4, 0x100000, URZ ;  /* 0x0010000004040890 */ /* 0x000fc8000fffe13f */
[----:B------:R-:W-:Y:S02]  /*01c0*/  @UP0 USHF.L.U32 UR5, UR4, 0xb, URZ ;  /* 0x0000000b04050899 */ /* 0x000fe4000800063f */
[----:B------:R-:W-:Y:S01]  /*01d0*/  @UP0 USHF.L.U32 UR4, UR4, 0x1, URZ ;  /* 0x0000000104040899 */ /* 0x000fe2000800063f */
[----:B------:R-:W-:Y:S01]  /*01e0*/  VOTEU.ANY UP2, P0 ;  /* 0x00000000003f7886 */ /* 0x000fe20000040100 */
[----:B0-----:R-:W-:Y:S01]  /*01f0*/  R2UR UR9, R3 ;  /* 0x00000000030972ca */ /* 0x001fe200000e0000 */
[----:B-1----:R-:W-:Y:S01]  /*0200*/  @UP0 ULEA UR8, UR8, UR6, 0x18 ;  /* 0x0000000608080291 */ /* 0x002fe2000f8ec03f */
[----:B--2---:R-:W-:Y:S01]  /*0210*/  ISETP.NE.AND P1, PT, R4, RZ, PT ;  /* 0x000000ff0400720c */ /* 0x004fe20003f25270 */
[----:B------:R-:W-:-:S04]  /*0220*/  @UP0 UIADD3 UR6, -UR7, 0x100000, URZ ;  /* 0x0010000007060890 */ /* 0x000fc8000fffe13f */
[----:B------:R-:W-:Y:S02]  /*0230*/  @UP0 USHF.L.U32 UR7, UR6, 0xb, URZ ;  /* 0x0000000b06070899 */ /* 0x000fe4000800063f */
[----:B------:R-:W-:-:S04]  /*0240*/  @UP0 USHF.L.U32 UR6, UR6, 0x1, URZ ;  /* 0x0000000106060899 */ /* 0x000fc8000800063f */
[----:B------:R-:W-:Y:S01]  /*0250*/  UISETP.NE.AND UP0, UPT, UR9, URZ, UPT ;  /* 0x0000003f0900728c */ /* 0x000fe2000bf05270 */
[----:B------:R-:W0:Y:S02]  /*0260*/  FENCE.VIEW.ASYNC.S ;  /* 0x00000000000073c6 */ /* 0x000e240000000000 */
[----:B0-----:R0:W1:Y:S05]  /*0270*/  @UP1 SYNCS.EXCH.64 URZ, [UR8+0x2a800], UR4 ;  /* 0x02a80004083f15b2 */ /* 0x00106a0008000100 */
[----:B------:R0:W2:Y:S01]  /*0280*/  @UP2 SYNCS.EXCH.64 URZ, [UR8+0x2a820], UR6 ;  /* 0x02a82006083f25b2 */ /* 0x0000a20008000100 */
        /* <DEDUP_REMOVED lines=14> */
[----:B0-----:R3:W4:Y:S08]  /*0370*/  SYNCS.EXCH.64 URZ, [UR8+0x2a830], UR4 ;  /* 0x02a83004083f75b2 */ /* 0x0017300008000100 */
[----:B------:R3:W0:Y:S01]  /*0380*/  SYNCS.EXCH.64 URZ, [UR8+0x2a840], UR6 ;  /* 0x02a84006083f75b2 */ /* 0x0006220008000100 */
[----:B------:R3:W0:Y:S01]  /*0390*/  SYNCS.EXCH.64 URZ, [UR8+0x2a838], UR4 ;  /* 0x02a83804083f75b2 */ /* 0x0006220008000100 */
[----:B------:R3:W0:Y:S02]  /*03a0*/  SYNCS.EXCH.64 URZ, [UR8+0x2a848], UR6 ;  /* 0x02a84806083f75b2 */ /* 0x0006240008000100 */
[----:B---3--:R-:W-:Y:S01]  /*03b0*/  NOP ;  /* 0x0000000000007918 */ /* 0x008fe20000000000 */
.L_x_438:
[----:B------:R-:W3:Y:S01]  /*03c0*/  SHFL.IDX PT, R3, R2, RZ, 0x1f ;  /* 0x00001fff02037589 */ /* 0x000ee200000e0000 */
[----:B------:R-:W-:Y:S01]  /*03d0*/  NOP ;  /* 0x0000000000007918 */ /* 0x000fe20000000000 */
[----:B---3--:R-:W-:-:S13]  /*03e0*/  ISETP.NE.AND P0, PT, R3, RZ, PT ;  /* 0x000000ff0300720c */ /* 0x008fda0003f05270 */
        /* <DEDUP_REMOVED lines=17> */
[----:B------:R3:W0:Y:S02]  /*0500*/  SYNCS.EXCH.64 URZ, [UR8+0x2a868], UR6 ;  /* 0x02a86806083f75b2 */ /* 0x0006240008000100 */
[----:B---3--:R-:W-:Y:S01]  /*0510*/  NOP ;  /* 0x0000000000007918 */ /* 0x008fe20000000000 */
.L_x_439:
[----:B------:R-:W3:Y:S01]  /*0520*/  SHFL.IDX PT, R3, R2, RZ, 0x1f ;  /* 0x00001fff02037589 */ /* 0x000ee200000e0000 */
[----:B------:R-:W-:Y:S01]  /*0530*/  NOP ;  /* 0x0000000000007918 */ /* 0x000fe20000000000 */
[----:B---3--:R-:W-:-:S13]  /*0540*/  ISETP.NE.AND P0, PT, R3, RZ, PT ;  /* 0x000000ff0300720c */ /* 0x008fda0003f05270 */
        /* <DEDUP_REMOVED lines=13> */
[----:B------:R3:W0:Y:S02]  /*0620*/  SYNCS.EXCH.64 URZ, [UR6+0x2a888], UR4 ;  /* 0x02a88804063f75b2 */ /* 0x0006240008000100 */
[----:B---3--:R-:W-:Y:S01]  /*0630*/  NOP ;  /* 0x0000000000007918 */ /* 0x008fe20000000000 */
.L_x_440:
        /* <DEDUP_REMOVED lines=22> */
.L_x_441:
        /* <DEDUP_REMOVED lines=22> */
.L_x_442:
[----:B------:R-:W-:Y:S01]  /*0900*/  PLOP3.LUT P0, PT, PT, PT, UP0, 0x80, 0x0 ;  /* 0x000000000000781c */ /* 0x000fe20003f0f008 */
[----:B------:R-:W-:Y:S01]  /*0910*/  UMOV UR60, 0x1 ;  /* 0x00000001003c7882 */ /* 0x000fe20000000000 */
[----:B------:R-:W-:Y:S01]  /*0920*/  NOP ;  /* 0x0000000000007918 */ /* 0x000fe20000000000 */
[----:B------:R-:W-:Y:S01]  /*0930*/  USEL UR60, UR60, 0x2, !UP0 ;  /* 0x000000023c3c7887 */ /* 0x000fe2000c000000 */
[----:B------:R-:W-:Y:S01]  /*0940*/  BSSY B9, `(.L_x_443) ;  /* 0x0001feb000097945 */ /* 0x000fe20003800000 */
[----:B------:R-:W-:Y:S01]  /*0950*/  ULDC.64 UR56, c[0x0][0x208] ;  /* 0x0000820000387ab9 */ /* 0x000fe20000000a00 */
[----:B012-4-:R-:W-:Y:S07]  /*0960*/  BAR.SYNC.DEFER_BLOCKING 0x0 ;  /* 0x0000000000007b1d */ /* 0x017fee0000010000 */
[----:B------:R-:W-:Y:S05]  /*0970*/  @!P0 BRA `(.L_x_444) ;  /* 0x0000018c00548947 */ /* 0x000fea0003800000 */
.L_x_445:
[----:B------:R-:W-:-:S08]  /*0980*/  NOP ;  /* 0x0000000000007918 */ /* 0x000fd00000000000 */
[----:B------:R-:W0:Y:S02]  /*0990*/  USETMAXREG.TRY_ALLOC.CTAPOOL UP0, 0xe8 ;  /* 0x000000e8000079c8 */ /* 0x000e240008000600 */
[----:B0-----:R-:W-:-:S13]  /*09a0*/  PLOP3.LUT P0, PT, PT, PT, UP0, 0x80, 0x0 ;  /* 0x000000000000781c */ /* 0x001fda0003f0f008 */
[----:B------:R-:W-:Y:S05]  /*09b0*/  @!P0 BRA `(.L_x_445) ;  /* 0xfffffffc00f08947 */ /* 0x000fea000383ffff */
[----:B------:R-:W0:Y:S08]  /*09c0*/  S2UR UR4, SR_CgaCtaId ;  /* 0x00000000000479c3 */ /* 0x000e300000008800 */
[----:B------:R-:W-:Y:S06]  /*09d0*/  BAR.ARV 0x8, 0x180 ;  /* 0x0206000000007b1d */ /* 0x000fec0000002000 */
[----:B------:R-:W-:-:S02]  /*09e0*/  MOV R2, 0x400 ;  /* 0x0000040000027802 */ /* 0x000fc40000000f00 */
[----:B------:R-:W-:Y:S01]  /*09f0*/  BAR.SYNC.DEFER_BLOCKING 0x5, 0x180 ;  /* 0x0146000000007b1d */ /* 0x000fe20000010000 */
[----:B0-----:R-:W-:-:S05]  /*0a00*/  IMAD.U32 R183, RZ, RZ, UR4 ;  /* 0x00000004ffb77e24 */ /* 0x001fca000f8e00ff */
[----:B------:R-:W-:Y:S01]  /*0a10*/  ULDC UR4, c[0x0][0xc3c] ;  /* 0x00030f0000047ab9 */ /* 0x000fe20000000800 */
[----:B------:R-:W-:-:S05]  /*0a20*/  LEA R2, R183, R2, 0x18 ;  /* 0x00000002b7027211 */ /* 0x000fca00078ec0ff */
[----:B------:R-:W0:Y:S01]  /*0a30*/  LDS.128 R144, [R2+0x2a8d0] ;  /* 0x02a8d00002907984 */ /* 0x000e220000000c00 */
[----:B------:R-:W-:Y:S06]  /*0a40*/  BAR.ARV 0x4, 0x180 ;  /* 0x0106000000007b1d */ /* 0x000fec0000002000 */
[----:B0-----:R-:W-:-:S13]  /*0a50*/  ISETP.GE.AND P0, PT, R147, UR4, PT ;  /* 0x0000000493007c0c */ /* 0x001fda000bf06270 */
[----:B------:R-:W-:Y:S05]  /*0a60*/  @P0 BRA `(.L_x_446) ;  /* 0x000001fc00600947 */ /* 0x000fea0003800000 */
[----:B------:R-:W-:Y:S01]  /*0a70*/  VIADD R0, R0, 0xffffff80 ;  /* 0xffffff8000007836 */ /* 0x000fe20000000000 */
[----:B------:R-:W-:Y:S01]  /*0a80*/  R2UR UR59, R2 ;  /* 0x00000000023b72ca */ /* 0x000fe200000e0000 */
[----:B------:R-:W-:Y:S01]  /*0a90*/  IMAD.MOV.U32 R191, RZ, RZ, RZ ;  /* 0x000000ffffbf7224 */ /* 0x000fe200078e00ff */
[----:B------:R-:W-:Y:S01]  /*0aa0*/  ULOP3.LUT UR58, UR60, 0x1, URZ, 0xfc, !UPT ;  /* 0x000000013c3a7892 */ /* 0x000fe2000f8efc3f */
[----:B------:R-:W-:Y:S01]  /*0ab0*/  IMAD.MOV.U32 R167, RZ, RZ, RZ ;  /* 0x000000ffffa77224 */ /* 0x000fe200078e00ff */
[----:B------:R-:W-:Y:S01]  /*0ac0*/  SHF.R.S32.HI R3, RZ, 0x1f, R0 ;  /* 0x0000001fff037819 */ /* 0x000fe20000011400 */
[----:B------:R-:W-:Y:S02]  /*0ad0*/  IMAD.MOV.U32 R181, RZ, RZ, RZ ;  /* 0x000000ffffb57224 */ /* 0x000fe400078e00ff */
[----:B------:R-:W-:Y:S01]  /*0ae0*/  IMAD.MOV.U32 R174, RZ, RZ, RZ ;  /* 0x000000ffffae7224 */ /* 0x000fe200078e00ff */
[CC--:B------:R-:W-:Y:S02]  /*0af0*/  LEA.HI R5, R3.reuse, R0.reuse, RZ, 0x4 ;  /* 0x0000000003057211 */ /* 0x0c0fe400078f20ff */
[----:B------:R-:W-:-:S02]  /*0b00*/  LEA.HI R8, R3, R0, RZ, 0x2 ;  /* 0x0000000003087211 */ /* 0x000fc400078f10ff */
[----:B------:R-:W-:Y:S01]  /*0b10*/  SHF.R.S32.HI R6, RZ, 0x4, R5 ;  /* 0x00000004ff067819 */ /* 0x000fe20000011405 */
[----:B------:R-:W-:Y:S01]  /*0b20*/  UIADD3 UR59, UR59, 0xc400, URZ ;  /* 0x0000c4003b3b7890 */ /* 0x000fe2000fffe03f */
[----:B------:R-:W-:Y:S02]  /*0b30*/  LOP3.LUT R9, R8, 0xfffffffc, RZ, 0xc0, !PT ;  /* 0xfffffffc08097812 */ /* 0x000fe400078ec0ff */
[----:B------:R-:W-:Y:S02]  /*0b40*/  LEA.HI R7, R5, R6, RZ, 0x1 ;  /* 0x0000000605077211 */ /* 0x000fe400078f08ff */
[-C--:B------:R-:W-:Y:S01]  /*0b50*/  LEA.HI R4, R3, R0.reuse, RZ, 0x7 ;  /* 0x0000000003047211 */ /* 0x080fe200078f38ff */
[----:B------:R-:W-:Y:S01]  /*0b60*/  IMAD.IADD R214, R0, 0x1, -R9 ;  /* 0x0000000100d67824 */ /* 0x000fe200078e0a09 */
[----:B------:R-:W-:Y:S02]  /*0b70*/  LOP3.LUT R7, R7, 0x1ffffffe, RZ, 0xc0, !PT ;  /* 0x1ffffffe07077812 */ /* 0x000fe400078ec0ff */
[CC--:B------:R-:W-:Y:S01]  /*0b80*/  LEA.HI R217, R3.reuse, R0.reuse, RZ, 0x3 ;  /* 0x0000000003d97211 */ /* 0x0c0fe200078f18ff */
[----:B------:R-:W-:Y:S01]  /*0b90*/  IMAD.SHL.U32 R160, R214, 0x4, RZ ;  /* 0x00000004d6a07824 */ /* 0x000fe200078e00ff */
[----:B------:R-:W-:Y:S01]  /*0ba0*/  LOP3.LUT R11, R4, 0xffffff80, RZ, 0xc0, !PT ;  /* 0xffffff80040b7812 */ /* 0x000fe200078ec0ff */
[----:B------:R-:W-:Y:S01]  /*0bb0*/  IMAD.IADD R7, R6, 0x1, -R7 ;  /* 0x0000000106077824 */ /* 0x000fe200078e0a07 */
[----:B------:R-:W-:Y:S01]  /*0bc0*/  LEA.HI R6, R3, R0, RZ, 0x5 ;  /* 0x0000000003067211 */ /* 0x000fe200078f28ff */
[----:B------:R-:W-:Y:S01]  /*0bd0*/  VIADD R171, R160, 0x40 ;  /* 0x00000040a0ab7836 */ /* 0x000fe20000000000 */
[----:B------:R-:W-:Y:S01]  /*0be0*/  LOP3.LUT R5, R5, 0x3fffff0, RZ, 0xc0, !PT ;  /* 0x03fffff005057812 */ /* 0x000fe200078ec0ff */
[----:B------:R-:W-:Y:S01]  /*0bf0*/  IMAD.IADD R220, R0, 0x1, -R11 ;  /* 0x0000000100dc7824 */ /* 0x000fe200078e0a0b */
[----:B------:R-:W-:Y:S01]  /*0c00*/  LOP3.LUT R3, R217, 0xfffffff8, RZ, 0xc0, !PT ;  /* 0xfffffff8d9037812 */ /* 0x000fe200078ec0ff */
[----:B------:R-:W-:Y:S01]  /*0c10*/  VIADD R169, R160, 0x20 ;  /* 0x00000020a0a97836 */ /* 0x000fe20000000000 */
[----:B------:R-:W-:Y:S01]  /*0c20*/  SHF.R.S32.HI R6, RZ, 0x5, R6 ;  /* 0x00000005ff067819 */ /* 0x000fe20000011406 */
[C---:B------:R-:W-:Y:S01]  /*0c30*/  IMAD.IADD R5, R0.reuse, 0x1, -R5 ;  /* 0x0000000100057824 */ /* 0x040fe200078e0a05 */
[----:B------:R-:W-:Y:S01]  /*0c40*/  SHF.R.S32.HI R9, RZ, 0x1f, R220 ;  /* 0x0000001fff097819 */ /* 0x000fe200000114dc */
[----:B------:R-:W-:Y:S01]  /*0c50*/  IMAD.IADD R186, R0, 0x1, -R3 ;  /* 0x0000000100ba7824 */ /* 0x000fe200078e0a03 */
[--C-:B------:R-:W-:Y:S01]  /*0c60*/  SHF.R.S32.HI R166, RZ, 0x2, R8.reuse ;  /* 0x00000002ffa67819 */ /* 0x100fe20000011408 */
[----:B------:R-:W-:Y:S01]  /*0c70*/  IMAD.IADD R0, R160, 0x1, R171 ;  /* 0x00000001a0007824 */ /* 0x000fe200078e02ab */
[----:B------:R-:W-:Y:S01]  /*0c80*/  SHF.R.S32.HI R3, RZ, 0x1f, R8 ;  /* 0x0000001fff037819 */ /* 0x000fe20000011408 */
[----:B------:R-:W-:Y:S01]  /*0c90*/  IMAD R16, R6, 0x10, R5 ;  /* 0x0000001006107824 */ /* 0x000fe200078e0205 */
[----:B------:R-:W-:Y:S01]  /*0ca0*/  LEA.HI R10, R9, R220, RZ, 0x2 ;  /* 0x000000dc090a7211 */ /* 0x000fe200078f10ff */
[----:B------:R-:W-:Y:S01]  /*0cb0*/  IMAD.IADD R13, R160, 0x1, R169 ;  /* 0x00000001a00d7824 */ /* 0x000fe200078e02a9 */
[----:B------:R-:W-:Y:S01]  /*0cc0*/  LEA.HI R3, R3, R166, RZ, 0x3 ;  /* 0x000000a603037211 */ /* 0x000fe200078f18ff */
[----:B------:R-:W-:Y:S01]  /*0cd0*/  IMAD R15, R16, 0x8, R7 ;  /* 0x00000008100f7824 */ /* 0x000fe200078e0207 */
[----:B------:R-:W-:Y:S01]  /*0ce0*/  SHF.R.S32.HI R5, RZ, 0x1f, R0 ;  /* 0x0000001fff057819 */ /* 0x000fe20000011400 */
[----:B------:R-:W-:Y:S01]  /*0cf0*/  IMAD.SHL.U32 R179, R6, 0x200, RZ ;  /* 0x0000020006b37824 */ /* 0x000fe200078e00ff */
[----:B------:R-:W-:Y:S01]  /*0d00*/  IADD3 R18, R166, 0x40, RZ ;  /* 0x00000040a6127810 */ /* 0x000fe20007ffe0ff */
[----:B------:R-:W-:Y:S01]  /*0d10*/  IMAD.SHL.U32 R16, R214, 0x8, RZ ;  /* 0x00000008d6107824 */ /* 0x000fe200078e00ff */
[--C-:B------:R-:W-:Y:S01]  /*0d20*/  SHF.R.S32.HI R11, RZ, 0x2, R10.reuse ;  /* 0x00000002ff0b7819 */ /* 0x100fe2000001140a */
[----:B------:R-:W-:Y:S01]  /*0d30*/  IMAD.SHL.U32 R184, R186, 0x8, RZ ;  /* 0x00000008bab87824 */ /* 0x000fe200078e00ff */
[----:B------:R-:W-:Y:S01]  /*0d40*/  SHF.R.S32.HI R12, RZ, 0x1f, R10 ;  /* 0x0000001fff0c7819 */ /* 0x000fe2000001140a */
[----:B------:R-:W-:Y:S01]  /*0d50*/  IMAD.SHL.U32 R168, R18, 0x40, RZ ;  /* 0x0000004012a87824 */ /* 0x000fe200078e00ff */
[----:B------:R-:W-:Y:S01]  /*0d60*/  LOP3.LUT R3, R3, 0xfffffff8, RZ, 0xc0, !PT ;  /* 0xfffffff803037812 */ /* 0x000fe200078ec0ff */
[----:B------:R-:W-:Y:S01]  /*0d70*/  VIADD R185, R184, 0x40 ;  /* 0x00000040b8b97836 */ /* 0x000fe20000000000 */
[CC--:B------:R-:W-:Y:S01]  /*0d80*/  LEA.HI R164, R5.reuse, R0.reuse, RZ, 0x3 ;  /* 0x0000000005a47211 */ /* 0x0c0fe200078f18ff */
[----:B------:R-:W-:Y:S01]  /*0d90*/  VIADD R173, R160, 0x50 ;  /* 0x00000050a0ad7836 */ /* 0x000fe20000000000 */
[----:B------:R-:W-:Y:S01]  /*0da0*/  LEA.HI R5, R5, R0, RZ, 0x6 ;  /* 0x0000000005057211 */ /* 0x000fe200078f30ff */
[----:B------:R-:W-:Y:S01]  /*0db0*/  IMAD.IADD R219, R166, 0x1, -R3 ;  /* 0x00000001a6db7824 */ /* 0x000fe200078e0a03 */
[----:B------:R-:W-:Y:S01]  /*0dc0*/  SHF.R.S32.HI R0, RZ, 0x1f, R18 ;  /* 0x0000001fff007819 */ /* 0x000fe20000011412 */
[----:B------:R-:W-:Y:S01]  /*0dd0*/  IMAD.SHL.U32 R20, R173, 0x2, RZ ;  /* 0x00000002ad147824 */ /* 0x000fe200078e00ff */
[----:B------:R-:W-:Y:S01]  /*0de0*/  LEA.HI R12, R12, R11, RZ, 0x3 ;  /* 0x0000000b0c0c7211 */ /* 0x000fe200078f18ff */
[----:B------:R-:W-:Y:S01]  /*0df0*/  IMAD.SHL.U32 R177, R219, 0x40, RZ ;  /* 0x00000040dbb17824 */ /* 0x000fe200078e00ff */
[----:B------:R-:W-:Y:S01]  /*0e00*/  SHF.R.S32.HI R19, RZ, 0x7, R4 ;  /* 0x00000007ff137819 */ /* 0x000fe20000011404 */
[----:B------:R-:W-:Y:S01]  /*0e10*/  VIADD R170, R160, 0x10 ;  /* 0x00000010a0aa7836 */ /* 0x000fe20000000000 */
[----:B------:R-:W-:Y:S01]  /*0e20*/  LEA.HI R0, R0, R18, RZ, 0x3 ;  /* 0x0000001200007211 */ /* 0x000fe200078f18ff */
[----:B------:R-:W-:Y:S01]  /*0e30*/  VIADD R22, R16, 0x80 ;  /* 0x0000008010167836 */ /* 0x000fe20000000000 */
[----:B------:R-:W-:Y:S01]  /*0e40*/  SHF.R.S32.HI R14, RZ, 0x1f, R13 ;  /* 0x0000001fff0e7819 */ /* 0x000fe2000001140d */
[----:B------:R0:W-:Y:S01]  /*0e50*/  STL [R1+0x64], R19 ;  /* 0x0000641301007387 */ /* 0x0001e20000100800 */
[----:B------:R-:W-:Y:S01]  /*0e60*/  LOP3.LUT R12, R12, 0xfffffff8, RZ, 0xc0, !PT ;  /* 0xfffffff80c0c7812 */ /* 0x000fe200078ec0ff */
[----:B------:R-:W-:Y:S01]  /*0e70*/  IMAD.SHL.U32 R0, R0, 0x40, RZ ;  /* 0x0000004000007824 */ /* 0x000fe200078e00ff */
[----:B------:R-:W-:Y:S01]  /*0e80*/  LEA.HI R9, R9, R220, RZ, 0x5 ;  /* 0x000000dc09097211 */ /* 0x000fe200078f28ff */
[----:B------:R-:W-:Y:S01]  /*0e90*/  VIADD R23, R16, 0xa0 ;  /* 0x000000a010177836 */ /* 0x000fe20000000000 */
[----:B------:R-:W-:Y:S01]  /*0ea0*/  LEA.HI R4, R4, R19, RZ, 0x1 ;  /* 0x0000001304047211 */ /* 0x000fe200078f08ff */
[----:B------:R-:W-:Y:S01]  /*0eb0*/  IMAD.IADD R12, R11, 0x1, -R12 ;  /* 0x000000010b0c7824 */ /* 0x000fe200078e0a0c */
[-C--:B------:R-:W-:Y:S01]  /*0ec0*/  LEA.HI R163, R14, R13.reuse, RZ, 0x3 ;  /* 0x0000000d0ea37211 */ /* 0x080fe200078f18ff */
[----:B------:R-:W-:Y:S01]  /*0ed0*/  IMAD.MOV.U32 R18, RZ, RZ, RZ ;  /* 0x000000ffff127224 */ /* 0x000fe200078e00ff */
[----:B------:R-:W-:Y:S01]  /*0ee0*/  SHF.R.S32.HI R9, RZ, 0x5, R9 ;  /* 0x00000005ff097819 */ /* 0x000fe20000011409 */
[----:B------:R-:W-:Y:S01]  /*0ef0*/  IMAD.SHL.U32 R222, R170, 0x2, RZ ;  /* 0x00000002aade7824 */ /* 0x000fe200078e00ff */
[----:B------:R-:W-:Y:S01]  /*0f00*/  LOP3.LUT R4, R4, 0x3fffffe, RZ, 0xc0, !PT ;  /* 0x03fffffe04047812 */ /* 0x000fe200078ec0ff */
[----:B------:R-:W-:Y:S01]  /*0f10*/  IMAD.SHL.U32 R224, R169, 0x2, RZ ;  /* 0x00000002a9e07824 */ /* 0x000fe200078e00ff */
[----:B------:R-:W-:Y:S01]  /*0f20*/  LEA.HI R13, R14, R13, RZ, 0x6 ;  /* 0x0000000d0e0d7211 */ /* 0x000fe200078f30ff */
[----:B------:R-:W-:Y:S01]  /*0f30*/  IMAD R9, R9, 0x10, R12 ;  /* 0x0000001009097824 */ /* 0x000fe200078e020c */
[----:B------:R-:W-:Y:S01]  /*0f40*/  LOP3.LUT R177, R177, 0x1c0, RZ, 0xc0, !PT ;  /* 0x000001c0b1b17812 */ /* 0x000fe200078ec0ff */
[----:B------:R-:W-:Y:S01]  /*0f50*/  IMAD.IADD R4, R19, 0x1, -R4 ;  /* 0x0000000113047824 */ /* 0x000fe200078e0a04 */
[----:B------:R-:W-:Y:S01]  /*0f60*/  LOP3.LUT R180, R0, 0xfffffe00, RZ, 0xc0, !PT ;  /* 0xfffffe0000b47812 */ /* 0x000fe200078ec0ff */
[----:B------:R-:W-:Y:S01]  /*0f70*/  IMAD.SHL.U32 R0, R5, 0x80, RZ ;  /* 0x0000008005007824 */ /* 0x000fe200078e00ff */
[----:B------:R-:W-:Y:S01]  /*0f80*/  LOP3.LUT R168, R168, 0x1c0, RZ, 0xc0, !PT ;  /* 0x000001c0a8a87812 */ /* 0x000fe200078ec0ff */
[----:B------:R-:W-:Y:S01]  /*0f90*/  IMAD.SHL.U32 R13, R13, 0x80, RZ ;  /* 0x000000800d0d7824 */ /* 0x000fe200078e00ff */
[----:B------:R-:W-:Y:S01]  /*0fa0*/  SHF.R.U32.HI R178, RZ, 0x3, R177 ;  /* 0x00000003ffb27819 */ /* 0x000fe200000116b1 */
[----:B------:R-:W-:Y:S01]  /*0fb0*/  IMAD R9, R4, 0x40, R9 ;  /* 0x0000004004097824 */ /* 0x000fe200078e0209 */
[C---:B------:R-:W-:Y:S01]  /*0fc0*/  LOP3.LUT R5, R177.reuse, 0x38, R164, 0xf8, !PT ;  /* 0x00000038b1057812 */ /* 0x040fe200078ef8a4 */
[----:B0-----:R-:W-:Y:S01]  /*0fd0*/  VIADD R19, R16, 0x60 ;  /* 0x0000006010137836 */ /* 0x001fe20000000000 */
[--C-:B------:R-:W-:Y:S01]  /*0fe0*/  LOP3.LUT R3, R177, 0x38, R163.reuse, 0xf8, !PT ;  /* 0x00000038b1037812 */ /* 0x100fe200078ef8a3 */
[----:B------:R-:W-:Y:S01]  /*0ff0*/  IMAD.SHL.U32 R228, R171, 0x2, RZ ;  /* 0x00000002abe47824 */ /* 0x000fe200078e00ff */
[----:B------:R-:W-:Y:S01]  /*1000*/  SHF.R.U32.HI R11, RZ, 0x3, R168 ;  /* 0x00000003ff0b7819 */ /* 0x000fe200000116a8 */
[----:B------:R-:W-:Y:S01]  /*1010*/  STL [R1+0x68], R9 ;  /* 0x0000680901007387 */ /* 0x000fe20000100800 */
[----:B------:R-:W-:-:S02]  /*1020*/  LOP3.LUT R4, R168, 0x38, R163, 0xf8, !PT ;  /* 0x00000038a8047812 */ /* 0x000fc400078ef8a3 */
[----:B------:R-:W-:Y:S01]  /*1030*/  LOP3.LUT R7, R168, 0x38, R164, 0xf8, !PT ;  /* 0x00000038a8077812 */ /* 0x000fe200078ef8a4 */
[----:B------:R-:W-:Y:S01]  /*1040*/  STL [R1+0x3c], R20 ;  /* 0x00003c1401007387 */ /* 0x000fe20000100800 */
[----:B------:R-:W-:Y:S02]  /*1050*/  LOP3.LUT R6, R0, 0xffffe000, RZ, 0xc0, !PT ;  /* 0xffffe00000067812 */ /* 0x000fe400078ec0ff */
[-C--:B------:R-:W-:Y:S02]  /*1060*/  LOP3.LUT R5, R5, R178.reuse, RZ, 0x3c, !PT ;  /* 0x000000b205057212 */ /* 0x080fe400078e3cff */
[----:B------:R-:W-:Y:S02]  /*1070*/  LOP3.LUT R13, R13, 0xffffe000, RZ, 0xc0, !PT ;  /* 0xffffe0000d0d7812 */ /* 0x000fe400078ec0ff */
[----:B------:R-:W-:Y:S02]  /*1080*/  LOP3.LUT R0, R3, R178, RZ, 0x3c, !PT ;  /* 0x000000b203007212 */ /* 0x000fe400078e3cff */
[----:B------:R-:W-:-:S02]  /*1090*/  LOP3.LUT R3, R4, R11, RZ, 0x3c, !PT ;  /* 0x0000000b04037212 */ /* 0x000fc400078e3cff */
[----:B------:R-:W-:Y:S02]  /*10a0*/  LOP3.LUT R7, R7, R11, RZ, 0x3c, !PT ;  /* 0x0000000b07077212 */ /* 0x000fe400078e3cff */
[--C-:B------:R-:W-:Y:S02]  /*10b0*/  IADD3 R8, R5, R6, R179.reuse ;  /* 0x0000000605087210 */ /* 0x100fe40007ffe0b3 */
[-C--:B------:R-:W-:Y:S02]  /*10c0*/  IADD3 R4, R0, R13.reuse, R179 ;  /* 0x0000000d00047210 */ /* 0x080fe40007ffe0b3 */
[----:B------:R-:W-:Y:S02]  /*10d0*/  LOP3.LUT R5, R10, 0x7ffffffc, RZ, 0xc0, !PT ;  /* 0x7ffffffc0a057812 */ /* 0x000fe400078ec0ff */
[----:B------:R-:W-:Y:S02]  /*10e0*/  LEA.HI R0, R214, R214, RZ, 0x1 ;  /* 0x000000d6d6007211 */ /* 0x000fe400078f08ff */
[--C-:B------:R-:W-:Y:S01]  /*10f0*/  IADD3 R6, R7, R6, R180.reuse ;  /* 0x0000000607067210 */ /* 0x100fe20007ffe0b4 */
[----:B------:R-:W-:Y:S01]  /*1100*/  IMAD.IADD R5, R220, 0x1, -R5 ;  /* 0x00000001dc057824 */ /* 0x000fe200078e0a05 */
[----:B------:R-:W-:-:S02]  /*1110*/  IADD3 R13, R3, R13, R180 ;  /* 0x0000000d030d7210 */ /* 0x000fc40007ffe0b4 */
[----:B------:R-:W-:Y:S01]  /*1120*/  LOP3.LUT R7, R168, 0x38, R16, 0xf8, !PT ;  /* 0x00000038a8077812 */ /* 0x000fe200078ef810 */
[----:B------:R-:W-:Y:S01]  /*1130*/  IMAD.SHL.U32 R199, R5, 0x2, RZ ;  /* 0x0000000205c77824 */ /* 0x000fe200078e00ff */
[----:B------:R-:W-:Y:S02]  /*1140*/  LOP3.LUT R3, R0, 0x1ffffffe, RZ, 0xc0, !PT ;  /* 0x1ffffffe00037812 */ /* 0x000fe400078ec0ff */
[----:B------:R-:W-:Y:S01]  /*1150*/  SHF.R.S32.HI R0, RZ, 0x1f, R184 ;  /* 0x0000001fff007819 */ /* 0x000fe200000114b8 */
[C---:B------:R-:W-:Y:S01]  /*1160*/  VIADD R211, R199.reuse, 0x28 ;  /* 0x00000028c7d37836 */ /* 0x040fe20000000000 */
[----:B------:R-:W-:Y:S01]  /*1170*/  SHF.R.S32.HI R0, RZ, 0x1f, R169 ;  /* 0x0000001fff007819 */ /* 0x000fe200000114a9 */
[C---:B------:R-:W-:Y:S01]  /*1180*/  VIADD R208, R199.reuse, 0x40 ;  /* 0x00000040c7d07836 */ /* 0x040fe20000000000 */
[----:B------:R-:W-:Y:S01]  /*1190*/  LOP3.LUT R7, R180, R7, R11, 0xf6, !PT ;  /* 0x00000007b4077212 */ /* 0x000fe200078ef60b */
[----:B------:R-:W-:Y:S01]  /*11a0*/  VIADD R205, R199, 0x58 ;  /* 0x00000058c7cd7836 */ /* 0x000fe20000000000 */
[----:B------:R-:W-:Y:S01]  /*11b0*/  SHF.R.S32.HI R14, RZ, 0x1f, R185 ;  /* 0x0000001fff0e7819 */ /* 0x000fe200000114b9 */
[----:B------:R-:W-:Y:S01]  /*11c0*/  IMAD.SHL.U32 R14, R15, 0x8, RZ ;  /* 0x000000080f0e7824 */ /* 0x000fe200078e00ff */
[----:B------:R-:W-:Y:S01]  /*11d0*/  SHF.L.U64.HI R223, R169, 0x1, R0 ;  /* 0x00000001a9df7819 */ /* 0x000fe20000010200 */
[----:B------:R-:W-:Y:S01]  /*11e0*/  VIADD R202, R199, 0x70 ;  /* 0x00000070c7ca7836 */ /* 0x000fe20000000000 */
[----:B------:R-:W-:Y:S01]  /*11f0*/  LEA R0, R7, UR59, 0x1 ;  /* 0x0000003b07007c11 */ /* 0x000fe2000f8e08ff */
[C---:B------:R-:W-:Y:S01]  /*1200*/  VIADD R213, R199.reuse, 0x18 ;  /* 0x00000018c7d57836 */ /* 0x040fe20000000000 */
[----:B------:R-:W-:Y:S01]  /*1210*/  STL [R1+0x70], R14 ;  /* 0x0000700e01007387 */ /* 0x000fe20000100800 */
[C---:B------:R-:W-:Y:S01]  /*1220*/  IADD3 R210, R199.reuse, 0x30, RZ ;  /* 0x00000030c7d27810 */ /* 0x040fe20007ffe0ff */
[C---:B------:R-:W-:Y:S01]  /*1230*/  VIADD R207, R199.reuse, 0x48 ;  /* 0x00000048c7cf7836 */ /* 0x040fe20000000000 */
[----:B------:R-:W-:Y:S01]  /*1240*/  LEA R4, R4, UR59, 0x1 ;  /* 0x0000003b04047c11 */ /* 0x000fe2000f8e08ff */
[----:B------:R0:W-:Y:S01]  /*1250*/  STL [R1+0x50], R0 ;  /* 0x0000500001007387 */ /* 0x0001e20000100800 */
[C---:B------:R-:W-:Y:S01]  /*1260*/  VIADD R204, R199.reuse, 0x60 ;  /* 0x00000060c7cc7836 */ /* 0x040fe20000000000 */
[----:B------:R-:W-:Y:S01]  /*1270*/  SHF.R.S32.HI R5, RZ, 0x1f, R213 ;  /* 0x0000001fff057819 */ /* 0x000fe200000114d5 */
[C---:B------:R-:W-:Y:S01]  /*1280*/  VIADD R201, R199.reuse, 0x78 ;  /* 0x00000078c7c97836 */ /* 0x040fe20000000000 */
[----:B------:R-:W-:Y:S01]  /*1290*/  SHF.R.S32.HI R5, RZ, 0x1f, R210 ;  /* 0x0000001fff057819 */ /* 0x000fe200000114d2 */
[----:B------:R-:W-:Y:S01]  /*12a0*/  IMAD.IADD R3, R214, 0x1, -R3 ;  /* 0x00000001d6037824 */ /* 0x000fe200078e0a03 */
[----:B------:R-:W-:Y:S01]  /*12b0*/  SHF.R.S32.HI R5, RZ, 0x1f, R207 ;  /* 0x0000001fff057819 */ /* 0x000fe200000114cf */
[----:B------:R1:W-:Y:S01]  /*12c0*/  STL [R1+0x60], R4 ;  /* 0x0000600401007387 */ /* 0x0003e20000100800 */
[----:B------:R-:W-:Y:S01]  /*12d0*/  SHF.R.S32.HI R5, RZ, 0x1f, R204 ;  /* 0x0000001fff057819 */ /* 0x000fe200000114cc */
[C---:B------:R-:W-:Y:S01]  /*12e0*/  VIADD R212, R199.reuse, 0x20 ;  /* 0x00000020c7d47836 */ /* 0x040fe20000000000 */
[----:B0-----:R-:W-:Y:S01]  /*12f0*/  SHF.R.S32.HI R0, RZ, 0x1f, R211 ;  /* 0x0000001fff007819 */ /* 0x001fe200000114d3 */
[C---:B------:R-:W-:Y:S01]  /*1300*/  VIADD R209, R199.reuse, 0x38 ;  /* 0x00000038c7d17836 */ /* 0x040fe20000000000 */
[----:B------:R-:W-:Y:S01]  /*1310*/  SHF.R.S32.HI R0, RZ, 0x1f, R208 ;  /* 0x0000001fff007819 */ /* 0x000fe200000114d0 */
[C---:B------:R-:W-:Y:S01]  /*1320*/  VIADD R206, R199.reuse, 0x50 ;  /* 0x00000050c7ce7836 */ /* 0x040fe20000000000 */
[----:B------:R-:W-:Y:S01]  /*1330*/  SHF.R.S32.HI R0, RZ, 0x1f, R205 ;  /* 0x0000001fff007819 */ /* 0x000fe200000114cd */
[----:B------:R-:W-:Y:S01]  /*1340*/  VIADD R203, R199, 0x68 ;  /* 0x00000068c7cb7836 */ /* 0x000fe20000000000 */
[----:B------:R-:W-:-:S02]  /*1350*/  SHF.R.S32.HI R0, RZ, 0x1f, R202 ;  /* 0x0000001fff007819 */ /* 0x000fc400000114ca */
[----:B------:R-:W-:Y:S02]  /*1360*/  LEA R0, R13, UR59, 0x1 ;  /* 0x0000003b0d007c11 */ /* 0x000fe4000f8e08ff */
[----:B------:R-:W-:Y:S02]  /*1370*/  SHF.R.S32.HI R5, RZ, 0x1f, R201 ;  /* 0x0000001fff057819 */ /* 0x000fe400000114c9 */
[----:B------:R-:W-:Y:S01]  /*1380*/  LEA R5, R8, UR59, 0x1 ;  /* 0x0000003b08057c11 */ /* 0x000fe2000f8e08ff */
[----:B------:R0:W-:Y:S01]  /*1390*/  STL [R1+0x48], R0 ;  /* 0x0000480001007387 */ /* 0x0001e20000100800 */
[----:B-1----:R-:W-:Y:S02]  /*13a0*/  LEA R4, R6, UR59, 0x1 ;  /* 0x0000003b06047c11 */ /* 0x002fe4000f8e08ff */
[----:B------:R-:W-:Y:S01]  /*13b0*/  IADD3 R172, R160, 0x30, RZ ;  /* 0x00000030a0ac7810 */ /* 0x000fe20007ffe0ff */
[----:B------:R1:W-:Y:S01]  /*13c0*/  STL [R1+0x4c], R5 ;  /* 0x00004c0501007387 */ /* 0x0003e20000100800 */
[----:B------:R-:W-:-:S02]  /*13d0*/  SHF.R.S32.HI R221, RZ, 0x1f, R170 ;  /* 0x0000001fffdd7819 */ /* 0x000fc400000114aa */
[----:B------:R-:W-:Y:S01]  /*13e0*/  SHF.R.S32.HI R225, RZ, 0x1f, R172 ;  /* 0x0000001fffe17819 */ /* 0x000fe200000114ac */
[----:B------:R-:W-:Y:S01]  /*13f0*/  IMAD.SHL.U32 R226, R172, 0x2, RZ ;  /* 0x00000002ace27824 */ /* 0x000fe200078e00ff */
[----:B------:R-:W-:Y:S01]  /*1400*/  SHF.R.S32.HI R10, RZ, 0x1f, R171 ;  /* 0x0000001fff0a7819 */ /* 0x000fe200000114ab */
[----:B0-----:R-:W-:Y:S01]  /*1410*/  IMAD R0, R3, 0x8, R9 ;  /* 0x0000000803007824 */ /* 0x001fe200078e0209 */
[----:B------:R-:W-:Y:S02]  /*1420*/  SHF.R.S32.HI R12, RZ, 0x1f, R173 ;  /* 0x0000001fff0c7819 */ /* 0x000fe400000114ad */
[----:B------:R-:W-:Y:S02]  /*1430*/  SHF.R.S32.HI R7, RZ, 0x1f, R212 ;  /* 0x0000001fff077819 */ /* 0x000fe400000114d4 */
[----:B------:R1:W-:Y:S01]  /*1440*/  STL [R1+0x6c], R0 ;  /* 0x00006c0001007387 */ /* 0x0003e20000100800 */
[----:B------:R-:W-:Y:S02]  /*1450*/  SHF.R.S32.HI R7, RZ, 0x1f, R209 ;  /* 0x0000001fff077819 */ /* 0x000fe400000114d1 */
[----:B------:R-:W-:Y:S01]  /*1460*/  SHF.R.S32.HI R7, RZ, 0x1f, R206 ;  /* 0x0000001fff077819 */ /* 0x000fe200000114ce */
[----:B------:R1:W-:Y:S01]  /*1470*/  STL [R1+0x44], R4 ;  /* 0x0000440401007387 */ /* 0x0003e20000100800 */
[----:B------:R-:W-:-:S02]  /*1480*/  SHF.R.S32.HI R217, RZ, 0x3, R217 ;  /* 0x00000003ffd97819 */ /* 0x000fc400000114d9 */
[----:B------:R-:W-:Y:S02]  /*1490*/  SHF.R.S32.HI R17, RZ, 0x1f, R16 ;  /* 0x0000001fff117819 */ /* 0x000fe40000011410 */
[----:B------:R-:W-:Y:S02]  /*14a0*/  SHF.R.S32.HI R165, RZ, 0x1f, R19 ;  /* 0x0000001fffa57819 */ /* 0x000fe40000011413 */
[----:B------:R-:W-:Y:S02]  /*14b0*/  SHF.R.S32.HI R176, RZ, 0x1f, R22 ;  /* 0x0000001fffb07819 */ /* 0x000fe40000011416 */
[----:B------:R-:W-:Y:S02]  /*14c0*/  SHF.R.S32.HI R175, RZ, 0x1f, R23 ;  /* 0x0000001fffaf7819 */ /* 0x000fe40000011417 */
[----:B------:R-:W-:Y:S02]  /*14d0*/  SHF.L.U64.HI R221, R170, 0x1, R221 ;  /* 0x00000001aadd7819 */ /* 0x000fe400000102dd */
[----:B------:R-:W-:-:S02]  /*14e0*/  SHF.L.U64.HI R225, R172, 0x1, R225 ;  /* 0x00000001ace17819 */ /* 0x000fc400000102e1 */
[----:B------:R-:W-:Y:S02]  /*14f0*/  SHF.L.U64.HI R227, R171, 0x1, R10 ;  /* 0x00000001abe37819 */ /* 0x000fe4000001020a */
[----:B------:R-:W-:Y:S02]  /*1500*/  SHF.L.U64.HI R229, R173, 0x1, R12 ;  /* 0x00000001ade57819 */ /* 0x000fe4000001020c */
[----:B------:R-:W-:Y:S02]  /*1510*/  SHF.R.S32.HI R163, RZ, 0x3, R163 ;  /* 0x00000003ffa37819 */ /* 0x000fe400000114a3 */
[----:B------:R-:W-:Y:S02]  /*1520*/  SHF.R.S32.HI R164, RZ, 0x3, R164 ;  /* 0x00000003ffa47819 */ /* 0x000fe400000114a4 */
[----:B-1----:R-:W-:-:S07]  /*1530*/  SHF.R.S32.HI R7, RZ, 0x1f, R203 ;  /* 0x0000001fff077819 */ /* 0x002fce00000114cb */
.L_x_668:
[----:B0-----:R-:W0:Y:S01]  /*1540*/  LDC.64 R188, c[0x0][0xc88] ;  /* 0x00032200ffbc7b82 */ /* 0x001e220000000a00 */
[----:B------:R-:W-:Y:S01]  /*1550*/  ULDC.64 UR4, c[0x0][0xa28] ;  /* 0x00028a0000047ab9 */ /* 0x000fe20000000a00 */
[----:B------:R-:W-:Y:S01]  /*1560*/  ULDC.64 UR8, c[0x0][0xa18] ;  /* 0x0002860000087ab9 */ /* 0x000fe20000000a00 */
[----:B------:R-:W-:Y:S01]  /*1570*/  ULDC.64 UR6, c[0x0][0xa08] ;  /* 0x0002820000067ab9 */ /* 0x000fe20000000a00 */
[----:B0-----:R-:W-:-:S06]  /*1580*/  IMAD.WIDE R188, R147, 0x4, R188 ;  /* 0x0000000493bc7825 */ /* 0x001fcc00078e02bc */
[----:B------:R-:W2:Y:S01]  /*1590*/  LDG.E R188, desc[UR56][R188.64] ;  /* 0x00000038bcbc7981 */ /* 0x000ea2000c1e1900 */
[----:B------:R-:W-:Y:S01]  /*15a0*/  ISETP.NE.U32.AND P2, PT, RZ, UR4, PT ;  /* 0x00000004ff007c0c */ /* 0x000fe2000bf45070 */
[----:B------:R-:W-:Y:S01]  /*15b0*/  IMAD.MOV.U32 R11, RZ, RZ, RZ ;  /* 0x000000ffff0b7224 */ /* 0x000fe200078e00ff */
[----:B------:R-:W-:Y:S01]  /*15c0*/  ISETP.NE.U32.AND P1, PT, RZ, UR8, PT ;  /* 0x00000008ff007c0c */ /* 0x000fe2000bf25070 */
[----:B------:R-:W-:Y:S01]  /*15d0*/  IMAD.MOV.U32 R129, RZ, RZ, RZ ;  /* 0x000000ffff817224 */ /* 0x000fe200078e00ff */
[----:B------:R-:W-:Y:S02]  /*15e0*/  ISETP.NE.AND.EX P2, PT, RZ, UR5, PT, P2 ;  /* 0x00000005ff007c0c */ /* 0x000fe4000bf45320 */
[----:B------:R-:W-:Y:S02]  /*15f0*/  ISETP.NE.AND.EX P1, PT, RZ, UR9, PT, P1 ;  /* 0x00000009ff007c0c */ /* 0x000fe4000bf25310 */
[----:B------:R-:W-:-:S04]  /*1600*/  ISETP.NE.U32.AND P0, PT, RZ, UR6, PT ;  /* 0x00000006ff007c0c */ /* 0x000fc8000bf05070 */
[----:B------:R-:W-:Y:S02]  /*1610*/  ISETP.NE.AND.EX P0, PT, RZ, UR7, PT, P0 ;  /* 0x00000007ff007c0c */ /* 0x000fe4000bf05300 */
[----:B--2---:R-:W-:Y:S01]  /*1620*/  SHF.R.S32.HI R216, RZ, 0x1f, R188 ;  /* 0x0000001fffd87819 */ /* 0x004fe200000114bc */
[C---:B------:R-:W-:Y:S02]  /*1630*/  IMAD.SHL.U32 R189, R188.reuse, 0x4, RZ ;  /* 0x00000004bcbd7824 */ /* 0x040fe400078e00ff */
[C---:B---3--:R-:W-:Y:S02]  /*1640*/  @P2 LEA R6, P3, R188.reuse, UR4, 0x2 ;  /* 0x00000004bc062c11 */ /* 0x048fe4000f8610ff */
[C-C-:B------:R-:W-:Y:S02]  /*1650*/  SHF.L.U64.HI R190, R188.reuse, 0x2, R216.reuse ;  /* 0x00000002bcbe7819 */ /* 0x140fe400000102d8 */
[----:B------:R-:W-:Y:S01]  /*1660*/  @P2 LEA.HI.X R7, R188, UR5, R216, 0x2, P3 ;  /* 0x00000005bc072c11 */ /* 0x000fe200098f14d8 */
[----:B------:R-:W-:Y:S01]  /*1670*/  ULDC UR4, c[0x0][0x288] ;  /* 0x0000a20000047ab9 */ /* 0x000fe20000000800 */
[----:B-1----:R-:W-:-:S03]  /*1680*/  IADD3 R4, P4, R189, UR6, RZ ;  /* 0x00000006bd047c10 */ /* 0x002fc6000ff9e0ff */
[----:B------:R0:W5:Y:S01]  /*1690*/  @P2 LDG.E R11, desc[UR56][R6.64] ;  /* 0x00000038060b2981 */ /* 0x000162000c1e1900 */
[----:B------:R-:W-:Y:S01]  /*16a0*/  @P1 IADD3 R8, P2, R189, UR8, RZ ;  /* 0x00000008bd081c10 */ /* 0x000fe2000ff5e0ff */
[----:B------:R-:W-:Y:S01]  /*16b0*/  IMAD.U32 R143, RZ, RZ, UR4 ;  /* 0x00000004ff8f7e24 */ /* 0x000fe2000f8e00ff */
[C---:B------:R-:W-:Y:S01]  /*16c0*/  IADD3.X R5, R190.reuse, UR7, RZ, P4, !PT ;  /* 0x00000007be057c10 */ /* 0x040fe2000a7fe4ff */
[----:B------:R-:W-:Y:S01]  /*16d0*/  ULDC.64 UR4, c[0x0][0x418] ;  /* 0x0001060000047ab9 */ /* 0x000fe20000000a00 */
[----:B------:R-:W-:-:S03]  /*16e0*/  @P1 IADD3.X R9, R190, UR9, RZ, P2, !PT ;  /* 0x00000009be091c10 */ /* 0x000fc600097fe4ff */
[----:B------:R0:W5:Y:S01]  /*16f0*/  @P0 LDG.E R129, desc[UR56][R4.64] ;  /* 0x0000003804810981 */ /* 0x000162000c1e1900 */
[----:B------:R-:W-:Y:S01]  /*1700*/  UISETP.NE.U32.AND UP0, UPT, UR4, URZ, UPT ;  /* 0x0000003f0400728c */ /* 0x000fe2000bf05070 */
[C---:B----4-:R-:W-:Y:S01]  /*1710*/  LOP3.LUT R3, R146.reuse, 0xff000000, RZ, 0xc0, !PT ;  /* 0xff00000092037812 */ /* 0x050fe200078ec0ff */
[----:B------:R-:W-:Y:S01]  /*1720*/  ULDC.64 UR8, c[0x0][0xa20] ;  /* 0x0002880000087ab9 */ /* 0x000fe20000000a00 */
[----:B------:R0:W5:Y:S01]  /*1730*/  @P1 LDG.E R143, desc[UR56][R8.64] ;  /* 0x00000038088f1981 */ /* 0x000162000c1e1900 */
[----:B------:R-:W-:Y:S01]  /*1740*/  UISETP.NE.AND.EX UP0, UPT, UR5, URZ, UPT, UP0 ;  /* 0x0000003f0500728c */ /* 0x000fe2000bf05300 */
[----:B------:R-:W-:Y:S01]  /*1750*/  ULDC UR4, c[0x0][0x424] ;  /* 0x0001090000047ab9 */ /* 0x000fe20000000800 */
[----:B------:R-:W-:Y:S02]  /*1760*/  ISETP.NE.U32.AND P2, PT, RZ, UR8, PT ;  /* 0x00000008ff007c0c */ /* 0x000fe4000bf45070 */
[----:B------:R-:W-:Y:S01]  /*1770*/  USEL UR4, UR4, 0x1, UP0 ;  /* 0x0000000104047887 */ /* 0x000fe20008000000 */
[----:B------:R-:W-:Y:S01]  /*1780*/  ULDC UR5, c[0x0][0x2f0] ;  /* 0x0000bc0000057ab9 */ /* 0x000fe20000000800 */
[----:B------:R-:W-:-:S02]  /*1790*/  LOP3.LUT R0, R146, 0xff0000, RZ, 0xc0, !PT ;  /* 0x00ff000092007812 */ /* 0x000fc400078ec0ff */
[----:B------:R-:W-:Y:S01]  /*17a0*/  UIMAD UR4, UR4, UR5, URZ ;  /* 0x00000005040472a4 */ /* 0x000fe2000f8e023f */
[----:B------:R-:W-:Y:S02]  /*17b0*/  SHF.R.U32.HI R3, RZ, 0x8, R3 ;  /* 0x00000008ff037819 */ /* 0x000fe40000011603 */
[----:B------:R-:W-:Y:S01]  /*17c0*/  ISETP.NE.AND.EX P2, PT, RZ, UR9, PT, P2 ;  /* 0x00000009ff007c0c */ /* 0x000fe2000bf45320 */
[----:B------:R-:W-:Y:S01]  /*17d0*/  ULDC UR5, c[0x0][0x348] ;  /* 0x0000d20000057ab9 */ /* 0x000fe20000000800 */
[----:B------:R-:W-:Y:S01]  /*17e0*/  LEA.HI R187, R0, R3, RZ, 0x10 ;  /* 0x0000000300bb7211 */ /* 0x000fe200078f80ff */
[----:B------:R-:W-:Y:S01]  /*17f0*/  IMAD.MOV.U32 R192, RZ, RZ, R145 ;  /* 0x000000ffffc07224 */ /* 0x000fe200078e0091 */
[----:B------:R-:W-:Y:S01]  /*1800*/  LOP3.LUT R162, R146, 0xffff, RZ, 0xc0, !PT ;  /* 0x0000ffff92a27812 */ /* 0x000fe200078ec0ff */
[----:B0-----:R-:W-:Y:S08]  /*1810*/  @P1 BRA `(.L_x_447) ;  /* 0x0000000000241947 */ /* 0x001ff00003800000 */
[----:B------:R-:W-:Y:S02]  /*1820*/  ULDC.64 UR6, c[0x0][0xa00] ;  /* 0x0002800000067ab9 */ /* 0x000fe40000000a00 */
[----:B------:R-:W-:-:S04]  /*1830*/  ISETP.NE.U32.AND P1, PT, RZ, UR6, PT ;  /* 0x00000006ff007c0c */ /* 0x000fc8000bf25070 */
[----:B------:R-:W-:-:S13]  /*1840*/  ISETP.NE.AND.EX P1, PT, RZ, UR7, PT, P1 ;  /* 0x00000007ff007c0c */ /* 0x000fda000bf25310 */
[----:B------:R-:W-:Y:S05]  /*1850*/  @!P1 BRA `(.L_x_447) ;  /* 0x0000000000149947 */ /* 0x000fea0003800000 */
[----:B------:R-:W0:Y:S02]  /*1860*/  LDC.64 R6, c[0x0][0xa00] ;  /* 0x00028000ff067b82 */ /* 0x000e240000000a00 */
[----:B0-----:R-:W-:-:S05]  /*1870*/  IMAD.WIDE R6, R188, 0x4, R6 ;  /* 0x00000004bc067825 */ /* 0x001fca00078e0206 */
[----:B-----5:R-:W2:Y:S04]  /*1880*/  LDG.E R143, desc[UR56][R6.64] ;  /* 0x00000038068f7981 */ /* 0x020ea8000c1e1900 */
[----:B------:R-:W2:Y:S02]  /*1890*/  LDG.E R0, desc[UR56][R6.64+0x4] ;  /* 0x0000043806007981 */ /* 0x000ea4000c1e1900 */
[----:B--2---:R-:W-:-:S07]  /*18a0*/  IMAD.IADD R143, R0, 0x1, -R143 ;  /* 0x00000001008f7824 */ /* 0x004fce00078e0a8f */
.L_x_447:
[----:B------:R-:W-:Y:S01]  /*18b0*/  IMAD.U32 R25, RZ, RZ, UR5 ;  /* 0x00000005ff197e24 */ /* 0x000fe2000f8e00ff */
[----:B------:R-:W-:Y:S01]  /*18c0*/  MOV R26, UR4 ;  /* 0x00000004001a7c02 */ /* 0x000fe20008000f00 */
[----:B------:R-:W-:Y:S06]  /*18d0*/  @!P2 BRA `(.L_x_448) ;  /* 0x000000000010a947 */ /* 0x000fec0003800000 */
[----:B------:R-:W-:-:S04]  /*18e0*/  IADD3 R26, P0, R189, UR8, RZ ;  /* 0x00000008bd1a7c10 */ /* 0x000fc8000ff1e0ff */
[----:B------:R-:W-:-:S05]  /*18f0*/  IADD3.X R27, R190, UR9, RZ, P0, !PT ;  /* 0x00000009be1b7c10 */ /* 0x000fca00087fe4ff */
[----:B------:R0:W5:Y:S01]  /*1900*/  LDG.E R26, desc[UR56][R26.64] ;  /* 0x000000381a1a7981 */ /* 0x000162000c1e1900 */
[----:B------:R-:W-:Y:S05]  /*1910*/  BRA `(.L_x_449) ;  /* 0x0000000000107947 */ /* 0x000fea0003800000 */
.L_x_448:
[----:B------:R-:W-:Y:S05]  /*1920*/  @!P0 BRA `(.L_x_449) ;  /* 0x00000000000c8947 */ /* 0x000fea0003800000 */
[----:B------:R-:W2:Y:S04]  /*1930*/  LDG.E R3, desc[UR56][R4.64] ;  /* 0x0000003804037981 */ /* 0x000ea8000c1e1900 */
[----:B------:R-:W2:Y:S02]  /*1940*/  LDG.E R26, desc[UR56][R4.64+0x4] ;  /* 0x00000438041a7981 */ /* 0x000ea4000c1e1900 */
[----:B--2---:R-:W-:-:S07]  /*1950*/  IMAD.IADD R26, R26, 0x1, -R3 ;  /* 0x000000011a1a7824 */ /* 0x004fce00078e0a03 */
.L_x_449:
[----:B------:R-:W-:Y:S01]  /*1960*/  ULDC.64 UR4, c[0x0][0xa10] ;  /* 0x0002840000047ab9 */ /* 0x000fe20000000a00 */
[----:B0-----:R-:W2:Y:S01]  /*1970*/  LDL.LU R27, [R1+0x38] ;  /* 0x00003800011b7983 */ /* 0x001ea20000300800 */
[----:B------:R-:W-:-:S04]  /*1980*/  ISETP.NE.U32.AND P0, PT, RZ, UR4, PT ;  /* 0x00000004ff007c0c */ /* 0x000fc8000bf05070 */
[----:B------:R-:W-:Y:S01]  /*1990*/  ISETP.NE.AND.EX P0, PT, RZ, UR5, PT, P0 ;  /* 0x00000005ff007c0c */ /* 0x000fe2000bf05300 */
[----:B------:R-:W-:-:S12]  /*19a0*/  ULDC.64 UR4, c[0x0][0xa30] ;  /* 0x00028c0000047ab9 */ /* 0x000fd80000000a00 */
[----:B------:R-:W0:Y:S02]  /*19b0*/  @P0 LDC.64 R4, c[0x0][0xa10] ;  /* 0x00028400ff040b82 */ /* 0x000e240000000a00 */
[----:B0-----:R-:W-:-:S05]  /*19c0*/  @P0 IMAD.WIDE R4, R188, 0x4, R4 ;  /* 0x00000004bc040825 */ /* 0x001fca00078e0204 */
[----:B------:R-:W3:Y:S04]  /*19d0*/  @P0 LDG.E R0, desc[UR56][R4.64] ;  /* 0x0000003804000981 */ /* 0x000ee8000c1e1900 */
[----:B------:R-:W3:Y:S01]  /*19e0*/  @P0 LDG.E R3, desc[UR56][R4.64+0x4] ;  /* 0x0000043804030981 */ /* 0x000ee2000c1e1900 */
[----:B------:R-:W-:Y:S01]  /*19f0*/  ISETP.NE.U32.AND P1, PT, RZ, UR4, PT ;  /* 0x00000004ff007c0c */ /* 0x000fe2000bf25070 */
[----:B-----5:R-:W-:-:S03]  /*1a00*/  IMAD.MOV.U32 R141, RZ, RZ, R26 ;  /* 0x000000ffff8d7224 */ /* 0x020fc600078e001a */
[----:B------:R-:W-:-:S13]  /*1a10*/  ISETP.NE.AND.EX P1, PT, RZ, UR5, PT, P1 ;  /* 0x00000005ff007c0c */ /* 0x000fda000bf25310 */
[----:B------:R-:W-:-:S04]  /*1a20*/  @P1 IADD3 R6, P2, R189, UR4, RZ ;  /* 0x00000004bd061c10 */ /* 0x000fc8000ff5e0ff */
[----:B------:R-:W-:-:S05]  /*1a30*/  @P1 IADD3.X R7, R190, UR5, RZ, P2, !PT ;  /* 0x00000005be071c10 */ /* 0x000fca00097fe4ff */
[----:B------:R0:W5:Y:S01]  /*1a40*/  @P1 LDG.E R141, desc[UR56][R6.64] ;  /* 0x00000038068d1981 */ /* 0x000162000c1e1900 */
[----:B------:R-:W-:Y:S01]  /*1a50*/  IMAD.IADD R10, R26, 0x1, -R11 ;  /* 0x000000011a0a7824 */ /* 0x000fe200078e0a0b */
[----:B------:R-:W-:Y:S01]  /*1a60*/  BSSY B0, `(.L_x_450) ;  /* 0x000002c000007945 */ /* 0x000fe20003800000 */
[----:B------:R-:W-:Y:S02]  /*1a70*/  LOP3.LUT R200, R187, 0xff, RZ, 0xc0, !PT ;  /* 0x000000ffbbc87812 */ /* 0x000fe400078ec0ff */
[----:B------:R-:W-:Y:S02]  /*1a80*/  SHF.R.U32.HI R187, RZ, 0x10, R187 ;  /* 0x00000010ffbb7819 */ /* 0x000fe400000116bb */
[----:B--2---:R-:W-:Y:S01]  /*1a90*/  LOP3.LUT R27, R27, 0xfffffffb, RZ, 0xc0, !PT ;  /* 0xfffffffb1b1b7812 */ /* 0x004fe200078ec0ff */
[----:B---3--:R-:W-:-:S04]  /*1aa0*/  @P0 IMAD.IADD R25, R3, 0x1, -R0 ;  /* 0x0000000103190824 */ /* 0x008fc800078e0a00 */
[----:B------:R-:W-:-:S04]  /*1ab0*/  IMAD.IADD R215, R10, 0x1, R25 ;  /* 0x000000010ad77824 */ /* 0x000fc800078e0219 */
[C---:B------:R-:W-:Y:S01]  /*1ac0*/  VIADD R0, R215.reuse, 0x5f ;  /* 0x0000005fd7007836 */ /* 0x040fe20000000000 */
[----:B------:R-:W-:-:S03]  /*1ad0*/  ISETP.GE.AND P3, PT, R215, 0x1, PT ;  /* 0x00000001d700780c */ /* 0x000fc60003f66270 */
[----:B------:R-:W-:-:S05]  /*1ae0*/  IMAD.HI R0, R0, 0x2aaaaaab, RZ ;  /* 0x2aaaaaab00007827 */ /* 0x000fca00078e02ff */
[----:B------:R-:W-:-:S04]  /*1af0*/  SHF.R.U32.HI R3, RZ, 0x1f, R0 ;  /* 0x0000001fff037819 */ /* 0x000fc80000011600 */
[----:B------:R-:W-:Y:S01]  /*1b00*/  LEA.HI.SX32 R142, R0, R3, 0x1c ;  /* 0x00000003008e7211 */ /* 0x000fe200078fe2ff */
[----:B------:R-:W-:Y:S01]  /*1b10*/  IMAD.MOV.U32 R3, RZ, RZ, RZ ;  /* 0x000000ffff037224 */ /* 0x000fe200078e00ff */
[----:B------:R-:W-:-:S05]  /*1b20*/  @P3 LOP3.LUT R27, R27, 0x4, RZ, 0xfc, !PT ;  /* 0x000000041b1b3812 */ /* 0x000fca00078efcff */
[----:B------:R0:W-:Y:S01]  /*1b30*/  STL [R1+0x38], R27 ;  /* 0x0000381b01007387 */ /* 0x0001e20000100800 */
[----:B------:R-:W-:Y:S05]  /*1b40*/  @!P3 BRA `(.L_x_451) ;  /* 0x000000000074b947 */ /* 0x000fea0003800000 */
[----:B------:R-:W-:Y:S01]  /*1b50*/  ISETP.NE.AND P0, PT, R187, RZ, PT ;  /* 0x000000ffbb00720c */ /* 0x000fe20003f05270 */
[----:B------:R-:W-:-:S03]  /*1b60*/  ULDC UR4, c[0x0][0x9f0] ;  /* 0x00027c0000047ab9 */ /* 0x000fc60000000800 */
[----:B------:R-:W-:-:S04]  /*1b70*/  SEL R9, R187, UR4, P0 ;  /* 0x00000004bb097c07 */ /* 0x000fc80008000000 */
[-C--:B0-----:R-:W-:Y:S02]  /*1b80*/  IABS R6, R9.reuse ;  /* 0x0000000900067213 */ /* 0x081fe40000000000 */
[----:B------:R-:W-:Y:S02]  /*1b90*/  IADD3 R0, R142, -0x1, R9 ;  /* 0xffffffff8e007810 */ /* 0x000fe40007ffe009 */
[----:B------:R-:W0:Y:S01]  /*1ba0*/  I2F.RP R3, R6 ;  /* 0x0000000600037306 */ /* 0x000e220000209400 */
[-C--:B------:R-:W-:Y:S02]  /*1bb0*/  IABS R11, R9.reuse ;  /* 0x00000009000b7213 */ /* 0x080fe40000000000 */
[----:B------:R-:W-:Y:S02]  /*1bc0*/  IABS R8, R0 ;  /* 0x0000000000087213 */ /* 0x000fe40000000000 */
[----:B------:R-:W-:-:S04]  /*1bd0*/  LOP3.LUT R0, R0, R9, RZ, 0x3c, !PT ;  /* 0x0000000900007212 */ /* 0x000fc800078e3cff */
[----:B------:R-:W-:Y:S01]  /*1be0*/  ISETP.GE.AND P2, PT, R0, RZ, PT ;  /* 0x000000ff0000720c */ /* 0x000fe20003f46270 */
[----:B0-----:R-:W0:Y:S02]  /*1bf0*/  MUFU.RCP R3, R3 ;  /* 0x0000000300037308 */ /* 0x001e240000001000 */
[----:B0-----:R-:W-:Y:S02]  /*1c00*/  VIADD R4, R3, 0xffffffe ;  /* 0x0ffffffe03047836 */ /* 0x001fe40000000000 */
[----:B------:R-:W-:-:S04]  /*1c10*/  IMAD.MOV R3, RZ, RZ, -R11 ;  /* 0x000000ffff037224 */ /* 0x000fc800078e0a0b */
[----:B------:R0:W1:Y:S02]  /*1c20*/  F2I.FTZ.U32.TRUNC.NTZ R5, R4 ;  /* 0x0000000400057305 */ /* 0x000064000021f000 */
[----:B0-----:R-:W-:Y:S02]  /*1c30*/  IMAD.MOV.U32 R4, RZ, RZ, RZ ;  /* 0x000000ffff047224 */ /* 0x001fe400078e00ff */
[----:B-1----:R-:W-:-:S04]  /*1c40*/  IMAD.MOV R7, RZ, RZ, -R5 ;  /* 0x000000ffff077224 */ /* 0x002fc800078e0a05 */
[----:B------:R-:W-:-:S04]  /*1c50*/  IMAD R7, R7, R6, RZ ;  /* 0x0000000607077224 */ /* 0x000fc800078e02ff */
[----:B------:R-:W-:-:S06]  /*1c60*/  IMAD.HI.U32 R5, R5, R7, R4 ;  /* 0x0000000705057227 */ /* 0x000fcc00078e0004 */
[----:B------:R-:W-:-:S04]  /*1c70*/  IMAD.HI.U32 R5, R5, R8, RZ ;  /* 0x0000000805057227 */ /* 0x000fc800078e00ff */
[----:B------:R-:W-:-:S05]  /*1c80*/  IMAD R3, R5, R3, R8 ;  /* 0x0000000305037224 */ /* 0x000fca00078e0208 */
[----:B------:R-:W-:-:S13]  /*1c90*/  ISETP.GT.U32.AND P1, PT, R6, R3, PT ;  /* 0x000000030600720c */ /* 0x000fda0003f24070 */
[----:B------:R-:W-:Y:S02]  /*1ca0*/  @!P1 IMAD.IADD R3, R3, 0x1, -R6 ;  /* 0x0000000103039824 */ /* 0x000fe400078e0a06 */
[----:B------:R-:W-:Y:S01]  /*1cb0*/  @!P1 VIADD R5, R5, 0x1 ;  /* 0x0000000105059836 */ /* 0x000fe20000000000 */
[----:B------:R-:W-:Y:S02]  /*1cc0*/  ISETP.NE.AND P1, PT, R9, RZ, PT ;  /* 0x000000ff0900720c */ /* 0x000fe40003f25270 */
[----:B------:R-:W-:-:S13]  /*1cd0*/  ISETP.GE.U32.AND P0, PT, R3, R6, PT ;  /* 0x000000060300720c */ /* 0x000fda0003f06070 */
[----:B------:R-:W-:-:S04]  /*1ce0*/  @P0 VIADD R5, R5, 0x1 ;  /* 0x0000000105050836 */ /* 0x000fc80000000000 */
[----:B------:R-:W-:-:S04]  /*1cf0*/  IMAD.MOV.U32 R3, RZ, RZ, R5 ;  /* 0x000000ffff037224 */ /* 0x000fc800078e0005 */
[----:B------:R-:W-:Y:S01]  /*1d00*/  @!P2 IMAD.MOV R3, RZ, RZ, -R3 ;  /* 0x000000ffff03a224 */ /* 0x000fe200078e0a03 */
[----:B------:R-:W-:-:S07]  /*1d10*/  @!P1 LOP3.LUT R3, RZ, R9, RZ, 0x33, !PT ;  /* 0x00000009ff039212 */ /* 0x000fce00078e33ff */
.L_x_451:
[----:B------:R-:W-:Y:S05]  /*1d20*/  BSYNC B0 ;  /* 0x0000000000007941 */ /* 0x000fea0003800000 */
.L_x_450:
[----:B------:R-:W-:Y:S01]  /*1d30*/  IMAD R0, R200, R3, RZ ;  /* 0x00000003c8007224 */ /* 0x000fe200078e02ff */
[----:B------:R-:W-:-:S04]  /*1d40*/  PLOP3.LUT P2, PT, PT, PT, PT, 0x80, 0x0 ;  /* 0x000000000000781c */ /* 0x000fc80003f4f070 */
[C---:B------:R-:W-:Y:S01]  /*1d50*/  VIADDMNMX R3, R0.reuse, R3, R142, PT ;  /* 0x0000000300037246 */ /* 0x040fe2000380018e */
[----:B------:R-:W-:-:S04]  /*1d60*/  IMAD R0, R0, 0x60, -R10 ;  /* 0x0000006000007824 */ /* 0x000fc800078e0a0a */
[----:B------:R-:W-:Y:S01]  /*1d70*/  IMAD R4, R3, 0x60, -R10 ;  /* 0x0000006003047824 */ /* 0x000fe200078e0a0a */
[----:B------:R-:W-:-:S04]  /*1d80*/  VIMNMX R0, RZ, R0, !PT ;  /* 0x00000000ff007248 */ /* 0x000fc80007fe0100 */
[----:B------:R-:W-:Y:S01]  /*1d90*/  VIMNMX R3, R4, R25, PT ;  /* 0x0000001904037248 */ /* 0x000fe20003fe0100 */
[----:B------:R-:W-:-:S03]  /*1da0*/  IMAD.WIDE.U32 R126, R0, -0x55555555, RZ ;  /* 0xaaaaaaab007e7825 */ /* 0x000fc600078e00ff */
[----:B------:R-:W-:Y:S02]  /*1db0*/  ISETP.GT.AND P0, PT, R3, R0, PT ;  /* 0x000000000300720c */ /* 0x000fe40003f04270 */
[----:B------:R-:W-:-:S04]  /*1dc0*/  SHF.R.U32.HI R126, RZ, 0x6, R127 ;  /* 0x00000006ff7e7819 */ /* 0x000fc8000001167f */
[----:B------:R-:W-:-:S07]  /*1dd0*/  MOV R24, R126 ;  /* 0x0000007e00187202 */ /* 0x000fce0000000f00 */
[----:B------:R-:W-:-:S04]  /*1de0*/  @P0 VIADD R0, R3, 0x5f ;  /* 0x0000005f03000836 */ /* 0x000fc80000000000 */
[----:B------:R-:W-:-:S05]  /*1df0*/  @P0 IMAD.HI R0, R0, 0x2aaaaaab, RZ ;  /* 0x2aaaaaab00000827 */ /* 0x000fca00078e02ff */
[----:B------:R-:W-:-:S04]  /*1e00*/  @P0 SHF.R.U32.HI R3, RZ, 0x1f, R0 ;  /* 0x0000001fff030819 */ /* 0x000fc80000011600 */
[----:B------:R-:W-:-:S04]  /*1e10*/  @P0 LEA.HI.SX32 R24, R0, R3, 0x1c ;  /* 0x0000000300180211 */ /* 0x000fc800078fe2ff */
[----:B------:R-:W-:-:S13]  /*1e20*/  ISETP.GT.AND P0, PT, R24, R126, PT ;  /* 0x0000007e1800720c */ /* 0x000fda0003f04270 */
[----:B------:R-:W-:Y:S05]  /*1e30*/  @!P0 BRA `(.L_x_452) ;  /* 0x0000009400948947 */ /* 0x000fea0003800000 */
[----:B------:R-:W-:Y:S01]  /*1e40*/  VIADD R123, R2, 0x18400 ;  /* 0x00018400027b7836 */ /* 0x000fe20000000000 */
[----:B------:R-:W-:Y:S04]  /*1e50*/  BSSY B6, `(.L_x_453) ;  /* 0x0000013000067945 */ /* 0x000fe80003800000 */
[----:B------:R-:W-:-:S13]  /*1e60*/  LOP3.LUT P0, RZ, R123, 0x3ff, RZ, 0xc0, !PT ;  /* 0x000003ff7bff7812 */ /* 0x000fda000780c0ff */
[----:B------:R-:W-:Y:S05]  /*1e70*/  @!P0 BRA `(.L_x_454) ;  /* 0x0000000000408947 */ /* 0x000fea0003800000 */
[----:B------:R-:W-:Y:S01]  /*1e80*/  MOV R14, 0x0 ;  /* 0x00000000000e7802 */ /* 0x000fe20000000f00 */
[----:B------:R-:W-:Y:S01]  /*1e90*/  ULDC.64 UR4, c[0x4][0x90] ;  /* 0x0100240000047ab9 */ /* 0x000fe20000000a00 */
[----:B------:R-:W-:Y:S01]  /*1ea0*/  ULDC.64 UR6, c[0x4][0x28] ;  /* 0x01000a0000067ab9 */ /* 0x000fe20000000a00 */
[----:B------:R-:W-:Y:S02]  /*1eb0*/  IMAD.U32 R4, RZ, RZ, UR4 ;  /* 0x00000004ff047e24 */ /* 0x000fe4000f8e00ff */
[----:B------:R-:W-:Y:S01]  /*1ec0*/  IMAD.U32 R5, RZ, RZ, UR5 ;  /* 0x00000005ff057e24 */ /* 0x000fe2000f8e00ff */
[----:B------:R-:W1:Y:S01]  /*1ed0*/  LDC.64 R14, c[0x4][R14] ;  /* 0x010000000e0e7b82 */ /* 0x000e620000000a00 */
[----:B------:R-:W-:Y:S01]  /*1ee0*/  ULDC.64 UR4, c[0x4][0x98] ;  /* 0x0100260000047ab9 */ /* 0x000fe20000000a00 */
[----:B------:R-:W-:Y:S02]  /*1ef0*/  IMAD.U32 R10, RZ, RZ, UR6 ;  /* 0x00000006ff0a7e24 */ /* 0x000fe4000f8e00ff */
[----:B0-----:R-:W-:-:S02]  /*1f00*/  IMAD.U32 R6, RZ, RZ, UR4 ;  /* 0x00000004ff067e24 */ /* 0x001fc4000f8e00ff */
[----:B------:R-:W-:Y:S02]  /*1f10*/  IMAD.U32 R7, RZ, RZ, UR5 ;  /* 0x00000005ff077e24 */ /* 0x000fe4000f8e00ff */
[----:B------:R-:W-:Y:S02]  /*1f20*/  IMAD.U32 R11, RZ, RZ, UR7 ;  /* 0x00000007ff0b7e24 */ /* 0x000fe4000f8e00ff */
[----:B------:R-:W-:Y:S02]  /*1f30*/  IMAD.MOV.U32 R8, RZ, RZ, 0x70 ;  /* 0x00000070ff087424 */ /* 0x000fe400078e00ff */
[----:B------:R-:W-:Y:S02]  /*1f40*/  IMAD.MOV.U32 R12, RZ, RZ, 0x1 ;  /* 0x00000001ff0c7424 */ /* 0x000fe400078e00ff */
[----:B------:R-:W-:-:S07]  /*1f50*/  IMAD.MOV.U32 R13, RZ, RZ, RZ ;  /* 0x000000ffff0d7224 */ /* 0x000fce00078e00ff */
[----:B------:R-:W-:-:S07]  /*1f60*/  LEPC R20, `(.L_x_454) ;  /* 0x000000001014794e */ /* 0x000fce0000000000 */
[----:B-1---5:R-:W-:Y:S05]  /*1f70*/  CALL.ABS.NOINC R14 ;  /* 0x000000000e007343 */ /* 0x022fea0003c00000 */
.L_x_454:
[----:B------:R-:W-:Y:S05]  /*1f80*/  BSYNC B6 ;  /* 0x0000000000067941 */ /* 0x000fea0003800000 */
.L_x_453:
[----:B------:R-:W-:Y:S01]  /*1f90*/  VIADD R122, R2, 0x400 ;  /* 0x00000400027a7836 */ /* 0x000fe20000000000 */
[----:B------:R-:W-:Y:S04]  /*1fa0*/  BSSY B6, `(.L_x_455) ;  /* 0x0000013000067945 */ /* 0x000fe80003800000 */
[----:B------:R-:W-:-:S13]  /*1fb0*/  LOP3.LUT P0, RZ, R122, 0x3ff, RZ, 0xc0, !PT ;  /* 0x000003ff7aff7812 */ /* 0x000fda000780c0ff */
[----:B------:R-:W-:Y:S05]  /*1fc0*/  @!P0 BRA `(.L_x_456) ;  /* 0x0000000000408947 */ /* 0x000fea0003800000 */
[----:B------:R-:W-:Y:S01]  /*1fd0*/  MOV R14, 0x0 ;  /* 0x00000000000e7802 */ /* 0x000fe20000000f00 */
[----:B------:R-:W-:Y:S01]  /*1fe0*/  ULDC.64 UR4, c[0x4][0x90] ;  /* 0x0100240000047ab9 */ /* 0x000fe20000000a00 */
[----:B------:R-:W-:Y:S01]  /*1ff0*/  ULDC.64 UR6, c[0x4][0x98] ;  /* 0x0100260000067ab9 */ /* 0x000fe20000000a00 */
[----:B------:R-:W-:Y:S01]  /*2000*/  IMAD.U32 R4, RZ, RZ, UR4 ;  /* 0x00000004ff047e24 */ /* 0x000fe2000f8e00ff */
[----:B------:R-:W-:Y:S01]  /*2010*/  MOV R8, 0x70 ;  /* 0x0000007000087802 */ /* 0x000fe20000000f00 */
[----:B------:R-:W-:Y:S01]  /*2020*/  IMAD.U32 R5, RZ, RZ, UR5 ;  /* 0x00000005ff057e24 */ /* 0x000fe2000f8e00ff */
[----:B------:R-:W1:Y:S01]  /*2030*/  LDC.64 R14, c[0x4][R14] ;  /* 0x010000000e0e7b82 */ /* 0x000e620000000a00 */
[----:B------:R-:W-:Y:S01]  /*2040*/  ULDC.64 UR4, c[0x4][0x18] ;  /* 0x0100060000047ab9 */ /* 0x000fe20000000a00 */
[----:B0-----:R-:W-:Y:S02]  /*2050*/  IMAD.U32 R6, RZ, RZ, UR6 ;  /* 0x00000006ff067e24 */ /* 0x001fe4000f8e00ff */
[----:B------:R-:W-:-:S02]  /*2060*/  IMAD.U32 R7, RZ, RZ, UR7 ;  /* 0x00000007ff077e24 */ /* 0x000fc4000f8e00ff */
[----:B------:R-:W-:Y:S02]  /*2070*/  IMAD.U32 R10, RZ, RZ, UR4 ;  /* 0x00000004ff0a7e24 */ /* 0x000fe4000f8e00ff */
[----:B------:R-:W-:Y:S02]  /*2080*/  IMAD.U32 R11, RZ, RZ, UR5 ;  /* 0x00000005ff0b7e24 */ /* 0x000fe4000f8e00ff */
[----:B------:R-:W-:Y:S02]  /*2090*/  IMAD.MOV.U32 R12, RZ, RZ, 0x1 ;  /* 0x00000001ff0c7424 */ /* 0x000fe400078e00ff */
[----:B------:R-:W-:-:S07]  /*20a0*/  IMAD.MOV.U32 R13, RZ, RZ, RZ ;  /* 0x000000ffff0d7224 */ /* 0x000fce00078e00ff */
[----:B------:R-:W-:-:S07]  /*20b0*/  LEPC R20, `(.L_x_456) ;  /* 0x000000001014794e */ /* 0x000fce0000000000 */
[----:B-1---5:R-:W-:Y:S05]  /*20c0*/  CALL.ABS.NOINC R14 ;  /* 0x000000000e007343 */ /* 0x022fea0003c00000 */
.L_x_456:
[----:B------:R-:W-:Y:S05]  /*20d0*/  BSYNC B6 ;  /* 0x0000000000067941 */ /* 0x000fea0003800000 */
.L_x_455:
[----:B------:R-:W-:Y:S01]  /*20e0*/  ULDC.64 UR4, c[0x0][0x9f8] ;  /* 0x00027e0000047ab9 */ /* 0x000fe20000000a00 */
[----:B------:R-:W-:Y:S01]  /*20f0*/  IMAD.MOV.U32 R102, RZ, RZ, R188 ;  /* 0x000000ffff667224 */ /* 0x000fe200078e00bc */
[----:B------:R-:W-:Y:S01]  /*2100*/  ISETP.NE.U32.AND P0, PT, RZ, UR4, PT ;  /* 0x00000004ff007c0c */ /* 0x000fe2000bf05070 */
[----:B------:R-:W-:Y:S01]  /*2110*/  VIADD R0, R16, 0x20 ;  /* 0x0000002010007836 */ /* 0x000fe20000000000 */
[----:B------:R-:W1:Y:S01]  /*2120*/  LDC.64 R94, c[0x0][0x3f8] ;  /* 0x0000fe00ff5e7b82 */ /* 0x000e620000000a00 */
[----:B------:R-:W-:Y:S01]  /*2130*/  IMAD.MOV.U32 R20, RZ, RZ, R27 ;  /* 0x000000ffff147224 */ /* 0x000fe200078e001b */
[----:B------:R-:W-:-:S06]  /*2140*/  ISETP.NE.AND.EX P0, PT, RZ, UR5, PT, P0 ;  /* 0x00000005ff007c0c */ /* 0x000fcc000bf05300 */
[----:B------:R-:W2:Y:S07]  /*2150*/  LDC R125, c[0x0][0x3f4] ;  /* 0x0000fd00ff7d7b82 */ /* 0x000eae0000000800 */
[----:B------:R-:W-:Y:S01]  /*2160*/  @P0 IADD3 R4, P1, R189, UR4, RZ ;  /* 0x00000004bd040c10 */ /* 0x000fe2000ff3e0ff */
[----:B------:R-:W-:Y:S01]  /*2170*/  ULDC UR4, c[0x0][0x2f4] ;  /* 0x0000bd0000047ab9 */ /* 0x000fe20000000800 */
[----:B------:R-:W3:Y:S02]  /*2180*/  LDC.64 R88, c[0x0][0x408] ;  /* 0x00010200ff587b82 */ /* 0x000ee40000000a00 */
[----:B------:R-:W-:Y:S01]  /*2190*/  @P0 IADD3.X R5, R190, UR5, RZ, P1, !PT ;  /* 0x00000005be050c10 */ /* 0x000fe20008ffe4ff */
[----:B------:R-:W-:-:S04]  /*21a0*/  ULDC UR5, c[0x0][0x320] ;  /* 0x0000c80000057ab9 */ /* 0x000fc80000000800 */
[----:B------:R4:W2:Y:S01]  /*21b0*/  @P0 LDG.E R102, desc[UR56][R4.64] ;  /* 0x0000003804660981 */ /* 0x0008a2000c1e1900 */
[----:B------:R-:W-:Y:S01]  /*21c0*/  ISETP.GE.AND P1, PT, R0, UR4, PT ;  /* 0x0000000400007c0c */ /* 0x000fe2000bf26270 */
[----:B-1----:R-:W-:Y:S01]  /*21d0*/  IMAD.WIDE.U32 R96, R166, R94, R16 ;  /* 0x0000005ea6607225 */ /* 0x002fe200078e0010 */
[----:B------:R-:W-:Y:S01]  /*21e0*/  ISETP.GE.AND P0, PT, R16, UR4, PT ;  /* 0x0000000410007c0c */ /* 0x000fe2000bf06270 */
[----:B------:R-:W1:Y:S01]  /*21f0*/  S2R R218, SR_TID.X ;  /* 0x0000000000da7919 */ /* 0x000e620000002100 */
[----:B0-----:R-:W-:Y:S01]  /*2200*/  SEL R6, RZ, 0xffffffff, P1 ;  /* 0xffffffffff067807 */ /* 0x001fe20000800000 */
[----:B------:R-:W-:Y:S01]  /*2210*/  IMAD.MOV.U32 R127, RZ, RZ, 0x20 ;  /* 0x00000020ff7f7424 */ /* 0x000fe200078e00ff */
[----:B------:R-:W-:Y:S01]  /*2220*/  SEL R3, RZ, 0x1, P0 ;  /* 0x00000001ff037807 */ /* 0x000fe20000000000 */
[----:B------:R-:W-:Y:S01]  /*2230*/  IMAD.SHL.U32 R108, R94, 0x40, RZ ;  /* 0x000000405e6c7824 */ /* 0x000fe200078e00ff */
[----:B------:R-:W-:Y:S01]  /*2240*/  ISETP.GE.AND P0, PT, R0, UR5, PT ;  /* 0x0000000500007c0c */ /* 0x000fe2000bf06270 */
[----:B------:R-:W-:Y:S01]  /*2250*/  IMAD.SHL.U32 R6, R6, 0x2, RZ ;  /* 0x0000000206067824 */ /* 0x000fe200078e00ff */
[----:B------:R-:W-:Y:S01]  /*2260*/  ISETP.GE.AND P1, PT, R19, UR4, PT ;  /* 0x0000000413007c0c */ /* 0x000fe2000bf26270 */
[----:B------:R-:W-:Y:S01]  /*2270*/  IMAD.IADD R129, R129, 0x1, R26 ;  /* 0x0000000181817824 */ /* 0x000fe200078e021a */
[----:B----4-:R-:W-:Y:S01]  /*2280*/  SEL R4, RZ, 0xffffffff, P0 ;  /* 0xffffffffff047807 */ /* 0x010fe20000000000 */
[--C-:B------:R-:W-:Y:S01]  /*2290*/  IMAD R114, R214, 0x40, R166.reuse ;  /* 0x00000040d6727824 */ /* 0x100fe200078e02a6 */
[----:B------:R-:W-:Y:S01]  /*22a0*/  LOP3.LUT R6, R6, 0x2, R3, 0xe2, !PT ;  /* 0x0000000206067812 */ /* 0x000fe200078ee203 */
[----:B------:R-:W-:Y:S01]  /*22b0*/  VIADD R3, R16, 0x40 ;  /* 0x0000004010037836 */ /* 0x000fe20000000000 */
[----:B------:R-:W-:Y:S01]  /*22c0*/  SHF.R.S32.HI R11, RZ, 0x1f, R166 ;  /* 0x0000001fff0b7819 */ /* 0x000fe200000114a6 */
[----:B------:R-:W-:Y:S01]  /*22d0*/  IMAD.SHL.U32 R8, R4, 0x2, RZ ;  /* 0x0000000204087824 */ /* 0x000fe200078e00ff */
[----:B------:R-:W-:Y:S01]  /*22e0*/  SEL R4, RZ, 0x8, P1 ;  /* 0x00000008ff047807 */ /* 0x000fe20000800000 */
[----:B---3--:R-:W-:Y:S01]  /*22f0*/  IMAD.WIDE.U32 R90, R166, R88, R16 ;  /* 0x00000058a65a7225 */ /* 0x008fe200078e0010 */
[----:B------:R-:W-:-:S02]  /*2300*/  ISETP.GE.AND P0, PT, R3, UR4, PT ;  /* 0x0000000403007c0c */ /* 0x000fc4000bf06270 */
[----:B------:R-:W-:Y:S01]  /*2310*/  ISETP.GE.AND P2, PT, R16, UR5, PT ;  /* 0x0000000510007c0c */ /* 0x000fe2000bf46270 */
[----:B------:R-:W-:Y:S01]  /*2320*/  IMAD R131, R89, 0x60, RZ ;  /* 0x0000006059837824 */ /* 0x000fe200078e02ff */
[----:B------:R-:W-:Y:S01]  /*2330*/  SEL R5, RZ, 0x4, P0 ;  /* 0x00000004ff057807 */ /* 0x000fe20000000000 */
[----:B------:R-:W-:Y:S01]  /*2340*/  IMAD.SHL.U32 R110, R88, 0x40, RZ ;  /* 0x00000040586e7824 */ /* 0x000fe200078e00ff */
[--C-:B------:R-:W-:Y:S02]  /*2350*/  SHF.R.S32.HI R161, RZ, 0x1f, R160.reuse ;  /* 0x0000001fffa17819 */ /* 0x100fe400000114a0 */
[----:B------:R-:W-:Y:S01]  /*2360*/  LOP3.LUT R4, R4, R6, R5, 0xfe, !PT ;  /* 0x0000000604047212 */ /* 0x000fe200078efe05 */
[-C--:B------:R-:W-:Y:S01]  /*2370*/  IMAD R5, R11, R94.reuse, RZ ;  /* 0x0000005e0b057224 */ /* 0x080fe200078e02ff */
[----:B------:R-:W-:Y:S01]  /*2380*/  SEL R7, RZ, 0x1, P2 ;  /* 0x00000001ff077807 */ /* 0x000fe20001000000 */
[----:B------:R-:W-:Y:S01]  /*2390*/  IMAD.WIDE.U32 R98, R166, R94, R160 ;  /* 0x0000005ea6627225 */ /* 0x000fe200078e00a0 */
[----:B------:R-:W-:-:S02]  /*23a0*/  ISETP.GE.AND P0, PT, R22, UR4, PT ;  /* 0x0000000416007c0c */ /* 0x000fc4000bf06270 */
[----:B------:R-:W-:Y:S01]  /*23b0*/  ISETP.GE.AND P1, PT, R3, UR5, PT ;  /* 0x0000000503007c0c */ /* 0x000fe2000bf26270 */
[----:B------:R-:W-:Y:S01]  /*23c0*/  IMAD R5, R166, R95, R5 ;  /* 0x0000005fa6057224 */ /* 0x000fe200078e0205 */
[----:B------:R-:W-:Y:S01]  /*23d0*/  LOP3.LUT R7, R8, 0x2, R7, 0xe2, !PT ;  /* 0x0000000208077812 */ /* 0x000fe200078ee207 */
[-C--:B------:R-:W-:Y:S01]  /*23e0*/  IMAD R11, R11, R88.reuse, RZ ;  /* 0x000000580b0b7224 */ /* 0x080fe200078e02ff */
[----:B------:R-:W-:Y:S01]  /*23f0*/  SEL R9, RZ, 0x10, P0 ;  /* 0x00000010ff097807 */ /* 0x000fe20000000000 */
[----:B------:R-:W-:Y:S01]  /*2400*/  IMAD.IADD R99, R99, 0x1, R5 ;  /* 0x0000000163637824 */ /* 0x000fe200078e0205 */
[----:B------:R-:W-:Y:S01]  /*2410*/  SEL R6, RZ, 0x4, P1 ;  /* 0x00000004ff067807 */ /* 0x000fe20000800000 */
[----:B------:R-:W-:Y:S01]  /*2420*/  IMAD.IADD R97, R5, 0x1, R97 ;  /* 0x0000000105617824 */ /* 0x000fe200078e0261 */
[----:B--2---:R-:W-:Y:S01]  /*2430*/  ISETP.GE.AND P0, PT, R16, R125, PT ;  /* 0x0000007d1000720c */ /* 0x004fe20003f06270 */
[----:B------:R-:W-:Y:S01]  /*2440*/  IMAD R13, R166, R89, R11 ;  /* 0x00000059a60d7224 */ /* 0x000fe200078e020b */
[----:B------:R-:W-:Y:S01]  /*2450*/  ISETP.GE.AND P1, PT, R0, R125, PT ;  /* 0x0000007d0000720c */ /* 0x000fe20003f26270 */
[----:B------:R-:W-:Y:S01]  /*2460*/  IMAD.WIDE.U32 R92, R166, R88, R160 ;  /* 0x00000058a65c7225 */ /* 0x000fe200078e00a0 */
[----:B------:R-:W-:-:S02]  /*2470*/  LOP3.LUT R5, R7, R6, RZ, 0xfc, !PT ;  /* 0x0000000607057212 */ /* 0x000fc400078efcff */
[----:B------:R-:W-:Y:S01]  /*2480*/  ISETP.GE.AND P3, PT, R3, R125, PT ;  /* 0x0000007d0300720c */ /* 0x000fe20003f66270 */
[----:B------:R-:W-:Y:S01]  /*2490*/  IMAD.IADD R93, R93, 0x1, R13 ;  /* 0x000000015d5d7824 */ /* 0x000fe200078e020d */
[----:B------:R-:W-:Y:S01]  /*24a0*/  SEL R7, R125, RZ, P0 ;  /* 0x000000ff7d077207 */ /* 0x000fe20000000000 */
[----:B------:R-:W-:Y:S01]  /*24b0*/  IMAD.IADD R91, R13, 0x1, R91 ;  /* 0x000000010d5b7824 */ /* 0x000fe200078e025b */
[----:B------:R-:W-:Y:S01]  /*24c0*/  SEL R11, R125, RZ, P1 ;  /* 0x000000ff7d0b7207 */ /* 0x000fe20000800000 */
[-C--:B-----5:R-:W-:Y:S01]  /*24d0*/  IMAD.WIDE.U32 R98, R141, R94.reuse, R98 ;  /* 0x0000005e8d627225 */ /* 0x0a0fe200078e0062 */
[----:B------:R-:W-:Y:S02]  /*24e0*/  LOP3.LUT R9, R4, R9, RZ, 0xfc, !PT ;  /* 0x0000000904097212 */ /* 0x000fe400078efcff */
[----:B------:R-:W-:Y:S01]  /*24f0*/  SEL R4, R125, RZ, P3 ;  /* 0x000000ff7d047207 */ /* 0x000fe20001800000 */
[----:B------:R-:W-:Y:S01]  /*2500*/  IMAD.IADD R7, R16, 0x1, R7 ;  /* 0x0000000110077824 */ /* 0x000fe200078e0207 */
[----:B------:R-:W-:Y:S01]  /*2510*/  LOP3.LUT R20, R20, 0xfffffffe, RZ, 0xc0, !PT ;  /* 0xfffffffe14147812 */ /* 0x000fe200078ec0ff */
[----:B------:R-:W-:Y:S01]  /*2520*/  IMAD.IADD R11, R0, 0x1, R11 ;  /* 0x00000001000b7824 */ /* 0x000fe200078e020b */
[----:B------:R-:W-:Y:S01]  /*2530*/  ISETP.GE.AND P2, PT, R23, UR4, PT ;  /* 0x0000000417007c0c */ /* 0x000fe2000bf46270 */
[----:B------:R-:W-:Y:S01]  /*2540*/  IMAD.IADD R12, R3, 0x1, R4 ;  /* 0x00000001030c7824 */ /* 0x000fe200078e0204 */
[----:B------:R-:W-:Y:S01]  /*2550*/  SHF.R.S32.HI R4, RZ, 0x1f, R7 ;  /* 0x0000001fff047819 */ /* 0x000fe20000011407 */
[----:B------:R-:W-:Y:S01]  /*2560*/  IMAD.WIDE.U32 R96, R141, R94, R96 ;  /* 0x0000005e8d607225 */ /* 0x000fe200078e0060 */
[----:B------:R-:W-:-:S02]  /*2570*/  SHF.R.S32.HI R6, RZ, 0x1f, R11 ;  /* 0x0000001fff067819 */ /* 0x000fc4000001140b */
[CC--:B------:R-:W-:Y:S01]  /*2580*/  LEA.HI R8, R4.reuse, R7.reuse, RZ, 0x3 ;  /* 0x0000000704087211 */ /* 0x0c0fe200078f18ff */
[CC--:B------:R-:W-:Y:S01]  /*2590*/  IMAD.WIDE.U32 R92, R141.reuse, R88.reuse, R92 ;  /* 0x000000588d5c7225 */ /* 0x0c0fe200078e005c */
[----:B------:R-:W-:Y:S02]  /*25a0*/  LEA.HI R4, R4, R7, RZ, 0x6 ;  /* 0x0000000704047211 */ /* 0x000fe400078f30ff */
[----:B------:R-:W-:Y:S01]  /*25b0*/  @P3 LOP3.LUT R20, R20, 0x1, RZ, 0xfc, !PT ;  /* 0x0000000114143812 */ /* 0x000fe200078efcff */
[----:B------:R-:W-:Y:S01]  /*25c0*/  IMAD.WIDE.U32 R90, R141, R88, R90 ;  /* 0x000000588d5a7225 */ /* 0x000fe200078e005a */
[CC--:B------:R-:W-:Y:S02]  /*25d0*/  LEA.HI R7, R6.reuse, R11.reuse, RZ, 0x6 ;  /* 0x0000000b06077211 */ /* 0x0c0fe400078f30ff */
[----:B------:R-:W-:Y:S01]  /*25e0*/  LEA.HI R11, R6, R11, RZ, 0x3 ;  /* 0x0000000b060b7211 */ /* 0x000fe200078f18ff */
[----:B------:R0:W-:Y:S01]  /*25f0*/  STL [R1+0x38], R20 ;  /* 0x0000381401007387 */ /* 0x0001e20000100800 */
[----:B------:R-:W-:Y:S01]  /*2600*/  SHF.R.S32.HI R4, RZ, 0x6, R4 ;  /* 0x00000006ff047819 */ /* 0x000fe20000011404 */
[----:B------:R-:W-:Y:S01]  /*2610*/  IMAD.SHL.U32 R125, R125, 0x2, RZ ;  /* 0x000000027d7d7824 */ /* 0x000fe200078e00ff */
[----:B------:R-:W-:-:S02]  /*2620*/  SHF.R.S32.HI R6, RZ, 0x6, R7 ;  /* 0x00000006ff067819 */ /* 0x000fc40000011407 */
[C---:B------:R-:W-:Y:S01]  /*2630*/  LOP3.LUT R13, R177.reuse, 0x38, R11, 0xf8, !PT ;  /* 0x00000038b10d7812 */ /* 0x040fe200078ef80b */
[C-C-:B------:R-:W-:Y:S01]  /*2640*/  IMAD R140, R4.reuse, 0x1800, R179.reuse ;  /* 0x00001800048c7824 */ /* 0x140fe200078e02b3 */
[----:B------:R-:W-:Y:S01]  /*2650*/  LOP3.LUT R7, R177, 0x38, R8, 0xf8, !PT ;  /* 0x00000038b1077812 */ /* 0x000fe200078ef808 */
[----:B------:R-:W-:Y:S01]  /*2660*/  IMAD R138, R4, 0x1800, R180 ;  /* 0x00001800048a7824 */ /* 0x000fe200078e02b4 */
[----:B------:R-:W-:Y:S01]  /*2670*/  LOP3.LUT R10, R168, 0x38, R8, 0xf8, !PT ;  /* 0x00000038a80a7812 */ /* 0x000fe200078ef808 */
[C---:B------:R-:W-:Y:S01]  /*2680*/  IMAD R139, R6.reuse, 0x1800, R179 ;  /* 0x00001800068b7824 */ /* 0x040fe200078e02b3 */
[----:B0-----:R-:W-:Y:S01]  /*2690*/  SHF.R.U32.HI R20, RZ, 0x3, R168 ;  /* 0x00000003ff147819 */ /* 0x001fe200000116a8 */
[----:B------:R-:W-:Y:S01]  /*26a0*/  IMAD R134, R6, 0x1800, R180 ;  /* 0x0000180006867824 */ /* 0x000fe200078e02b4 */
[----:B------:R-:W-:Y:S02]  /*26b0*/  SHF.R.S32.HI R21, RZ, 0x1f, R12 ;  /* 0x0000001fff157819 */ /* 0x000fe4000001140c */
[----:B------:R-:W-:-:S02]  /*26c0*/  LOP3.LUT R4, R13, R178, RZ, 0x3c, !PT ;  /* 0x000000b20d047212 */ /* 0x000fc400078e3cff */
[----:B------:R-:W-:Y:S02]  /*26d0*/  LOP3.LUT R7, R7, R178, RZ, 0x3c, !PT ;  /* 0x000000b207077212 */ /* 0x000fe400078e3cff */
[----:B------:R-:W-:Y:S01]  /*26e0*/  LOP3.LUT R15, R10, R20, RZ, 0x3c, !PT ;  /* 0x000000140a0f7212 */ /* 0x000fe200078e3cff */
[----:B------:R-:W-:Y:S01]  /*26f0*/  IMAD.IADD R139, R139, 0x1, R4 ;  /* 0x000000018b8b7824 */ /* 0x000fe200078e0204 */
[CC--:B------:R-:W-:Y:S01]  /*2700*/  LEA.HI R14, R21.reuse, R12.reuse, RZ, 0x3 ;  /* 0x0000000c150e7211 */ /* 0x0c0fe200078f18ff */
[----:B------:R-:W-:Y:S01]  /*2710*/  IMAD.IADD R140, R140, 0x1, R7 ;  /* 0x000000018c8c7824 */ /* 0x000fe200078e0207 */
[----:B------:R-:W-:Y:S02]  /*2720*/  LEA.HI R12, R21, R12, RZ, 0x6 ;  /* 0x0000000c150c7211 */ /* 0x000fe400078f30ff */
[----:B------:R-:W-:Y:S02]  /*2730*/  IADD3 R138, R138, R15, RZ ;  /* 0x0000000f8a8a7210 */ /* 0x000fe40007ffe0ff */
[----:B------:R-:W-:-:S02]  /*2740*/  SHF.R.S32.HI R15, RZ, 0x1f, R141 ;  /* 0x0000001fff0f7819 */ /* 0x000fc4000001148d */
[----:B------:R-:W-:Y:S02]  /*2750*/  LOP3.LUT R4, R168, 0x38, R11, 0xf8, !PT ;  /* 0x00000038a8047812 */ /* 0x000fe400078ef80b */
[----:B------:R-:W-:Y:S02]  /*2760*/  SHF.R.S32.HI R12, RZ, 0x6, R12 ;  /* 0x00000006ff0c7819 */ /* 0x000fe4000001140c */
[--C-:B------:R-:W-:Y:S02]  /*2770*/  LOP3.LUT R7, R177, 0x38, R14.reuse, 0xf8, !PT ;  /* 0x00000038b1077812 */ /* 0x100fe400078ef80e */
[----:B------:R-:W-:Y:S01]  /*2780*/  LOP3.LUT R13, R4, R20, RZ, 0x3c, !PT ;  /* 0x00000014040d7212 */ /* 0x000fe200078e3cff */
[----:B------:R-:W-:Y:S01]  /*2790*/  IMAD R4, R15, R94, RZ ;  /* 0x0000005e0f047224 */ /* 0x000fe200078e02ff */
[----:B------:R-:W-:Y:S01]  /*27a0*/  LOP3.LUT R10, R168, 0x38, R14, 0xf8, !PT ;  /* 0x00000038a80a7812 */ /* 0x000fe200078ef80e */
[----:B------:R-:W-:Y:S01]  /*27b0*/  IMAD R136, R12, 0x1800, R179 ;  /* 0x000018000c887824 */ /* 0x000fe200078e02b3 */
[----:B------:R-:W-:Y:S01]  /*27c0*/  LOP3.LUT R7, R7, R178, RZ, 0x3c, !PT ;  /* 0x000000b207077212 */ /* 0x000fe200078e3cff */
[----:B------:R-:W-:Y:S01]  /*27d0*/  IMAD R27, R141, R95, R4 ;  /* 0x0000005f8d1b7224 */ /* 0x000fe200078e0204 */
[----:B------:R-:W-:Y:S01]  /*27e0*/  LOP3.LUT R10, R10, R20, RZ, 0x3c, !PT ;  /* 0x000000140a0a7212 */ /* 0x000fe200078e3cff */
[----:B------:R-:W-:Y:S01]  /*27f0*/  IMAD R133, R12, 0x1800, R180 ;  /* 0x000018000c857824 */ /* 0x000fe200078e02b4 */
[----:B------:R-:W-:Y:S01]  /*2800*/  ISETP.GE.AND P3, PT, R19, UR5, PT ;  /* 0x0000000513007c0c */ /* 0x000fe2000bf66270 */
[----:B------:R-:W-:Y:S01]  /*2810*/  IMAD.IADD R136, R136, 0x1, R7 ;  /* 0x0000000188887824 */ /* 0x000fe200078e0207 */
[----:B------:R-:W-:Y:S01]  /*2820*/  LOP3.LUT R7, R177, 0x18, R16, 0xf8, !PT ;  /* 0x00000018b1077812 */ /* 0x000fe200078ef810 */
[----:B------:R-:W-:Y:S01]  /*2830*/  IMAD R4, R15, R88, RZ ;  /* 0x000000580f047224 */ /* 0x000fe200078e02ff */
[----:B------:R-:W-:Y:S01]  /*2840*/  SEL R6, RZ, 0x8, P3 ;  /* 0x00000008ff067807 */ /* 0x000fe20001800000 */
[----:B------:R-:W-:Y:S01]  /*2850*/  IMAD.IADD R133, R133, 0x1, R10 ;  /* 0x0000000185857824 */ /* 0x000fe200078e020a */
[----:B------:R-:W-:Y:S01]  /*2860*/  LOP3.LUT P4, RZ, R219, 0x4, RZ, 0xc0, !PT ;  /* 0x00000004dbff7812 */ /* 0x000fe2000788c0ff */
[----:B------:R-:W-:Y:S01]  /*2870*/  IMAD R103, R141, R89, R4 ;  /* 0x000000598d677224 */ /* 0x000fe200078e0204 */
[----:B------:R-:W-:Y:S01]  /*2880*/  LOP3.LUT R4, R7, R178, RZ, 0x3c, !PT ;  /* 0x000000b207047212 */ /* 0x000fe200078e3cff */
[----:B------:R-:W-:Y:S01]  /*2890*/  IMAD.IADD R134, R134, 0x1, R13 ;  /* 0x0000000186867824 */ /* 0x000fe200078e020d */
[----:B------:R-:W-:Y:S01]  /*28a0*/  SEL R10, RZ, 0x20, P2 ;  /* 0x00000020ff0a7807 */ /* 0x000fe20001000000 */
[----:B------:R-:W-:Y:S01]  /*28b0*/  IMAD R13, R95, 0x60, RZ ;  /* 0x000000605f0d7824 */ /* 0x000fe200078e02ff */
[----:B------:R-:W-:Y:S01]  /*28c0*/  LOP3.LUT R21, R5, R6, RZ, 0xfc, !PT ;  /* 0x0000000605157212 */ /* 0x000fe200078efcff */
[----:B------:R-:W-:Y:S01]  /*28d0*/  IMAD.IADD R4, R179, 0x1, R4 ;  /* 0x00000001b3047824 */ /* 0x000fe200078e0204 */
[C---:B------:R-:W-:Y:S01]  /*28e0*/  SHF.L.U64.HI R107, R94.reuse, 0x6, R95 ;  /* 0x000000065e6b7819 */ /* 0x040fe2000001025f */
[----:B------:R-:W-:Y:S01]  /*28f0*/  IMAD.WIDE.U32 R94, R94, 0x60, RZ ;  /* 0x000000605e5e7825 */ /* 0x000fe200078e00ff */
[----:B------:R-:W-:-:S02]  /*2900*/  SHF.L.U64.HI R109, R88, 0x6, R89 ;  /* 0x00000006586d7819 */ /* 0x000fc40000010259 */
[----:B------:R-:W-:Y:S01]  /*2910*/  SEL R127, R127, 0xffffffe0, !P4 ;  /* 0xffffffe07f7f7807 */ /* 0x000fe20006000000 */
[----:B------:R-:W-:Y:S01]  /*2920*/  IMAD.WIDE.U32 R88, R88, 0x60, RZ ;  /* 0x0000006058587825 */ /* 0x000fe200078e00ff */
[----:B------:R-:W-:Y:S02]  /*2930*/  SHF.R.S32.HI R121, RZ, 0x3, R8 ;  /* 0x00000003ff797819 */ /* 0x000fe40000011408 */
[----:B------:R-:W-:Y:S01]  /*2940*/  LOP3.LUT R6, R8, 0xfffffff8, RZ, 0xc0, !PT ;  /* 0xfffffff808067812 */ /* 0x000fe200078ec0ff */
[----:B------:R-:W-:Y:S01]  /*2950*/  IMAD.IADD R106, R99, 0x1, R27 ;  /* 0x00000001636a7824 */ /* 0x000fe200078e021b */
[----:B------:R-:W-:Y:S01]  /*2960*/  LOP3.LUT R87, R9, R10, RZ, 0xfc, !PT ;  /* 0x0000000a09577212 */ /* 0x000fe200078efcff */
[----:B------:R-:W-:Y:S01]  /*2970*/  IMAD.IADD R104, R27, 0x1, R97 ;  /* 0x000000011b687824 */ /* 0x000fe200078e0261 */
[----:B------:R-:W-:Y:S01]  /*2980*/  LOP3.LUT R7, R11, 0xfffffff8, RZ, 0xc0, !PT ;  /* 0xfffffff80b077812 */ /* 0x000fe200078ec0ff */
        /* <DEDUP_REMOVED lines=9> */
[----:B------:R-:W-:-:S02]  /*2a20*/  LOP3.LUT R27, R87, 0x4, RZ, 0xc0, !PT ;  /* 0x00000004571b7812 */ /* 0x000fc400078ec0ff */
[C---:B------:R-:W-:Y:S02]  /*2a30*/  LOP3.LUT R101, R87.reuse, 0x8, RZ, 0xc0, !PT ;  /* 0x0000000857657812 */ /* 0x040fe400078ec0ff */
[----:B------:R-:W-:Y:S02]  /*2a40*/  LOP3.LUT R100, R87, 0x10, RZ, 0xc0, !PT ;  /* 0x0000001057647812 */ /* 0x000fe400078ec0ff */
[----:B-1----:R-:W-:Y:S02]  /*2a50*/  LEA.HI R218, R218, 0x8, RZ, 0x19 ;  /* 0x00000008dada7811 */ /* 0x002fe400078fc8ff */
[----:B------:R-:W-:Y:S02]  /*2a60*/  LOP3.LUT R5, R5, 0x1, RZ, 0xc0, !PT ;  /* 0x0000000105057812 */ /* 0x000fe400078ec0ff */
[----:B------:R-:W-:Y:S02]  /*2a70*/  SHF.R.S32.HI R120, RZ, 0x3, R11 ;  /* 0x00000003ff787819 */ /* 0x000fe4000001140b */
[----:B------:R-:W-:-:S02]  /*2a80*/  SHF.R.S32.HI R119, RZ, 0x3, R14 ;  /* 0x00000003ff777819 */ /* 0x000fc4000001140e */
[----:B------:R-:W-:Y:S02]  /*2a90*/  LOP3.LUT R9, R9, 0x1, RZ, 0xc0, !PT ;  /* 0x0000000109097812 */ /* 0x000fe400078ec0ff */
[----:B------:R-:W-:Y:S02]  /*2aa0*/  LOP3.LUT R21, R21, 0x8, RZ, 0xc0, !PT ;  /* 0x0000000815157812 */ /* 0x000fe400078ec0ff */
[----:B------:R-:W-:Y:S02]  /*2ab0*/  SHF.R.S32.HI R113, RZ, 0x1f, R6 ;  /* 0x0000001fff717819 */ /* 0x000fe40000011406 */
[----:B------:R-:W-:Y:S02]  /*2ac0*/  SHF.R.S32.HI R112, RZ, 0x1f, R7 ;  /* 0x0000001fff707819 */ /* 0x000fe40000011407 */
[----:B------:R-:W-:Y:S02]  /*2ad0*/  SHF.R.S32.HI R111, RZ, 0x1f, R8 ;  /* 0x0000001fff6f7819 */ /* 0x000fe40000011408 */
[----:B------:R-:W-:-:S02]  /*2ae0*/  LOP3.LUT R87, R87, 0x20, RZ, 0xc0, !PT ;  /* 0x0000002057577812 */ /* 0x000fc400078ec0ff */
[----:B------:R-:W-:-:S07]  /*2af0*/  SHF.R.S32.HI R128, RZ, 0x1f, R102 ;  /* 0x0000001fff807819 */ /* 0x000fce0000011466 */
.L_x_562:
[----:B---3--:R-:W2:Y:S01]  /*2b00*/  LDL.LU R31, [R1+0x38] ;  /* 0x00003800011f7983 */ /* 0x008ea20000300800 */
[----:B------:R-:W0:Y:S01]  /*2b10*/  LDC R81, c[0x0][0x430] ;  /* 0x00010c00ff517b82 */ /* 0x000e220000000800 */
[----:B------:R-:W-:Y:S01]  /*2b20*/  IADD3 R24, R24, -0x1, RZ ;  /* 0xffffffff18187810 */ /* 0x000fe20007ffe0ff */
[----:B------:R-:W-:-:S04]  /*2b30*/  IMAD.MOV.U32 R80, RZ, RZ, RZ ;  /* 0x000000ffff507224 */ /* 0x000fc800078e00ff */
[----:B------:R-:W-:Y:S02]  /*2b40*/  IMAD R12, R24, 0x60, R114 ;  /* 0x00000060180c7824 */ /* 0x000fe400078e0272 */
[----:B------:R-:W1:Y:S02]  /*2b50*/  LDC R124, c[0x0][0x3f4] ;  /* 0x0000fd00ff7c7b82 */ /* 0x000e640000000800 */
[----:B------:R-:W-:Y:S01]  /*2b60*/  IMAD.IADD R32, R129, 0x1, R12 ;  /* 0x0000000181207824 */ /* 0x000fe200078e020c */
[----:B------:R-:W-:-:S03]  /*2b70*/  ISETP.GE.AND P2, PT, R12, R25, PT ;  /* 0x000000190c00720c */ /* 0x000fc60003f46270 */
[----:B------:R-:W-:Y:S01]  /*2b80*/  IMAD.MOV.U32 R28, RZ, RZ, R32 ;  /* 0x000000ffff1c7224 */ /* 0x000fe200078e0020 */
[----:B------:R-:W-:Y:S02]  /*2b90*/  ISETP.GT.OR P2, PT, R114, 0x5f, P2 ;  /* 0x0000005f7200780c */ /* 0x000fe40001744670 */
[----:B0-----:R-:W-:-:S11]  /*2ba0*/  ISETP.NE.AND P3, PT, R81, 0x1, PT ;  /* 0x000000015100780c */ /* 0x001fd60003f65270 */
[----:B------:R-:W0:Y:S08]  /*2bb0*/  @!P2 LDC.64 R14, c[0x0][0x428] ;  /* 0x00010a00ff0eab82 */ /* 0x000e300000000a00 */
[----:B------:R-:W3:Y:S08]  /*2bc0*/  @!P2 LDC.64 R12, c[0x0][0x418] ;  /* 0x00010600ff0cab82 */ /* 0x000ef00000000a00 */
[----:B------:R-:W4:Y:S08]  /*2bd0*/  @P3 LDC R11, c[0x0][0x434] ;  /* 0x00010d00ff0b3b82 */ /* 0x000f300000000800 */
[----:B------:R-:W1:Y:S01]  /*2be0*/  @P3 LDC R30, c[0x0][0x438] ;  /* 0x00010e00ff1e3b82 */ /* 0x000e620000000800 */
[----:B----4-:R-:W-:-:S05]  /*2bf0*/  @P3 IMAD.HI.U32 R11, R32, R11, RZ ;  /* 0x0000000b200b3227 */ /* 0x010fca00078e00ff */
[----:B-1----:R-:W-:Y:S01]  /*2c00*/  @P3 SHF.R.U32.HI R28, RZ, R30, R11 ;  /* 0x0000001eff1c3219 */ /* 0x002fe2000001160b */
[----:B0-----:R-:W-:-:S03]  /*2c10*/  @!P2 IMAD R11, R128, R14, RZ ;  /* 0x0000000e800ba224 */ /* 0x001fc600078e02ff */
[--C-:B------:R-:W-:Y:S01]  /*2c20*/  @!P2 SHF.R.S32.HI R29, RZ, 0x1f, R28.reuse ;  /* 0x0000001fff1da819 */ /* 0x100fe2000001141c */
[C---:B------:R-:W-:Y:S02]  /*2c30*/  @!P2 IMAD R11, R102.reuse, R15, R11 ;  /* 0x0000000f660ba224 */ /* 0x040fe400078e020b */
[----:B------:R-:W-:-:S04]  /*2c40*/  @!P2 IMAD.WIDE.U32 R14, R102, R14, R28 ;  /* 0x0000000e660ea225 */ /* 0x000fc800078e001c */
[----:B------:R-:W-:Y:S01]  /*2c50*/  @!P2 IMAD.IADD R11, R15, 0x1, R11 ;  /* 0x000000010f0ba824 */ /* 0x000fe200078e020b */
[----:B---3--:R-:W-:-:S04]  /*2c60*/  @!P2 LEA R12, P3, R14, R12, 0x2 ;  /* 0x0000000c0e0ca211 */ /* 0x008fc800078610ff */
[----:B------:R-:W-:Y:S02]  /*2c70*/  @!P2 LEA.HI.X R13, R14, R13, R11, 0x2, P3 ;  /* 0x0000000d0e0da211 */ /* 0x000fe400018f140b */
[----:B------:R-:W-:-:S03]  /*2c80*/  ISETP.GT.AND P3, PT, R24, R126, PT ;  /* 0x0000007e1800720c */ /* 0x000fc60003f64270 */
[----:B------:R0:W5:Y:S01]  /*2c90*/  @!P2 LDG.E R80, desc[UR56][R12.64] ;  /* 0x000000380c50a981 */ /* 0x000162000c1e1900 */
[----:B------:R-:W-:Y:S01]  /*2ca0*/  ISETP.GE.AND P2, PT, R124, 0x1, PT ;  /* 0x000000017c00780c */ /* 0x000fe20003f46270 */
[----:B------:R-:W-:Y:S01]  /*2cb0*/  IMAD.MOV R14, RZ, RZ, -R28 ;  /* 0x000000ffff0e7224 */ /* 0x000fe200078e0a1c */
[----:B------:R-:W-:Y:S05]  /*2cc0*/  YIELD ;  /* 0x0000000000007946 */ /* 0x000fea0003800000 */
[----:B------:R-:W-:Y:S01]  /*2cd0*/  IMAD R81, R81, R14, R32 ;  /* 0x0000000e51517224 */ /* 0x000fe200078e0220 */
[----:B------:R-:W-:Y:S01]  /*2ce0*/  BSSY B0, `(.L_x_457) ;  /* 0x0000808000007945 */ /* 0x000fe20003800000 */
[----:B------:R-:W-:-:S02]  /*2cf0*/  IMAD R14, R18, 0x4800, R4 ;  /* 0x00004800120e7824 */ /* 0x000fc400078e0204 */
[----:B------:R-:W-:Y:S02]  /*2d00*/  IMAD R28, R18, 0x4800, R132 ;  /* 0x00004800121c7824 */ /* 0x000fe400078e0284 */
[--C-:B------:R-:W-:Y:S02]  /*2d10*/  IMAD R29, R14, 0x2, R123.reuse ;  /* 0x000000020e1d7824 */ /* 0x100fe400078e027b */
[----:B------:R-:W-:Y:S01]  /*2d20*/  IMAD R28, R28, 0x2, R123 ;  /* 0x000000021c1c7824 */ /* 0x000fe200078e027b */
[----:B--2---:R-:W-:-:S04]  /*2d30*/  LOP3.LUT R31, R31, 0xfffffffd, RZ, 0xc0, !PT ;  /* 0xfffffffd1f1f7812 */ /* 0x004fc800078ec0ff */
[----:B------:R-:W-:-:S05]  /*2d40*/  @P3 LOP3.LUT R31, R31, 0x2, RZ, 0xfc, !PT ;  /* 0x000000021f1f3812 */ /* 0x000fca00078efcff */
[----:B------:R0:W-:Y:S01]  /*2d50*/  STL [R1+0x38], R31 ;  /* 0x0000381f01007387 */ /* 0x0001e20000100800 */
[----:B------:R-:W-:Y:S05]  /*2d60*/  @!P2 BRA `(.L_x_458) ;  /* 0x000000780030a947 */ /* 0x000fea0003800000 */
[----:B------:R-:W-:Y:S01]  /*2d70*/  SHF.R.S32.HI R82, RZ, 0x1f, R81 ;  /* 0x0000001fff527819 */ /* 0x000fe20000011451 */
[----:B------:R-:W-:Y:S01]  /*2d80*/  ULDC.64 UR4, c[0x0][0x300] ;  /* 0x0000c00000047ab9 */ /* 0x000fe20000000a00 */
[----:B-----5:R-:W-:Y:S01]  /*2d90*/  SHF.R.S32.HI R83, RZ, 0x1f, R80 ;  /* 0x0000001fff537819 */ /* 0x020fe20000011450 */
[C---:B0-----:R-:W-:Y:S01]  /*2da0*/  IMAD.WIDE.U32 R12, R81.reuse, UR4, RZ ;  /* 0x00000004510c7c25 */ /* 0x041fe2000f8e00ff */
[----:B------:R-:W-:Y:S02]  /*2db0*/  ULDC.U8 UR6, c[0x0][0x410] ;  /* 0x0001040000067ab9 */ /* 0x000fe40000000000 */
[----:B------:R-:W-:Y:S01]  /*2dc0*/  ISETP.NE.AND P2, PT, RZ, UR6, PT ;  /* 0x00000006ff007c0c */ /* 0x000fe2000bf45270 */
[----:B------:R-:W-:Y:S02]  /*2dd0*/  IMAD R14, R82, UR4, RZ ;  /* 0x00000004520e7c24 */ /* 0x000fe4000f8e02ff */
[----:B------:R-:W-:Y:S02]  /*2de0*/  IMAD R84, R24, -0x60, R25 ;  /* 0xffffffa018547824 */ /* 0x000fe400078e0219 */
[----:B------:R-:W-:Y:S01]  /*2df0*/  IMAD R11, R81, UR5, R14 ;  /* 0x00000005510b7c24 */ /* 0x000fe2000f8e020e */
[----:B------:R-:W-:Y:S01]  /*2e00*/  ULDC.64 UR4, c[0x0][0x310] ;  /* 0x0000c40000047ab9 */ /* 0x000fe20000000a00 */
[----:B------:R-:W-:Y:S01]  /*2e10*/  IMAD R14, R130, R24, RZ ;  /* 0x00000018820e7224 */ /* 0x000fe200078e02ff */
[----:B------:R-:W-:Y:S01]  /*2e20*/  VIMNMX R84, R84, 0x60, PT ;  /* 0x0000006054547848 */ /* 0x000fe20003fe0100 */
[----:B------:R-:W-:-:S02]  /*2e30*/  IMAD R15, R83, UR4, RZ ;  /* 0x00000004530f7c24 */ /* 0x000fc4000f8e02ff */
[----:B------:R-:W-:Y:S01]  /*2e40*/  IMAD.IADD R13, R13, 0x1, R11 ;  /* 0x000000010d0d7824 */ /* 0x000fe200078e020b */
[----:B------:R-:W-:Y:S01]  /*2e50*/  SHF.R.S32.HI R11, RZ, 0x1f, R24 ;  /* 0x0000001fff0b7819 */ /* 0x000fe20000011418 */
[C---:B------:R-:W-:Y:S02]  /*2e60*/  IMAD R15, R80.reuse, UR5, R15 ;  /* 0x00000005500f7c24 */ /* 0x040fe4000f8e020f */
[----:B------:R-:W-:Y:S01]  /*2e70*/  IMAD.WIDE.U32 R12, R80, UR4, R12 ;  /* 0x00000004500c7c25 */ /* 0x000fe2000f8e000c */
[----:B------:R-:W-:-:S03]  /*2e80*/  ULDC.64 UR4, c[0x0][0x308] ;  /* 0x0000c20000047ab9 */ /* 0x000fc60000000a00 */
[----:B------:R-:W-:Y:S02]  /*2e90*/  IMAD.IADD R13, R13, 0x1, R15 ;  /* 0x000000010d0d7824 */ /* 0x000fe400078e020f */
[----:B------:R-:W-:Y:S02]  /*2ea0*/  IMAD R15, R131, R24, RZ ;  /* 0x00000018830f7224 */ /* 0x000fe400078e02ff */
[----:B------:R-:W-:-:S04]  /*2eb0*/  IMAD.WIDE.U32 R30, R162, UR4, R12 ;  /* 0x00000004a21e7c25 */ /* 0x000fc8000f8e000c */
[----:B------:R-:W-:Y:S01]  /*2ec0*/  IMAD R115, R162, UR5, R31 ;  /* 0x00000005a2737c24 */ /* 0x000fe2000f8e021f */
[----:B------:R-:W-:Y:S01]  /*2ed0*/  ULDC.64 UR4, c[0x0][0x2e8] ;  /* 0x0000ba0000047ab9 */ /* 0x000fe20000000a00 */
[C---:B------:R-:W-:Y:S01]  /*2ee0*/  IMAD R33, R11.reuse, R94, R14 ;  /* 0x0000005e0b217224 */ /* 0x040fe200078e020e */
[----:B------:R-:W-:Y:S01]  /*2ef0*/  LEA R118, P3, R30, UR4, 0x1 ;  /* 0x000000041e767c11 */ /* 0x000fe2000f8608ff */
[----:B------:R-:W-:Y:S02]  /*2f00*/  IMAD R35, R11, R88, R15 ;  /* 0x000000580b237224 */ /* 0x000fe400078e020f */
[----:B------:R-:W-:Y:S01]  /*2f10*/  IMAD.WIDE.U32 R14, R94, R24, RZ ;  /* 0x000000185e0e7225 */ /* 0x000fe200078e00ff */
[----:B------:R-:W-:-:S03]  /*2f20*/  LEA.HI.X R115, R30, UR5, R115, 0x1, P3 ;  /* 0x000000051e737c11 */ /* 0x000fc600098f0c73 */
[----:B------:R-:W-:-:S04]  /*2f30*/  IMAD.WIDE.U32 R12, R88, R24, RZ ;  /* 0x00000018580c7225 */ /* 0x000fc800078e00ff */
[----:B------:R-:W-:Y:S02]  /*2f40*/  IMAD.IADD R11, R15, 0x1, R33 ;  /* 0x000000010f0b7824 */ /* 0x000fe400078e0221 */
[----:B------:R-:W-:Y:S01]  /*2f50*/  IMAD.IADD R78, R13, 0x1, R35 ;  /* 0x000000010d4e7824 */ /* 0x000fe200078e0223 */
[----:B------:R-:W-:Y:S06]  /*2f60*/  @!P2 BRA `(.L_x_459) ;  /* 0x00000038006ca947 */ /* 0x000fec0003800000 */
[----:B------:R-:W-:Y:S01]  /*2f70*/  ISETP.GE.AND P3, PT, R166, R84, PT ;  /* 0x00000054a600720c */ /* 0x000fe20003f66270 */
[----:B------:R-:W-:Y:S01]  /*2f80*/  BSSY B1, `(.L_x_460) ;  /* 0x0000037000017945 */ /* 0x000fe20003800000 */
        /* <DEDUP_REMOVED lines=12> */
[----:B------:R-:W-:Y:S01]  /*3050*/  CS2R R76, SRZ ;  /* 0x00000000004c7805 */ /* 0x000fe2000001ff00 */
[----:B------:R-:W-:Y:S06]  /*3060*/  @P3 BRA `(.L_x_461) ;  /* 0x0000000000a03947 */ /* 0x000fec0003800000 */
[----:B------:R-:W-:Y:S01]  /*3070*/  IADD3 R33, P2, R98, R14, RZ ;  /* 0x0000000e62217210 */ /* 0x000fe20007f5e0ff */
[----:B------:R-:W-:Y:S01]  /*3080*/  ULDC.64 UR4, c[0x0][0x3e8] ;  /* 0x0000fa0000047ab9 */ /* 0x000fe20000000a00 */
[----:B------:R-:W-:Y:S02]  /*3090*/  CS2R R74, SRZ ;  /* 0x00000000004a7805 */ /* 0x000fe4000001ff00 */
[----:B------:R-:W-:Y:S01]  /*30a0*/  CS2R R76, SRZ ;  /* 0x00000000004c7805 */ /* 0x000fe2000001ff00 */
[----:B------:R-:W-:Y:S01]  /*30b0*/  IMAD.X R34, R11, 0x1, R106, P2 ;  /* 0x000000010b227824 */ /* 0x000fe200010e066a */
[----:B------:R-:W-:-:S04]  /*30c0*/  LEA R32, P2, R33, UR4, 0x1 ;  /* 0x0000000421207c11 */ /* 0x000fc8000f8408ff */
[----:B------:R-:W-:Y:S01]  /*30d0*/  LEA.HI.X R33, R33, UR5, R34, 0x1, P2 ;  /* 0x0000000521217c11 */ /* 0x000fe200090f0c22 */
[----:B------:R-:W-:Y:S01]  /*30e0*/  ULDC.64 UR4, c[0x0][0x400] ;  /* 0x0001000000047ab9 */ /* 0x000fe20000000a00 */
[----:B------:R-:W-:-:S05]  /*30f0*/  IADD3 R35, P2, R92, R12, RZ ;  /* 0x0000000c5c237210 */ /* 0x000fca0007f5e0ff */
[----:B------:R-:W-:Y:S01]  /*3100*/  IMAD.X R36, R78, 0x1, R105, P2 ;  /* 0x000000014e247824 */ /* 0x000fe200010e0669 */
[----:B------:R-:W-:-:S04]  /*3110*/  LEA R34, P2, R35, UR4, 0x1 ;  /* 0x0000000423227c11 */ /* 0x000fc8000f8408ff */
[----:B------:R-:W-:Y:S02]  /*3120*/  LEA.HI.X R35, R35, UR5, R36, 0x1, P2 ;  /* 0x0000000523237c11 */ /* 0x000fe400090f0c24 */
[----:B------:R-:W-:Y:S02]  /*3130*/  ISETP.GE.AND P2, PT, R160, R124, PT ;  /* 0x0000007ca000720c */ /* 0x000fe40003f46270 */
[----:B------:R-:W-:Y:S02]  /*3140*/  CS2R R70, SRZ ;  /* 0x0000000000467805 */ /* 0x000fe4000001ff00 */
[----:B------:R-:W-:-:S09]  /*3150*/  CS2R R72, SRZ ;  /* 0x0000000000487805 */ /* 0x000fd2000001ff00 */
[----:B------:R0:W5:Y:S04]  /*3160*/  @!P2 LDG.E.64 R74, desc[UR56][R32.64] ;  /* 0x00000038204aa981 */ /* 0x000168000c1e1b00 */
[----:B------:R0:W5:Y:S01]  /*3170*/  @!P2 LDG.E.64 R76, desc[UR56][R34.64] ;  /* 0x00000038224ca981 */ /* 0x000162000c1e1b00 */
        /* <DEDUP_REMOVED lines=20> */
[----:B------:R-:W-:-:S13]  /*32c0*/  ISETP.GE.AND P2, PT, R173, R124, PT ;  /* 0x0000007cad00720c */ /* 0x000fda0003f46270 */
[----:B------:R0:W5:Y:S04]  /*32d0*/  @!P2 LDG.E.64 R54, desc[UR56][R32.64+0xa0] ;  /* 0x0000a0382036a981 */ /* 0x000168000c1e1b00 */
[----:B------:R0:W5:Y:S02]  /*32e0*/  @!P2 LDG.E.64 R56, desc[UR56][R34.64+0xa0] ;  /* 0x0000a0382238a981 */ /* 0x000164000c1e1b00 */
.L_x_461:
[----:B------:R-:W-:Y:S05]  /*32f0*/  BSYNC B1 ;  /* 0x0000000000017941 */ /* 0x000fea0003800000 */
.L_x_460:
[----:B0-----:R-:W-:Y:S01]  /*3300*/  VIADD R32, R166, 0x40 ;  /* 0x00000040a6207836 */ /* 0x001fe20000000000 */
[----:B------:R-:W-:Y:S01]  /*3310*/  BSSY B1, `(.L_x_462) ;  /* 0x0000036000017945 */ /* 0x000fe20003800000 */
[----:B------:R-:W-:Y:S02]  /*3320*/  CS2R R34, SRZ ;  /* 0x0000000000227805 */ /* 0x000fe4000001ff00 */
[----:B------:R-:W-:Y:S02]  /*3330*/  CS2R R38, SRZ ;  /* 0x0000000000267805 */ /* 0x000fe4000001ff00 */
[----:B------:R-:W-:Y:S02]  /*3340*/  CS2R R42, SRZ ;  /* 0x00000000002a7805 */ /* 0x000fe4000001ff00 */
[----:B------:R-:W-:Y:S02]  /*3350*/  ISETP.GE.AND P4, PT, R32, R84, PT ;  /* 0x000000542000720c */ /* 0x000fe40003f86270 */
[----:B------:R-:W-:-:S02]  /*3360*/  CS2R R46, SRZ ;  /* 0x00000000002e7805 */ /* 0x000fc4000001ff00 */
[----:B------:R-:W-:Y:S02]  /*3370*/  CS2R R50, SRZ ;  /* 0x0000000000327805 */ /* 0x000fe4000001ff00 */
[----:B------:R-:W-:Y:S02]  /*3380*/  CS2R R32, SRZ ;  /* 0x0000000000207805 */ /* 0x000fe4000001ff00 */
[----:B------:R-:W-:Y:S02]  /*3390*/  CS2R R36, SRZ ;  /* 0x0000000000247805 */ /* 0x000fe4000001ff00 */
[----:B------:R-:W-:Y:S02]  /*33a0*/  CS2R R40, SRZ ;  /* 0x0000000000287805 */ /* 0x000fe4000001ff00 */
[----:B------:R-:W-:Y:S02]  /*33b0*/  CS2R R44, SRZ ;  /* 0x00000000002c7805 */ /* 0x000fe4000001ff00 */
[----:B------:R-:W-:-:S02]  /*33c0*/  CS2R R48, SRZ ;  /* 0x0000000000307805 */ /* 0x000fc4000001ff00 */
[----:B------:R-:W-:Y:S01]  /*33d0*/  CS2R R52, SRZ ;  /* 0x0000000000347805 */ /* 0x000fe2000001ff00 */
[----:B------:R-:W-:Y:S06]  /*33e0*/  @P4 BRA `(.L_x_463) ;  /* 0x0000000000a04947 */ /* 0x000fec0003800000 */
[----:B------:R-:W-:Y:S01]  /*33f0*/  IADD3 R15, P2, P5, R98, R14, R108 ;  /* 0x0000000e620f7210 */ /* 0x000fe20007d5e06c */
[----:B------:R-:W-:Y:S01]  /*3400*/  ULDC.64 UR4, c[0x0][0x3e8] ;  /* 0x0000fa0000047ab9 */ /* 0x000fe20000000a00 */
[----:B------:R-:W-:Y:S02]  /*3410*/  CS2R R50, SRZ ;  /* 0x0000000000327805 */ /* 0x000fe4000001ff00 */
[----:B------:R-:W-:Y:S02]  /*3420*/  CS2R R52, SRZ ;  /* 0x0000000000347805 */ /* 0x000fe4000001ff00 */
[----:B------:R-:W-:Y:S02]  /*3430*/  IADD3.X R30, R106, R11, R107, P2, P5 ;  /* 0x0000000b6a1e7210 */ /* 0x000fe400017ea46b */
[----:B------:R-:W-:-:S04]  /*3440*/  IADD3 R13, P2, P5, R92, R12, R110 ;  /* 0x0000000c5c0d7210 */ /* 0x000fc80007d5e06e */
[----:B------:R-:W-:Y:S02]  /*3450*/  IADD3.X R78, R105, R78, R109, P2, P5 ;  /* 0x0000004e694e7210 */ /* 0x000fe400017ea46d */
[----:B------:R-:W-:-:S04]  /*3460*/  LEA R14, P2, R15, UR4, 0x1 ;  /* 0x000000040f0e7c11 */ /* 0x000fc8000f8408ff */
[----:B------:R-:W-:Y:S01]  /*3470*/  LEA.HI.X R15, R15, UR5, R30, 0x1, P2 ;  /* 0x000000050f0f7c11 */ /* 0x000fe200090f0c1e */
[----:B------:R-:W-:Y:S02]  /*3480*/  ULDC.64 UR4, c[0x0][0x400] ;  /* 0x0001000000047ab9 */ /* 0x000fe40000000a00 */
        /* <DEDUP_REMOVED lines=30> */
.L_x_463:
[----:B------:R-:W-:Y:S05]  /*3670*/  BSYNC B1 ;  /* 0x0000000000017941 */ /* 0x000fea0003800000 */
.L_x_462:
[----:B0----5:R-:W-:Y:S01]  /*3680*/  IMAD.MOV.U32 R12, RZ, RZ, R54 ;  /* 0x000000ffff0c7224 */ /* 0x021fe200078e0036 */
[----:B------:R-:W-:Y:S01]  /*3690*/  MOV R13, R59 ;  /* 0x0000003b000d7202 */ /* 0x000fe20000000f00 */
[----:B------:R-:W-:Y:S01]  /*36a0*/  IMAD.MOV.U32 R11, RZ, RZ, R55 ;  /* 0x000000ffff0b7224 */ /* 0x000fe200078e0037 */
[----:B------:R-:W-:Y:S01]  /*36b0*/  UISETP.NE.AND UP0, UPT, UR58, 0x3, UPT ;  /* 0x000000033a00788c */ /* 0x000fe2000bf05270 */
[----:B------:R-:W-:-:S03]  /*36c0*/  IMAD.MOV.U32 R14, RZ, RZ, R58 ;  /* 0x000000ffff0e7224 */ /* 0x000fc600078e003a */
[----:B------:R-:W-:Y:S01]  /*36d0*/  PRMT R157, R12, 0x5410, R11 ;  /* 0x000054100c9d7816 */ /* 0x000fe2000000000b */
[----:B------:R-:W-:Y:S01]  /*36e0*/  IMAD.MOV.U32 R12, RZ, RZ, R62 ;  /* 0x000000ffff0c7224 */ /* 0x000fe200078e003e */
[----:B------:R-:W-:Y:S01]  /*36f0*/  PRMT R182, R13, 0x5410, R14 ;  /* 0x000054100db67816 */ /* 0x000fe2000000000e */
[----:B------:R-:W-:Y:S01]  /*3700*/  IMAD.MOV.U32 R11, RZ, RZ, R63 ;  /* 0x000000ffff0b7224 */ /* 0x000fe200078e003f */
[----:B------:R-:W-:Y:S01]  /*3710*/  PLOP3.LUT P2, PT, PT, PT, UP0, 0x80, 0x0 ;  /* 0x000000000000781c */ /* 0x000fe20003f4f008 */
[----:B------:R-:W-:Y:S01]  /*3720*/  IMAD.MOV.U32 R13, RZ, RZ, R70 ;  /* 0x000000ffff0d7224 */ /* 0x000fe200078e0046 */
[----:B------:R-:W-:Y:S01]  /*3730*/  PRMT R194, R194, 0x5410, R12 ;  /* 0x00005410c2c27816 */ /* 0x000fe2000000000c */
        /* <DEDUP_REMOVED lines=9> */
[----:B------:R-:W-:-:S02]  /*37d0*/  PRMT R198, R198, 0x5410, R14 ;  /* 0x00005410c6c67816 */ /* 0x000fc4000000000e */
[----:B------:R-:W-:Y:S01]  /*37e0*/  PRMT R148, R148, 0x5410, R12 ;  /* 0x0000541094947816 */ /* 0x000fe2000000000c */
[----:B------:R-:W-:Y:S01]  /*37f0*/  IMAD.MOV.U32 R12, RZ, RZ, R56 ;  /* 0x000000ffff0c7224 */ /* 0x000fe200078e0038 */
[----:B------:R-:W-:Y:S01]  /*3800*/  PRMT R147, R147, 0x5410, R11 ;  /* 0x0000541093937816 */ /* 0x000fe2000000000b */
[----:B------:R-:W-:-:S05]  /*3810*/  IMAD.MOV.U32 R11, RZ, RZ, R57 ;  /* 0x000000ffff0b7224 */ /* 0x000fca00078e0039 */
[----:B------:R-:W-:Y:S01]  /*3820*/  PRMT R158, R12, 0x5410, R11 ;  /* 0x000054100c9e7816 */ /* 0x000fe2000000000b */
[----:B------:R-:W-:Y:S02]  /*3830*/  IMAD.MOV.U32 R12, RZ, RZ, R60 ;  /* 0x000000ffff0c7224 */ /* 0x000fe400078e003c */
[----:B------:R-:W-:-:S05]  /*3840*/  IMAD.MOV.U32 R11, RZ, RZ, R61 ;  /* 0x000000ffff0b7224 */ /* 0x000fca00078e003d */
[----:B------:R-:W-:Y:S01]  /*3850*/  PRMT R159, R11, 0x5410, R12 ;  /* 0x000054100b9f7816 */ /* 0x000fe2000000000c */
[----:B------:R-:W-:Y:S02]  /*3860*/  IMAD.MOV.U32 R11, RZ, RZ, R65 ;  /* 0x000000ffff0b7224 */ /* 0x000fe400078e0041 */
[----:B------:R-:W-:-:S03]  /*3870*/  IMAD.MOV.U32 R12, RZ, RZ, R64 ;  /* 0x000000ffff0c7224 */ /* 0x000fc600078e0040 */
[----:B------:R-:W-:Y:S01]  /*3880*/  PRMT R194, R11, 0x7610, R194 ;  /* 0x000076100bc27816 */ /* 0x000fe200000000c2 */
[----:B------:R-:W-:Y:S01]  /*3890*/  IMAD.MOV.U32 R11, RZ, RZ, R68 ;  /* 0x000000ffff0b7224 */ /* 0x000fe200078e0044 */
[----:B------:R-:W-:Y:S01]  /*38a0*/  PRMT R193, R193, 0x5410, R12 ;  /* 0x00005410c1c17816 */ /* 0x000fe2000000000c */
[----:B------:R-:W-:-:S03]  /*38b0*/  IMAD.MOV.U32 R12, RZ, RZ, R69 ;  /* 0x000000ffff0c7224 */ /* 0x000fc600078e0045 */
[----:B------:R-:W-:Y:S01]  /*38c0*/  PRMT R195, R11, 0x7610, R195 ;  /* 0x000076100bc37816 */ /* 0x000fe200000000c3 */
[----:B------:R-:W-:Y:S01]  /*38d0*/  IMAD.MOV.U32 R11, RZ, RZ, R72 ;  /* 0x000000ffff0b7224 */ /* 0x000fe200078e0048 */
[----:B------:R-:W-:Y:S02]  /*38e0*/  PRMT R196, R12, 0x7610, R196 ;  /* 0x000076100cc47816 */ /* 0x000fe400000000c4 */
[----:B------:R-:W-:Y:S02]  /*38f0*/  MOV R12, R73 ;  /* 0x00000049000c7202 */ /* 0x000fe40000000f00 */
[----:B------:R-:W-:Y:S01]  /*3900*/  PRMT R197, R11, 0x7610, R197 ;  /* 0x000076100bc57816 */ /* 0x000fe200000000c5 */
[----:B------:R-:W-:Y:S01]  /*3910*/  IMAD.MOV.U32 R11, RZ, RZ, R76 ;  /* 0x000000ffff0b7224 */ /* 0x000fe200078e004c */
[----:B------:R-:W-:Y:S01]  /*3920*/  PRMT R198, R12, 0x7610, R198 ;  /* 0x000076100cc67816 */ /* 0x000fe200000000c6 */
[----:B------:R-:W-:-:S03]  /*3930*/  IMAD.MOV.U32 R12, RZ, RZ, R77 ;  /* 0x000000ffff0c7224 */ /* 0x000fc600078e004d */
        /* <DEDUP_REMOVED lines=23> */
[----:B------:R-:W-:Y:S01]  /*3ab0*/  IMAD.MOV.U32 R12, RZ, RZ, R36 ;  /* 0x000000ffff0c7224 */ /* 0x000fe200078e0024 */
[----:B------:R-:W-:-:S04]  /*3ac0*/  MOV R11, R37 ;  /* 0x00000025000b7202 */ /* 0x000fc80000000f00 */
[----:B------:R-:W-:Y:S01]  /*3ad0*/  PRMT R135, R12, 0x5410, R11 ;  /* 0x000054100c877816 */ /* 0x000fe2000000000b */
[----:B------:R-:W-:Y:S02]  /*3ae0*/  IMAD.MOV.U32 R12, RZ, RZ, R40 ;  /* 0x000000ffff0c7224 */ /* 0x000fe400078e0028 */
[----:B------:R-:W-:-:S05]  /*3af0*/  IMAD.MOV.U32 R11, RZ, RZ, R41 ;  /* 0x000000ffff0b7224 */ /* 0x000fca00078e0029 */
[----:B------:R-:W-:Y:S01]  /*3b00*/  PRMT R144, R12, 0x5410, R11 ;  /* 0x000054100c907816 */ /* 0x000fe2000000000b */
        /* <DEDUP_REMOVED lines=12> */
[----:B------:R-:W-:Y:S06]  /*3bd0*/  @!P2 BRA `(.L_x_464) ;  /* 0x000000000004a947 */ /* 0x000fec0003800000 */
[----:B------:R-:W-:Y:S01]  /*3be0*/  BPT.TRAP 0x1 ;  /* 0x000000040000795c */ /* 0x000fe20000300000 */
.L_x_464:
[----:B------:R-:W-:Y:S01]  /*3bf0*/  IMAD R85, R18, 0x8, R2 ;  /* 0x0000000812557824 */ /* 0x000fe200078e0202 */
[----:B------:R-:W-:Y:S01]  /*3c00*/  SHF.L.U32 R86, R167, 0x1f, RZ ;  /* 0x0000001fa7567819 */ /* 0x000fe200000006ff */
[----:B------:R-:W-:Y:S03]  /*3c10*/  BSSY B1, `(.L_x_465) ;  /* 0x0000003000017945 */ /* 0x000fe60003800000 */
[----:B------:R-:W0:Y:S02]  /*3c20*/  SYNCS.PHASECHK.TRANS64.TRYWAIT P5, [R85+URZ+0x2a890], R86 ;  /* 0x02a89056550075a7 */ /* 0x000e2400080a017f */
[----:B0-----:R-:W-:Y:S05]  /*3c30*/  @!P5 BRA `(.L_x_466) ;  /* 0x000001c800f4d947 */ /* 0x001fea0003800000 */
.L_x_791:
[----:B------:R-:W-:Y:S05]  /*3c40*/  BSYNC B1 ;  /* 0x0000000000017941 */ /* 0x000fea0003800000 */
.L_x_465:
[----:B------:R-:W-:-:S03]  /*3c50*/  UMOV UR4, 0xffffffff ;  /* 0xffffffff00047882 */ /* 0x000fc60000000000 */
[----:B------:R-:W-:Y:S05]  /*3c60*/  BRA.DIV UR4, `(.L_x_467) ;  /* 0x000001ca04fc7947 */ /* 0x000fea000b800000 */
[----:B------:R1:W2:Y:S04]  /*3c70*/  SHFL.IDX PT, R78, R115, RZ, 0x1c1f ;  /* 0x001c1fff734e7589 */ /* 0x0002a800000e0000 */
[----:B------:R1:W3:Y:S02]  /*3c80*/  SHFL.IDX PT, R11, R118, RZ, 0x1c1f ;  /* 0x001c1fff760b7589 */ /* 0x0002e400000e0000 */
.L_x_795:
[----:B------:R-:W-:Y:S04]  /*3c90*/  BSSY B1, `(.L_x_468) ;  /* 0x0000166000017945 */ /* 0x000fe80003800000 */
[----:B------:R-:W-:Y:S05]  /*3ca0*/  @P3 BRA `(.L_x_469) ;  /* 0x0000001400903947 */ /* 0x000fea0003800000 */
[----:B------:R-:W-:Y:S01]  /*3cb0*/  ISETP.NE.AND P3, PT, R9, RZ, PT ;  /* 0x000000ff0900720c */ /* 0x000fe20003f65270 */
[----:B------:R-:W-:-:S12]  /*3cc0*/  BSSY B2, `(.L_x_470) ;  /* 0x0000039000027945 */ /* 0x000fd80003800000 */
[----:B------:R-:W-:Y:S05]  /*3cd0*/  @!P3 BRA `(.L_x_471) ;  /* 0x0000000000dcb947 */ /* 0x000fea0003800000 */
[----:B------:R4:W0:Y:S01]  /*3ce0*/  LDS.128 R12, [R29] ;  /* 0x000000001d0c7984 */ /* 0x0008220000000c00 */
[----:B------:R-:W-:Y:S01]  /*3cf0*/  ISETP.GE.AND P3, PT, R160, R124, PT ;  /* 0x0000007ca000720c */ /* 0x000fe20003f66270 */
[----:B------:R-:W-:-:S12]  /*3d00*/  BSSY B3, `(.L_x_472) ;  /* 0x0000031000037945 */ /* 0x000fd80003800000 */
[----:B----4-:R-:W-:Y:S05]  /*3d10*/  @P3 BRA `(.L_x_473) ;  /* 0x0000000000bc3947 */ /* 0x010fea0003800000 */
[--C-:B------:R-:W-:Y:S02]  /*3d20*/  SHF.R.U64 R74, R74, 0x10, R75.reuse ;  /* 0x000000104a4a7819 */ /* 0x100fe4000000124b */
[----:B------:R-:W-:Y:S02]  /*3d30*/  SHF.R.U32.HI R146, RZ, 0x10, R75 ;  /* 0x00000010ff927819 */ /* 0x000fe4000001164b */
[--C-:B------:R-:W-:Y:S02]  /*3d40*/  SHF.R.U64 R75, R76, 0x10, R77.reuse ;  /* 0x000000104c4b7819 */ /* 0x100fe4000000124d */
[----:B------:R-:W-:Y:S02]  /*3d50*/  SHF.R.U32.HI R76, RZ, 0x10, R77 ;  /* 0x00000010ff4c7819 */ /* 0x000fe4000001164d */
[----:B------:R-:W-:Y:S02]  /*3d60*/  PRMT R77, R147, 0x5410, R75 ;  /* 0x00005410934d7816 */ /* 0x000fe4000000004b */
[----:B------:R-:W-:-:S02]  /*3d70*/  PRMT R146, R148, 0x5432, R146 ;  /* 0x0000543294927816 */ /* 0x000fc40000000092 */
[----:B------:R-:W-:Y:S02]  /*3d80*/  PRMT R75, R149, 0x5432, R76 ;  /* 0x00005432954b7816 */ /* 0x000fe4000000004c */
[----:B------:R-:W-:Y:S01]  /*3d90*/  PRMT R74, R147, 0x5432, R74 ;  /* 0x00005432934a7816 */ /* 0x000fe2000000004a */
[C---:B0-----:R-:W-:Y:S01]  /*3da0*/  IMAD.U32 R147, R13.reuse, 0x10000, RZ ;  /* 0x000100000d937824 */ /* 0x041fe200078e00ff */
[----:B------:R-:W-:Y:S02]  /*3db0*/  LOP3.LUT R149, R13, 0xffff0000, RZ, 0xc0, !PT ;  /* 0xffff00000d957812 */ /* 0x000fe400078ec0ff */
[C---:B------:R-:W-:Y:S01]  /*3dc0*/  LOP3.LUT R148, R77.reuse, 0xffff0000, RZ, 0xc0, !PT ;  /* 0xffff00004d947812 */ /* 0x040fe200078ec0ff */
[----:B------:R-:W-:Y:S01]  /*3dd0*/  IMAD.U32 R77, R77, 0x10000, RZ ;  /* 0x000100004d4d7824 */ /* 0x000fe200078e00ff */
[C---:B------:R-:W-:Y:S01]  /*3de0*/  LOP3.LUT R13, R74.reuse, 0xffff0000, RZ, 0xc0, !PT ;  /* 0xffff00004a0d7812 */ /* 0x040fe200078ec0ff */
[----:B------:R-:W-:Y:S02]  /*3df0*/  IMAD.U32 R74, R74, 0x10000, RZ ;  /* 0x000100004a4a7824 */ /* 0x000fe400078e00ff */
[----:B------:R-:W-:-:S04]  /*3e00*/  FMUL.FTZ R76, R149, R148 ;  /* 0x00000094954c7220 */ /* 0x000fc80000410000 */
[-C--:B------:R-:W-:Y:S01]  /*3e10*/  FFMA.FTZ R76, R147, R13.reuse, -R76 ;  /* 0x0000000d934c7223 */ /* 0x080fe2000001084c */
[----:B------:R-:W-:Y:S01]  /*3e20*/  FMUL.FTZ R13, R149, R13 ;  /* 0x0000000d950d7220 */ /* 0x000fe20000410000 */
[C---:B------:R-:W-:Y:S01]  /*3e30*/  IMAD.U32 R149, R146.reuse, 0x10000, RZ ;  /* 0x0001000092957824 */ /* 0x040fe200078e00ff */
[----:B------:R-:W-:Y:S02]  /*3e40*/  LOP3.LUT R146, R146, 0xffff0000, RZ, 0xc0, !PT ;  /* 0xffff000092927812 */ /* 0x000fe400078ec0ff */
[----:B------:R-:W-:Y:S01]  /*3e50*/  FFMA.FTZ R13, R147, R148, R13 ;  /* 0x00000094930d7223 */ /* 0x000fe2000001000d */
[C---:B------:R-:W-:Y:S01]  /*3e60*/  LOP3.LUT R148, R14.reuse, 0xffff0000, RZ, 0xc0, !PT ;  /* 0xffff00000e947812 */ /* 0x040fe200078ec0ff */
[C---:B------:R-:W-:Y:S01]  /*3e70*/  IMAD.U32 R147, R75.reuse, 0x10000, RZ ;  /* 0x000100004b937824 */ /* 0x040fe200078e00ff */
[----:B------:R-:W-:Y:S01]  /*3e80*/  LOP3.LUT R75, R75, 0xffff0000, RZ, 0xc0, !PT ;  /* 0xffff00004b4b7812 */ /* 0x000fe200078ec0ff */
[----:B------:R-:W-:Y:S01]  /*3e90*/  IMAD.U32 R14, R14, 0x10000, RZ ;  /* 0x000100000e0e7824 */ /* 0x000fe200078e00ff */
[----:B------:R-:W-:Y:S01]  /*3ea0*/  F2FP.BF16.F32.PACK_AB R13, R13, R76 ;  /* 0x0000004c0d0d723e */ /* 0x000fe200000010ff */
[C---:B------:R-:W-:Y:S01]  /*3eb0*/  FMUL.FTZ R150, R148.reuse, R147 ;  /* 0x0000009394967220 */ /* 0x040fe20000410000 */
[----:B------:R-:W-:-:S03]  /*3ec0*/  FMUL.FTZ R148, R148, R149 ;  /* 0x0000009594947220 */ /* 0x000fc60000410000 */
[C---:B------:R-:W-:Y:S01]  /*3ed0*/  FFMA.FTZ R150, R14.reuse, R149, -R150 ;  /* 0x000000950e967223 */ /* 0x040fe20000010896 */
[----:B------:R-:W-:Y:S01]  /*3ee0*/  FFMA.FTZ R148, R14, R147, R148 ;  /* 0x000000930e947223 */ /* 0x000fe20000010094 */
[C---:B------:R-:W-:Y:S01]  /*3ef0*/  LOP3.LUT R14, R15.reuse, 0xffff0000, RZ, 0xc0, !PT ;  /* 0xffff00000f0e7812 */ /* 0x040fe200078ec0ff */
[----:B------:R-:W-:-:S03]  /*3f00*/  IMAD.U32 R15, R15, 0x10000, RZ ;  /* 0x000100000f0f7824 */ /* 0x000fc600078e00ff */
        /* <DEDUP_REMOVED lines=11> */
[----:B------:R-:W-:-:S05]  /*3fc0*/  FFMA.FTZ R15, R12, R77, R15 ;  /* 0x0000004d0c0f7223 */ /* 0x000fca000001000f */
[----:B------:R-:W-:Y:S02]  /*3fd0*/  F2FP.BF16.F32.PACK_AB R75, R15, R75 ;  /* 0x0000004b0f4b723e */ /* 0x000fe400000010ff */
[----:B------:R-:W-:Y:S01]  /*3fe0*/  MOV R15, R14 ;  /* 0x0000000e000f7202 */ /* 0x000fe20000000f00 */
[----:B------:R-:W-:Y:S02]  /*3ff0*/  IMAD.MOV.U32 R14, RZ, RZ, R148 ;  /* 0x000000ffff0e7224 */ /* 0x000fe400078e0094 */
[----:B------:R-:W-:-:S07]  /*4000*/  IMAD.MOV.U32 R12, RZ, RZ, R75 ;  /* 0x000000ffff0c7224 */ /* 0x000fce00078e004b */
.L_x_473:
[----:B------:R-:W-:Y:S05]  /*4010*/  BSYNC B3 ;  /* 0x0000000000037941 */ /* 0x000fea0003800000 */
.L_x_472:
[----:B---3--:R-:W-:-:S04]  /*4020*/  LEA R74, P3, R16, R11, 0x1 ;  /* 0x0000000b104a7211 */ /* 0x008fc800078608ff */
[----:B--2---:R-:W-:-:S05]  /*4030*/  LEA.HI.X R75, R16, R78, R17, 0x1, P3 ;  /* 0x0000004e104b7211 */ /* 0x004fca00018f0c11 */
[----:B0-----:R4:W-:Y:S04]  /*4040*/  ST.E.128 desc[UR56][R74.64], R12 ;  /* 0x0000000c4a007985 */ /* 0x0019e8000c101d38 */
.L_x_471:
[----:B------:R-:W-:Y:S05]  /*4050*/  BSYNC B2 ;  /* 0x0000000000027941 */ /* 0x000fea0003800000 */
.L_x_470:
[----:B------:R-:W-:Y:S01]  /*4060*/  ISETP.NE.AND P3, PT, R26, RZ, PT ;  /* 0x000000ff1a00720c */ /* 0x000fe20003f65270 */
[----:B------:R-:W-:-:S12]  /*4070*/  BSSY B2, `(.L_x_474) ;  /* 0x000003b000027945 */ /* 0x000fd80003800000 */
[----:B------:R-:W-:Y:S05]  /*4080*/  @!P3 BRA `(.L_x_475) ;  /* 0x0000000000e4b947 */ /* 0x000fea0003800000 */
[----:B----4-:R4:W0:Y:S01]  /*4090*/  LDS.128 R12, [R28] ;  /* 0x000000001c0c7984 */ /* 0x0108220000000c00 */
[----:B------:R-:W-:Y:S01]  /*40a0*/  ISETP.GE.AND P3, PT, R170, R124, PT ;  /* 0x0000007caa00720c */ /* 0x000fe20003f66270 */
[----:B------:R-:W-:-:S12]  /*40b0*/  BSSY B3, `(.L_x_476) ;  /* 0x0000031000037945 */ /* 0x000fd80003800000 */
[----:B----4-:R-:W-:Y:S05]  /*40c0*/  @P3 BRA `(.L_x_477) ;  /* 0x0000000000bc3947 */ /* 0x010fea0003800000 */
[--C-:B------:R-:W-:Y:S01]  /*40d0*/  SHF.R.U64 R70, R70, 0x10, R71.reuse ;  /* 0x0000001046467819 */ /* 0x100fe20000001247 */
[----:B0-----:R-:W-:Y:S01]  /*40e0*/  IMAD.U32 R75, R13, 0x10000, RZ ;  /* 0x000100000d4b7824 */ /* 0x001fe200078e00ff */
[----:B------:R-:W-:Y:S02]  /*40f0*/  SHF.R.U32.HI R74, RZ, 0x10, R71 ;  /* 0x00000010ff4a7819 */ /* 0x000fe40000011647 */
[--C-:B------:R-:W-:Y:S02]  /*4100*/  SHF.R.U64 R71, R72, 0x10, R73.reuse ;  /* 0x0000001048477819 */ /* 0x100fe40000001249 */
[----:B------:R-:W-:Y:S02]  /*4110*/  SHF.R.U32.HI R72, RZ, 0x10, R73 ;  /* 0x00000010ff487819 */ /* 0x000fe40000011649 */
[C---:B------:R-:W-:Y:S02]  /*4120*/  PRMT R73, R197.reuse, 0x5410, R71 ;  /* 0x00005410c5497816 */ /* 0x040fe40000000047 */
[----:B------:R-:W-:-:S02]  /*4130*/  PRMT R70, R197, 0x5432, R70 ;  /* 0x00005432c5467816 */ /* 0x000fc40000000046 */
[----:B------:R-:W-:Y:S02]  /*4140*/  LOP3.LUT R77, R13, 0xffff0000, RZ, 0xc0, !PT ;  /* 0xffff00000d4d7812 */ /* 0x000fe400078ec0ff */
[C---:B------:R-:W-:Y:S01]  /*4150*/  LOP3.LUT R76, R73.reuse, 0xffff0000, RZ, 0xc0, !PT ;  /* 0xffff0000494c7812 */ /* 0x040fe200078ec0ff */
[----:B------:R-:W-:Y:S01]  /*4160*/  IMAD.U32 R73, R73, 0x10000, RZ ;  /* 0x0001000049497824 */ /* 0x000fe200078e00ff */
[----:B------:R-:W-:Y:S02]  /*4170*/  PRMT R71, R198, 0x5410, R72 ;  /* 0x00005410c6477816 */ /* 0x000fe40000000048 */
[----:B------:R-:W-:Y:S01]  /*4180*/  LOP3.LUT R13, R70, 0xffff0000, RZ, 0xc0, !PT ;  /* 0xffff0000460d7812 */ /* 0x000fe200078ec0ff */
[----:B------:R-:W-:Y:S01]  /*4190*/  FMUL.FTZ R72, R77, R76 ;  /* 0x0000004c4d487220 */ /* 0x000fe20000410000 */
[----:B------:R-:W-:Y:S01]  /*41a0*/  PRMT R74, R198, 0x5432, R74 ;  /* 0x00005432c64a7816 */ /* 0x000fe2000000004a */
[----:B------:R-:W-:Y:S02]  /*41b0*/  IMAD.U32 R70, R70, 0x10000, RZ ;  /* 0x0001000046467824 */ /* 0x000fe400078e00ff */
[-C--:B------:R-:W-:Y:S01]  /*41c0*/  FFMA.FTZ R72, R75, R13.reuse, -R72 ;  /* 0x0000000d4b487223 */ /* 0x080fe20000010848 */
[----:B------:R-:W-:Y:S01]  /*41d0*/  FMUL.FTZ R13, R77, R13 ;  /* 0x0000000d4d0d7220 */ /* 0x000fe20000410000 */
[C---:B------:R-:W-:Y:S01]  /*41e0*/  IMAD.U32 R77, R74.reuse, 0x10000, RZ ;  /* 0x000100004a4d7824 */ /* 0x040fe200078e00ff */
[----:B------:R-:W-:-:S02]  /*41f0*/  LOP3.LUT R74, R74, 0xffff0000, RZ, 0xc0, !PT ;  /* 0xffff00004a4a7812 */ /* 0x000fc400078ec0ff */
        /* <DEDUP_REMOVED lines=24> */
[----:B------:R-:W-:Y:S01]  /*4380*/  F2FP.BF16.F32.PACK_AB R71, R15, R71 ;  /* 0x000000470f47723e */ /* 0x000fe200000010ff */
[----:B------:R-:W-:Y:S02]  /*4390*/  IMAD.MOV.U32 R15, RZ, RZ, R14 ;  /* 0x000000ffff0f7224 */ /* 0x000fe400078e000e */
[----:B------:R-:W-:Y:S02]  /*43a0*/  IMAD.MOV.U32 R14, RZ, RZ, R76 ;  /* 0x000000ffff0e7224 */ /* 0x000fe400078e004c */
[----:B------:R-:W-:-:S07]  /*43b0*/  IMAD.MOV.U32 R12, RZ, RZ, R71 ;  /* 0x000000ffff0c7224 */ /* 0x000fce00078e0047 */
.L_x_477:
[----:B------:R-:W-:Y:S05]  /*43c0*/  BSYNC B3 ;  /* 0x0000000000037941 */ /* 0x000fea0003800000 */
.L_x_476:
[----:B------:R-:W-:Y:S02]  /*43d0*/  IMAD.SHL.U32 R72, R163, 0x8, RZ ;  /* 0x00000008a3487824 */ /* 0x000fe400078e00ff */
[----:B---3--:R-:W-:Y:S02]  /*43e0*/  IMAD.MOV.U32 R70, RZ, RZ, R11 ;  /* 0x000000ffff467224 */ /* 0x008fe400078e000b */
[----:B--2---:R-:W-:Y:S02]  /*43f0*/  IMAD.MOV.U32 R71, RZ, RZ, R78 ;  /* 0x000000ffff477224 */ /* 0x004fe400078e004e */
[----:B------:R-:W-:-:S05]  /*4400*/  IMAD.WIDE R70, R72, 0x2, R70 ;  /* 0x0000000248467825 */ /* 0x000fca00078e0246 */
[----:B0-----:R0:W-:Y:S02]  /*4410*/  ST.E.128 desc[UR56][R70.64], R12 ;  /* 0x0000000c46007985 */ /* 0x0011e4000c101d38 */
.L_x_475:
[----:B------:R-:W-:Y:S05]  /*4420*/  BSYNC B2 ;  /* 0x0000000000027941 */ /* 0x000fea0003800000 */
.L_x_474:
[----:B------:R-:W-:Y:S01]  /*4430*/  ISETP.NE.AND P3, PT, R27, RZ, PT ;  /* 0x000000ff1b00720c */ /* 0x000fe20003f65270 */
[----:B------:R-:W-:-:S12]  /*4440*/  BSSY B2, `(.L_x_478) ;  /* 0x000003b000027945 */ /* 0x000fd80003800000 */
[----:B------:R-:W-:Y:S05]  /*4450*/  @!P3 BRA `(.L_x_479) ;  /* 0x0000000000e4b947 */ /* 0x000fea0003800000 */
[----:B0---4-:R0:W4:Y:S01]  /*4460*/  LDS.128 R12, [R29+0x3000] ;  /* 0x003000001d0c7984 */ /* 0x0111220000000c00 */
[----:B------:R-:W-:Y:S01]  /*4470*/  ISETP.GE.AND P3, PT, R169, R124, PT ;  /* 0x0000007ca900720c */ /* 0x000fe20003f66270 */
[----:B------:R-:W-:-:S12]  /*4480*/  BSSY B3, `(.L_x_480) ;  /* 0x0000031000037945 */ /* 0x000fd80003800000 */
[----:B0-----:R-:W-:Y:S05]  /*4490*/  @P3 BRA `(.L_x_481) ;  /* 0x0000000000bc3947 */ /* 0x001fea0003800000 */
[--C-:B------:R-:W-:Y:S01]  /*44a0*/  SHF.R.U64 R66, R66, 0x10, R67.reuse ;  /* 0x0000001042427819 */ /* 0x100fe20000001243 */
[----:B----4-:R-:W-:Y:S01]  /*44b0*/  IMAD.U32 R71, R13, 0x10000, RZ ;  /* 0x000100000d477824 */ /* 0x010fe200078e00ff */
        /* <DEDUP_REMOVED lines=19> */
[----:B------:R-:W-:Y:S01]  /*45f0*/  IMAD.U32 R14, R14, 0x10000, RZ ;  /* 0x000100000e0e7824 */ /* 0x000fe200078e00ff */
[C---:B------:R-:W-:Y:S02]  /*4600*/  SHF.L.U32 R71, R67.reuse, 0x10, RZ ;  /* 0x0000001043477819 */ /* 0x040fe400000006ff */
[----:B------:R-:W-:Y:S02]  /*4610*/  LOP3.LUT R67, R67, 0xffff0000, RZ, 0xc0, !PT ;  /* 0xffff000043437812 */ /* 0x000fe400078ec0ff */
        /* <DEDUP_REMOVED lines=23> */
.L_x_481:
[----:B------:R-:W-:Y:S05]  /*4790*/  BSYNC B3 ;  /* 0x0000000000037941 */ /* 0x000fea0003800000 */
.L_x_480:
[----:B------:R-:W-:Y:S02]  /*47a0*/  IMAD.SHL.U32 R68, R164, 0x8, RZ ;  /* 0x00000008a4447824 */ /* 0x000fe400078e00ff */
[----:B---3--:R-:W-:Y:S02]  /*47b0*/  IMAD.MOV.U32 R66, RZ, RZ, R11 ;  /* 0x000000ffff427224 */ /* 0x008fe400078e000b */
[----:B--2---:R-:W-:Y:S02]  /*47c0*/  IMAD.MOV.U32 R67, RZ, RZ, R78 ;  /* 0x000000ffff437224 */ /* 0x004fe400078e004e */
[----:B------:R-:W-:-:S05]  /*47d0*/  IMAD.WIDE R66, R68, 0x2, R66 ;  /* 0x0000000244427825 */ /* 0x000fca00078e0242 */
[----:B----4-:R0:W-:Y:S02]  /*47e0*/  ST.E.128 desc[UR56][R66.64], R12 ;  /* 0x0000000c42007985 */ /* 0x0101e4000c101d38 */
.L_x_479:
[----:B------:R-:W-:Y:S05]  /*47f0*/  BSYNC B2 ;  /* 0x0000000000027941 */ /* 0x000fea0003800000 */
.L_x_478:
        /* <DEDUP_REMOVED lines=12> */
[----:B------:R-:W-:Y:S02]  /*48c0*/  PRMT R65, R193, 0x5432, R63 ;  /* 0x00005432c1417816 */ /* 0x000fe4000000003f */
[----:B------:R-:W-:-:S02]  /*48d0*/  PRMT R62, R194, 0x5432, R62 ;  /* 0x00005432c23e7816 */ /* 0x000fc4000000003e */
[----:B------:R-:W-:Y:S02]  /*48e0*/  LOP3.LUT R69, R13, 0xffff0000, RZ, 0xc0, !PT ;  /* 0xffff00000d457812 */ /* 0x000fe400078ec0ff */
[C---:B------:R-:W-:Y:S01]  /*48f0*/  LOP3.LUT R68, R65.reuse, 0xffff0000, RZ, 0xc0, !PT ;  /* 0xffff000041447812 */ /* 0x040fe200078ec0ff */
[----:B------:R-:W-:Y:S01]  /*4900*/  IMAD.U32 R65, R65, 0x10000, RZ ;  /* 0x0001000041417824 */ /* 0x000fe200078e00ff */
[----:B------:R-:W-:Y:S02]  /*4910*/  PRMT R63, R194, 0x5410, R64 ;  /* 0x00005410c23f7816 */ /* 0x000fe40000000040 */
[C---:B------:R-:W-:Y:S01]  /*4920*/  LOP3.LUT R13, R62.reuse, 0xffff0000, RZ, 0xc0, !PT ;  /* 0xffff00003e0d7812 */ /* 0x040fe200078ec0ff */
[----:B------:R-:W-:Y:S01]  /*4930*/  FMUL.FTZ R64, R69, R68 ;  /* 0x0000004445407220 */ /* 0x000fe20000410000 */
[----:B------:R-:W-:Y:S02]  /*4940*/  PRMT R66, R193, 0x5410, R66 ;  /* 0x00005410c1427816 */ /* 0x000fe40000000042 */
[----:B------:R-:W-:Y:S01]  /*4950*/  SHF.L.U32 R62, R62, 0x10, RZ ;  /* 0x000000103e3e7819 */ /* 0x000fe200000006ff */
        /* <DEDUP_REMOVED lines=32> */
.L_x_485:
[----:B------:R-:W-:Y:S05]  /*4b60*/  BSYNC B3 ;  /* 0x0000000000037941 */ /* 0x000fea0003800000 */
.L_x_484:
[----:B---3--:R-:W-:-:S04]  /*4b70*/  LEA R62, P3, R19, R11, 0x1 ;  /* 0x0000000b133e7211 */ /* 0x008fc800078608ff */
[----:B--2---:R-:W-:-:S05]  /*4b80*/  LEA.HI.X R63, R19, R78, R165, 0x1, P3 ;  /* 0x0000004e133f7211 */ /* 0x004fca00018f0ca5 */
[----:B----4-:R0:W-:Y:S04]  /*4b90*/  ST.E.128 desc[UR56][R62.64], R12 ;  /* 0x0000000c3e007985 */ /* 0x0101e8000c101d38 */
.L_x_483:
[----:B------:R-:W-:Y:S05]  /*4ba0*/  BSYNC B2 ;  /* 0x0000000000027941 */ /* 0x000fea0003800000 */
.L_x_482:
        /* <DEDUP_REMOVED lines=10> */
[----:B------:R-:W-:Y:S02]  /*4c50*/  SHF.R.U64 R59, R60, 0x10, R61 ;  /* 0x000000103c3b7819 */ /* 0x000fe4000000123d */
[----:B------:R-:W-:Y:S02]  /*4c60*/  PRMT R58, R182, 0x5432, R58 ;  /* 0x00005432b63a7816 */ /* 0x000fe4000000003a */
[----:B------:R-:W-:Y:S02]  /*4c70*/  PRMT R59, R159, 0x5432, R59 ;  /* 0x000054329f3b7816 */ /* 0x000fe4000000003b */
[----:B------:R-:W-:-:S02]  /*4c80*/  LOP3.LUT R65, R13, 0xffff0000, RZ, 0xc0, !PT ;  /* 0xffff00000d417812 */ /* 0x000fc400078ec0ff */
[C---:B------:R-:W-:Y:S01]  /*4c90*/  LOP3.LUT R64, R59.reuse, 0xffff0000, RZ, 0xc0, !PT ;  /* 0xffff00003b407812 */ /* 0x040fe200078ec0ff */
[----:B------:R-:W-:Y:S01]  /*4ca0*/  IMAD.U32 R59, R59, 0x10000, RZ ;  /* 0x000100003b3b7824 */ /* 0x000fe200078e00ff */
[----:B------:R-:W-:Y:S02]  /*4cb0*/  SHF.R.U32.HI R60, RZ, 0x10, R61 ;  /* 0x00000010ff3c7819 */ /* 0x000fe4000001163d */
[C---:B------:R-:W-:Y:S01]  /*4cc0*/  LOP3.LUT R13, R58.reuse, 0xffff0000, RZ, 0xc0, !PT ;  /* 0xffff00003a0d7812 */ /* 0x040fe200078ec0ff */
[----:B------:R-:W-:Y:S01]  /*4cd0*/  FMUL.FTZ R61, R65, R64 ;  /* 0x00000040413d7220 */ /* 0x000fe20000410000 */
[----:B------:R-:W-:Y:S01]  /*4ce0*/  PRMT R60, R159, 0x5410, R60 ;  /* 0x000054109f3c7816 */ /* 0x000fe2000000003c */
[----:B------:R-:W-:Y:S01]  /*4cf0*/  IMAD.U32 R58, R58, 0x10000, RZ ;  /* 0x000100003a3a7824 */ /* 0x000fe200078e00ff */
[----:B------:R-:W-:Y:S01]  /*4d00*/  PRMT R62, R182, 0x5410, R62 ;  /* 0x00005410b63e7816 */ /* 0x000fe2000000003e */
[-C--:B------:R-:W-:Y:S01]  /*4d10*/  FFMA.FTZ R61, R63, R13.reuse, -R61 ;  /* 0x0000000d3f3d7223 */ /* 0x080fe2000001083d */
[----:B------:R-:W-:-:S03]  /*4d20*/  FMUL.FTZ R13, R65, R13 ;  /* 0x0000000d410d7220 */ /* 0x000fc60000410000 */
[----:B------:R-:W-:Y:S02]  /*4d30*/  IMAD.U32 R65, R62, 0x10000, RZ ;  /* 0x000100003e417824 */ /* 0x000fe400078e00ff */
[----:B------:R-:W-:Y:S01]  /*4d40*/  FFMA.FTZ R13, R63, R64, R13 ;  /* 0x000000403f0d7223 */ /* 0x000fe2000001000d */
[----:B------:R-:W-:Y:S01]  /*4d50*/  LOP3.LUT R64, R14, 0xffff0000, RZ, 0xc0, !PT ;  /* 0xffff00000e407812 */ /* 0x000fe200078ec0ff */
[C---:B------:R-:W-:Y:S01]  /*4d60*/  IMAD.U32 R63, R60.reuse, 0x10000, RZ ;  /* 0x000100003c3f7824 */ /* 0x040fe200078e00ff */
[----:B------:R-:W-:Y:S01]  /*4d70*/  LOP3.LUT R60, R60, 0xffff0000, RZ, 0xc0, !PT ;  /* 0xffff00003c3c7812 */ /* 0x000fe200078ec0ff */
[----:B------:R-:W-:Y:S01]  /*4d80*/  IMAD.U32 R14, R14, 0x10000, RZ ;  /* 0x000100000e0e7824 */ /* 0x000fe200078e00ff */
[----:B------:R-:W-:Y:S01]  /*4d90*/  LOP3.LUT R62, R62, 0xffff0000, RZ, 0xc0, !PT ;  /* 0xffff00003e3e7812 */ /* 0x000fe200078ec0ff */
[C---:B------:R-:W-:Y:S01]  /*4da0*/  FMUL.FTZ R66, R64.reuse, R63 ;  /* 0x0000003f40427220 */ /* 0x040fe20000410000 */
[----:B------:R-:W-:Y:S01]  /*4db0*/  FMUL.FTZ R64, R64, R65 ;  /* 0x0000004140407220 */ /* 0x000fe20000410000 */
[----:B------:R-:W-:-:S02]  /*4dc0*/  F2FP.BF16.F32.PACK_AB R13, R13, R61 ;  /* 0x0000003d0d0d723e */ /* 0x000fc400000010ff */
        /* <DEDUP_REMOVED lines=20> */
.L_x_489:
[----:B------:R-:W-:Y:S05]  /*4f10*/  BSYNC B3 ;  /* 0x0000000000037941 */ /* 0x000fea0003800000 */
.L_x_488:
[----:B---3--:R-:W-:-:S04]  /*4f20*/  LEA R58, P3, R22, R11, 0x1 ;  /* 0x0000000b163a7211 */ /* 0x008fc800078608ff */
[----:B--2---:R-:W-:-:S05]  /*4f30*/  LEA.HI.X R59, R22, R78, R176, 0x1, P3 ;  /* 0x0000004e163b7211 */ /* 0x004fca00018f0cb0 */
[----:B----4-:R0:W-:Y:S04]  /*4f40*/  ST.E.128 desc[UR56][R58.64], R12 ;  /* 0x0000000c3a007985 */ /* 0x0101e8000c101d38 */
.L_x_487:
[----:B------:R-:W-:Y:S05]  /*4f50*/  BSYNC B2 ;  /* 0x0000000000027941 */ /* 0x000fea0003800000 */
.L_x_486:
[----:B------:R-:W-:-:S13]  /*4f60*/  ISETP.NE.AND P3, PT, R87, RZ, PT ;  /* 0x000000ff5700720c */ /* 0x000fda0003f65270 */
[----:B------:R-:W-:Y:S05]  /*4f70*/  @!P3 BRA `(.L_x_469) ;  /* 0x0000000000dcb947 */ /* 0x000fea0003800000 */
[----:B0---4-:R0:W4:Y:S01]  /*4f80*/  LDS.128 R12, [R28+0x6000] ;  /* 0x006000001c0c7984 */ /* 0x0111220000000c00 */
[C---:B---3--:R-:W-:Y:S01]  /*4f90*/  LEA R58, P3, R23.reuse, R11, 0x1 ;  /* 0x0000000b173a7211 */ /* 0x048fe200078608ff */
[----:B------:R-:W-:Y:S03]  /*4fa0*/  BSSY B2, `(.L_x_490) ;  /* 0x0000033000027945 */ /* 0x000fe60003800000 */
[----:B--2---:R-:W-:Y:S02]  /*4fb0*/  LEA.HI.X R59, R23, R78, R175, 0x1, P3 ;  /* 0x0000004e173b7211 */ /* 0x004fe400018f0caf */
[----:B------:R-:W-:-:S13]  /*4fc0*/  ISETP.GE.AND P3, PT, R173, R124, PT ;  /* 0x0000007cad00720c */ /* 0x000fda0003f66270 */
[----:B0-----:R-:W-:Y:S05]  /*4fd0*/  @P3 BRA `(.L_x_491) ;  /* 0x0000000000bc3947 */ /* 0x001fea0003800000 */
[----:B------:R-:W-:Y:S02]  /*4fe0*/  SHF.R.U64 R11, R54, 0x10, R55 ;  /* 0x00000010360b7819 */ /* 0x000fe40000001237 */
[--C-:B------:R-:W-:Y:S02]  /*4ff0*/  SHF.R.U64 R54, R56, 0x10, R57.reuse ;  /* 0x0000001038367819 */ /* 0x100fe40000001239 */
[----:B------:R-:W-:Y:S02]  /*5000*/  SHF.R.U32.HI R56, RZ, 0x10, R57 ;  /* 0x00000010ff387819 */ /* 0x000fe40000011639 */
[C---:B------:R-:W-:Y:S02]  /*5010*/  PRMT R54, R158.reuse, 0x5410, R54 ;  /* 0x000054109e367816 */ /* 0x040fe40000000036 */
[----:B------:R-:W-:Y:S02]  /*5020*/  PRMT R11, R157, 0x5410, R11 ;  /* 0x000054109d0b7816 */ /* 0x000fe4000000000b */
[----:B------:R-:W-:-:S02]  /*5030*/  PRMT R158, R158, 0x5432, R56 ;  /* 0x000054329e9e7816 */ /* 0x000fc40000000038 */
[C---:B----4-:R-:W-:Y:S01]  /*5040*/  LOP3.LUT R60, R13.reuse, 0xffff0000, RZ, 0xc0, !PT ;  /* 0xffff00000d3c7812 */ /* 0x050fe200078ec0ff */
[----:B------:R-:W-:Y:S01]  /*5050*/  IMAD.U32 R13, R13, 0x10000, RZ ;  /* 0x000100000d0d7824 */ /* 0x000fe200078e00ff */
[C---:B------:R-:W-:Y:S01]  /*5060*/  LOP3.LUT R57, R54.reuse, 0xffff0000, RZ, 0xc0, !PT ;  /* 0xffff000036397812 */ /* 0x040fe200078ec0ff */
[----:B------:R-:W-:Y:S01]  /*5070*/  IMAD.U32 R54, R54, 0x10000, RZ ;  /* 0x0001000036367824 */ /* 0x000fe200078e00ff */
[C---:B------:R-:W-:Y:S01]  /*5080*/  LOP3.LUT R56, R11.reuse, 0xffff0000, RZ, 0xc0, !PT ;  /* 0xffff00000b387812 */ /* 0x040fe200078ec0ff */
[----:B------:R-:W-:Y:S01]  /*5090*/  IMAD.U32 R11, R11, 0x10000, RZ ;  /* 0x000100000b0b7824 */ /* 0x000fe200078e00ff */
[----:B------:R-:W-:Y:S01]  /*50a0*/  SHF.R.U32.HI R55, RZ, 0x10, R55 ;  /* 0x00000010ff377819 */ /* 0x000fe20000011637 */
[C---:B------:R-:W-:Y:S02]  /*50b0*/  FMUL.FTZ R61, R60.reuse, R57 ;  /* 0x000000393c3d7220 */ /* 0x040fe40000410000 */
[-C--:B------:R-:W-:Y:S01]  /*50c0*/  FMUL.FTZ R60, R60, R56.reuse ;  /* 0x000000383c3c7220 */ /* 0x080fe20000410000 */
[----:B------:R-:W-:Y:S01]  /*50d0*/  PRMT R55, R157, 0x5432, R55 ;  /* 0x000054329d377816 */ /* 0x000fe20000000037 */
[----:B------:R-:W-:-:S02]  /*50e0*/  FFMA.FTZ R56, R13, R56, -R61 ;  /* 0x000000380d387223 */ /* 0x000fc4000001083d */
[----:B------:R-:W-:Y:S01]  /*50f0*/  FFMA.FTZ R13, R13, R57, R60 ;  /* 0x000000390d0d7223 */ /* 0x000fe2000001003c */
[----:B------:R-:W-:Y:S01]  /*5100*/  LOP3.LUT R60, R14, 0xffff0000, RZ, 0xc0, !PT ;  /* 0xffff00000e3c7812 */ /* 0x000fe200078ec0ff */
[C---:B------:R-:W-:Y:S01]  /*5110*/  IMAD.U32 R61, R55.reuse, 0x10000, RZ ;  /* 0x00010000373d7824 */ /* 0x040fe200078e00ff */
[----:B------:R-:W-:Y:S01]  /*5120*/  SHF.L.U32 R57, R158, 0x10, RZ ;  /* 0x000000109e397819 */ /* 0x000fe200000006ff */
[----:B------:R-:W-:Y:S01]  /*5130*/  IMAD.U32 R14, R14, 0x10000, RZ ;  /* 0x000100000e0e7824 */ /* 0x000fe200078e00ff */
[----:B------:R-:W-:Y:S02]  /*5140*/  LOP3.LUT R158, R158, 0xffff0000, RZ, 0xc0, !PT ;  /* 0xffff00009e9e7812 */ /* 0x000fe400078ec0ff */
        /* <DEDUP_REMOVED lines=24> */
.L_x_491:
[----:B------:R-:W-:Y:S05]  /*52d0*/  BSYNC B2 ;  /* 0x0000000000027941 */ /* 0x000fea0003800000 */
.L_x_490:
[----:B----4-:R0:W-:Y:S02]  /*52e0*/  ST.E.128 desc[UR56][R58.64], R12 ;  /* 0x0000000c3a007985 */ /* 0x0101e4000c101d38 */
.L_x_469:
[----:B------:R-:W-:Y:S05]  /*52f0*/  BSYNC B1 ;  /* 0x0000000000017941 */ /* 0x000fea0003800000 */
.L_x_468:
[----:B------:R-:W-:-:S03]  /*5300*/  UMOV UR4, 0xffffffff ;  /* 0xffffffff00047882 */ /* 0x000fc60000000000 */
[----:B------:R-:W-:Y:S05]  /*5310*/  BRA.DIV UR4, `(.L_x_492) ;  /* 0x000001b6049c7947 */ /* 0x000fea000b800000 */
[----:B-1----:R-:W1:Y:S04]  /*5320*/  SHFL.IDX PT, R115, R115, 0x1, 0x1c1f ;  /* 0x003c1f0073737f89 */ /* 0x002e6800000e0000 */
[----:B------:R-:W0:Y:S02]  /*5330*/  SHFL.IDX PT, R118, R118, 0x1, 0x1c1f ;  /* 0x003c1f0076767f89 */ /* 0x000e2400000e0000 */
.L_x_799:
[----:B------:R-:W-:Y:S05]  /*5340*/  @P4 BRA `(.L_x_493) ;  /* 0x0000005800844947 */ /* 0x000fea0003800000 */
[----:B------:R-:W-:Y:S01]  /*5350*/  ISETP.NE.AND P3, PT, R9, RZ, PT ;  /* 0x000000ff0900720c */ /* 0x000fe20003f65270 */
[----:B------:R-:W-:-:S12]  /*5360*/  BSSY B1, `(.L_x_494) ;  /* 0x0000039000017945 */ /* 0x000fd80003800000 */
[----:B------:R-:W-:Y:S05]  /*5370*/  @!P3 BRA `(.L_x_495) ;  /* 0x0000000000dcb947 */ /* 0x000fea0003800000 */
[----:B0---4-:R0:W4:Y:S01]  /*5380*/  LDS.128 R12, [R29+0x2000] ;  /* 0x002000001d0c7984 */ /* 0x0111220000000c00 */
[----:B------:R-:W-:Y:S01]  /*5390*/  ISETP.GE.AND P3, PT, R160, R124, PT ;  /* 0x0000007ca000720c */ /* 0x000fe20003f66270 */
[----:B------:R-:W-:-:S12]  /*53a0*/  BSSY B2, `(.L_x_496) ;  /* 0x0000031000027945 */ /* 0x000fd80003800000 */
[----:B0-----:R-:W-:Y:S05]  /*53b0*/  @P3 BRA `(.L_x_497) ;  /* 0x0000000000bc3947 */ /* 0x001fea0003800000 */
[--C-:B---3--:R-:W-:Y:S02]  /*53c0*/  SHF.R.U64 R11, R50, 0x10, R51.reuse ;  /* 0x00000010320b7819 */ /* 0x108fe40000001233 */
[----:B------:R-:W-:Y:S02]  /*53d0*/  SHF.R.U32.HI R50, RZ, 0x10, R51 ;  /* 0x00000010ff327819 */ /* 0x000fe40000011633 */
[----:B------:R-:W-:Y:S02]  /*53e0*/  SHF.R.U64 R51, R52, 0x10, R53 ;  /* 0x0000001034337819 */ /* 0x000fe40000001235 */
[----:B------:R-:W-:Y:S02]  /*53f0*/  PRMT R11, R155, 0x5410, R11 ;  /* 0x000054109b0b7816 */ /* 0x000fe4000000000b */
[----:B------:R-:W-:Y:S02]  /*5400*/  PRMT R51, R156, 0x5410, R51 ;  /* 0x000054109c337816 */ /* 0x000fe40000000033 */
[----:B------:R-:W-:-:S02]  /*5410*/  SHF.R.U32.HI R52, RZ, 0x10, R53 ;  /* 0x00000010ff347819 */ /* 0x000fc40000011635 */
[C---:B----4-:R-:W-:Y:S01]  /*5420*/  LOP3.LUT R56, R13.reuse, 0xffff0000, RZ, 0xc0, !PT ;  /* 0xffff00000d387812 */ /* 0x050fe200078ec0ff */
[----:B------:R-:W-:Y:S01]  /*5430*/  IMAD.U32 R13, R13, 0x10000, RZ ;  /* 0x000100000d0d7824 */ /* 0x000fe200078e00ff */
[C---:B------:R-:W-:Y:S01]  /*5440*/  LOP3.LUT R53, R51.reuse, 0xffff0000, RZ, 0xc0, !PT ;  /* 0xffff000033357812 */ /* 0x040fe200078ec0ff */
[----:B------:R-:W-:Y:S01]  /*5450*/  IMAD.U32 R51, R51, 0x10000, RZ ;  /* 0x0001000033337824 */ /* 0x000fe200078e00ff */
[C---:B------:R-:W-:Y:S01]  /*5460*/  LOP3.LUT R54, R11.reuse, 0xffff0000, RZ, 0xc0, !PT ;  /* 0xffff00000b367812 */ /* 0x040fe200078ec0ff */
[----:B------:R-:W-:Y:S01]  /*5470*/  IMAD.U32 R11, R11, 0x10000, RZ ;  /* 0x000100000b0b7824 */ /* 0x000fe200078e00ff */
[----:B------:R-:W-:Y:S01]  /*5480*/  PRMT R52, R156, 0x5432, R52 ;  /* 0x000054329c347816 */ /* 0x000fe20000000034 */
[C---:B------:R-:W-:Y:S01]  /*5490*/  FMUL.FTZ R55, R56.reuse, R53 ;  /* 0x0000003538377220 */ /* 0x040fe20000410000 */
[----:B------:R-:W-:Y:S01]  /*54a0*/  PRMT R50, R155, 0x5432, R50 ;  /* 0x000054329b327816 */ /* 0x000fe20000000032 */
[-C--:B------:R-:W-:Y:S01]  /*54b0*/  FMUL.FTZ R56, R56, R54.reuse ;  /* 0x0000003638387220 */ /* 0x080fe20000410000 */
[----:B------:R-:W-:Y:S01]  /*54c0*/  LOP3.LUT R57, R14, 0xffff0000, RZ, 0xc0, !PT ;  /* 0xffff00000e397812 */ /* 0x000fe200078ec0ff */
[----:B------:R-:W-:-:S02]  /*54d0*/  FFMA.FTZ R55, R13, R54, -R55 ;  /* 0x000000360d377223 */ /* 0x000fc40000010837 */
[----:B------:R-:W-:Y:S01]  /*54e0*/  FFMA.FTZ R56, R13, R53, R56 ;  /* 0x000000350d387223 */ /* 0x000fe20000010038 */
[C---:B------:R-:W-:Y:S01]  /*54f0*/  IMAD.U32 R53, R52.reuse, 0x10000, RZ ;  /* 0x0001000034357824 */ /* 0x040fe200078e00ff */
[----:B------:R-:W-:Y:S01]  /*5500*/  LOP3.LUT R52, R52, 0xffff0000, RZ, 0xc0, !PT ;  /* 0xffff000034347812 */ /* 0x000fe200078ec0ff */
[C---:B------:R-:W-:Y:S01]  /*5510*/  IMAD.U32 R54, R50.reuse, 0x10000, RZ ;  /* 0x0001000032367824 */ /* 0x040fe200078e00ff */
[----:B------:R-:W-:Y:S01]  /*5520*/  LOP3.LUT R50, R50, 0xffff0000, RZ, 0xc0, !PT ;  /* 0xffff000032327812 */ /* 0x000fe200078ec0ff */
[----:B------:R-:W-:Y:S02]  /*5530*/  IMAD.U32 R13, R14, 0x10000, RZ ;  /* 0x000100000e0d7824 */ /* 0x000fe400078e00ff */
[C---:B------:R-:W-:Y:S01]  /*5540*/  FMUL.FTZ R14, R57.reuse, R53 ;  /* 0x00000035390e7220 */ /* 0x040fe20000410000 */
[-C--:B------:R-:W-:Y:S01]  /*5550*/  FMUL.FTZ R57, R57, R54.reuse ;  /* 0x0000003639397220 */ /* 0x080fe20000410000 */
[----:B------:R-:W-:Y:S02]  /*5560*/  F2FP.BF16.F32.PACK_AB R55, R56, R55 ;  /* 0x000000373837723e */ /* 0x000fe400000010ff */
        /* <DEDUP_REMOVED lines=20> */
.L_x_497:
[----:B------:R-:W-:Y:S05]  /*56b0*/  BSYNC B2 ;  /* 0x0000000000027941 */ /* 0x000fea0003800000 */
.L_x_496:
[----:B------:R-:W-:-:S04]  /*56c0*/  LEA R50, P3, R16, R118, 0x1 ;  /* 0x0000007610327211 */ /* 0x000fc800078608ff */
[----:B-1----:R-:W-:-:S05]  /*56d0*/  LEA.HI.X R51, R16, R115, R17, 0x1, P3 ;  /* 0x0000007310337211 */ /* 0x002fca00018f0c11 */
[----:B----4-:R0:W-:Y:S04]  /*56e0*/  ST.E.128 desc[UR56][R50.64], R12 ;  /* 0x0000000c32007985 */ /* 0x0101e8000c101d38 */
.L_x_495:
[----:B------:R-:W-:Y:S05]  /*56f0*/  BSYNC B1 ;  /* 0x0000000000017941 */ /* 0x000fea0003800000 */
.L_x_494:
[----:B------:R-:W-:Y:S01]  /*5700*/  ISETP.NE.AND P3, PT, R26, RZ, PT ;  /* 0x000000ff1a00720c */ /* 0x000fe20003f65270 */
[----:B------:R-:W-:-:S12]  /*5710*/  BSSY B1, `(.L_x_498) ;  /* 0x000003b000017945 */ /* 0x000fd80003800000 */
[----:B------:R-:W-:Y:S05]  /*5720*/  @!P3 BRA `(.L_x_499) ;  /* 0x0000000000e4b947 */ /* 0x000fea0003800000 */
[----:B0---4-:R0:W4:Y:S01]  /*5730*/  LDS.128 R12, [R28+0x2000] ;  /* 0x002000001c0c7984 */ /* 0x0111220000000c00 */
[----:B------:R-:W-:Y:S01]  /*5740*/  ISETP.GE.AND P3, PT, R170, R124, PT ;  /* 0x0000007caa00720c */ /* 0x000fe20003f66270 */
[----:B---3--:R-:W-:Y:S01]  /*5750*/  IMAD.SHL.U32 R11, R163, 0x8, RZ ;  /* 0x00000008a30b7824 */ /* 0x008fe200078e00ff */
[----:B------:R-:W-:Y:S01]  /*5760*/  BSSY B2, `(.L_x_500) ;  /* 0x0000034000027945 */ /* 0x000fe20003800000 */
[----:B------:R-:W-:Y:S02]  /*5770*/  IMAD.MOV.U32 R50, RZ, RZ, R118 ;  /* 0x000000ffff327224 */ /* 0x000fe400078e0076 */
[----:B-1----:R-:W-:Y:S02]  /*5780*/  IMAD.MOV.U32 R51, RZ, RZ, R115 ;  /* 0x000000ffff337224 */ /* 0x002fe400078e0073 */
[----:B------:R-:W-:-:S06]  /*5790*/  IMAD.WIDE R50, R11, 0x2, R50 ;  /* 0x000000020b327825 */ /* 0x000fcc00078e0232 */
[----:B0-----:R-:W-:Y:S05]  /*57a0*/  @P3 BRA `(.L_x_501) ;  /* 0x0000000000bc3947 */ /* 0x001fea0003800000 */
[--C-:B------:R-:W-:Y:S02]  /*57b0*/  SHF.R.U64 R11, R46, 0x10, R47.reuse ;  /* 0x000000102e0b7819 */ /* 0x100fe4000000122f */
        /* <DEDUP_REMOVED lines=46> */
.L_x_501:
[----:B------:R-:W-:Y:S05]  /*5aa0*/  BSYNC B2 ;  /* 0x0000000000027941 */ /* 0x000fea0003800000 */
.L_x_500:
[----:B----4-:R0:W-:Y:S02]  /*5ab0*/  ST.E.128 desc[UR56][R50.64], R12 ;  /* 0x0000000c32007985 */ /* 0x0101e4000c101d38 */
.L_x_499:
[----:B------:R-:W-:Y:S05]  /*5ac0*/  BSYNC B1 ;  /* 0x0000000000017941 */ /* 0x000fea0003800000 */
.L_x_498:
[----:B------:R-:W-:Y:S01]  /*5ad0*/  ISETP.NE.AND P3, PT, R27, RZ, PT ;  /* 0x000000ff1b00720c */ /* 0x000fe20003f65270 */
[----:B------:R-:W-:-:S12]  /*5ae0*/  BSSY B1, `(.L_x_502) ;  /* 0x0000039000017945 */ /* 0x000fd80003800000 */
[----:B------:R-:W-:Y:S05]  /*5af0*/  @!P3 BRA `(.L_x_503) ;  /* 0x0000000000dcb947 */ /* 0x000fea0003800000 */
[----:B0---4-:R0:W4:Y:S01]  /*5b00*/  LDS.128 R12, [R29+0x5000] ;  /* 0x005000001d0c7984 */ /* 0x0111220000000c00 */
[----:B------:R-:W-:Y:S01]  /*5b10*/  ISETP.GE.AND P3, PT, R169, R124, PT ;  /* 0x0000007ca900720c */ /* 0x000fe20003f66270 */
[----:B---3--:R-:W-:Y:S01]  /*5b20*/  IMAD.SHL.U32 R11, R164, 0x8, RZ ;  /* 0x00000008a40b7824 */ /* 0x008fe200078e00ff */
[----:B------:R-:W-:Y:S01]  /*5b30*/  MOV R46, R118 ;  /* 0x00000076002e7202 */ /* 0x000fe20000000f00 */
[----:B-1----:R-:W-:Y:S01]  /*5b40*/  IMAD.MOV.U32 R47, RZ, RZ, R115 ;  /* 0x000000ffff2f7224 */ /* 0x002fe200078e0073 */
[----:B------:R-:W-:Y:S03]  /*5b50*/  BSSY B2, `(.L_x_504) ;  /* 0x0000030000027945 */ /* 0x000fe60003800000 */
[----:B------:R-:W-:-:S06]  /*5b60*/  IMAD.WIDE R46, R11, 0x2, R46 ;  /* 0x000000020b2e7825 */ /* 0x000fcc00078e022e */
[----:B0-----:R-:W-:Y:S05]  /*5b70*/  @P3 BRA `(.L_x_505) ;  /* 0x0000000000b43947 */ /* 0x001fea0003800000 */
[--C-:B------:R-:W-:Y:S01]  /*5b80*/  SHF.R.U64 R11, R42, 0x10, R43.reuse ;  /* 0x000000102a0b7819 */ /* 0x100fe2000000122b */
[----:B----4-:R-:W-:Y:S01]  /*5b90*/  IMAD.U32 R52, R13, 0x10000, RZ ;  /* 0x000100000d347824 */ /* 0x010fe200078e00ff */
[----:B------:R-:W-:Y:S02]  /*5ba0*/  SHF.R.U32.HI R42, RZ, 0x10, R43 ;  /* 0x00000010ff2a7819 */ /* 0x000fe4000001162b */
[----:B------:R-:W-:Y:S02]  /*5bb0*/  SHF.R.U64 R43, R44, 0x10, R45 ;  /* 0x000000102c2b7819 */ /* 0x000fe4000000122d */
[----:B------:R-:W-:Y:S02]  /*5bc0*/  PRMT R11, R151, 0x5410, R11 ;  /* 0x00005410970b7816 */ /* 0x000fe4000000000b */
[----:B------:R-:W-:Y:S02]  /*5bd0*/  PRMT R43, R152, 0x5410, R43 ;  /* 0x00005410982b7816 */ /* 0x000fe4000000002b */
[----:B------:R-:W-:Y:S01]  /*5be0*/  SHF.R.U32.HI R48, RZ, 0x10, R45 ;  /* 0x00000010ff307819 */ /* 0x000fe2000001162d */
[----:B------:R-:W-:Y:S01]  /*5bf0*/  IMAD.U32 R45, R14, 0x10000, RZ ;  /* 0x000100000e2d7824 */ /* 0x000fe200078e00ff */
[----:B------:R-:W-:-:S02]  /*5c00*/  LOP3.LUT R50, R13, 0xffff0000, RZ, 0xc0, !PT ;  /* 0xffff00000d327812 */ /* 0x000fc400078ec0ff */
        /* <DEDUP_REMOVED lines=9> */
[----:B------:R-:W-:Y:S02]  /*5ca0*/  IMAD.U32 R13, R48, 0x10000, RZ ;  /* 0x00010000300d7824 */ /* 0x000fe400078e00ff */
[----:B------:R-:W-:Y:S01]  /*5cb0*/  FFMA.FTZ R53, R52, R51, -R53 ;  /* 0x0000003334357223 */ /* 0x000fe20000010835 */
[----:B------:R-:W-:-:S02]  /*5cc0*/  IMAD.U32 R51, R42, 0x10000, RZ ;  /* 0x000100002a337824 */ /* 0x000fc400078e00ff */
[----:B------:R-:W-:Y:S01]  /*5cd0*/  FFMA.FTZ R50, R52, R49, R50 ;  /* 0x0000003134327223 */ /* 0x000fe20000010032 */
[----:B------:R-:W-:Y:S01]  /*5ce0*/  FMUL.FTZ R49, R14, R13 ;  /* 0x0000000d0e317220 */ /* 0x000fe20000410000 */
[----:B------:R-:W-:Y:S01]  /*5cf0*/  LOP3.LUT R44, R15, 0xffff0000, RZ, 0xc0, !PT ;  /* 0xffff00000f2c7812 */ /* 0x000fe200078ec0ff */
[----:B------:R-:W-:Y:S02]  /*5d00*/  IMAD.U32 R52, R12, 0x10000, RZ ;  /* 0x000100000c347824 */ /* 0x000fe400078e00ff */
[-C--:B------:R-:W-:Y:S01]  /*5d10*/  FMUL.FTZ R14, R14, R51.reuse ;  /* 0x000000330e0e7220 */ /* 0x080fe20000410000 */
[----:B------:R-:W-:Y:S01]  /*5d20*/  LOP3.LUT R48, R48, 0xffff0000, RZ, 0xc0, !PT ;  /* 0xffff000030307812 */ /* 0x000fe200078ec0ff */
[C---:B------:R-:W-:Y:S01]  /*5d30*/  FFMA.FTZ R49, R45.reuse, R51, -R49 ;  /* 0x000000332d317223 */ /* 0x040fe20000010831 */
[----:B------:R-:W-:Y:S01]  /*5d40*/  LOP3.LUT R42, R42, 0xffff0000, RZ, 0xc0, !PT ;  /* 0xffff00002a2a7812 */ /* 0x000fe200078ec0ff */
[----:B------:R-:W-:Y:S01]  /*5d50*/  FFMA.FTZ R14, R45, R13, R14 ;  /* 0x0000000d2d0e7223 */ /* 0x000fe2000001000e */
[----:B------:R-:W-:Y:S01]  /*5d60*/  LOP3.LUT R12, R12, 0xffff0000, RZ, 0xc0, !PT ;  /* 0xffff00000c0c7812 */ /* 0x000fe200078ec0ff */
[----:B------:R-:W-:Y:S01]  /*5d70*/  FMUL.FTZ R13, R44, R48 ;  /* 0x000000302c0d7220 */ /* 0x000fe20000410000 */
[----:B------:R-:W-:-:S02]  /*5d80*/  IMAD.U32 R15, R15, 0x10000, RZ ;  /* 0x000100000f0f7824 */ /* 0x000fc400078e00ff */
[-C--:B------:R-:W-:Y:S01]  /*5d90*/  FMUL.FTZ R45, R44, R42.reuse ;  /* 0x0000002a2c2d7220 */ /* 0x080fe20000410000 */
[----:B------:R-:W-:Y:S01]  /*5da0*/  F2FP.BF16.F32.PACK_AB R50, R50, R53 ;  /* 0x000000353232723e */ /* 0x000fe200000010ff */
[C---:B------:R-:W-:Y:S01]  /*5db0*/  FMUL.FTZ R44, R12.reuse, R43 ;  /* 0x0000002b0c2c7220 */ /* 0x040fe20000410000 */
[-C--:B------:R-:W-:Y:S01]  /*5dc0*/  FMUL.FTZ R12, R12, R11.reuse ;  /* 0x0000000b0c0c7220 */ /* 0x080fe20000410000 */
[C---:B------:R-:W-:Y:S01]  /*5dd0*/  FFMA.FTZ R13, R15.reuse, R42, -R13 ;  /* 0x0000002a0f0d7223 */ /* 0x040fe2000001080d */
[----:B------:R-:W-:Y:S01]  /*5de0*/  FFMA.FTZ R48, R15, R48, R45 ;  /* 0x000000300f307223 */ /* 0x000fe2000001002d */
[C---:B------:R-:W-:Y:S01]  /*5df0*/  FFMA.FTZ R44, R52.reuse, R11, -R44 ;  /* 0x0000000b342c7223 */ /* 0x040fe2000001082c */
[----:B------:R-:W-:Y:S01]  /*5e00*/  FFMA.FTZ R43, R52, R43, R12 ;  /* 0x0000002b342b7223 */ /* 0x000fe2000001000c */
[----:B------:R-:W-:Y:S02]  /*5e10*/  F2FP.BF16.F32.PACK_AB R14, R14, R49 ;  /* 0x000000310e0e723e */ /* 0x000fe400000010ff */
[----:B------:R-:W-:Y:S01]  /*5e20*/  F2FP.BF16.F32.PACK_AB R15, R48, R13 ;  /* 0x0000000d300f723e */ /* 0x000fe200000010ff */
[----:B------:R-:W-:Y:S01]  /*5e30*/  IMAD.MOV.U32 R13, RZ, RZ, R50 ;  /* 0x000000ffff0d7224 */ /* 0x000fe200078e0032 */
[----:B------:R-:W-:-:S07]  /*5e40*/  F2FP.BF16.F32.PACK_AB R12, R43, R44 ;  /* 0x0000002c2b0c723e */ /* 0x000fce00000010ff */
.L_x_505:
[----:B------:R-:W-:Y:S05]  /*5e50*/  BSYNC B2 ;  /* 0x0000000000027941 */ /* 0x000fea0003800000 */
.L_x_504:
[----:B----4-:R0:W-:Y:S02]  /*5e60*/  ST.E.128 desc[UR56][R46.64], R12 ;  /* 0x0000000c2e007985 */ /* 0x0101e4000c101d38 */
.L_x_503:
[----:B------:R-:W-:Y:S05]  /*5e70*/  BSYNC B1 ;  /* 0x0000000000017941 */ /* 0x000fea0003800000 */
.L_x_502:
[----:B------:R-:W-:Y:S01]  /*5e80*/  ISETP.NE.AND P3, PT, R101, RZ, PT ;  /* 0x000000ff6500720c */ /* 0x000fe20003f65270 */
[----:B------:R-:W-:-:S12]  /*5e90*/  BSSY B1, `(.L_x_506) ;  /* 0x0000037000017945 */ /* 0x000fd80003800000 */
[----:B------:R-:W-:Y:S05]  /*5ea0*/  @!P3 BRA `(.L_x_507) ;  /* 0x0000000000d4b947 */ /* 0x000fea0003800000 */
[----:B0---4-:R0:W4:Y:S01]  /*5eb0*/  LDS.128 R12, [R28+0x5000] ;  /* 0x005000001c0c7984 */ /* 0x0111220000000c00 */
[C---:B------:R-:W-:Y:S01]  /*5ec0*/  LEA R42, P3, R19.reuse, R118, 0x1 ;  /* 0x00000076132a7211 */ /* 0x040fe200078608ff */
[----:B------:R-:W-:Y:S03]  /*5ed0*/  BSSY B2, `(.L_x_508) ;  /* 0x0000031000027945 */ /* 0x000fe60003800000 */
[----:B-1----:R-:W-:Y:S02]  /*5ee0*/  LEA.HI.X R43, R19, R115, R165, 0x1, P3 ;  /* 0x00000073132b7211 */ /* 0x002fe400018f0ca5 */
[----:B------:R-:W-:-:S13]  /*5ef0*/  ISETP.GE.AND P3, PT, R172, R124, PT ;  /* 0x0000007cac00720c */ /* 0x000fda0003f66270 */
[----:B0-----:R-:W-:Y:S05]  /*5f00*/  @P3 BRA `(.L_x_509) ;  /* 0x0000000000b43947 */ /* 0x001fea0003800000 */
[----:B------:R-:W-:Y:S02]  /*5f10*/  SHF.R.U64 R45, R40, 0x10, R41 ;  /* 0x00000010282d7819 */ /* 0x000fe40000001229 */
[----:B------:R-:W-:Y:S01]  /*5f20*/  SHF.R.U64 R46, R38, 0x10, R39 ;  /* 0x00000010262e7819 */ /* 0x000fe20000001227 */
[----:B----4-:R-:W-:Y:S01]  /*5f30*/  IMAD.U32 R38, R14, 0x10000, RZ ;  /* 0x000100000e267824 */ /* 0x010fe200078e00ff */
[----:B------:R-:W-:Y:S02]  /*5f40*/  SHF.R.U32.HI R41, RZ, 0x10, R41 ;  /* 0x00000010ff297819 */ /* 0x000fe40000011629 */
[----:B------:R-:W-:Y:S02]  /*5f50*/  SHF.R.U32.HI R44, RZ, 0x10, R39 ;  /* 0x00000010ff2c7819 */ /* 0x000fe40000011627 */
[C---:B------:R-:W-:Y:S02]  /*5f60*/  PRMT R40, R144.reuse, 0x5410, R45 ;  /* 0x0000541090287816 */ /* 0x040fe4000000002d */
[----:B------:R-:W-:Y:S01]  /*5f70*/  PRMT R39, R137, 0x5410, R46 ;  /* 0x0000541089277816 */ /* 0x000fe2000000002e */
[----:B------:R-:W-:Y:S01]  /*5f80*/  IMAD.U32 R46, R13, 0x10000, RZ ;  /* 0x000100000d2e7824 */ /* 0x000fe200078e00ff */
[----:B------:R-:W-:-:S02]  /*5f90*/  PRMT R144, R144, 0x5432, R41 ;  /* 0x0000543290907816 */ /* 0x000fc40000000029 */
[----:B------:R-:W-:Y:S02]  /*5fa0*/  PRMT R137, R137, 0x5432, R44 ;  /* 0x0000543289897816 */ /* 0x000fe4000000002c */
[----:B---3--:R-:W-:Y:S01]  /*5fb0*/  LOP3.LUT R11, R14, 0xffff0000, RZ, 0xc0, !PT ;  /* 0xffff00000e0b7812 */ /* 0x008fe200078ec0ff */
[----:B------:R-:W-:Y:S01]  /*5fc0*/  IMAD.U32 R41, R144, 0x10000, RZ ;  /* 0x0001000090297824 */ /* 0x000fe200078e00ff */
[----:B------:R-:W-:Y:S01]  /*5fd0*/  LOP3.LUT R45, R13, 0xffff0000, RZ, 0xc0, !PT ;  /* 0xffff00000d2d7812 */ /* 0x000fe200078ec0ff */
[----:B------:R-:W-:Y:S01]  /*5fe0*/  IMAD.U32 R44, R137, 0x10000, RZ ;  /* 0x00010000892c7824 */ /* 0x000fe200078e00ff */
[----:B------:R-:W-:Y:S01]  /*5ff0*/  LOP3.LUT R48, R40, 0xffff0000, RZ, 0xc0, !PT ;  /* 0xffff000028307812 */ /* 0x000fe200078ec0ff */
[----:B------:R-:W-:Y:S01]  /*6000*/  FMUL.FTZ R51, R11, R41 ;  /* 0x000000290b337220 */ /* 0x000fe20000410000 */
[----:B------:R-:W-:Y:S01]  /*6010*/  LOP3.LUT R47, R39, 0xffff0000, RZ, 0xc0, !PT ;  /* 0xffff0000272f7812 */ /* 0x000fe200078ec0ff */
[----:B------:R-:W-:Y:S01]  /*6020*/  IMAD.U32 R13, R12, 0x10000, RZ ;  /* 0x000100000c0d7824 */ /* 0x000fe200078e00ff */
[----:B------:R-:W-:Y:S01]  /*6030*/  LOP3.LUT R14, R15, 0xffff0000, RZ, 0xc0, !PT ;  /* 0xffff00000f0e7812 */ /* 0x000fe200078ec0ff */
[----:B------:R-:W-:Y:S01]  /*6040*/  FMUL.FTZ R49, R45, R48 ;  /* 0x000000302d317220 */ /* 0x000fe20000410000 */
[----:B------:R-:W-:Y:S01]  /*6050*/  FMUL.FTZ R11, R11, R44 ;  /* 0x0000002c0b0b7220 */ /* 0x000fe20000410000 */
[-C--:B------:R-:W-:Y:S01]  /*6060*/  FMUL.FTZ R45, R45, R47.reuse ;  /* 0x0000002f2d2d7220 */ /* 0x080fe20000410000 */
[----:B------:R-:W-:Y:S01]  /*6070*/  LOP3.LUT R144, R144, 0xffff0000, RZ, 0xc0, !PT ;  /* 0xffff000090907812 */ /* 0x000fe200078ec0ff */
[----:B------:R-:W-:Y:S01]  /*6080*/  IMAD.U32 R40, R40, 0x10000, RZ ;  /* 0x0001000028287824 */ /* 0x000fe200078e00ff */
[----:B------:R-:W-:Y:S01]  /*6090*/  LOP3.LUT R137, R137, 0xffff0000, RZ, 0xc0, !PT ;  /* 0xffff000089897812 */ /* 0x000fe200078ec0ff */
[----:B------:R-:W-:Y:S01]  /*60a0*/  FFMA.FTZ R47, R46, R47, -R49 ;  /* 0x0000002f2e2f7223 */ /* 0x000fe20000010831 */
[----:B------:R-:W-:Y:S01]  /*60b0*/  LOP3.LUT R12, R12, 0xffff0000, RZ, 0xc0, !PT ;  /* 0xffff00000c0c7812 */ /* 0x000fe200078ec0ff */
[----:B------:R-:W-:Y:S01]  /*60c0*/  FFMA.FTZ R46, R46, R48, R45 ;  /* 0x000000302e2e7223 */ /* 0x000fe2000001002d */
[----:B------:R-:W-:Y:S01]  /*60d0*/  SHF.L.U32 R39, R39, 0x10, RZ ;  /* 0x0000001027277819 */ /* 0x000fe200000006ff */
[C---:B------:R-:W-:Y:S01]  /*60e0*/  FFMA.FTZ R44, R38.reuse, R44, -R51 ;  /* 0x0000002c262c7223 */ /* 0x040fe20000010833 */
[----:B------:R-:W-:Y:S01]  /*60f0*/  FFMA.FTZ R41, R38, R41, R11 ;  /* 0x0000002926297223 */ /* 0x000fe2000001000b */
[C---:B------:R-:W-:Y:S01]  /*6100*/  FMUL.FTZ R38, R14.reuse, R144 ;  /* 0x000000900e267220 */ /* 0x040fe20000410000 */
[----:B------:R-:W-:Y:S01]  /*6110*/  FMUL.FTZ R45, R14, R137 ;  /* 0x000000890e2d7220 */ /* 0x000fe20000410000 */
[C---:B------:R-:W-:Y:S01]  /*6120*/  FMUL.FTZ R14, R12.reuse, R40 ;  /* 0x000000280c0e7220 */ /* 0x040fe20000410000 */
[-C--:B------:R-:W-:Y:S01]  /*6130*/  FMUL.FTZ R11, R12, R39.reuse ;  /* 0x000000270c0b7220 */ /* 0x080fe20000410000 */
[----:B------:R-:W-:Y:S01]  /*6140*/  IMAD.U32 R15, R15, 0x10000, RZ ;  /* 0x000100000f0f7824 */ /* 0x000fe200078e00ff */
[----:B------:R-:W-:Y:S01]  /*6150*/  F2FP.BF16.F32.PACK_AB R44, R41, R44 ;  /* 0x0000002c292c723e */ /* 0x000fe200000010ff */
[C---:B------:R-:W-:Y:S01]  /*6160*/  FFMA.FTZ R14, R13.reuse, R39, -R14 ;  /* 0x000000270d0e7223 */ /* 0x040fe2000001080e */
[----:B------:R-:W-:Y:S01]  /*6170*/  FFMA.FTZ R11, R13, R40, R11 ;  /* 0x000000280d0b7223 */ /* 0x000fe2000001000b */
[C---:B------:R-:W-:Y:S01]  /*6180*/  FFMA.FTZ R38, R15.reuse, R137, -R38 ;  /* 0x000000890f267223 */ /* 0x040fe20000010826 */
[----:B------:R-:W-:Y:S01]  /*6190*/  FFMA.FTZ R45, R15, R144, R45 ;  /* 0x000000900f2d7223 */ /* 0x000fe2000001002d */
[----:B------:R-:W-:-:S02]  /*61a0*/  F2FP.BF16.F32.PACK_AB R13, R46, R47 ;  /* 0x0000002f2e0d723e */ /* 0x000fc400000010ff */
[----:B------:R-:W-:Y:S01]  /*61b0*/  F2FP.BF16.F32.PACK_AB R12, R11, R14 ;  /* 0x0000000e0b0c723e */ /* 0x000fe200000010ff */
[----:B------:R-:W-:Y:S01]  /*61c0*/  IMAD.MOV.U32 R14, RZ, RZ, R44 ;  /* 0x000000ffff0e7224 */ /* 0x000fe200078e002c */
[----:B------:R-:W-:-:S07]  /*61d0*/  F2FP.BF16.F32.PACK_AB R15, R45, R38 ;  /* 0x000000262d0f723e */ /* 0x000fce00000010ff */
.L_x_509:
[----:B------:R-:W-:Y:S05]  /*61e0*/  BSYNC B2 ;  /* 0x0000000000027941 */ /* 0x000fea0003800000 */
.L_x_508:
[----:B----4-:R0:W-:Y:S02]  /*61f0*/  ST.E.128 desc[UR56][R42.64], R12 ;  /* 0x0000000c2a007985 */ /* 0x0101e4000c101d38 */
.L_x_507:
[----:B------:R-:W-:Y:S05]  /*6200*/  BSYNC B1 ;  /* 0x0000000000017941 */ /* 0x000fea0003800000 */
.L_x_506:
        /* <DEDUP_REMOVED lines=9> */
[----:B------:R-:W-:Y:S01]  /*62a0*/  SHF.R.U64 R44, R34, 0x10, R35 ;  /* 0x00000010222c7819 */ /* 0x000fe20000001223 */
[----:B----4-:R-:W-:Y:S01]  /*62b0*/  IMAD.U32 R29, R14, 0x10000, RZ ;  /* 0x000100000e1d7824 */ /* 0x010fe200078e00ff */
[--C-:B------:R-:W-:Y:S02]  /*62c0*/  SHF.R.U64 R40, R36, 0x10, R37.reuse ;  /* 0x0000001024287819 */ /* 0x100fe40000001225 */
[----:B------:R-:W-:Y:S02]  /*62d0*/  SHF.R.U32.HI R34, RZ, 0x10, R37 ;  /* 0x00000010ff227819 */ /* 0x000fe40000011625 */
[----:B------:R-:W-:Y:S01]  /*62e0*/  SHF.R.U32.HI R42, RZ, 0x10, R35 ;  /* 0x00000010ff2a7819 */ /* 0x000fe20000011623 */
[----:B------:R-:W-:Y:S01]  /*62f0*/  IMAD.U32 R35, R13, 0x10000, RZ ;  /* 0x000100000d237824 */ /* 0x000fe200078e00ff */
[----:B------:R-:W-:Y:S01]  /*6300*/  LOP3.LUT R36, R14, 0xffff0000, RZ, 0xc0, !PT ;  /* 0xffff00000e247812 */ /* 0x000fe200078ec0ff */
[C---:B------:R-:W-:Y:S01]  /*6310*/  IMAD.U32 R14, R15.reuse, 0x10000, RZ ;  /* 0x000100000f0e7824 */ /* 0x040fe200078e00ff */
[----:B---3--:R-:W-:-:S02]  /*6320*/  LOP3.LUT R11, R15, 0xffff0000, RZ, 0xc0, !PT ;  /* 0xffff00000f0b7812 */ /* 0x008fc400078ec0ff */
[----:B------:R-:W-:Y:S02]  /*6330*/  PRMT R41, R135, 0x5410, R40 ;  /* 0x0000541087297816 */ /* 0x000fe40000000028 */
[----:B------:R-:W-:Y:S02]  /*6340*/  PRMT R15, R117, 0x5410, R44 ;  /* 0x00005410750f7816 */ /* 0x000fe4000000002c */
[----:B------:R-:W-:Y:S02]  /*6350*/  PRMT R135, R135, 0x5432, R34 ;  /* 0x0000543287877816 */ /* 0x000fe40000000022 */
[----:B------:R-:W-:Y:S02]  /*6360*/  PRMT R117, R117, 0x5432, R42 ;  /* 0x0000543275757816 */ /* 0x000fe4000000002a */
[----:B------:R-:W-:Y:S01]  /*6370*/  LOP3.LUT R34, R13, 0xffff0000, RZ, 0xc0, !PT ;  /* 0xffff00000d227812 */ /* 0x000fe200078ec0ff */
[----:B------:R-:W-:Y:S01]  /*6380*/  IMAD.U32 R43, R135, 0x10000, RZ ;  /* 0x00010000872b7824 */ /* 0x000fe200078e00ff */
[----:B------:R-:W-:Y:S01]  /*6390*/  LOP3.LUT R42, R41, 0xffff0000, RZ, 0xc0, !PT ;  /* 0xffff0000292a7812 */ /* 0x000fe200078ec0ff */
[----:B------:R-:W-:Y:S01]  /*63a0*/  IMAD.U32 R40, R117, 0x10000, RZ ;  /* 0x0001000075287824 */ /* 0x000fe200078e00ff */
[----:B------:R-:W-:Y:S01]  /*63b0*/  LOP3.LUT R37, R15, 0xffff0000, RZ, 0xc0, !PT ;  /* 0xffff00000f257812 */ /* 0x000fe200078ec0ff */
[----:B------:R-:W-:Y:S01]  /*63c0*/  FMUL.FTZ R46, R36, R43 ;  /* 0x0000002b242e7220 */ /* 0x000fe20000410000 */
[----:B------:R-:W-:-:S02]  /*63d0*/  IMAD.U32 R41, R41, 0x10000, RZ ;  /* 0x0001000029297824 */ /* 0x000fc400078e00ff */
[----:B------:R-:W-:Y:S01]  /*63e0*/  FMUL.FTZ R44, R34, R42 ;  /* 0x0000002a222c7220 */ /* 0x000fe20000410000 */
[-C--:B------:R-:W-:Y:S01]  /*63f0*/  FMUL.FTZ R36, R36, R40.reuse ;  /* 0x0000002824247220 */ /* 0x080fe20000410000 */
[----:B------:R-:W-:Y:S01]  /*6400*/  FMUL.FTZ R45, R34, R37 ;  /* 0x00000025222d7220 */ /* 0x000fe20000410000 */
[C---:B------:R-:W-:Y:S01]  /*6410*/  LOP3.LUT R34, R12.reuse, 0xffff0000, RZ, 0xc0, !PT ;  /* 0xffff00000c227812 */ /* 0x040fe200078ec0ff */
[----:B------:R-:W-:Y:S01]  /*6420*/  IMAD.U32 R15, R15, 0x10000, RZ ;  /* 0x000100000f0f7824 */ /* 0x000fe200078e00ff */
[----:B------:R-:W-:Y:S01]  /*6430*/  LOP3.LUT R135, R135, 0xffff0000, RZ, 0xc0, !PT ;  /* 0xffff000087877812 */ /* 0x000fe200078ec0ff */
[----:B------:R-:W-:Y:S01]  /*6440*/  FFMA.FTZ R46, R29, R40, -R46 ;  /* 0x000000281d2e7223 */ /* 0x000fe2000001082e */
[----:B------:R-:W-:Y:S01]  /*6450*/  LOP3.LUT R117, R117, 0xffff0000, RZ, 0xc0, !PT ;  /* 0xffff000075757812 */ /* 0x000fe200078ec0ff */
[----:B------:R-:W-:Y:S02]  /*6460*/  IMAD.U32 R13, R12, 0x10000, RZ ;  /* 0x000100000c0d7824 */ /* 0x000fe400078e00ff */
[----:B------:R-:W-:Y:S01]  /*6470*/  FFMA.FTZ R29, R29, R43, R36 ;  /* 0x0000002b1d1d7223 */ /* 0x000fe20000010024 */
[C---:B------:R-:W-:Y:S01]  /*6480*/  FFMA.FTZ R12, R35.reuse, R37, -R44 ;  /* 0x00000025230c7223 */ /* 0x040fe2000001082c */
[C---:B------:R-:W-:Y:S01]  /*6490*/  FMUL.FTZ R36, R34.reuse, R41 ;  /* 0x0000002922247220 */ /* 0x040fe20000410000 */
[----:B------:R-:W-:Y:S01]  /*64a0*/  FFMA.FTZ R35, R35, R42, R45 ;  /* 0x0000002a23237223 */ /* 0x000fe2000001002d */
[----:B------:R-:W-:Y:S01]  /*64b0*/  FMUL.FTZ R34, R34, R15 ;  /* 0x0000000f22227220 */ /* 0x000fe20000410000 */
[C---:B------:R-:W-:Y:S01]  /*64c0*/  FMUL.FTZ R37, R11.reuse, R135 ;  /* 0x000000870b257220 */ /* 0x040fe20000410000 */
[----:B------:R-:W-:Y:S01]  /*64d0*/  FMUL.FTZ R40, R11, R117 ;  /* 0x000000750b287220 */ /* 0x000fe20000410000 */
[C---:B------:R-:W-:Y:S01]  /*64e0*/  FFMA.FTZ R36, R13.reuse, R15, -R36 ;  /* 0x0000000f0d247223 */ /* 0x040fe20000010824 */
[----:B------:R-:W-:Y:S01]  /*64f0*/  FFMA.FTZ R13, R13, R41, R34 ;  /* 0x000000290d0d7223 */ /* 0x000fe20000010022 */
[C---:B------:R-:W-:Y:S01]  /*6500*/  FFMA.FTZ R37, R14.reuse, R117, -R37 ;  /* 0x000000750e257223 */ /* 0x040fe20000010825 */
[----:B------:R-:W-:Y:S01]  /*6510*/  FFMA.FTZ R40, R14, R135, R40 ;  /* 0x000000870e287223 */ /* 0x000fe20000010028 */
[----:B------:R-:W-:-:S02]  /*6520*/  F2FP.BF16.F32.PACK_AB R35, R35, R12 ;  /* 0x0000000c2323723e */ /* 0x000fc400000010ff */
[----:B------:R-:W-:Y:S02]  /*6530*/  F2FP.BF16.F32.PACK_AB R12, R13, R36 ;  /* 0x000000240d0c723e */ /* 0x000fe400000010ff */
[----:B------:R-:W-:Y:S01]  /*6540*/  F2FP.BF16.F32.PACK_AB R15, R40, R37 ;  /* 0x00000025280f723e */ /* 0x000fe200000010ff */
[----:B------:R-:W-:Y:S01]  /*6550*/  IMAD.MOV.U32 R13, RZ, RZ, R35 ;  /* 0x000000ffff0d7224 */ /* 0x000fe200078e0023 */
[----:B------:R-:W-:-:S07]  /*6560*/  F2FP.BF16.F32.PACK_AB R14, R29, R46 ;  /* 0x0000002e1d0e723e */ /* 0x000fce00000010ff */
.L_x_513:
[----:B------:R-:W-:Y:S05]  /*6570*/  BSYNC B2 ;  /* 0x0000000000027941 */ /* 0x000fea0003800000 */
.L_x_512:
[----:B----4-:R0:W-:Y:S02]  /*6580*/  ST.E.128 desc[UR56][R38.64], R12 ;  /* 0x0000000c26007985 */ /* 0x0101e4000c101d38 */
.L_x_511:
[----:B------:R-:W-:Y:S05]  /*6590*/  BSYNC B1 ;  /* 0x0000000000017941 */ /* 0x000fea0003800000 */
.L_x_510:
[----:B------:R-:W-:-:S13]  /*65a0*/  ISETP.NE.AND P3, PT, R87, RZ, PT ;  /* 0x000000ff5700720c */ /* 0x000fda0003f65270 */
[----:B------:R-:W-:Y:S05]  /*65b0*/  @!P3 BRA `(.L_x_493) ;  /* 0x0000004400e8b947 */ /* 0x000fea0003800000 */
[----:B0---4-:R0:W4:Y:S01]  /*65c0*/  LDS.128 R12, [R28+0x8000] ;  /* 0x008000001c0c7984 */ /* 0x0111220000000c00 */
[C---:B------:R-:W-:Y:S01]  /*65d0*/  LEA R34, P3, R23.reuse, R118, 0x1 ;  /* 0x0000007617227211 */ /* 0x040fe200078608ff */
[----:B------:R-:W-:Y:S03]  /*65e0*/  BSSY B1, `(.L_x_514) ;  /* 0x0000031000017945 */ /* 0x000fe60003800000 */
[----:B-1----:R-:W-:Y:S02]  /*65f0*/  LEA.HI.X R35, R23, R115, R175, 0x1, P3 ;  /* 0x0000007317237211 */ /* 0x002fe400018f0caf */
[----:B------:R-:W-:-:S13]  /*6600*/  ISETP.GE.AND P3, PT, R173, R124, PT ;  /* 0x0000007cad00720c */ /* 0x000fda0003f66270 */
[----:B0-----:R-:W-:Y:S05]  /*6610*/  @P3 BRA `(.L_x_515) ;  /* 0x0000000000b43947 */ /* 0x001fea0003800000 */
[--C-:B------:R-:W-:Y:S01]  /*6620*/  SHF.R.U64 R38, R30, 0x10, R31.reuse ;  /* 0x000000101e267819 */ /* 0x100fe2000000121f */
[----:B----4-:R-:W-:Y:S01]  /*6630*/  IMAD.U32 R28, R14, 0x10000, RZ ;  /* 0x000100000e1c7824 */ /* 0x010fe200078e00ff */
[----:B------:R-:W-:Y:S02]  /*6640*/  SHF.R.U32.HI R36, RZ, 0x10, R31 ;  /* 0x00000010ff247819 */ /* 0x000fe4000001161f */
[----:B---3--:R-:W-:Y:S02]  /*6650*/  SHF.R.U64 R11, R32, 0x10, R33 ;  /* 0x00000010200b7819 */ /* 0x008fe40000001221 */
[C---:B------:R-:W-:Y:S02]  /*6660*/  PRMT R31, R79.reuse, 0x5410, R38 ;  /* 0x000054104f1f7816 */ /* 0x040fe40000000026 */
[----:B------:R-:W-:Y:S02]  /*6670*/  PRMT R79, R79, 0x5432, R36 ;  /* 0x000054324f4f7816 */ /* 0x000fe40000000024 */
[----:B------:R-:W-:Y:S01]  /*6680*/  PRMT R36, R116, 0x5410, R11 ;  /* 0x0000541074247816 */ /* 0x000fe2000000000b */
[----:B------:R-:W-:Y:S01]  /*6690*/  IMAD.U32 R11, R12, 0x10000, RZ ;  /* 0x000100000c0b7824 */ /* 0x000fe200078e00ff */
[----:B------:R-:W-:-:S02]  /*66a0*/  SHF.R.U32.HI R33, RZ, 0x10, R33 ;  /* 0x00000010ff217819 */ /* 0x000fc40000011621 */
[----:B------:R-:W-:Y:S01]  /*66b0*/  LOP3.LUT R29, R14, 0xffff0000, RZ, 0xc0, !PT ;  /* 0xffff00000e1d7812 */ /* 0x000fe200078ec0ff */
[C---:B------:R-:W-:Y:S01]  /*66c0*/  IMAD.U32 R14, R15.reuse, 0x10000, RZ ;  /* 0x000100000f0e7824 */ /* 0x040fe200078e00ff */
[----:B------:R-:W-:Y:S01]  /*66d0*/  LOP3.LUT R30, R15, 0xffff0000, RZ, 0xc0, !PT ;  /* 0xffff00000f1e7812 */ /* 0x000fe200078ec0ff */
[C---:B------:R-:W-:Y:S01]  /*66e0*/  IMAD.U32 R15, R13.reuse, 0x10000, RZ ;  /* 0x000100000d0f7824 */ /* 0x040fe200078e00ff */
[----:B------:R-:W-:Y:S02]  /*66f0*/  LOP3.LUT R13, R13, 0xffff0000, RZ, 0xc0, !PT ;  /* 0xffff00000d0d7812 */ /* 0x000fe400078ec0ff */
[C---:B------:R-:W-:Y:S01]  /*6700*/  LOP3.LUT R38, R36.reuse, 0xffff0000, RZ, 0xc0, !PT ;  /* 0xffff000024267812 */ /* 0x040fe200078ec0ff */
[----:B------:R-:W-:Y:S01]  /*6710*/  IMAD.U32 R36, R36, 0x10000, RZ ;  /* 0x0001000024247824 */ /* 0x000fe200078e00ff */
[----:B------:R-:W-:Y:S01]  /*6720*/  PRMT R116, R116, 0x5432, R33 ;  /* 0x0000543274747816 */ /* 0x000fe20000000021 */
[----:B------:R-:W-:Y:S01]  /*6730*/  IMAD.U32 R33, R79, 0x10000, RZ ;  /* 0x000100004f217824 */ /* 0x000fe200078e00ff */
[----:B------:R-:W-:Y:S01]  /*6740*/  LOP3.LUT R32, R31, 0xffff0000, RZ, 0xc0, !PT ;  /* 0xffff00001f207812 */ /* 0x000fe200078ec0ff */
[----:B------:R-:W-:Y:S01]  /*6750*/  FMUL.FTZ R40, R13, R38 ;  /* 0x000000260d287220 */ /* 0x000fe20000410000 */
[----:B------:R-:W-:Y:S01]  /*6760*/  LOP3.LUT R79, R79, 0xffff0000, RZ, 0xc0, !PT ;  /* 0xffff00004f4f7812 */ /* 0x000fe200078ec0ff */
[----:B------:R-:W-:Y:S01]  /*6770*/  IMAD.U32 R37, R116, 0x10000, RZ ;  /* 0x0001000074257824 */ /* 0x000fe200078e00ff */
[----:B------:R-:W-:Y:S01]  /*6780*/  LOP3.LUT R12, R12, 0xffff0000, RZ, 0xc0, !PT ;  /* 0xffff00000c0c7812 */ /* 0x000fe200078ec0ff */
[-C--:B------:R-:W-:Y:S01]  /*6790*/  FMUL.FTZ R13, R13, R32.reuse ;  /* 0x000000200d0d7220 */ /* 0x080fe20000410000 */
[----:B------:R-:W-:Y:S01]  /*67a0*/  FFMA.FTZ R40, R15, R32, -R40 ;  /* 0x000000200f287223 */ /* 0x000fe20000010828 */
[C---:B------:R-:W-:Y:S01]  /*67b0*/  FMUL.FTZ R41, R29.reuse, R37 ;  /* 0x000000251d297220 */ /* 0x040fe20000410000 */
[-C--:B------:R-:W-:Y:S01]  /*67c0*/  FMUL.FTZ R29, R29, R33.reuse ;  /* 0x000000211d1d7220 */ /* 0x080fe20000410000 */
[----:B------:R-:W-:Y:S01]  /*67d0*/  FFMA.FTZ R39, R15, R38, R13 ;  /* 0x000000260f277223 */ /* 0x000fe2000001000d */
[----:B------:R-:W-:Y:S01]  /*67e0*/  LOP3.LUT R13, R116, 0xffff0000, RZ, 0xc0, !PT ;  /* 0xffff0000740d7812 */ /* 0x000fe200078ec0ff */
[C---:B------:R-:W-:Y:S01]  /*67f0*/  FFMA.FTZ R41, R28.reuse, R33, -R41 ;  /* 0x000000211c297223 */ /* 0x040fe20000010829 */
[----:B------:R-:W-:Y:S01]  /*6800*/  FFMA.FTZ R32, R28, R37, R29 ;  /* 0x000000251c207223 */ /* 0x000fe2000001001d */
[----:B------:R-:W-:Y:S01]  /*6810*/  SHF.L.U32 R31, R31, 0x10, RZ ;  /* 0x000000101f1f7819 */ /* 0x000fe200000006ff */
[----:B------:R-:W-:Y:S01]  /*6820*/  FMUL.FTZ R28, R12, R36 ;  /* 0x000000240c1c7220 */ /* 0x000fe20000410000 */
[C---:B------:R-:W-:Y:S01]  /*6830*/  FMUL.FTZ R29, R30.reuse, R13 ;  /* 0x0000000d1e1d7220 */ /* 0x040fe20000410000 */
[----:B------:R-:W-:-:S02]  /*6840*/  FMUL.FTZ R30, R30, R79 ;  /* 0x0000004f1e1e7220 */ /* 0x000fc40000410000 */
[----:B------:R-:W-:Y:S01]  /*6850*/  FMUL.FTZ R15, R12, R31 ;  /* 0x0000001f0c0f7220 */ /* 0x000fe20000410000 */
[C---:B------:R-:W-:Y:S01]  /*6860*/  FFMA.FTZ R29, R14.reuse, R79, -R29 ;  /* 0x0000004f0e1d7223 */ /* 0x040fe2000001081d */
[----:B------:R-:W-:Y:S01]  /*6870*/  FFMA.FTZ R30, R14, R13, R30 ;  /* 0x0000000d0e1e7223 */ /* 0x000fe2000001001e */
[C---:B------:R-:W-:Y:S01]  /*6880*/  FFMA.FTZ R28, R11.reuse, R31, -R28 ;  /* 0x0000001f0b1c7223 */ /* 0x040fe2000001081c */
[----:B------:R-:W-:Y:S01]  /*6890*/  FFMA.FTZ R15, R11, R36, R15 ;  /* 0x000000240b0f7223 */ /* 0x000fe2000001000f */
[----:B------:R-:W-:Y:S02]  /*68a0*/  F2FP.BF16.F32.PACK_AB R13, R39, R40 ;  /* 0x00000028270d723e */ /* 0x000fe400000010ff */
[----:B------:R-:W-:Y:S02]  /*68b0*/  F2FP.BF16.F32.PACK_AB R29, R30, R29 ;  /* 0x0000001d1e1d723e */ /* 0x000fe400000010ff */
[----:B------:R-:W-:Y:S02]  /*68c0*/  F2FP.BF16.F32.PACK_AB R12, R15, R28 ;  /* 0x0000001c0f0c723e */ /* 0x000fe400000010ff */
[----:B------:R-:W-:Y:S01]  /*68d0*/  F2FP.BF16.F32.PACK_AB R14, R32, R41 ;  /* 0x00000029200e723e */ /* 0x000fe200000010ff */
[----:B------:R-:W-:-:S07]  /*68e0*/  IMAD.MOV.U32 R15, RZ, RZ, R29 ;  /* 0x000000ffff0f7224 */ /* 0x000fce00078e001d */
.L_x_515:
[----:B------:R-:W-:Y:S05]  /*68f0*/  BSYNC B1 ;  /* 0x0000000000017941 */ /* 0x000fea0003800000 */
.L_x_514:
[----:B----4-:R0:W-:Y:S01]  /*6900*/  ST.E.128 desc[UR56][R34.64], R12 ;  /* 0x0000000c22007985 */ /* 0x0101e2000c101d38 */
[----:B------:R-:W-:Y:S05]  /*6910*/  BRA `(.L_x_493) ;  /* 0x0000004400107947 */ /* 0x000fea0003800000 */
.L_x_459:
        /* <DEDUP_REMOVED lines=19> */
[----:B------:R-:W-:Y:S02]  /*6a50*/  CS2R R36, SRZ ;  /* 0x0000000000247805 */ /* 0x000fe4000001ff00 */
[----:B------:R-:W-:Y:S01]  /*6a60*/  CS2R R50, SRZ ;  /* 0x0000000000327805 */ /* 0x000fe2000001ff00 */
[----:B------:R-:W-:Y:S01]  /*6a70*/  IMAD.X R29, R11, 0x1, R104, P2 ;  /* 0x000000010b1d7824 */ /* 0x000fe200010e0668 */
[----:B------:R-:W-:Y:S02]  /*6a80*/  LEA R52, P2, R28, UR4, 0x1 ;  /* 0x000000041c347c11 */ /* 0x000fe4000f8408ff */
[----:B------:R-:W-:-:S02]  /*6a90*/  CS2R R48, SRZ ;  /* 0x0000000000307805 */ /* 0x000fc4000001ff00 */
        /* <DEDUP_REMOVED lines=8> */
[----:B------:R-:W-:Y:S02]  /*6b20*/  CS2R R32, SRZ ;  /* 0x0000000000207805 */ /* 0x000fe4000001ff00 */
[----:B------:R-:W-:Y:S02]  /*6b30*/  CS2R R46, SRZ ;  /* 0x00000000002e7805 */ /* 0x000fe4000001ff00 */
[----:B------:R-:W-:-:S05]  /*6b40*/  CS2R R44, SRZ ;  /* 0x00000000002c7805 */ /* 0x000fca000001ff00 */
[----:B------:R0:W5:Y:S04]  /*6b50*/  @!P2 LDG.E.128 R36, desc[UR56][R52.64] ;  /* 0x000000383424a981 */ /* 0x000168000c1e1d00 */
[----:B------:R0:W5:Y:S01]  /*6b60*/  @!P2 LDG.E.128 R48, desc[UR56][R56.64] ;  /* 0x000000383830a981 */ /* 0x000162000c1e1d00 */
[----:B------:R-:W-:Y:S02]  /*6b70*/  ISETP.GE.AND P2, PT, R0, R124, PT ;  /* 0x0000007c0000720c */ /* 0x000fe40003f46270 */
[----:B------:R-:W-:Y:S02]  /*6b80*/  CS2R R30, SRZ ;  /* 0x00000000001e7805 */ /* 0x000fe4000001ff00 */
[----:B------:R-:W-:Y:S02]  /*6b90*/  CS2R R28, SRZ ;  /* 0x00000000001c7805 */ /* 0x000fe4000001ff00 */
[----:B------:R-:W-:-:S02]  /*6ba0*/  CS2R R42, SRZ ;  /* 0x00000000002a7805 */ /* 0x000fc4000001ff00 */
[----:B------:R-:W-:-:S05]  /*6bb0*/  CS2R R40, SRZ ;  /* 0x0000000000287805 */ /* 0x000fca000001ff00 */
[----:B------:R0:W5:Y:S04]  /*6bc0*/  @!P2 LDG.E.128 R32, desc[UR56][R52.64+0x40] ;  /* 0x000040383420a981 */ /* 0x000168000c1e1d00 */
[----:B------:R0:W5:Y:S01]  /*6bd0*/  @!P2 LDG.E.128 R44, desc[UR56][R56.64+0x40] ;  /* 0x00004038382ca981 */ /* 0x000162000c1e1d00 */
[----:B------:R-:W-:-:S13]  /*6be0*/  ISETP.GE.AND P2, PT, R3, R124, PT ;  /* 0x0000007c0300720c */ /* 0x000fda0003f46270 */
[----:B------:R0:W5:Y:S04]  /*6bf0*/  @!P2 LDG.E.128 R28, desc[UR56][R52.64+0x80] ;  /* 0x00008038341ca981 */ /* 0x000168000c1e1d00 */
[----:B------:R0:W5:Y:S02]  /*6c00*/  @!P2 LDG.E.128 R40, desc[UR56][R56.64+0x80] ;  /* 0x000080383828a981 */ /* 0x000164000c1e1d00 */
.L_x_517:
[----:B------:R-:W-:Y:S05]  /*6c10*/  BSYNC B1 ;  /* 0x0000000000017941 */ /* 0x000fea0003800000 */
.L_x_516:
        /* <DEDUP_REMOVED lines=20> */
[----:B------:R-:W-:Y:S02]  /*6d60*/  CS2R R74, SRZ ;  /* 0x00000000004a7805 */ /* 0x000fe4000001ff00 */
[----:B------:R-:W-:-:S02]  /*6d70*/  IADD3 R13, P2, P5, R90, R12, R110 ;  /* 0x0000000c5a0d7210 */ /* 0x000fc40007d5e06e */
[----:B------:R-:W-:Y:S02]  /*6d80*/  CS2R R72, SRZ ;  /* 0x0000000000487805 */ /* 0x000fe4000001ff00 */
        /* <DEDUP_REMOVED lines=23> */
.L_x_519:
[----:B------:R-:W-:Y:S05]  /*6f00*/  BSYNC B1 ;  /* 0x0000000000017941 */ /* 0x000fea0003800000 */
.L_x_518:
[----:B0----5:R-:W-:Y:S01]  /*6f10*/  IMAD.MOV.U32 R12, RZ, RZ, R30 ;  /* 0x000000ffff0c7224 */ /* 0x021fe200078e001e */
[----:B------:R-:W-:Y:S01]  /*6f20*/  UISETP.NE.AND UP0, UPT, UR58, 0x3, UPT ;  /* 0x000000033a00788c */ /* 0x000fe2000bf05270 */
[----:B------:R-:W-:Y:S02]  /*6f30*/  IMAD.MOV.U32 R11, RZ, RZ, R31 ;  /* 0x000000ffff0b7224 */ /* 0x000fe400078e001f */
[----:B------:R-:W-:Y:S02]  /*6f40*/  IMAD.MOV.U32 R14, RZ, RZ, R28 ;  /* 0x000000ffff0e7224 */ /* 0x000fe400078e001c */
[----:B------:R-:W-:Y:S01]  /*6f50*/  IMAD.MOV.U32 R13, RZ, RZ, R29 ;  /* 0x000000ffff0d7224 */ /* 0x000fe200078e001d */
[----:B------:R-:W-:Y:S01]  /*6f60*/  PRMT R195, R12, 0x5410, R11 ;  /* 0x000054100cc37816 */ /* 0x000fe2000000000b */
[----:B------:R-:W-:Y:S01]  /*6f70*/  IMAD.MOV.U32 R12, RZ, RZ, R34 ;  /* 0x000000ffff0c7224 */ /* 0x000fe200078e0022 */
[----:B------:R-:W-:Y:S01]  /*6f80*/  PLOP3.LUT P2, PT, PT, PT, UP0, 0x80, 0x0 ;  /* 0x000000000000781c */ /* 0x000fe20003f4f008 */
[----:B------:R-:W-:Y:S01]  /*6f90*/  IMAD.MOV.U32 R11, RZ, RZ, R35 ;  /* 0x000000ffff0b7224 */ /* 0x000fe200078e0023 */
[----:B------:R-:W-:Y:S01]  /*6fa0*/  PRMT R196, R14, 0x5410, R13 ;  /* 0x000054100ec47816 */ /* 0x000fe2000000000d */
[----:B------:R-:W-:Y:S01]  /*6fb0*/  IMAD.MOV.U32 R13, RZ, RZ, R38 ;  /* 0x000000ffff0d7224 */ /* 0x000fe200078e0026 */
[----:B------:R0:W-:Y:S01]  /*6fc0*/  STL.S16 [R1+0x42], R12 ;  /* 0x0000420c01007387 */ /* 0x0001e20000100600 */
[----:B------:R-:W-:-:S03]  /*6fd0*/  IMAD.MOV.U32 R14, RZ, RZ, R39 ;  /* 0x000000ffff0e7224 */ /* 0x000fc600078e0027 */
[----:B------:R1:W-:Y:S01]  /*6fe0*/  STL.S16 [R1+0x40], R11 ;  /* 0x0000400b01007387 */ /* 0x0003e20000100600 */
[----:B------:R-:W-:Y:S02]  /*6ff0*/  PRMT R156, R156, 0x5410, R13 ;  /* 0x000054109c9c7816 */ /* 0x000fe4000000000d */
[----:B------:R-:W-:Y:S01]  /*7000*/  PRMT R157, R157, 0x5410, R14 ;  /* 0x000054109d9d7816 */ /* 0x000fe2000000000e */
[----:B0-----:R-:W-:Y:S02]  /*7010*/  IMAD.MOV.U32 R12, RZ, RZ, R33 ;  /* 0x000000ffff0c7224 */ /* 0x001fe400078e0021 */
[----:B-1----:R-:W-:-:S05]  /*7020*/  IMAD.MOV.U32 R11, RZ, RZ, R32 ;  /* 0x000000ffff0b7224 */ /* 0x002fca00078e0020 */
[----:B------:R0:W-:Y:S04]  /*7030*/  STL.S16 [R1+0x5a], R11 ;  /* 0x00005a0b01007387 */ /* 0x0001e80000100600 */
[----:B------:R1:W-:Y:S01]  /*7040*/  STL.S16 [R1+0x58], R12 ;  /* 0x0000580c01007387 */ /* 0x0003e20000100600 */
[----:B0-----:R-:W-:Y:S02]  /*7050*/  IMAD.MOV.U32 R11, RZ, RZ, R36 ;  /* 0x000000ffff0b7224 */ /* 0x001fe400078e0024 */
[----:B-1----:R-:W-:-:S05]  /*7060*/  IMAD.MOV.U32 R12, RZ, RZ, R37 ;  /* 0x000000ffff0c7224 */ /* 0x002fca00078e0025 */
[----:B------:R-:W-:Y:S01]  /*7070*/  PRMT R154, R12, 0x5410, R11 ;  /* 0x000054100c9a7816 */ /* 0x000fe2000000000b */
[----:B------:R-:W-:Y:S01]  /*7080*/  IMAD.MOV.U32 R12, RZ, RZ, R42 ;  /* 0x000000ffff0c7224 */ /* 0x000fe200078e002a */
[----:B------:R-:W-:-:S04]  /*7090*/  MOV R11, R43 ;  /* 0x0000002b000b7202 */ /* 0x000fc80000000f00 */
[----:B------:R-:W-:Y:S01]  /*70a0*/  PRMT R197, R12, 0x5410, R11 ;  /* 0x000054100cc57816 */ /* 0x000fe2000000000b */
[----:B------:R-:W-:Y:S02]  /*70b0*/  IMAD.MOV.U32 R12, RZ, RZ, R40 ;  /* 0x000000ffff0c7224 */ /* 0x000fe400078e0028 */
[----:B------:R-:W-:-:S05]  /*70c0*/  IMAD.MOV.U32 R11, RZ, RZ, R41 ;  /* 0x000000ffff0b7224 */ /* 0x000fca00078e0029 */
[----:B------:R-:W-:Y:S01]  /*70d0*/  PRMT R198, R12, 0x5410, R11 ;  /* 0x000054100cc67816 */ /* 0x000fe2000000000b */
[----:B------:R-:W-:Y:S02]  /*70e0*/  IMAD.MOV.U32 R11, RZ, RZ, R46 ;  /* 0x000000ffff0b7224 */ /* 0x000fe400078e002e */
[----:B------:R-:W-:-:S03]  /*70f0*/  IMAD.MOV.U32 R12, RZ, RZ, R47 ;  /* 0x000000ffff0c7224 */ /* 0x000fc600078e002f */
[----:B------:R0:W-:Y:S04]  /*7100*/  STL.S16 [R1+0x54], R11 ;  /* 0x0000540b01007387 */ /* 0x0001e80000100600 */
[----:B------:R1:W-:Y:S01]  /*7110*/  STL.S16 [R1+0x56], R12 ;  /* 0x0000560c01007387 */ /* 0x0003e20000100600 */
[----:B0-----:R-:W-:Y:S02]  /*7120*/  IMAD.MOV.U32 R11, RZ, RZ, R44 ;  /* 0x000000ffff0b7224 */ /* 0x001fe400078e002c */
[----:B-1----:R-:W-:-:S03]  /*7130*/  IMAD.MOV.U32 R12, RZ, RZ, R45 ;  /* 0x000000ffff0c7224 */ /* 0x002fc600078e002d */
[----:B------:R0:W-:Y:S04]  /*7140*/  STL.S16 [R1+0x5c], R11 ;  /* 0x00005c0b01007387 */ /* 0x0001e80000100600 */
[----:B------:R1:W-:Y:S01]  /*7150*/  STL.S16 [R1+0x5e], R12 ;  /* 0x00005e0c01007387 */ /* 0x0003e20000100600 */
[----:B0-----:R-:W-:Y:S02]  /*7160*/  IMAD.MOV.U32 R11, RZ, RZ, R50 ;  /* 0x000000ffff0b7224 */ /* 0x001fe400078e0032 */
[----:B-1----:R-:W-:-:S03]  /*7170*/  IMAD.MOV.U32 R12, RZ, RZ, R51 ;  /* 0x000000ffff0c7224 */ /* 0x002fc600078e0033 */
[----:B------:R-:W-:Y:S01]  /*7180*/  PRMT R158, R158, 0x5410, R11 ;  /* 0x000054109e9e7816 */ /* 0x000fe2000000000b */
[----:B------:R-:W-:Y:S01]  /*7190*/  IMAD.MOV.U32 R11, RZ, RZ, R48 ;  /* 0x000000ffff0b7224 */ /* 0x000fe200078e0030 */
[----:B------:R-:W-:Y:S01]  /*71a0*/  PRMT R156, R12, 0x7610, R156 ;  /* 0x000076100c9c7816 */ /* 0x000fe2000000009c */
[----:B------:R-:W-:-:S03]  /*71b0*/  IMAD.MOV.U32 R12, RZ, RZ, R49 ;  /* 0x000000ffff0c7224 */ /* 0x000fc600078e0031 */
        /* <DEDUP_REMOVED lines=12> */
[----:B------:R-:W-:Y:S02]  /*7280*/  PRMT R151, R151, 0x5410, R11 ;  /* 0x0000541097977816 */ /* 0x000fe4000000000b */
[----:B------:R-:W-:Y:S01]  /*7290*/  PRMT R152, R12, 0x7610, R152 ;  /* 0x000076100c987816 */ /* 0x000fe20000000098 */
[----:B------:R-:W-:Y:S01]  /*72a0*/  IMAD.MOV.U32 R12, RZ, RZ, R56 ;  /* 0x000000ffff0c7224 */ /* 0x000fe200078e0038 */
[----:B------:R-:W-:-:S04]  /*72b0*/  MOV R11, R57 ;  /* 0x00000039000b7202 */ /* 0x000fc80000000f00 */
        /* <DEDUP_REMOVED lines=18> */
[----:B------:R-:W-:-:S04]  /*73e0*/  PRMT R150, R12, 0x7610, R150 ;  /* 0x000076100c967816 */ /* 0x000fc80000000096 */
        /* <DEDUP_REMOVED lines=13> */
.L_x_520:
[----:B------:R-:W-:Y:S01]  /*74c0*/  IMAD R85, R18, 0x8, R2 ;  /* 0x0000000812557824 */ /* 0x000fe200078e0202 */
[----:B------:R-:W-:Y:S01]  /*74d0*/  SHF.L.U32 R86, R167, 0x1f, RZ ;  /* 0x0000001fa7567819 */ /* 0x000fe200000006ff */
[----:B------:R-:W-:Y:S03]  /*74e0*/  BSSY B1, `(.L_x_521) ;  /* 0x0000003000017945 */ /* 0x000fe60003800000 */
[----:B------:R-:W0:Y:S02]  /*74f0*/  SYNCS.PHASECHK.TRANS64.TRYWAIT P5, [R85+URZ+0x2a890], R86 ;  /* 0x02a89056550075a7 */ /* 0x000e2400080a017f */
[----:B0-----:R-:W-:Y:S05]  /*7500*/  @!P5 BRA `(.L_x_522) ;  /* 0x00000194006cd947 */ /* 0x001fea0003800000 */
.L_x_800:
[----:B------:R-:W-:Y:S05]  /*7510*/  BSYNC B1 ;  /* 0x0000000000017941 */ /* 0x000fea0003800000 */
.L_x_521:
[----:B------:R-:W1:Y:S01]  /*7520*/  LDC R135, c[0x0][0x2f4] ;  /* 0x0000bd00ff877b82 */ /* 0x000e620000000800 */
[----:B------:R-:W-:Y:S01]  /*7530*/  UMOV UR4, 0xffffffff ;  /* 0xffffffff00047882 */ /* 0x000fe20000000000 */
[----:B-1----:R-:W-:Y:S02]  /*7540*/  IADD3 R137, -R125, R135, RZ ;  /* 0x000000877d897210 */ /* 0x002fe40007ffe1ff */
[----:B------:R-:W-:Y:S05]  /*7550*/  BRA.DIV UR4, `(.L_x_523) ;  /* 0x00000196046c7947 */ /* 0x000fea000b800000 */
[----:B------:R1:W2:Y:S04]  /*7560*/  SHFL.IDX PT, R117, R115, RZ, 0x1c1f ;  /* 0x001c1fff73757589 */ /* 0x0002a800000e0000 */
[----:B------:R1:W3:Y:S02]  /*7570*/  SHFL.IDX PT, R11, R118, RZ, 0x1c1f ;  /* 0x001c1fff760b7589 */ /* 0x0002e400000e0000 */
.L_x_804:
[----:B------:R-:W-:Y:S04]  /*7580*/  BSSY B1, `(.L_x_524) ;  /* 0x0000185000017945 */ /* 0x000fe80003800000 */
[----:B------:R-:W-:Y:S05]  /*7590*/  @P3 BRA `(.L_x_525) ;  /* 0x00000018000c3947 */ /* 0x000fea0003800000 */
[----:B------:R-:W-:Y:S01]  /*75a0*/  ISETP.NE.AND P3, PT, R9, RZ, PT ;  /* 0x000000ff0900720c */ /* 0x000fe20003f65270 */
[----:B------:R-:W-:Y:S01]  /*75b0*/  BSSY B2, `(.L_x_526) ;  /* 0x000007d000027945 */ /* 0x000fe20003800000 */
[----:B---3--:R-:W-:-:S11]  /*75c0*/  IMAD.MOV.U32 R116, RZ, RZ, R11 ;  /* 0x000000ffff747224 */ /* 0x008fd600078e000b */
[----:B------:R-:W-:Y:S05]  /*75d0*/  @!P3 BRA `(.L_x_527) ;  /* 0x0000000400e8b947 */ /* 0x000fea0003800000 */
[----:B------:R-:W-:Y:S01]  /*75e0*/  SEL R12, R125, R137, !P0 ;  /* 0x000000897d0c7207 */ /* 0x000fe20004000000 */
[----:B------:R-:W-:Y:S01]  /*75f0*/  BSSY B3, `(.L_x_528) ;  /* 0x0000072000037945 */ /* 0x000fe20003800000 */
[----:B------:R-:W-:Y:S02]  /*7600*/  ISETP.GE.AND P3, PT, R16, R124, PT ;  /* 0x0000007c1000720c */ /* 0x000fe40003f66270 */
[----:B------:R-:W-:-:S04]  /*7610*/  SHF.R.S32.HI R13, RZ, 0x1f, R12 ;  /* 0x0000001fff0d7819 */ /* 0x000fc8000001140c */
[----:B------:R-:W-:-:S04]  /*7620*/  LEA.HI R13, R13, R12, RZ, 0x4 ;  /* 0x0000000c0d0d7211 */ /* 0x000fc800078f20ff */
[----:B------:R-:W-:-:S04]  /*7630*/  LEA.HI.SX32 R153, R13, R121, 0x1c ;  /* 0x000000790d997211 */ /* 0x000fc800078fe2ff */
[----:B------:R-:W-:-:S04]  /*7640*/  SHF.R.S32.HI R13, RZ, 0x1f, R153 ;  /* 0x0000001fff0d7819 */ /* 0x000fc80000011499 */
[----:B------:R-:W-:Y:S01]  /*7650*/  LEA.HI R13, R13, R153, RZ, 0x3 ;  /* 0x000000990d0d7211 */ /* 0x000fe200078f18ff */
[----:B------:R-:W-:-:S03]  /*7660*/  IMAD.SHL.U32 R153, R153, 0x8, RZ ;  /* 0x0000000899997824 */ /* 0x000fc600078e00ff */
[----:B------:R-:W-:Y:S02]  /*7670*/  SHF.R.S32.HI R13, RZ, 0x3, R13 ;  /* 0x00000003ff0d7819 */ /* 0x000fe4000001140d */
[----:B------:R-:W-:-:S03]  /*7680*/  LOP3.LUT R12, R177, 0x38, R153, 0xf8, !PT ;  /* 0x00000038b10c7812 */ /* 0x000fc600078ef899 */
[----:B------:R-:W-:Y:S01]  /*7690*/  IMAD R13, R13, 0x1800, R179 ;  /* 0x000018000d0d7824 */ /* 0x000fe200078e02b3 */
[----:B------:R-:W-:-:S05]  /*76a0*/  LOP3.LUT R12, R12, R178, RZ, 0x3c, !PT ;  /* 0x000000b20c0c7212 */ /* 0x000fca00078e3cff */
[----:B------:R-:W-:-:S04]  /*76b0*/  IMAD.IADD R12, R13, 0x1, R12 ;  /* 0x000000010d0c7824 */ /* 0x000fc800078e020c */
[C---:B------:R-:W-:Y:S02]  /*76c0*/  IMAD R76, R18.reuse, 0x4800, R12 ;  /* 0x00004800124c7824 */ /* 0x040fe400078e020c */
[----:B------:R-:W-:Y:S02]  /*76d0*/  IMAD R12, R18, 0x4800, R140 ;  /* 0x00004800120c7824 */ /* 0x000fe400078e028c */
[--C-:B------:R-:W-:Y:S02]  /*76e0*/  IMAD R76, R76, 0x2, R2.reuse ;  /* 0x000000024c4c7824 */ /* 0x100fe400078e0202 */
[----:B------:R-:W-:-:S04]  /*76f0*/  IMAD R12, R12, 0x2, R2 ;  /* 0x000000020c0c7824 */ /* 0x000fc800078e0202 */
[----:B------:R-:W3:Y:S04]  /*7700*/  LDS.128 R76, [R76+0x18400] ;  /* 0x018400004c4c7984 */ /* 0x000ee80000000c00 */
[----:B------:R-:W4:Y:S01]  /*7710*/  LDS.128 R12, [R12+0x18400] ;  /* 0x018400000c0c7984 */ /* 0x000f220000000c00 */
[----:B------:R-:W-:Y:S05]  /*7720*/  @P3 BRA `(.L_x_529) ;  /* 0x0000000400783947 */ /* 0x000fea0003800000 */
[--C-:B------:R-:W-:Y:S02]  /*7730*/  SHF.R.U64 R36, R36, 0x10, R37.reuse ;  /* 0x0000001024247819 */ /* 0x100fe40000001225 */
[----:B------:R-:W-:Y:S02]  /*7740*/  SHF.R.U32.HI R37, RZ, 0x10, R37 ;  /* 0x00000010ff257819 */ /* 0x000fe40000011625 */
[----:B------:R-:W-:Y:S02]  /*7750*/  SHF.R.U32.HI R155, RZ, 0x10, R49 ;  /* 0x00000010ff9b7819 */ /* 0x000fe40000011631 */
[C---:B------:R-:W-:Y:S02]  /*7760*/  PRMT R36, R154.reuse, 0x5432, R36 ;  /* 0x000054329a247816 */ /* 0x040fe40000000024 */
[----:B------:R-:W-:Y:S02]  /*7770*/  PRMT R37, R154, 0x5410, R37 ;  /* 0x000054109a257816 */ /* 0x000fe40000000025 */
[----:B------:R-:W-:-:S02]  /*7780*/  SHF.R.U64 R38, R38, 0x10, R39 ;  /* 0x0000001026267819 */ /* 0x000fc40000001227 */
[----:B------:R-:W-:Y:S02]  /*7790*/  SHF.R.U32.HI R154, RZ, 0x10, R39 ;  /* 0x00000010ff9a7819 */ /* 0x000fe40000011627 */
[----:B------:R-:W-:Y:S02]  /*77a0*/  SHF.R.U64 R39, R48, 0x10, R49 ;  /* 0x0000001030277819 */ /* 0x000fe40000001231 */
[----:B------:R-:W-:Y:S02]  /*77b0*/  SHF.R.U64 R48, R50, 0x10, R51 ;  /* 0x0000001032307819 */ /* 0x000fe40000001233 */
[----:B------:R-:W-:Y:S02]  /*77c0*/  PRMT R155, R158, 0x5410, R155 ;  /* 0x000054109e9b7816 */ /* 0x000fe4000000009b */
[----:B------:R-:W-:Y:S02]  /*77d0*/  PRMT R49, R156, 0x5432, R38 ;  /* 0x000054329c317816 */ /* 0x000fe40000000026 */
[----:B------:R-:W-:Y:S01]  /*77e0*/  SHF.R.U32.HI R50, RZ, 0x10, R51 ;  /* 0x00000010ff327819 */ /* 0x000fe20000011633 */
[----:B------:R-:W-:Y:S01]  /*77f0*/  IMAD.U32 R51, R37, 0x10000, RZ ;  /* 0x0001000025337824 */ /* 0x000fe200078e00ff */
[----:B------:R-:W-:-:S02]  /*7800*/  PRMT R38, R157, 0x5432, R154 ;  /* 0x000054329d267816 */ /* 0x000fc4000000009a */
[----:B------:R-:W-:Y:S01]  /*7810*/  PRMT R39, R157, 0x5410, R39 ;  /* 0x000054109d277816 */ /* 0x000fe20000000027 */
[----:B------:R-:W-:Y:S01]  /*7820*/  IMAD.U32 R157, R155, 0x10000, RZ ;  /* 0x000100009b9d7824 */ /* 0x000fe200078e00ff */
[----:B------:R-:W-:Y:S01]  /*7830*/  PRMT R48, R158, 0x5432, R48 ;  /* 0x000054329e307816 */ /* 0x000fe20000000030 */
[----:B---3--:R-:W-:Y:S01]  /*7840*/  IMAD.U32 R158, R77, 0x10000, RZ ;  /* 0x000100004d9e7824 */ /* 0x008fe200078e00ff */
[----:B------:R-:W-:Y:S01]  /*7850*/  PRMT R50, R156, 0x5410, R50 ;  /* 0x000054109c327816 */ /* 0x000fe20000000032 */
[----:B----4-:R-:W-:Y:S01]  /*7860*/  IMAD.U32 R156, R13, 0x10000, RZ ;  /* 0x000100000d9c7824 */ /* 0x010fe200078e00ff */
[----:B------:R-:W-:Y:S01]  /*7870*/  LOP3.LUT R155, R155, 0xffff0000, RZ, 0xc0, !PT ;  /* 0xffff00009b9b7812 */ /* 0x000fe200078ec0ff */
[----:B------:R-:W-:Y:S01]  /*7880*/  FMUL.FTZ R154, R158, R157 ;  /* 0x0000009d9e9a7220 */ /* 0x000fe20000410000 */
[----:B------:R-:W-:Y:S02]  /*7890*/  LOP3.LUT R77, R77, 0xffff0000, RZ, 0xc0, !PT ;  /* 0xffff00004d4d7812 */ /* 0x000fe400078ec0ff */
[----:B------:R-:W-:Y:S01]  /*78a0*/  LOP3.LUT R37, R37, 0xffff0000, RZ, 0xc0, !PT ;  /* 0xffff000025257812 */ /* 0x000fe200078ec0ff */
[-C--:B------:R-:W-:Y:S01]  /*78b0*/  FFMA.FTZ R154, R156, R51.reuse, -R154 ;  /* 0x000000339c9a7223 */ /* 0x080fe2000001089a */
[----:B------:R-:W-:Y:S01]  /*78c0*/  FMUL.FTZ R51, R158, R51 ;  /* 0x000000339e337220 */ /* 0x000fe20000410000 */
[C---:B------:R-:W-:Y:S01]  /*78d0*/  IMAD.U32 R158, R79.reuse, 0x10000, RZ ;  /* 0x000100004f9e7824 */ /* 0x040fe200078e00ff */
[----:B------:R-:W-:-:S02]  /*78e0*/  LOP3.LUT R79, R79, 0xffff0000, RZ, 0xc0, !PT ;  /* 0xffff00004f4f7812 */ /* 0x000fc400078ec0ff */
[----:B------:R-:W-:Y:S01]  /*78f0*/  FFMA.FTZ R51, R156, R157, R51 ;  /* 0x0000009d9c337223 */ /* 0x000fe20000010033 */
[----:B------:R-:W-:Y:S01]  /*7900*/  LOP3.LUT R156, R13, 0xffff0000, RZ, 0xc0, !PT ;  /* 0xffff00000d9c7812 */ /* 0x000fe200078ec0ff */
[C---:B------:R-:W-:Y:S01]  /*7910*/  FMUL.FTZ R13, R77.reuse, R155 ;  /* 0x0000009b4d0d7220 */ /* 0x040fe20000410000 */
[C---:B------:R-:W-:Y:S01]  /*7920*/  IMAD.U32 R157, R50.reuse, 0x10000, RZ ;  /* 0x00010000329d7824 */ /* 0x040fe200078e00ff */
[----:B------:R-:W-:Y:S02]  /*7930*/  LOP3.LUT R50, R50, 0xffff0000, RZ, 0xc0, !PT ;  /* 0xffff000032327812 */ /* 0x000fe400078ec0ff */
[-C--:B------:R-:W-:Y:S01]  /*7940*/  FFMA.FTZ R13, R156, R37.reuse, -R13 ;  /* 0x000000259c0d7223 */ /* 0x080fe2000001080d */
[----:B------:R-:W-:Y:S01]  /*7950*/  FMUL.FTZ R37, R77, R37 ;  /* 0x000000254d257220 */ /* 0x000fe20000410000 */
[----:B------:R-:W-:-:S03]  /*7960*/  FMUL.FTZ R77, R158, R157 ;  /* 0x0000009d9e4d7220 */ /* 0x000fc60000410000 */
[----:B------:R-:W-:Y:S01]  /*7970*/  FFMA.FTZ R37, R156, R155, R37 ;  /* 0x0000009b9c257223 */ /* 0x000fe20000010025 */
[C---:B------:R-:W-:Y:S01]  /*7980*/  IMAD.U32 R156, R15.reuse, 0x10000, RZ ;  /* 0x000100000f9c7824 */ /* 0x040fe200078e00ff */
[----:B------:R-:W-:Y:S01]  /*7990*/  LOP3.LUT R15, R15, 0xffff0000, RZ, 0xc0, !PT ;  /* 0xffff00000f0f7812 */ /* 0x000fe200078ec0ff */
[C---:B------:R-:W-:Y:S01]  /*79a0*/  IMAD.U32 R155, R38.reuse, 0x10000, RZ ;  /* 0x00010000269b7824 */ /* 0x040fe200078e00ff */
[----:B------:R-:W-:Y:S02]  /*79b0*/  LOP3.LUT R38, R38, 0xffff0000, RZ, 0xc0, !PT ;  /* 0xffff000026267812 */ /* 0x000fe400078ec0ff */
[----:B------:R-:W-:Y:S01]  /*79c0*/  F2FP.BF16.F32.PACK_AB R37, R37, R51 ;  /* 0x000000332525723e */ /* 0x000fe200000010ff */
[-C--:B------:R-:W-:Y:S01]  /*79d0*/  FFMA.FTZ R77, R156, R155.reuse, -R77 ;  /* 0x0000009b9c4d7223 */ /* 0x080fe2000001084d */
[----:B------:R-:W-:Y:S01]  /*79e0*/  FMUL.FTZ R155, R158, R155 ;  /* 0x0000009b9e9b7220 */ /* 0x000fe20000410000 */
[----:B------:R-:W-:Y:S01]  /*79f0*/  IMAD.U32 R51, R76, 0x10000, RZ ;  /* 0x000100004c337824 */ /* 0x000fe200078e00ff */
[----:B------:R-:W-:-:S02]  /*7a00*/  F2FP.BF16.F32.PACK_AB R13, R13, R154 ;  /* 0x0000009a0d0d723e */ /* 0x000fc400000010ff */
[----:B------:R-:W-:Y:S01]  /*7a10*/  FFMA.FTZ R155, R156, R157, R155 ;  /* 0x0000009d9c9b7223 */ /* 0x000fe2000001009b */
[----:B------:R-:W-:-:S04]  /*7a20*/  FMUL.FTZ R156, R79, R50 ;  /* 0x000000324f9c7220 */ /* 0x000fc80000410000 */
[-C--:B------:R-:W-:Y:S01]  /*7a30*/  FFMA.FTZ R156, R15, R38.reuse, -R156 ;  /* 0x000000260f9c7223 */ /* 0x080fe2000001089c */
[----:B------:R-:W-:-:S04]  /*7a40*/  FMUL.FTZ R38, R79, R38 ;  /* 0x000000264f267220 */ /* 0x000fc80000410000 */
[----:B------:R-:W-:Y:S01]  /*7a50*/  FFMA.FTZ R38, R15, R50, R38 ;  /* 0x000000320f267223 */ /* 0x000fe20000010026 */
[----:B------:R-:W-:Y:S01]  /*7a60*/  F2FP.BF16.F32.PACK_AB R156, R156, R77 ;  /* 0x0000004d9c9c723e */ /* 0x000fe200000010ff */
[C---:B------:R-:W-:Y:S01]  /*7a70*/  IMAD.U32 R50, R39.reuse, 0x10000, RZ ;  /* 0x0001000027327824 */ /* 0x040fe200078e00ff */
[----:B------:R-:W-:Y:S01]  /*7a80*/  LOP3.LUT R39, R39, 0xffff0000, RZ, 0xc0, !PT ;  /* 0xffff000027277812 */ /* 0x000fe200078ec0ff */
[C---:B------:R-:W-:Y:S01]  /*7a90*/  IMAD.U32 R77, R36.reuse, 0x10000, RZ ;  /* 0x00010000244d7824 */ /* 0x040fe200078e00ff */
[----:B------:R-:W-:Y:S01]  /*7aa0*/  LOP3.LUT R36, R36, 0xffff0000, RZ, 0xc0, !PT ;  /* 0xffff000024247812 */ /* 0x000fe200078ec0ff */
[C---:B------:R-:W-:Y:S01]  /*7ab0*/  FMUL.FTZ R79, R51.reuse, R50 ;  /* 0x00000032334f7220 */ /* 0x040fe20000410000 */
[----:B------:R-:W-:Y:S02]  /*7ac0*/  IMAD.U32 R15, R12, 0x10000, RZ ;  /* 0x000100000c0f7824 */ /* 0x000fe400078e00ff */
[----:B------:R-:W-:Y:S01]  /*7ad0*/  FMUL.FTZ R51, R51, R77 ;  /* 0x0000004d33337220 */ /* 0x000fe20000410000 */
[----:B------:R-:W-:Y:S01]  /*7ae0*/  F2FP.BF16.F32.PACK_AB R38, R38, R155 ;  /* 0x0000009b2626723e */ /* 0x000fe200000010ff */
[----:B------:R-:W-:-:S02]  /*7af0*/  FFMA.FTZ R79, R15, R77, -R79 ;  /* 0x0000004d0f4f7223 */ /* 0x000fc4000001084f */
[----:B------:R-:W-:Y:S01]  /*7b00*/  FFMA.FTZ R51, R15, R50, R51 ;  /* 0x000000320f337223 */ /* 0x000fe20000010033 */
[----:B------:R-:W-:Y:S02]  /*7b10*/  LOP3.LUT R15, R76, 0xffff0000, RZ, 0xc0, !PT ;  /* 0xffff00004c0f7812 */ /* 0x000fe400078ec0ff */
[----:B------:R-:W-:Y:S02]  /*7b20*/  LOP3.LUT R50, R12, 0xffff0000, RZ, 0xc0, !PT ;  /* 0xffff00000c327812 */ /* 0x000fe400078ec0ff */
[----:B------:R-:W-:Y:S01]  /*7b30*/  SHF.L.U32 R77, R78, 0x10, RZ ;  /* 0x000000104e4d7819 */ /* 0x000fe200000006ff */
[C---:B------:R-:W-:Y:S01]  /*7b40*/  FMUL.FTZ R12, R15.reuse, R39 ;  /* 0x000000270f0c7220 */ /* 0x040fe20000410000 */
[----:B------:R-:W-:-:S03]  /*7b50*/  FMUL.FTZ R15, R15, R36 ;  /* 0x000000240f0f7220 */ /* 0x000fc60000410000 */
[C---:B------:R-:W-:Y:S01]  /*7b60*/  FFMA.FTZ R12, R50.reuse, R36, -R12 ;  /* 0x00000024320c7223 */ /* 0x040fe2000001080c */
[----:B------:R-:W-:Y:S01]  /*7b70*/  FFMA.FTZ R15, R50, R39, R15 ;  /* 0x00000027320f7223 */ /* 0x000fe2000001000f */
[C---:B------:R-:W-:Y:S01]  /*7b80*/  IMAD.U32 R39, R48.reuse, 0x10000, RZ ;  /* 0x0001000030277824 */ /* 0x040fe200078e00ff */
[----:B------:R-:W-:Y:S01]  /*7b90*/  LOP3.LUT R48, R48, 0xffff0000, RZ, 0xc0, !PT ;  /* 0xffff000030307812 */ /* 0x000fe200078ec0ff */
[C---:B------:R-:W-:Y:S01]  /*7ba0*/  IMAD.U32 R50, R49.reuse, 0x10000, RZ ;  /* 0x0001000031327824 */ /* 0x040fe200078e00ff */
[----:B------:R-:W-:Y:S01]  /*7bb0*/  LOP3.LUT R49, R49, 0xffff0000, RZ, 0xc0, !PT ;  /* 0xffff000031317812 */ /* 0x000fe200078ec0ff */
[C---:B------:R-:W-:Y:S01]  /*7bc0*/  FMUL.FTZ R76, R77.reuse, R39 ;  /* 0x000000274d4c7220 */ /* 0x040fe20000410000 */
[C---:B------:R-:W-:Y:S02]  /*7bd0*/  IMAD.U32 R36, R14.reuse, 0x10000, RZ ;  /* 0x000100000e247824 */ /* 0x040fe400078e00ff */
[-C--:B------:R-:W-:Y:S01]  /*7be0*/  FMUL.FTZ R77, R77, R50.reuse ;  /* 0x000000324d4d7220 */ /* 0x080fe20000410000 */
[----:B------:R-:W-:Y:S01]  /*7bf0*/  LOP3.LUT R14, R14, 0xffff0000, RZ, 0xc0, !PT ;  /* 0xffff00000e0e7812 */ /* 0x000fe200078ec0ff */
[----:B------:R-:W-:-:S02]  /*7c00*/  FFMA.FTZ R76, R36, R50, -R76 ;  /* 0x00000032244c7223 */ /* 0x000fc4000001084c */
[----:B------:R-:W-:Y:S01]  /*7c10*/  FFMA.FTZ R77, R36, R39, R77 ;  /* 0x00000027244d7223 */ /* 0x000fe2000001004d */
[----:B------:R-:W-:Y:S02]  /*7c20*/  LOP3.LUT R36, R78, 0xffff0000, RZ, 0xc0, !PT ;  /* 0xffff00004e247812 */ /* 0x000fe400078ec0ff */
[----:B------:R-:W-:Y:S02]  /*7c30*/  F2FP.BF16.F32.PACK_AB R15, R15, R51 ;  /* 0x000000330f0f723e */ /* 0x000fe400000010ff */
[----:B------:R-:W-:Y:S01]  /*7c40*/  F2FP.BF16.F32.PACK_AB R12, R12, R79 ;  /* 0x0000004f0c0c723e */ /* 0x000fe200000010ff */
[CC--:B------:R-:W-:Y:S01]  /*7c50*/  FMUL.FTZ R39, R36.reuse, R48.reuse ;  /* 0x0000003024277220 */ /* 0x0c0fe20000410000 */
[-C--:B------:R-:W-:Y:S01]  /*7c60*/  FMUL.FTZ R36, R36, R49.reuse ;  /* 0x0000003124247220 */ /* 0x080fe20000410000 */
[----:B------:R-:W-:Y:S02]  /*7c70*/  IMAD.MOV.U32 R79, RZ, RZ, R38 ;  /* 0x000000ffff4f7224 */ /* 0x000fe400078e0026 */
[C---:B------:R-:W-:Y:S01]  /*7c80*/  FFMA.FTZ R39, R14.reuse, R49, -R39 ;  /* 0x000000310e277223 */ /* 0x040fe20000010827 */
[----:B------:R-:W-:-:S04]  /*7c90*/  FFMA.FTZ R36, R14, R48, R36 ;  /* 0x000000300e247223 */ /* 0x000fc80000010024 */
[----:B------:R-:W-:Y:S01]  /*7ca0*/  F2FP.BF16.F32.PACK_AB R39, R39, R76 ;  /* 0x0000004c2727723e */ /* 0x000fe200000010ff */
[----:B------:R-:W-:Y:S01]  /*7cb0*/  IMAD.MOV.U32 R76, RZ, RZ, R15 ;  /* 0x000000ffff4c7224 */ /* 0x000fe200078e000f */
[----:B------:R-:W-:Y:S01]  /*7cc0*/  F2FP.BF16.F32.PACK_AB R36, R36, R77 ;  /* 0x0000004d2424723e */ /* 0x000fe200000010ff */
[----:B------:R-:W-:Y:S02]  /*7cd0*/  IMAD.MOV.U32 R77, RZ, RZ, R37 ;  /* 0x000000ffff4d7224 */ /* 0x000fe400078e0025 */
[----:B------:R-:W-:Y:S02]  /*7ce0*/  IMAD.MOV.U32 R14, RZ, RZ, R39 ;  /* 0x000000ffff0e7224 */ /* 0x000fe400078e0027 */
[----:B------:R-:W-:Y:S02]  /*7cf0*/  IMAD.MOV.U32 R15, RZ, RZ, R156 ;  /* 0x000000ffff0f7224 */ /* 0x000fe400078e009c */
[----:B------:R-:W-:-:S07]  /*7d00*/  IMAD.MOV.U32 R78, RZ, RZ, R36 ;  /* 0x000000ffff4e7224 */ /* 0x000fce00078e0024 */
.L_x_529:
[----:B------:R-:W-:Y:S05]  /*7d10*/  BSYNC B3 ;  /* 0x0000000000037941 */ /* 0x000fea0003800000 */
.L_x_528:
[----:B------:R-:W-:-:S04]  /*7d20*/  LEA R36, P3, R6, R11, 0x1 ;  /* 0x0000000b06247211 */ /* 0x000fc800078608ff */
[----:B--2---:R-:W-:Y:S02]  /*7d30*/  LEA.HI.X R37, R6, R117, R113, 0x1, P3 ;  /* 0x0000007506257211 */ /* 0x004fe400018f0c71 */
[----:B------:R-:W-:-:S03]  /*7d40*/  ISETP.GE.AND P3, PT, R153, R135, PT ;  /* 0x000000879900720c */ /* 0x000fc60003f66270 */
[----:B----4-:R2:W-:Y:S10]  /*7d50*/  ST.E.128 desc[UR56][R36.64], R12 ;  /* 0x0000000c24007985 */ /* 0x0105f4000c101d38 */
[----:B--2---:R-:W-:-:S05]  /*7d60*/  @!P3 IMAD.WIDE R12, R153, 0x2, R116 ;  /* 0x00000002990cb825 */ /* 0x004fca00078e0274 */
[----:B---3--:R3:W-:Y:S02]  /*7d70*/  @!P3 ST.E.128 desc[UR56][R12.64], R76 ;  /* 0x0000004c0c00b985 */ /* 0x0087e4000c101d38 */
.L_x_527:
[----:B------:R-:W-:Y:S05]  /*7d80*/  BSYNC B2 ;  /* 0x0000000000027941 */ /* 0x000fea0003800000 */
.L_x_526:
[----:B------:R-:W-:Y:S01]  /*7d90*/  ISETP.NE.AND P3, PT, R26, RZ, PT ;  /* 0x000000ff1a00720c */ /* 0x000fe20003f65270 */
[----:B------:R-:W-:-:S12]  /*7da0*/  BSSY B2, `(.L_x_530) ;  /* 0x0000084000027945 */ /* 0x000fd80003800000 */
[----:B------:R-:W-:Y:S05]  /*7db0*/  @!P3 BRA `(.L_x_531) ;  /* 0x000000080008b947 */ /* 0x000fea0003800000 */
[----:B---3--:R-:W-:Y:S01]  /*7dc0*/  SEL R12, R125, R137, !P1 ;  /* 0x000000897d0c7207 */ /* 0x008fe20004800000 */
        /* <DEDUP_REMOVED lines=20> */
[----:B------:R-:W5:Y:S04]  /*7f10*/  LDL.S16 R50, [R1+0x5a] ;  /* 0x00005a0001327983 */ /* 0x000f680000100600 */
[----:B------:R-:W2:Y:S04]  /*7f20*/  LDL.LU.S16 R49, [R1+0x58] ;  /* 0x0000580001317983 */ /* 0x000ea80000300600 */
[----:B------:R-:W3:Y:S04]  /*7f30*/  LDL.S16 R153, [R1+0x42] ;  /* 0x0000420001997983 */ /* 0x000ee80000100600 */
[----:B------:R-:W4:Y:S04]  /*7f40*/  LDL.LU.S16 R79, [R1+0x40] ;  /* 0x00004000014f7983 */ /* 0x000f280000300600 */
[----:B------:R-:W4:Y:S04]  /*7f50*/  LDL.S16 R78, [R1+0x5c] ;  /* 0x00005c00014e7983 */ /* 0x000f280000100600 */
[----:B------:R-:W4:Y:S04]  /*7f60*/  LDL.LU.S16 R77, [R1+0x5e] ;  /* 0x00005e00014d7983 */ /* 0x000f280000300600 */
[----:B------:R-:W4:Y:S04]  /*7f70*/  LDL.S16 R76, [R1+0x54] ;  /* 0x00005400014c7983 */ /* 0x000f280000100600 */
[----:B------:R-:W4:Y:S01]  /*7f80*/  LDL.LU.S16 R51, [R1+0x56] ;  /* 0x0000560001337983 */ /* 0x000f220000300600 */
[----:B------:R-:W-:-:S02]  /*7f90*/  SHF.R.U64 R32, R32, 0x10, R33 ;  /* 0x0000001020207819 */ /* 0x000fc40000001221 */
[----:B------:R-:W-:Y:S02]  /*7fa0*/  SHF.R.U32.HI R33, RZ, 0x10, R33 ;  /* 0x00000010ff217819 */ /* 0x000fe40000011621 */
[----:B------:R-:W-:Y:S02]  /*7fb0*/  SHF.R.U64 R34, R34, 0x10, R35 ;  /* 0x0000001022227819 */ /* 0x000fe40000001223 */
[----:B-----5:R-:W-:Y:S02]  /*7fc0*/  PRMT R32, R50, 0x5410, R32 ;  /* 0x0000541032207816 */ /* 0x020fe40000000020 */
[----:B------:R-:W-:Y:S02]  /*7fd0*/  SHF.R.U32.HI R50, RZ, 0x10, R45 ;  /* 0x00000010ff327819 */ /* 0x000fe4000001162d */
[----:B--2---:R-:W-:Y:S02]  /*7fe0*/  PRMT R33, R49, 0x5410, R33 ;  /* 0x0000541031217816 */ /* 0x004fe40000000021 */
[----:B------:R-:W-:-:S02]  /*7ff0*/  SHF.R.U32.HI R49, RZ, 0x10, R35 ;  /* 0x00000010ff317819 */ /* 0x000fc40000011623 */
[----:B------:R-:W-:Y:S02]  /*8000*/  SHF.R.U64 R35, R44, 0x10, R45 ;  /* 0x000000102c237819 */ /* 0x000fe4000000122d */
[--C-:B------:R-:W-:Y:S02]  /*8010*/  SHF.R.U64 R44, R46, 0x10, R47.reuse ;  /* 0x000000102e2c7819 */ /* 0x100fe4000000122f */
[----:B------:R-:W-:Y:S01]  /*8020*/  SHF.R.U32.HI R46, RZ, 0x10, R47 ;  /* 0x00000010ff2e7819 */ /* 0x000fe2000001162f */
[----:B------:R-:W-:Y:S01]  /*8030*/  IMAD.U32 R47, R33, 0x10000, RZ ;  /* 0x00010000212f7824 */ /* 0x000fe200078e00ff */
[----:B---3--:R-:W-:Y:S02]  /*8040*/  PRMT R45, R153, 0x5410, R34 ;  /* 0x00005410992d7816 */ /* 0x008fe40000000022 */
[----:B----4-:R-:W-:Y:S02]  /*8050*/  PRMT R34, R79, 0x5410, R49 ;  /* 0x000054104f227816 */ /* 0x010fe40000000031 */
[----:B------:R-:W-:-:S02]  /*8060*/  LOP3.LUT R33, R33, 0xffff0000, RZ, 0xc0, !PT ;  /* 0xffff000021217812 */ /* 0x000fc400078ec0ff */
[----:B------:R-:W-:Y:S01]  /*8070*/  PRMT R50, R77, 0x5410, R50 ;  /* 0x000054104d327816 */ /* 0x000fe20000000032 */
[C---:B------:R-:W-:Y:S01]  /*8080*/  IMAD.U32 R77, R37.reuse, 0x10000, RZ ;  /* 0x00010000254d7824 */ /* 0x040fe200078e00ff */
[----:B------:R-:W-:Y:S02]  /*8090*/  LOP3.LUT R37, R37, 0xffff0000, RZ, 0xc0, !PT ;  /* 0xffff000025257812 */ /* 0x000fe400078ec0ff */
[----:B------:R-:W-:Y:S01]  /*80a0*/  PRMT R44, R76, 0x5410, R44 ;  /* 0x000054104c2c7816 */ /* 0x000fe2000000002c */
[C---:B------:R-:W-:Y:S01]  /*80b0*/  IMAD.U32 R76, R50.reuse, 0x10000, RZ ;  /* 0x00010000324c7824 */ /* 0x040fe200078e00ff */
[----:B------:R-:W-:Y:S02]  /*80c0*/  LOP3.LUT R50, R50, 0xffff0000, RZ, 0xc0, !PT ;  /* 0xffff000032327812 */ /* 0x000fe400078ec0ff */
[----:B------:R-:W-:Y:S01]  /*80d0*/  PRMT R46, R51, 0x5410, R46 ;  /* 0x00005410332e7816 */ /* 0x000fe2000000002e */
[----:B------:R-:W-:Y:S02]  /*80e0*/  IMAD.U32 R51, R13, 0x10000, RZ ;  /* 0x000100000d337824 */ /* 0x000fe400078e00ff */
[----:B------:R-:W-:Y:S01]  /*80f0*/  FMUL.FTZ R49, R77, R76 ;  /* 0x0000004c4d317220 */ /* 0x000fe20000410000 */
[----:B------:R-:W-:-:S03]  /*8100*/  PRMT R35, R78, 0x5410, R35 ;  /* 0x000054104e237816 */ /* 0x000fc60000000023 */
[-C--:B------:R-:W-:Y:S01]  /*8110*/  FFMA.FTZ R49, R51, R47.reuse, -R49 ;  /* 0x0000002f33317223 */ /* 0x080fe20000010831 */
[----:B------:R-:W-:Y:S01]  /*8120*/  FMUL.FTZ R47, R77, R47 ;  /* 0x0000002f4d2f7220 */ /* 0x000fe20000410000 */
[C---:B------:R-:W-:Y:S02]  /*8130*/  SHF.L.U32 R77, R39.reuse, 0x10, RZ ;  /* 0x00000010274d7819 */ /* 0x040fe400000006ff */
[----:B------:R-:W-:Y:S01]  /*8140*/  LOP3.LUT R39, R39, 0xffff0000, RZ, 0xc0, !PT ;  /* 0xffff000027277812 */ /* 0x000fe200078ec0ff */
[----:B------:R-:W-:Y:S01]  /*8150*/  FFMA.FTZ R47, R51, R76, R47 ;  /* 0x0000004c332f7223 */ /* 0x000fe2000001002f */
[----:B------:R-:W-:Y:S01]  /*8160*/  LOP3.LUT R51, R13, 0xffff0000, RZ, 0xc0, !PT ;  /* 0xffff00000d337812 */ /* 0x000fe200078ec0ff */
[----:B------:R-:W-:Y:S01]  /*8170*/  FMUL.FTZ R13, R37, R50 ;  /* 0x00000032250d7220 */ /* 0x000fe20000410000 */
        /* <DEDUP_REMOVED lines=13> */
[----:B------:R-:W-:-:S03]  /*8250*/  F2FP.BF16.F32.PACK_AB R13, R13, R49 ;  /* 0x000000310d0d723e */ /* 0x000fc600000010ff */
[----:B------:R-:W-:Y:S01]  /*8260*/  FFMA.FTZ R50, R51, R76, R50 ;  /* 0x0000004c33327223 */ /* 0x000fe20000010032 */
[----:B------:R-:W-:-:S04]  /*8270*/  FMUL.FTZ R51, R39, R46 ;  /* 0x0000002e27337220 */ /* 0x000fc80000410000 */
[-C--:B------:R-:W-:Y:S01]  /*8280*/  FFMA.FTZ R51, R15, R34.reuse, -R51 ;  /* 0x000000220f337223 */ /* 0x080fe20000010833 */
[----:B------:R-:W-:Y:S01]  /*8290*/  FMUL.FTZ R34, R39, R34 ;  /* 0x0000002227227220 */ /* 0x000fe20000410000 */
[----:B------:R-:W-:-:S03]  /*82a0*/  IMAD.U32 R39, R36, 0x10000, RZ ;  /* 0x0001000024277824 */ /* 0x000fc600078e00ff */
[----:B------:R-:W-:Y:S01]  /*82b0*/  F2FP.BF16.F32.PACK_AB R51, R51, R37 ;  /* 0x000000253333723e */ /* 0x000fe200000010ff */
[----:B------:R-:W-:Y:S01]  /*82c0*/  FFMA.FTZ R34, R15, R46, R34 ;  /* 0x0000002e0f227223 */ /* 0x000fe20000010022 */
        /* <DEDUP_REMOVED lines=10> */
[----:B------:R-:W-:Y:S01]  /*8370*/  LOP3.LUT R15, R36, 0xffff0000, RZ, 0xc0, !PT ;  /* 0xffff0000240f7812 */ /* 0x000fe200078ec0ff */
[----:B------:R-:W-:Y:S01]  /*8380*/  IMAD.U32 R46, R38, 0x10000, RZ ;  /* 0x00010000262e7824 */ /* 0x000fe200078e00ff */
[----:B------:R-:W-:-:S03]  /*8390*/  LOP3.LUT R36, R12, 0xffff0000, RZ, 0xc0, !PT ;  /* 0xffff00000c247812 */ /* 0x000fc600078ec0ff */
        /* <DEDUP_REMOVED lines=8> */
[----:B------:R-:W-:Y:S01]  /*8420*/  FMUL.FTZ R37, R46, R35 ;  /* 0x000000232e257220 */ /* 0x000fe20000410000 */
[----:B------:R-:W-:Y:S02]  /*8430*/  IMAD.U32 R32, R14, 0x10000, RZ ;  /* 0x000100000e207824 */ /* 0x000fe400078e00ff */
[-C--:B------:R-:W-:Y:S01]  /*8440*/  FMUL.FTZ R46, R46, R36.reuse ;  /* 0x000000242e2e7220 */ /* 0x080fe20000410000 */
[----:B------:R-:W-:Y:S01]  /*8450*/  LOP3.LUT R14, R14, 0xffff0000, RZ, 0xc0, !PT ;  /* 0xffff00000e0e7812 */ /* 0x000fe200078ec0ff */
[----:B------:R-:W-:-:S02]  /*8460*/  FFMA.FTZ R37, R32, R36, -R37 ;  /* 0x0000002420257223 */ /* 0x000fc40000010825 */
[----:B------:R-:W-:Y:S01]  /*8470*/  FFMA.FTZ R46, R32, R35, R46 ;  /* 0x00000023202e7223 */ /* 0x000fe2000001002e */
[----:B------:R-:W-:Y:S02]  /*8480*/  LOP3.LUT R32, R38, 0xffff0000, RZ, 0xc0, !PT ;  /* 0xffff000026207812 */ /* 0x000fe400078ec0ff */
[----:B------:R-:W-:Y:S01]  /*8490*/  F2FP.BF16.F32.PACK_AB R15, R15, R39 ;  /* 0x000000270f0f723e */ /* 0x000fe200000010ff */
[----:B------:R-:W-:Y:S01]  /*84a0*/  IMAD.MOV.U32 R39, RZ, RZ, R34 ;  /* 0x000000ffff277224 */ /* 0x000fe200078e0022 */
[----:B------:R-:W-:Y:S01]  /*84b0*/  F2FP.BF16.F32.PACK_AB R12, R12, R47 ;  /* 0x0000002f0c0c723e */ /* 0x000fe200000010ff */
[CC--:B------:R-:W-:Y:S01]  /*84c0*/  FMUL.FTZ R35, R32.reuse, R44.reuse ;  /* 0x0000002c20237220 */ /* 0x0c0fe20000410000 */
[-C--:B------:R-:W-:Y:S01]  /*84d0*/  FMUL.FTZ R32, R32, R45.reuse ;  /* 0x0000002d20207220 */ /* 0x080fe20000410000 */
[----:B------:R-:W-:Y:S02]  /*84e0*/  IMAD.MOV.U32 R36, RZ, RZ, R15 ;  /* 0x000000ffff247224 */ /* 0x000fe400078e000f */
[C---:B------:R-:W-:Y:S01]  /*84f0*/  FFMA.FTZ R35, R14.reuse, R45, -R35 ;  /* 0x0000002d0e237223 */ /* 0x040fe20000010823 */
[----:B------:R-:W-:Y:S01]  /*8500*/  FFMA.FTZ R32, R14, R44, R32 ;  /* 0x0000002c0e207223 */ /* 0x000fe20000010020 */
[----:B------:R-:W-:-:S03]  /*8510*/  IMAD.MOV.U32 R15, RZ, RZ, R51 ;  /* 0x000000ffff0f7224 */ /* 0x000fc600078e0033 */
[----:B------:R-:W-:Y:S01]  /*8520*/  F2FP.BF16.F32.PACK_AB R35, R35, R37 ;  /* 0x000000252323723e */ /* 0x000fe200000010ff */
[----:B------:R-:W-:Y:S01]  /*8530*/  IMAD.MOV.U32 R37, RZ, RZ, R33 ;  /* 0x000000ffff257224 */ /* 0x000fe200078e0021 */
[----:B------:R-:W-:-:S03]  /*8540*/  F2FP.BF16.F32.PACK_AB R32, R32, R46 ;  /* 0x0000002e2020723e */ /* 0x000fc600000010ff */
[----:B------:R-:W-:Y:S02]  /*8550*/  IMAD.MOV.U32 R14, RZ, RZ, R35 ;  /* 0x000000ffff0e7224 */ /* 0x000fe400078e0023 */
[----:B------:R-:W-:-:S07]  /*8560*/  IMAD.MOV.U32 R38, RZ, RZ, R32 ;  /* 0x000000ffff267224 */ /* 0x000fce00078e0020 */
.L_x_533:
[----:B------:R-:W-:Y:S05]  /*8570*/  BSYNC B3 ;  /* 0x0000000000037941 */ /* 0x000fea0003800000 */
.L_x_532:
[----:B------:R-:W-:-:S04]  /*8580*/  LEA R32, P3, R7, R11, 0x1 ;  /* 0x0000000b07207211 */ /* 0x000fc800078608ff */
[----:B--2---:R-:W-:Y:S02]  /*8590*/  LEA.HI.X R33, R7, R117, R112, 0x1, P3 ;  /* 0x0000007507217211 */ /* 0x004fe400018f0c70 */
[----:B------:R-:W-:-:S03]  /*85a0*/  ISETP.GE.AND P3, PT, R48, R135, PT ;  /* 0x000000873000720c */ /* 0x000fc60003f66270 */
[----:B----4-:R2:W-:Y:S10]  /*85b0*/  ST.E.128 desc[UR56][R32.64], R12 ;  /* 0x0000000c20007985 */ /* 0x0105f4000c101d38 */
[----:B--2---:R-:W-:-:S05]  /*85c0*/  @!P3 IMAD.WIDE R12, R48, 0x2, R116 ;  /* 0x00000002300cb825 */ /* 0x004fca00078e0274 */
[----:B---3--:R4:W-:Y:S02]  /*85d0*/  @!P3 ST.E.128 desc[UR56][R12.64], R36 ;  /* 0x000000240c00b985 */ /* 0x0089e4000c101d38 */
.L_x_531:
[----:B------:R-:W-:Y:S05]  /*85e0*/  BSYNC B2 ;  /* 0x0000000000027941 */ /* 0x000fea0003800000 */
.L_x_530:
[----:B------:R-:W-:-:S13]  /*85f0*/  ISETP.NE.AND P3, PT, R27, RZ, PT ;  /* 0x000000ff1b00720c */ /* 0x000fda0003f65270 */
[----:B------:R-:W-:Y:S05]  /*8600*/  @!P3 BRA `(.L_x_525) ;  /* 0x0000000400f0b947 */ /* 0x000fea0003800000 */
[----:B---34-:R-:W3:Y:S01]  /*8610*/  LDL R12, [R1+0x38] ;  /* 0x00003800010c7983 */ /* 0x018ee20000100800 */
[----:B------:R-:W-:Y:S01]  /*8620*/  ISETP.GE.AND P3, PT, R3, R124, PT ;  /* 0x0000007c0300720c */ /* 0x000fe20003f66270 */
[----:B------:R-:W-:Y:S01]  /*8630*/  BSSY B2, `(.L_x_534) ;  /* 0x0000073000027945 */ /* 0x000fe20003800000 */
[----:B---3--:R-:W-:-:S04]  /*8640*/  LOP3.LUT P5, RZ, R12, 0x1, RZ, 0xc0, !PT ;  /* 0x000000010cff7812 */ /* 0x008fc800078ac0ff */
[----:B------:R-:W-:-:S04]  /*8650*/  SEL R12, R125, R137, !P5 ;  /* 0x000000897d0c7207 */ /* 0x000fc80006800000 */
[----:B------:R-:W-:-:S04]  /*8660*/  SHF.R.S32.HI R13, RZ, 0x1f, R12 ;  /* 0x0000001fff0d7819 */ /* 0x000fc8000001140c */
[----:B------:R-:W-:-:S04]  /*8670*/  LEA.HI R13, R13, R12, RZ, 0x4 ;  /* 0x0000000c0d0d7211 */ /* 0x000fc800078f20ff */
[----:B------:R-:W-:-:S04]  /*8680*/  LEA.HI.SX32 R36, R13, R119, 0x1c ;  /* 0x000000770d247211 */ /* 0x000fc800078fe2ff */
[----:B------:R-:W-:-:S04]  /*8690*/  SHF.R.S32.HI R13, RZ, 0x1f, R36 ;  /* 0x0000001fff0d7819 */ /* 0x000fc80000011424 */
[----:B------:R-:W-:Y:S02]  /*86a0*/  LEA.HI R13, R13, R36, RZ, 0x3 ;  /* 0x000000240d0d7211 */ /* 0x000fe400078f18ff */
[----:B------:R-:W-:Y:S02]  /*86b0*/  SHF.L.U32 R36, R36, 0x3, RZ ;  /* 0x0000000324247819 */ /* 0x000fe400000006ff */
        /* <DEDUP_REMOVED lines=12> */
[--C-:B------:R-:W-:Y:S01]  /*8780*/  SHF.R.U64 R30, R30, 0x10, R31.reuse ;  /* 0x000000101e1e7819 */ /* 0x100fe2000000121f */
[----:B---3--:R-:W-:Y:S01]  /*8790*/  IMAD.U32 R44, R33, 0x10000, RZ ;  /* 0x00010000212c7824 */ /* 0x008fe200078e00ff */
[----:B------:R-:W-:Y:S02]  /*87a0*/  SHF.R.U32.HI R37, RZ, 0x10, R31 ;  /* 0x00000010ff257819 */ /* 0x000fe4000001161f */
[--C-:B------:R-:W-:Y:S02]  /*87b0*/  SHF.R.U64 R31, R40, 0x10, R41.reuse ;  /* 0x00000010281f7819 */ /* 0x100fe40000001229 */
[----:B------:R-:W-:Y:S01]  /*87c0*/  SHF.R.U32.HI R40, RZ, 0x10, R41 ;  /* 0x00000010ff287819 */ /* 0x000fe20000011629 */
[----:B----4-:R-:W-:Y:S01]  /*87d0*/  IMAD.U32 R41, R13, 0x10000, RZ ;  /* 0x000100000d297824 */ /* 0x010fe200078e00ff */
[----:B------:R-:W-:Y:S02]  /*87e0*/  SHF.R.U64 R28, R28, 0x10, R29 ;  /* 0x000000101c1c7819 */ /* 0x000fe4000000121d */
[----:B------:R-:W-:-:S02]  /*87f0*/  PRMT R31, R198, 0x5410, R31 ;  /* 0x00005410c61f7816 */ /* 0x000fc4000000001f */
[----:B------:R-:W-:Y:S02]  /*8800*/  SHF.R.U32.HI R29, RZ, 0x10, R29 ;  /* 0x00000010ff1d7819 */ /* 0x000fe4000001161d */
[----:B------:R-:W-:Y:S02]  /*8810*/  PRMT R198, R198, 0x5432, R40 ;  /* 0x00005432c6c67816 */ /* 0x000fe40000000028 */
[----:B------:R-:W-:Y:S02]  /*8820*/  SHF.R.U64 R38, R42, 0x10, R43 ;  /* 0x000000102a267819 */ /* 0x000fe4000000122b */
[----:B------:R-:W-:Y:S02]  /*8830*/  PRMT R29, R196, 0x5432, R29 ;  /* 0x00005432c41d7816 */ /* 0x000fe4000000001d */
[----:B------:R-:W-:Y:S01]  /*8840*/  SHF.R.U32.HI R42, RZ, 0x10, R43 ;  /* 0x00000010ff2a7819 */ /* 0x000fe2000001162b */
[C---:B------:R-:W-:Y:S01]  /*8850*/  IMAD.U32 R43, R198.reuse, 0x10000, RZ ;  /* 0x00010000c62b7824 */ /* 0x040fe200078e00ff */
[----:B------:R-:W-:Y:S01]  /*8860*/  LOP3.LUT R198, R198, 0xffff0000, RZ, 0xc0, !PT ;  /* 0xffff0000c6c67812 */ /* 0x000fe200078ec0ff */
[----:B------:R-:W-:Y:S01]  /*8870*/  IMAD.U32 R39, R29, 0x10000, RZ ;  /* 0x000100001d277824 */ /* 0x000fe200078e00ff */
[----:B------:R-:W-:Y:S01]  /*8880*/  LOP3.LUT R33, R33, 0xffff0000, RZ, 0xc0, !PT ;  /* 0xffff000021217812 */ /* 0x000fe200078ec0ff */
[----:B------:R-:W-:Y:S01]  /*8890*/  FMUL.FTZ R40, R44, R43 ;  /* 0x0000002b2c287220 */ /* 0x000fe20000410000 */
[----:B------:R-:W-:-:S02]  /*88a0*/  LOP3.LUT R29, R29, 0xffff0000, RZ, 0xc0, !PT ;  /* 0xffff00001d1d7812 */ /* 0x000fc400078ec0ff */
[----:B------:R-:W-:Y:S01]  /*88b0*/  PRMT R42, R197, 0x5432, R42 ;  /* 0x00005432c52a7816 */ /* 0x000fe2000000002a */
[-C--:B------:R-:W-:Y:S01]  /*88c0*/  FFMA.FTZ R40, R41, R39.reuse, -R40 ;  /* 0x0000002729287223 */ /* 0x080fe20000010828 */
[----:B------:R-:W-:Y:S01]  /*88d0*/  FMUL.FTZ R39, R44, R39 ;  /* 0x000000272c277220 */ /* 0x000fe20000410000 */
[----:B------:R-:W-:Y:S01]  /*88e0*/  PRMT R37, R195, 0x5432, R37 ;  /* 0x00005432c3257816 */ /* 0x000fe20000000025 */
[----:B------:R-:W-:Y:S01]  /*88f0*/  IMAD.U32 R44, R35, 0x10000, RZ ;  /* 0x00010000232c7824 */ /* 0x000fe200078e00ff */
[----:B------:R-:W-:Y:S01]  /*8900*/  PRMT R28, R196, 0x5410, R28 ;  /* 0x00005410c41c7816 */ /* 0x000fe2000000001c */
[----:B------:R-:W-:Y:S01]  /*8910*/  FFMA.FTZ R39, R41, R43, R39 ;  /* 0x0000002b29277223 */ /* 0x000fe20000010027 */
[----:B------:R-:W-:Y:S01]  /*8920*/  LOP3.LUT R41, R13, 0xffff0000, RZ, 0xc0, !PT ;  /* 0xffff00000d297812 */ /* 0x000fe200078ec0ff */
[----:B------:R-:W-:Y:S01]  /*8930*/  FMUL.FTZ R13, R33, R198 ;  /* 0x000000c6210d7220 */ /* 0x000fe20000410000 */
[C---:B------:R-:W-:Y:S01]  /*8940*/  IMAD.U32 R43, R42.reuse, 0x10000, RZ ;  /* 0x000100002a2b7824 */ /* 0x040fe200078e00ff */
[----:B------:R-:W-:-:S02]  /*8950*/  LOP3.LUT R42, R42, 0xffff0000, RZ, 0xc0, !PT ;  /* 0xffff00002a2a7812 */ /* 0x000fc400078ec0ff */
[-C--:B------:R-:W-:Y:S01]  /*8960*/  FFMA.FTZ R13, R41, R29.reuse, -R13 ;  /* 0x0000001d290d7223 */ /* 0x080fe2000001080d */
[----:B------:R-:W-:Y:S01]  /*8970*/  FMUL.FTZ R29, R33, R29 ;  /* 0x0000001d211d7220 */ /* 0x000fe20000410000 */
[C---:B------:R-:W-:Y:S02]  /*8980*/  IMAD.U32 R33, R37.reuse, 0x10000, RZ ;  /* 0x0001000025217824 */ /* 0x040fe400078e00ff */
[C---:B------:R-:W-:Y:S01]  /*8990*/  FMUL.FTZ R45, R44.reuse, R43 ;  /* 0x0000002b2c2d7220 */ /* 0x040fe20000410000 */
[----:B------:R-:W-:Y:S01]  /*89a0*/  LOP3.LUT R37, R37, 0xffff0000, RZ, 0xc0, !PT ;  /* 0xffff000025257812 */ /* 0x000fe200078ec0ff */
[----:B------:R-:W-:Y:S01]  /*89b0*/  FFMA.FTZ R29, R41, R198, R29 ;  /* 0x000000c6291d7223 */ /* 0x000fe2000001001d */
[C---:B------:R-:W-:Y:S01]  /*89c0*/  IMAD.U32 R41, R15.reuse, 0x10000, RZ ;  /* 0x000100000f297824 */ /* 0x040fe200078e00ff */
[----:B------:R-:W-:Y:S02]  /*89d0*/  LOP3.LUT R15, R15, 0xffff0000, RZ, 0xc0, !PT ;  /* 0xffff00000f0f7812 */ /* 0x000fe400078ec0ff */
[----:B------:R-:W-:Y:S01]  /*89e0*/  F2FP.BF16.F32.PACK_AB R13, R13, R40 ;  /* 0x000000280d0d723e */ /* 0x000fe200000010ff */
[-C--:B------:R-:W-:Y:S01]  /*89f0*/  FFMA.FTZ R45, R41, R33.reuse, -R45 ;  /* 0x00000021292d7223 */ /* 0x080fe2000001082d */
[----:B------:R-:W-:Y:S01]  /*8a00*/  FMUL.FTZ R33, R44, R33 ;  /* 0x000000212c217220 */ /* 0x000fe20000410000 */
[----:B------:R-:W-:Y:S01]  /*8a10*/  F2FP.BF16.F32.PACK_AB R29, R29, R39 ;  /* 0x000000271d1d723e */ /* 0x000fe200000010ff */
[C---:B------:R-:W-:Y:S01]  /*8a20*/  IMAD.U32 R39, R28.reuse, 0x10000, RZ ;  /* 0x000100001c277824 */ /* 0x040fe200078e00ff */
[----:B------:R-:W-:Y:S01]  /*8a30*/  LOP3.LUT R28, R28, 0xffff0000, RZ, 0xc0, !PT ;  /* 0xffff00001c1c7812 */ /* 0x000fe200078ec0ff */
[----:B------:R-:W-:Y:S01]  /*8a40*/  FFMA.FTZ R41, R41, R43, R33 ;  /* 0x0000002b29297223 */ /* 0x000fe20000010021 */
[----:B------:R-:W-:-:S02]  /*8a50*/  LOP3.LUT R33, R35, 0xffff0000, RZ, 0xc0, !PT ;  /* 0xffff000023217812 */ /* 0x000fc400078ec0ff */
[----:B------:R-:W-:Y:S02]  /*8a60*/  PRMT R38, R197, 0x5410, R38 ;  /* 0x00005410c5267816 */ /* 0x000fe40000000026 */
[----:B------:R-:W-:Y:S01]  /*8a70*/  PRMT R30, R195, 0x5410, R30 ;  /* 0x00005410c31e7816 */ /* 0x000fe2000000001e */
[C---:B------:R-:W-:Y:S01]  /*8a80*/  FMUL.FTZ R35, R33.reuse, R42 ;  /* 0x0000002a21237220 */ /* 0x040fe20000410000 */
[----:B------:R-:W-:-:S03]  /*8a90*/  FMUL.FTZ R33, R33, R37 ;  /* 0x0000002521217220 */ /* 0x000fc60000410000 */
[C---:B------:R-:W-:Y:S01]  /*8aa0*/  FFMA.FTZ R35, R15.reuse, R37, -R35 ;  /* 0x000000250f237223 */ /* 0x040fe20000010823 */
[----:B------:R-:W-:Y:S01]  /*8ab0*/  FFMA.FTZ R33, R15, R42, R33 ;  /* 0x0000002a0f217223 */ /* 0x000fe20000010021 */
[----:B------:R-:W-:Y:S02]  /*8ac0*/  IMAD.U32 R37, R32, 0x10000, RZ ;  /* 0x0001000020257824 */ /* 0x000fe400078e00ff */
[----:B------:R-:W-:Y:S01]  /*8ad0*/  IMAD.U32 R15, R12, 0x10000, RZ ;  /* 0x000100000c0f7824 */ /* 0x000fe200078e00ff */
[----:B------:R-:W-:Y:S02]  /*8ae0*/  F2FP.BF16.F32.PACK_AB R35, R35, R45 ;  /* 0x0000002d2323723e */ /* 0x000fe400000010ff */
[----:B------:R-:W-:Y:S01]  /*8af0*/  F2FP.BF16.F32.PACK_AB R41, R33, R41 ;  /* 0x000000292129723e */ /* 0x000fe200000010ff */
[C---:B------:R-:W-:Y:S01]  /*8b00*/  IMAD.U32 R33, R31.reuse, 0x10000, RZ ;  /* 0x000100001f217824 */ /* 0x040fe200078e00ff */
[----:B------:R-:W-:-:S03]  /*8b10*/  LOP3.LUT R31, R31, 0xffff0000, RZ, 0xc0, !PT ;  /* 0xffff00001f1f7812 */ /* 0x000fc600078ec0ff */
[C---:B------:R-:W-:Y:S01]  /*8b20*/  FMUL.FTZ R40, R37.reuse, R33 ;  /* 0x0000002125287220 */ /* 0x040fe20000410000 */
[----:B------:R-:W-:-:S03]  /*8b30*/  FMUL.FTZ R37, R37, R39 ;  /* 0x0000002725257220 */ /* 0x000fc60000410000 */
[C---:B------:R-:W-:Y:S01]  /*8b40*/  FFMA.FTZ R40, R15.reuse, R39, -R40 ;  /* 0x000000270f287223 */ /* 0x040fe20000010828 */
        /* <DEDUP_REMOVED lines=8> */
[----:B------:R-:W-:Y:S01]  /*8bd0*/  IMAD.U32 R31, R38, 0x10000, RZ ;  /* 0x00010000261f7824 */ /* 0x000fe200078e00ff */
[----:B------:R-:W-:Y:S01]  /*8be0*/  SHF.L.U32 R32, R30, 0x10, RZ ;  /* 0x000000101e207819 */ /* 0x000fe200000006ff */
[----:B------:R-:W-:Y:S01]  /*8bf0*/  IMAD.U32 R28, R14, 0x10000, RZ ;  /* 0x000100000e1c7824 */ /* 0x000fe200078e00ff */
[----:B------:R-:W-:Y:S01]  /*8c00*/  LOP3.LUT R38, R38, 0xffff0000, RZ, 0xc0, !PT ;  /* 0xffff000026267812 */ /* 0x000fe200078ec0ff */
[C---:B------:R-:W-:Y:S01]  /*8c10*/  FMUL.FTZ R33, R39.reuse, R31 ;  /* 0x0000001f27217220 */ /* 0x040fe20000410000 */
[----:B------:R-:W-:Y:S01]  /*8c20*/  LOP3.LUT R30, R30, 0xffff0000, RZ, 0xc0, !PT ;  /* 0xffff00001e1e7812 */ /* 0x000fe200078ec0ff */
[-C--:B------:R-:W-:Y:S01]  /*8c30*/  FMUL.FTZ R39, R39, R32.reuse ;  /* 0x0000002027277220 */ /* 0x080fe20000410000 */
[----:B------:R-:W-:Y:S01]  /*8c40*/  LOP3.LUT R14, R14, 0xffff0000, RZ, 0xc0, !PT ;  /* 0xffff00000e0e7812 */ /* 0x000fe200078ec0ff */
[C---:B------:R-:W-:Y:S01]  /*8c50*/  FFMA.FTZ R33, R28.reuse, R32, -R33 ;  /* 0x000000201c217223 */ /* 0x040fe20000010821 */
[----:B------:R-:W-:Y:S01]  /*8c60*/  F2FP.BF16.F32.PACK_AB R15, R15, R37 ;  /* 0x000000250f0f723e */ /* 0x000fe200000010ff */
[----:B------:R-:W-:Y:S01]  /*8c70*/  FFMA.FTZ R39, R28, R31, R39 ;  /* 0x0000001f1c277223 */ /* 0x000fe20000010027 */
[----:B------:R-:W-:-:S02]  /*8c80*/  LOP3.LUT R28, R34, 0xffff0000, RZ, 0xc0, !PT ;  /* 0xffff0000221c7812 */ /* 0x000fc400078ec0ff */
[----:B------:R-:W-:Y:S01]  /*8c90*/  F2FP.BF16.F32.PACK_AB R12, R12, R40 ;  /* 0x000000280c0c723e */ /* 0x000fe200000010ff */
[----:B------:R-:W-:Y:S02]  /*8ca0*/  IMAD.MOV.U32 R32, RZ, RZ, R15 ;  /* 0x000000ffff207224 */ /* 0x000fe400078e000f */
[C---:B------:R-:W-:Y:S01]  /*8cb0*/  FMUL.FTZ R31, R28.reuse, R38 ;  /* 0x000000261c1f7220 */ /* 0x040fe20000410000 */
        /* <DEDUP_REMOVED lines=10> */
.L_x_535:
[----:B------:R-:W-:Y:S05]  /*8d60*/  BSYNC B2 ;  /* 0x0000000000027941 */ /* 0x000fea0003800000 */
.L_x_534:
[----:B------:R-:W-:-:S04]  /*8d70*/  LEA R28, P3, R8, R11, 0x1 ;  /* 0x0000000b081c7211 */ /* 0x000fc800078608ff */
[----:B--2---:R-:W-:Y:S02]  /*8d80*/  LEA.HI.X R29, R8, R117, R111, 0x1, P3 ;  /* 0x00000075081d7211 */ /* 0x004fe400018f0c6f */
[----:B------:R-:W-:-:S03]  /*8d90*/  ISETP.GE.AND P3, PT, R36, R135, PT ;  /* 0x000000872400720c */ /* 0x000fc60003f66270 */
[----:B----4-:R2:W-:Y:S10]  /*8da0*/  ST.E.128 desc[UR56][R28.64], R12 ;  /* 0x0000000c1c007985 */ /* 0x0105f4000c101d38 */
[----:B------:R-:W-:-:S05]  /*8db0*/  @!P3 IMAD.WIDE R116, R36, 0x2, R116 ;  /* 0x000000022474b825 */ /* 0x000fca00078e0274 */
[----:B---3--:R2:W-:Y:S02]  /*8dc0*/  @!P3 ST.E.128 desc[UR56][R116.64], R32 ;  /* 0x000000207400b985 */ /* 0x0085e4000c101d38 */
.L_x_525:
[----:B------:R-:W-:Y:S05]  /*8dd0*/  BSYNC B1 ;  /* 0x0000000000017941 */ /* 0x000fea0003800000 */
.L_x_524:
[----:B------:R-:W-:-:S03]  /*8de0*/  UMOV UR4, 0xffffffff ;  /* 0xffffffff00047882 */ /* 0x000fc60000000000 */
[----:B------:R-:W-:Y:S05]  /*8df0*/  BRA.DIV UR4, `(.L_x_536) ;  /* 0x0000017e04907947 */ /* 0x000fea000b800000 */
[----:B-1----:R-:W1:Y:S04]  /*8e00*/  SHFL.IDX PT, R115, R115, 0x1, 0x1c1f ;  /* 0x003c1f0073737f89 */ /* 0x002e6800000e0000 */
[----:B------:R-:W0:Y:S02]  /*8e10*/  SHFL.IDX PT, R118, R118, 0x1, 0x1c1f ;  /* 0x003c1f0076767f89 */ /* 0x000e2400000e0000 */
.L_x_808:
[----:B------:R-:W-:Y:S05]  /*8e20*/  @P4 BRA `(.L_x_493) ;  /* 0x0000001c00cc4947 */ /* 0x000fea0003800000 */
[----:B------:R-:W-:Y:S01]  /*8e30*/  ISETP.NE.AND P3, PT, R9, RZ, PT ;  /* 0x000000ff0900720c */ /* 0x000fe20003f65270 */
[----:B------:R-:W-:Y:S01]  /*8e40*/  BSSY B1, `(.L_x_537) ;  /* 0x000007e000017945 */ /* 0x000fe20003800000 */
[----:B0-2---:R-:W-:Y:S02]  /*8e50*/  IMAD.MOV.U32 R32, RZ, RZ, R118 ;  /* 0x000000ffff207224 */ /* 0x005fe400078e0076 */
[----:B-1----:R-:W-:-:S09]  /*8e60*/  IMAD.MOV.U32 R33, RZ, RZ, R115 ;  /* 0x000000ffff217224 */ /* 0x002fd200078e0073 */
[----:B------:R-:W-:Y:S05]  /*8e70*/  @!P3 BRA `(.L_x_538) ;  /* 0x0000000400e8b947 */ /* 0x000fea0003800000 */
[----:B---3--:R-:W-:Y:S01]  /*8e80*/  SEL R11, R125, R137, !P0 ;  /* 0x000000897d0b7207 */ /* 0x008fe20004000000 */
[----:B------:R-:W-:Y:S01]  /*8e90*/  BSSY B2, `(.L_x_539) ;  /* 0x0000072000027945 */ /* 0x000fe20003800000 */
[----:B----4-:R-:W-:Y:S02]  /*8ea0*/  SHF.R.U32.HI R13, RZ, 0x3, R168 ;  /* 0x00000003ff0d7819 */ /* 0x010fe400000116a8 */
[----:B------:R-:W-:Y:S02]  /*8eb0*/  SHF.R.S32.HI R12, RZ, 0x1f, R11 ;  /* 0x0000001fff0c7819 */ /* 0x000fe4000001140b */
[----:B------:R-:W-:Y:S02]  /*8ec0*/  ISETP.GE.AND P3, PT, R16, R124, PT ;  /* 0x0000007c1000720c */ /* 0x000fe40003f66270 */
        /* <DEDUP_REMOVED lines=9> */
[----:B------:R-:W-:Y:S02]  /*8f60*/  IMAD.IADD R11, R12, 0x1, R11 ;  /* 0x000000010c0b7824 */ /* 0x000fe400078e020b */
[C---:B------:R-:W-:Y:S02]  /*8f70*/  IMAD R12, R18.reuse, 0x4800, R138 ;  /* 0x00004800120c7824 */ /* 0x040fe400078e028a */
[----:B------:R-:W-:Y:S02]  /*8f80*/  IMAD R28, R18, 0x4800, R11 ;  /* 0x00004800121c7824 */ /* 0x000fe400078e020b */
[--C-:B------:R-:W-:Y:S02]  /*8f90*/  IMAD R12, R12, 0x2, R2.reuse ;  /* 0x000000020c0c7824 */ /* 0x100fe400078e0202 */
[----:B------:R-:W-:-:S04]  /*8fa0*/  IMAD R28, R28, 0x2, R2 ;  /* 0x000000021c1c7824 */ /* 0x000fc800078e0202 */
[----:B------:R-:W0:Y:S04]  /*8fb0*/  LDS.128 R12, [R12+0x18400] ;  /* 0x018400000c0c7984 */ /* 0x000e280000000c00 */
[----:B------:R-:W1:Y:S01]  /*8fc0*/  LDS.128 R28, [R28+0x18400] ;  /* 0x018400001c1c7984 */ /* 0x000e620000000c00 */
[----:B------:R-:W-:Y:S05]  /*8fd0*/  @P3 BRA `(.L_x_540) ;  /* 0x0000000400743947 */ /* 0x000fea0003800000 */
[----:B------:R-:W-:Y:S01]  /*8fe0*/  SHF.R.U64 R11, R60, 0x10, R61 ;  /* 0x000000103c0b7819 */ /* 0x000fe2000000123d */
[----:B-1----:R-:W-:Y:S01]  /*8ff0*/  IMAD.U32 R40, R29, 0x10000, RZ ;  /* 0x000100001d287824 */ /* 0x002fe200078e00ff */
[----:B------:R-:W-:Y:S01]  /*9000*/  SHF.R.U32.HI R35, RZ, 0x10, R73 ;  /* 0x00000010ff237819 */ /* 0x000fe20000011649 */
[----:B0-----:R-:W-:Y:S01]  /*9010*/  IMAD.U32 R38, R13, 0x10000, RZ ;  /* 0x000100000d267824 */ /* 0x001fe200078e00ff */
[----:B------:R-:W-:Y:S01]  /*9020*/  SHF.R.U32.HI R60, RZ, 0x10, R61 ;  /* 0x00000010ff3c7819 */ /* 0x000fe2000001163d */
[----:B------:R-:W-:Y:S01]  /*9030*/  IMAD.U32 R46, R30, 0x10000, RZ ;  /* 0x000100001e2e7824 */ /* 0x000fe200078e00ff */
[----:B------:R-:W-:Y:S02]  /*9040*/  PRMT R35, R194, 0x5432, R35 ;  /* 0x00005432c2237816 */ /* 0x000fe40000000023 */
[----:B------:R-:W-:Y:S02]  /*9050*/  PRMT R60, R182, 0x5432, R60 ;  /* 0x00005432b63c7816 */ /* 0x000fe4000000003c */
[----:B------:R-:W-:Y:S01]  /*9060*/  SHF.R.U64 R37, R74, 0x10, R75 ;  /* 0x000000104a257819 */ /* 0x000fe2000000124b */
[C---:B------:R-:W-:Y:S01]  /*9070*/  IMAD.U32 R39, R35.reuse, 0x10000, RZ ;  /* 0x0001000023277824 */ /* 0x040fe200078e00ff */
[----:B------:R-:W-:Y:S01]  /*9080*/  LOP3.LUT R35, R35, 0xffff0000, RZ, 0xc0, !PT ;  /* 0xffff000023237812 */ /* 0x000fe200078ec0ff */
[C---:B------:R-:W-:Y:S01]  /*9090*/  IMAD.U32 R41, R60.reuse, 0x10000, RZ ;  /* 0x000100003c297824 */ /* 0x040fe200078e00ff */
[----:B------:R-:W-:Y:S01]  /*90a0*/  LOP3.LUT R60, R60, 0xffff0000, RZ, 0xc0, !PT ;  /* 0xffff00003c3c7812 */ /* 0x000fe200078ec0ff */
[----:B------:R-:W-:Y:S01]  /*90b0*/  FMUL.FTZ R42, R40, R39 ;  /* 0x00000027282a7220 */ /* 0x000fe20000410000 */
[----:B------:R-:W-:Y:S01]  /*90c0*/  SHF.R.U64 R34, R62, 0x10, R63 ;  /* 0x000000103e227819 */ /* 0x000fe2000000123f */
[-C--:B------:R-:W-:Y:S01]  /*90d0*/  FMUL.FTZ R40, R40, R41.reuse ;  /* 0x0000002928287220 */ /* 0x080fe20000410000 */
[----:B------:R-:W-:Y:S01]  /*90e0*/  SHF.R.U32.HI R74, RZ, 0x10, R75 ;  /* 0x00000010ff4a7819 */ /* 0x000fe2000001164b */
[C---:B------:R-:W-:Y:S01]  /*90f0*/  FFMA.FTZ R42, R38.reuse, R41, -R42 ;  /* 0x00000029262a7223 */ /* 0x040fe2000001082a */
[----:B------:R-:W-:Y:S01]  /*9100*/  SHF.R.U32.HI R62, RZ, 0x10, R63 ;  /* 0x00000010ff3e7819 */ /* 0x000fe2000001163f */
[----:B------:R-:W-:Y:S01]  /*9110*/  FFMA.FTZ R40, R38, R39, R40 ;  /* 0x0000002726287223 */ /* 0x000fe20000010028 */
[----:B------:R-:W-:-:S02]  /*9120*/  LOP3.LUT R38, R29, 0xffff0000, RZ, 0xc0, !PT ;  /* 0xffff00001d267812 */ /* 0x000fc400078ec0ff */
[----:B------:R-:W-:Y:S02]  /*9130*/  LOP3.LUT R13, R13, 0xffff0000, RZ, 0xc0, !PT ;  /* 0xffff00000d0d7812 */ /* 0x000fe400078ec0ff */
[----:B------:R-:W-:Y:S01]  /*9140*/  PRMT R74, R193, 0x5432, R74 ;  /* 0x00005432c14a7816 */ /* 0x000fe2000000004a */
[CC--:B------:R-:W-:Y:S01]  /*9150*/  FMUL.FTZ R29, R38.reuse, R35.reuse ;  /* 0x00000023261d7220 */ /* 0x0c0fe20000410000 */
[-C--:B------:R-:W-:Y:S01]  /*9160*/  FMUL.FTZ R38, R38, R60.reuse ;  /* 0x0000003c26267220 */ /* 0x080fe20000410000 */
[----:B------:R-:W-:Y:S02]  /*9170*/  PRMT R62, R159, 0x5432, R62 ;  /* 0x000054329f3e7816 */ /* 0x000fe4000000003e */
[C---:B------:R-:W-:Y:S01]  /*9180*/  FFMA.FTZ R29, R13.reuse, R60, -R29 ;  /* 0x0000003c0d1d7223 */ /* 0x040fe2000001081d */
[----:B------:R-:W-:Y:S01]  /*9190*/  FFMA.FTZ R38, R13, R35, R38 ;  /* 0x000000230d267223 */ /* 0x000fe20000010026 */
[C---:B------:R-:W-:Y:S01]  /*91a0*/  SHF.L.U32 R41, R31.reuse, 0x10, RZ ;  /* 0x000000101f297819 */ /* 0x040fe200000006ff */
[----:B------:R-:W-:Y:S01]  /*91b0*/  IMAD.U32 R13, R74, 0x10000, RZ ;  /* 0x000100004a0d7824 */ /* 0x000fe200078e00ff */
[----:B------:R-:W-:Y:S01]  /*91c0*/  LOP3.LUT R31, R31, 0xffff0000, RZ, 0xc0, !PT ;  /* 0xffff00001f1f7812 */ /* 0x000fe200078ec0ff */
[C---:B------:R-:W-:Y:S01]  /*91d0*/  IMAD.U32 R39, R62.reuse, 0x10000, RZ ;  /* 0x000100003e277824 */ /* 0x040fe200078e00ff */
[----:B------:R-:W-:Y:S01]  /*91e0*/  LOP3.LUT R62, R62, 0xffff0000, RZ, 0xc0, !PT ;  /* 0xffff00003e3e7812 */ /* 0x000fe200078ec0ff */
[----:B------:R-:W-:-:S02]  /*91f0*/  IMAD.U32 R35, R15, 0x10000, RZ ;  /* 0x000100000f237824 */ /* 0x000fc400078e00ff */
[C---:B------:R-:W-:Y:S01]  /*9200*/  FMUL.FTZ R43, R41.reuse, R13 ;  /* 0x0000000d292b7220 */ /* 0x040fe20000410000 */
[-C--:B------:R-:W-:Y:S01]  /*9210*/  FMUL.FTZ R41, R41, R39.reuse ;  /* 0x0000002729297220 */ /* 0x080fe20000410000 */
[----:B------:R-:W-:Y:S02]  /*9220*/  SHF.R.U64 R72, R72, 0x10, R73 ;  /* 0x0000001048487819 */ /* 0x000fe40000001249 */
[C---:B------:R-:W-:Y:S01]  /*9230*/  FFMA.FTZ R39, R35.reuse, R39, -R43 ;  /* 0x0000002723277223 */ /* 0x040fe2000001082b */
[----:B------:R-:W-:Y:S01]  /*9240*/  FFMA.FTZ R35, R35, R13, R41 ;  /* 0x0000000d23237223 */ /* 0x000fe20000010029 */
[----:B------:R-:W-:Y:S01]  /*9250*/  LOP3.LUT R41, R74, 0xffff0000, RZ, 0xc0, !PT ;  /* 0xffff00004a297812 */ /* 0x000fe200078ec0ff */
[----:B------:R-:W-:Y:S01]  /*9260*/  IMAD.U32 R43, R28, 0x10000, RZ ;  /* 0x000100001c2b7824 */ /* 0x000fe200078e00ff */
[----:B------:R-:W-:Y:S02]  /*9270*/  LOP3.LUT R13, R15, 0xffff0000, RZ, 0xc0, !PT ;  /* 0xffff00000f0d7812 */ /* 0x000fe400078ec0ff */
[----:B------:R-:W-:Y:S01]  /*9280*/  PRMT R72, R194, 0x5410, R72 ;  /* 0x00005410c2487816 */ /* 0x000fe20000000048 */
[C---:B------:R-:W-:Y:S01]  /*9290*/  FMUL.FTZ R15, R31.reuse, R41 ;  /* 0x000000291f0f7220 */ /* 0x040fe20000410000 */
[----:B------:R-:W-:Y:S01]  /*92a0*/  FMUL.FTZ R31, R31, R62 ;  /* 0x0000003e1f1f7220 */ /* 0x000fe20000410000 */
[----:B------:R-:W-:-:S02]  /*92b0*/  PRMT R11, R182, 0x5410, R11 ;  /* 0x00005410b60b7816 */ /* 0x000fc4000000000b */
[C---:B------:R-:W-:Y:S01]  /*92c0*/  FFMA.FTZ R15, R13.reuse, R62, -R15 ;  /* 0x0000003e0d0f7223 */ /* 0x040fe2000001080f */
[----:B------:R-:W-:Y:S01]  /*92d0*/  FFMA.FTZ R13, R13, R41, R31 ;  /* 0x000000290d0d7223 */ /* 0x000fe2000001001f */
[----:B------:R-:W-:Y:S01]  /*92e0*/  IMAD.U32 R41, R72, 0x10000, RZ ;  /* 0x0001000048297824 */ /* 0x000fe200078e00ff */
[----:B------:R-:W-:Y:S01]  /*92f0*/  LOP3.LUT R28, R28, 0xffff0000, RZ, 0xc0, !PT ;  /* 0xffff00001c1c7812 */ /* 0x000fe200078ec0ff */
[----:B------:R-:W-:Y:S01]  /*9300*/  IMAD.U32 R44, R11, 0x10000, RZ ;  /* 0x000100000b2c7824 */ /* 0x000fe200078e00ff */
[----:B------:R-:W-:Y:S01]  /*9310*/  LOP3.LUT R72, R72, 0xffff0000, RZ, 0xc0, !PT ;  /* 0xffff000048487812 */ /* 0x000fe200078ec0ff */
[C---:B------:R-:W-:Y:S01]  /*9320*/  FMUL.FTZ R45, R43.reuse, R41 ;  /* 0x000000292b2d7220 */ /* 0x040fe20000410000 */
[----:B------:R-:W-:Y:S02]  /*9330*/  IMAD.U32 R31, R12, 0x10000, RZ ;  /* 0x000100000c1f7824 */ /* 0x000fe400078e00ff */
[-C--:B------:R-:W-:Y:S01]  /*9340*/  FMUL.FTZ R43, R43, R44.reuse ;  /* 0x0000002c2b2b7220 */ /* 0x080fe20000410000 */
[----:B------:R-:W-:Y:S01]  /*9350*/  LOP3.LUT R11, R11, 0xffff0000, RZ, 0xc0, !PT ;  /* 0xffff00000b0b7812 */ /* 0x000fe200078ec0ff */
[----:B------:R-:W-:-:S02]  /*9360*/  FFMA.FTZ R45, R31, R44, -R45 ;  /* 0x0000002c1f2d7223 */ /* 0x000fc4000001082d */
[----:B------:R-:W-:Y:S01]  /*9370*/  FFMA.FTZ R43, R31, R41, R43 ;  /* 0x000000291f2b7223 */ /* 0x000fe2000001002b */
[----:B------:R-:W-:Y:S01]  /*9380*/  LOP3.LUT R12, R12, 0xffff0000, RZ, 0xc0, !PT ;  /* 0xffff00000c0c7812 */ /* 0x000fe200078ec0ff */
[CC--:B------:R-:W-:Y:S01]  /*9390*/  FMUL.FTZ R31, R28.reuse, R72.reuse ;  /* 0x000000481c1f7220 */ /* 0x0c0fe20000410000 */
[-C--:B------:R-:W-:Y:S01]  /*93a0*/  FMUL.FTZ R28, R28, R11.reuse ;  /* 0x0000000b1c1c7220 */ /* 0x080fe20000410000 */
[----:B------:R-:W-:Y:S02]  /*93b0*/  PRMT R37, R193, 0x5410, R37 ;  /* 0x00005410c1257816 */ /* 0x000fe40000000025 */
[----:B------:R-:W-:Y:S01]  /*93c0*/  PRMT R34, R159, 0x5410, R34 ;  /* 0x000054109f227816 */ /* 0x000fe20000000022 */
[C---:B------:R-:W-:Y:S01]  /*93d0*/  FFMA.FTZ R31, R12.reuse, R11, -R31 ;  /* 0x0000000b0c1f7223 */ /* 0x040fe2000001081f */
[----:B------:R-:W-:Y:S01]  /*93e0*/  FFMA.FTZ R28, R12, R72, R28 ;  /* 0x000000480c1c7223 */ /* 0x000fe2000001001c */
[C---:B------:R-:W-:Y:S01]  /*93f0*/  IMAD.U32 R12, R37.reuse, 0x10000, RZ ;  /* 0x00010000250c7824 */ /* 0x040fe200078e00ff */
[----:B------:R-:W-:Y:S01]  /*9400*/  LOP3.LUT R30, R30, 0xffff0000, RZ, 0xc0, !PT ;  /* 0xffff00001e1e7812 */ /* 0x000fe200078ec0ff */
[----:B------:R-:W-:Y:S01]  /*9410*/  IMAD.U32 R41, R34, 0x10000, RZ ;  /* 0x0001000022297824 */ /* 0x000fe200078e00ff */
[----:B------:R-:W-:Y:S01]  /*9420*/  LOP3.LUT R37, R37, 0xffff0000, RZ, 0xc0, !PT ;  /* 0xffff000025257812 */ /* 0x000fe200078ec0ff */
[----:B------:R-:W-:Y:S01]  /*9430*/  FMUL.FTZ R44, R46, R12 ;  /* 0x0000000c2e2c7220 */ /* 0x000fe20000410000 */
[----:B------:R-:W-:-:S02]  /*9440*/  IMAD.U32 R11, R14, 0x10000, RZ ;  /* 0x000100000e0b7824 */ /* 0x000fc400078e00ff */
[-C--:B------:R-:W-:Y:S01]  /*9450*/  FMUL.FTZ R46, R46, R41.reuse ;  /* 0x000000292e2e7220 */ /* 0x080fe20000410000 */
[----:B------:R-:W-:Y:S01]  /*9460*/  LOP3.LUT R34, R34, 0xffff0000, RZ, 0xc0, !PT ;  /* 0xffff000022227812 */ /* 0x000fe200078ec0ff */
[C---:B------:R-:W-:Y:S02]  /*9470*/  FFMA.FTZ R44, R11.reuse, R41, -R44 ;  /* 0x000000290b2c7223 */ /* 0x040fe4000001082c */
[----:B------:R-:W-:Y:S01]  /*9480*/  FFMA.FTZ R46, R11, R12, R46 ;  /* 0x0000000c0b2e7223 */ /* 0x000fe2000001002e */
[----:B------:R-:W-:Y:S01]  /*9490*/  LOP3.LUT R14, R14, 0xffff0000, RZ, 0xc0, !PT ;  /* 0xffff00000e0e7812 */ /* 0x000fe200078ec0ff */
[C---:B------:R-:W-:Y:S01]  /*94a0*/  FMUL.FTZ R11, R30.reuse, R37 ;  /* 0x000000251e0b7220 */ /* 0x040fe20000410000 */
[----:B------:R-:W-:Y:S01]  /*94b0*/  FMUL.FTZ R30, R30, R34 ;  /* 0x000000221e1e7220 */ /* 0x000fe20000410000 */
[----:B------:R-:W-:Y:S02]  /*94c0*/  F2FP.BF16.F32.PACK_AB R29, R29, R42 ;  /* 0x0000002a1d1d723e */ /* 0x000fe400000010ff */
[C---:B------:R-:W-:Y:S01]  /*94d0*/  FFMA.FTZ R11, R14.reuse, R34, -R11 ;  /* 0x000000220e0b7223 */ /* 0x040fe2000001080b */
[----:B------:R-:W-:Y:S01]  /*94e0*/  F2FP.BF16.F32.PACK_AB R31, R31, R45 ;  /* 0x0000002d1f1f723e */ /* 0x000fe200000010ff */
[----:B------:R-:W-:Y:S01]  /*94f0*/  FFMA.FTZ R30, R14, R37, R30 ;  /* 0x000000250e1e7223 */ /* 0x000fe2000001001e */
[----:B------:R-:W-:-:S02]  /*9500*/  F2FP.BF16.F32.PACK_AB R38, R38, R40 ;  /* 0x000000282626723e */ /* 0x000fc400000010ff */
[----:B------:R-:W-:Y:S01]  /*9510*/  F2FP.BF16.F32.PACK_AB R35, R13, R35 ;  /* 0x000000230d23723e */ /* 0x000fe200000010ff */
[----:B------:R-:W-:Y:S01]  /*9520*/  IMAD.MOV.U32 R12, RZ, RZ, R31 ;  /* 0x000000ffff0c7224 */ /* 0x000fe200078e001f */
[----:B------:R-:W-:Y:S01]  /*9530*/  F2FP.BF16.F32.PACK_AB R11, R11, R44 ;  /* 0x0000002c0b0b723e */ /* 0x000fe200000010ff */
[----:B------:R-:W-:Y:S01]  /*9540*/  IMAD.MOV.U32 R13, RZ, RZ, R29 ;  /* 0x000000ffff0d7224 */ /* 0x000fe200078e001d */
[----:B------:R-:W-:Y:S01]  /*9550*/  F2FP.BF16.F32.PACK_AB R15, R15, R39 ;  /* 0x000000270f0f723e */ /* 0x000fe200000010ff */
[----:B------:R-:W-:Y:S01]  /*9560*/  IMAD.MOV.U32 R29, RZ, RZ, R38 ;  /* 0x000000ffff1d7224 */ /* 0x000fe200078e0026 */
[----:B------:R-:W-:Y:S01]  /*9570*/  F2FP.BF16.F32.PACK_AB R28, R28, R43 ;  /* 0x0000002b1c1c723e */ /* 0x000fe200000010ff */
[----:B------:R-:W-:Y:S01]  /*9580*/  IMAD.MOV.U32 R14, RZ, RZ, R11 ;  /* 0x000000ffff0e7224 */ /* 0x000fe200078e000b */
[----:B------:R-:W-:Y:S01]  /*9590*/  F2FP.BF16.F32.PACK_AB R30, R30, R46 ;  /* 0x0000002e1e1e723e */ /* 0x000fe200000010ff */
[----:B------:R-:W-:-:S07]  /*95a0*/  IMAD.MOV.U32 R31, RZ, RZ, R35 ;  /* 0x000000ffff1f7224 */ /* 0x000fce00078e0023 */
.L_x_540:
[----:B------:R-:W-:Y:S05]  /*95b0*/  BSYNC B2 ;  /* 0x0000000000027941 */ /* 0x000fea0003800000 */
.L_x_539:
[----:B------:R-:W-:-:S04]  /*95c0*/  LEA R34, P3, R6, R118, 0x1 ;  /* 0x0000007606227211 */ /* 0x000fc800078608ff */
[----:B------:R-:W-:Y:S02]  /*95d0*/  LEA.HI.X R35, R6, R115, R113, 0x1, P3 ;  /* 0x0000007306237211 */ /* 0x000fe400018f0c71 */
[----:B------:R-:W-:-:S03]  /*95e0*/  ISETP.GE.AND P3, PT, R36, R135, PT ;  /* 0x000000872400720c */ /* 0x000fc60003f66270 */
[----:B0-----:R0:W-:Y:S10]  /*95f0*/  ST.E.128 desc[UR56][R34.64], R12 ;  /* 0x0000000c22007985 */ /* 0x0011f4000c101d38 */
[----:B------:R-:W-:-:S05]  /*9600*/  @!P3 IMAD.WIDE R36, R36, 0x2, R32 ;  /* 0x000000022424b825 */ /* 0x000fca00078e0220 */
[----:B-1----:R0:W-:Y:S02]  /*9610*/  @!P3 ST.E.128 desc[UR56][R36.64], R28 ;  /* 0x0000001c2400b985 */ /* 0x0021e4000c101d38 */
.L_x_538:
[----:B------:R-:W-:Y:S05]  /*9620*/  BSYNC B1 ;  /* 0x0000000000017941 */ /* 0x000fea0003800000 */
.L_x_537:
[----:B------:R-:W-:Y:S01]  /*9630*/  ISETP.NE.AND P3, PT, R26, RZ, PT ;  /* 0x000000ff1a00720c */ /* 0x000fe20003f65270 */
[----:B------:R-:W-:-:S12]  /*9640*/  BSSY B1, `(.L_x_541) ;  /* 0x000007d000017945 */ /* 0x000fd80003800000 */
[----:B------:R-:W-:Y:S05]  /*9650*/  @!P3 BRA `(.L_x_542) ;  /* 0x0000000400ecb947 */ /* 0x000fea0003800000 */
[----:B---3--:R-:W-:Y:S01]  /*9660*/  SEL R11, R125, R137, !P1 ;  /* 0x000000897d0b7207 */ /* 0x008fe20004800000 */
[----:B------:R-:W-:Y:S01]  /*9670*/  BSSY B2, `(.L_x_543) ;  /* 0x0000076000027945 */ /* 0x000fe20003800000 */
[----:B0-----:R-:W-:Y:S02]  /*9680*/  SHF.R.U32.HI R14, RZ, 0x3, R168 ;  /* 0x00000003ff0e7819 */ /* 0x001fe400000116a8 */
[----:B----4-:R-:W-:Y:S02]  /*9690*/  SHF.R.S32.HI R12, RZ, 0x1f, R11 ;  /* 0x0000001fff0c7819 */ /* 0x010fe4000001140b */
[----:B------:R-:W-:Y:S02]  /*96a0*/  ISETP.GE.AND P4, PT, R0, R124, PT ;  /* 0x0000007c0000720c */ /* 0x000fe40003f86270 */
[----:B------:R-:W-:Y:S02]  /*96b0*/  LEA.HI R11, R12, R11, RZ, 0x4 ;  /* 0x0000000b0c0b7211 */ /* 0x000fe400078f20ff */
[----:B------:R-:W-:-:S02]  /*96c0*/  LEA R34, P3, R7, R118, 0x1 ;  /* 0x0000007607227211 */ /* 0x000fc400078608ff */
[----:B------:R-:W-:Y:S02]  /*96d0*/  LEA.HI.SX32 R11, R11, R120, 0x1c ;  /* 0x000000780b0b7211 */ /* 0x000fe400078fe2ff */
[----:B------:R-:W-:Y:S02]  /*96e0*/  LEA.HI.X R35, R7, R115, R112, 0x1, P3 ;  /* 0x0000007307237211 */ /* 0x000fe400018f0c70 */
[----:B------:R-:W-:Y:S01]  /*96f0*/  SHF.R.S32.HI R12, RZ, 0x1f, R11 ;  /* 0x0000001fff0c7819 */ /* 0x000fe2000001140b */
[----:B------:R-:W-:-:S03]  /*9700*/  IMAD.SHL.U32 R36, R11, 0x8, RZ ;  /* 0x000000080b247824 */ /* 0x000fc600078e00ff */
[----:B------:R-:W-:Y:S02]  /*9710*/  LEA.HI R12, R12, R11, RZ, 0x3 ;  /* 0x0000000b0c0c7211 */ /* 0x000fe400078f18ff */
[----:B------:R-:W-:Y:S02]  /*9720*/  LOP3.LUT R11, R168, 0x38, R36, 0xf8, !PT ;  /* 0x00000038a80b7812 */ /* 0x000fe400078ef824 */
[----:B------:R-:W-:Y:S02]  /*9730*/  SHF.R.S32.HI R13, RZ, 0x3, R12 ;  /* 0x00000003ff0d7819 */ /* 0x000fe4000001140c */
[----:B------:R-:W-:Y:S02]  /*9740*/  LOP3.LUT R11, R11, R14, RZ, 0x3c, !PT ;  /* 0x0000000e0b0b7212 */ /* 0x000fe400078e3cff */
[----:B------:R-:W-:Y:S01]  /*9750*/  ISETP.GE.AND P3, PT, R36, R135, PT ;  /* 0x000000872400720c */ /* 0x000fe20003f66270 */
[----:B------:R-:W-:-:S05]  /*9760*/  IMAD R12, R13, 0x1800, R180 ;  /* 0x000018000d0c7824 */ /* 0x000fca00078e02b4 */
[----:B------:R-:W-:Y:S01]  /*9770*/  IADD3 R11, R12, R11, RZ ;  /* 0x0000000b0c0b7210 */ /* 0x000fe20007ffe0ff */
[----:B------:R-:W-:-:S04]  /*9780*/  IMAD R12, R18, 0x4800, R134 ;  /* 0x00004800120c7824 */ /* 0x000fc800078e0286 */
[----:B------:R-:W-:Y:S02]  /*9790*/  IMAD R28, R18, 0x4800, R11 ;  /* 0x00004800121c7824 */ /* 0x000fe400078e020b */
[--C-:B------:R-:W-:Y:S02]  /*97a0*/  IMAD R12, R12, 0x2, R2.reuse ;  /* 0x000000020c0c7824 */ /* 0x100fe400078e0202 */
[----:B------:R-:W-:-:S04]  /*97b0*/  IMAD R28, R28, 0x2, R2 ;  /* 0x000000021c1c7824 */ /* 0x000fc800078e0202 */
[----:B------:R-:W0:Y:S04]  /*97c0*/  LDS.128 R12, [R12+0x18400] ;  /* 0x018400000c0c7984 */ /* 0x000e280000000c00 */
[----:B------:R-:W1:Y:S01]  /*97d0*/  LDS.128 R28, [R28+0x18400] ;  /* 0x018400001c1c7984 */ /* 0x000e620000000c00 */
[----:B------:R-:W-:Y:S05]  /*97e0*/  @P4 BRA `(.L_x_544) ;  /* 0x0000000400784947 */ /* 0x000fea0003800000 */
[----:B------:R-:W-:Y:S01]  /*97f0*/  SHF.R.U32.HI R39, RZ, 0x10, R69 ;  /* 0x00000010ff277819 */ /* 0x000fe20000011645 */
[----:B-1----:R-:W-:Y:S01]  /*9800*/  IMAD.U32 R41, R29, 0x10000, RZ ;  /* 0x000100001d297824 */ /* 0x002fe200078e00ff */
[----:B------:R-:W-:Y:S01]  /*9810*/  SHF.R.U32.HI R40, RZ, 0x10, R57 ;  /* 0x00000010ff287819 */ /* 0x000fe20000011639 */
[----:B0-----:R-:W-:Y:S01]  /*9820*/  IMAD.U32 R37, R13, 0x10000, RZ ;  /* 0x000100000d257824 */ /* 0x001fe200078e00ff */
[----:B------:R-:W-:Y:S01]  /*9830*/  PRMT R39, R152, 0x5432, R39 ;  /* 0x0000543298277816 */ /* 0x000fe20000000027 */
[----:B------:R-:W-:Y:S01]  /*9840*/  IMAD.U32 R44, R31, 0x10000, RZ ;  /* 0x000100001f2c7824 */ /* 0x000fe200078e00ff */
[----:B------:R-:W-:Y:S01]  /*9850*/  PRMT R40, R150, 0x5432, R40 ;  /* 0x0000543296287816 */ /* 0x000fe20000000028 */
[----:B------:R-:W-:Y:S01]  /*9860*/  IMAD.U32 R46, R30, 0x10000, RZ ;  /* 0x000100001e2e7824 */ /* 0x000fe200078e00ff */
[----:B------:R-:W-:Y:S01]  /*9870*/  LOP3.LUT R29, R29, 0xffff0000, RZ, 0xc0, !PT ;  /* 0xffff00001d1d7812 */ /* 0x000fe200078ec0ff */
[C---:B------:R-:W-:Y:S01]  /*9880*/  IMAD.U32 R11, R39.reuse, 0x10000, RZ ;  /* 0x00010000270b7824 */ /* 0x040fe200078e00ff */
[----:B------:R-:W-:Y:S01]  /*9890*/  LOP3.LUT R39, R39, 0xffff0000, RZ, 0xc0, !PT ;  /* 0xffff000027277812 */ /* 0x000fe200078ec0ff */
[C---:B------:R-:W-:Y:S01]  /*98a0*/  IMAD.U32 R38, R40.reuse, 0x10000, RZ ;  /* 0x0001000028267824 */ /* 0x040fe200078e00ff */
[----:B------:R-:W-:Y:S01]  /*98b0*/  LOP3.LUT R40, R40, 0xffff0000, RZ, 0xc0, !PT ;  /* 0xffff000028287812 */ /* 0x000fe200078ec0ff */
[CC--:B------:R-:W-:Y:S01]  /*98c0*/  FMUL.FTZ R42, R41.reuse, R11.reuse ;  /* 0x0000000b292a7220 */ /* 0x0c0fe20000410000 */
[----:B------:R-:W-:Y:S01]  /*98d0*/  SHF.R.U64 R68, R68, 0x10, R69 ;  /* 0x0000001044447819 */ /* 0x000fe20000001245 */
[-C--:B------:R-:W-:Y:S01]  /*98e0*/  FMUL.FTZ R41, R41, R38.reuse ;  /* 0x0000002629297220 */ /* 0x080fe20000410000 */
[----:B------:R-:W-:Y:S01]  /*98f0*/  SHF.R.U64 R56, R56, 0x10, R57 ;  /* 0x0000001038387819 */ /* 0x000fe20000001239 */
[----:B------:R-:W-:Y:S01]  /*9900*/  FFMA.FTZ R38, R37, R38, -R42 ;  /* 0x0000002625267223 */ /* 0x000fe2000001082a */
[----:B------:R-:W-:Y:S01]  /*9910*/  PRMT R68, R149, 0x5410, R68 ;  /* 0x0000541095447816 */ /* 0x000fe20000000044 */
[----:B------:R-:W-:Y:S01]  /*9920*/  FFMA.FTZ R37, R37, R11, R41 ;  /* 0x0000000b25257223 */ /* 0x000fe20000010029 */
[----:B------:R-:W-:Y:S01]  /*9930*/  LOP3.LUT R11, R13, 0xffff0000, RZ, 0xc0, !PT ;  /* 0xffff00000d0b7812 */ /* 0x000fe200078ec0ff */
[C---:B------:R-:W-:Y:S01]  /*9940*/  FMUL.FTZ R13, R29.reuse, R39 ;  /* 0x000000271d0d7220 */ /* 0x040fe20000410000 */
[----:B------:R-:W-:Y:S01]  /*9950*/  FMUL.FTZ R29, R29, R40 ;  /* 0x000000281d1d7220 */ /* 0x000fe20000410000 */
[----:B------:R-:W-:-:S02]  /*9960*/  PRMT R56, R151, 0x5410, R56 ;  /* 0x0000541097387816 */ /* 0x000fc40000000038 */
[C---:B------:R-:W-:Y:S01]  /*9970*/  FFMA.FTZ R13, R11.reuse, R40, -R13 ;  /* 0x000000280b0d7223 */ /* 0x040fe2000001080d */
[----:B------:R-:W-:Y:S01]  /*9980*/  FFMA.FTZ R11, R11, R39, R29 ;  /* 0x000000270b0b7223 */ /* 0x000fe2000001001d */
[----:B------:R-:W-:Y:S01]  /*9990*/  SHF.R.U32.HI R39, RZ, 0x10, R71 ;  /* 0x00000010ff277819 */ /* 0x000fe20000011647 */
[----:B------:R-:W-:Y:S01]  /*99a0*/  IMAD.U32 R40, R15, 0x10000, RZ ;  /* 0x000100000f287824 */ /* 0x000fe200078e00ff */
[----:B------:R-:W-:Y:S02]  /*99b0*/  SHF.R.U32.HI R29, RZ, 0x10, R59 ;  /* 0x00000010ff1d7819 */ /* 0x000fe4000001163b */
[----:B------:R-:W-:Y:S02]  /*99c0*/  PRMT R39, R149, 0x5432, R39 ;  /* 0x0000543295277816 */ /* 0x000fe40000000027 */
[----:B------:R-:W-:Y:S02]  /*99d0*/  PRMT R29, R151, 0x5432, R29 ;  /* 0x00005432971d7816 */ /* 0x000fe4000000001d */
[----:B------:R-:W-:Y:S01]  /*99e0*/  LOP3.LUT R15, R15, 0xffff0000, RZ, 0xc0, !PT ;  /* 0xffff00000f0f7812 */ /* 0x000fe200078ec0ff */
[C---:B------:R-:W-:Y:S01]  /*99f0*/  IMAD.U32 R41, R39.reuse, 0x10000, RZ ;  /* 0x0001000027297824 */ /* 0x040fe200078e00ff */
[----:B------:R-:W-:Y:S01]  /*9a00*/  LOP3.LUT R39, R39, 0xffff0000, RZ, 0xc0, !PT ;  /* 0xffff000027277812 */ /* 0x000fe200078ec0ff */
[C---:B------:R-:W-:Y:S01]  /*9a10*/  IMAD.U32 R42, R29.reuse, 0x10000, RZ ;  /* 0x000100001d2a7824 */ /* 0x040fe200078e00ff */
[----:B------:R-:W-:Y:S01]  /*9a20*/  LOP3.LUT R29, R29, 0xffff0000, RZ, 0xc0, !PT ;  /* 0xffff00001d1d7812 */ /* 0x000fe200078ec0ff */
[----:B------:R-:W-:Y:S01]  /*9a30*/  FMUL.FTZ R43, R44, R41 ;  /* 0x000000292c2b7220 */ /* 0x000fe20000410000 */
[----:B------:R-:W-:Y:S01]  /*9a40*/  SHF.R.U64 R70, R70, 0x10, R71 ;  /* 0x0000001046467819 */ /* 0x000fe20000001247 */
[-C--:B------:R-:W-:Y:S01]  /*9a50*/  FMUL.FTZ R44, R44, R42.reuse ;  /* 0x0000002a2c2c7220 */ /* 0x080fe20000410000 */
[----:B------:R-:W-:Y:S01]  /*9a60*/  SHF.R.U64 R58, R58, 0x10, R59 ;  /* 0x000000103a3a7819 */ /* 0x000fe2000000123b */
[----:B------:R-:W-:Y:S01]  /*9a70*/  FFMA.FTZ R43, R40, R42, -R43 ;  /* 0x0000002a282b7223 */ /* 0x000fe2000001082b */
[----:B------:R-:W-:-:S02]  /*9a80*/  IMAD.U32 R42, R28, 0x10000, RZ ;  /* 0x000100001c2a7824 */ /* 0x000fc400078e00ff */
[----:B------:R-:W-:Y:S01]  /*9a90*/  FFMA.FTZ R44, R40, R41, R44 ;  /* 0x00000029282c7223 */ /* 0x000fe2000001002c */
[----:B------:R-:W-:Y:S02]  /*9aa0*/  LOP3.LUT R40, R31, 0xffff0000, RZ, 0xc0, !PT ;  /* 0xffff00001f287812 */ /* 0x000fe400078ec0ff */
[----:B------:R-:W-:Y:S02]  /*9ab0*/  LOP3.LUT R28, R28, 0xffff0000, RZ, 0xc0, !PT ;  /* 0xffff00001c1c7812 */ /* 0x000fe400078ec0ff */
[----:B------:R-:W-:Y:S01]  /*9ac0*/  PRMT R70, R150, 0x5410, R70 ;  /* 0x0000541096467816 */ /* 0x000fe20000000046 */
[C---:B------:R-:W-:Y:S01]  /*9ad0*/  FMUL.FTZ R31, R40.reuse, R39 ;  /* 0x00000027281f7220 */ /* 0x040fe20000410000 */
[-C--:B------:R-:W-:Y:S01]  /*9ae0*/  FMUL.FTZ R40, R40, R29.reuse ;  /* 0x0000001d28287220 */ /* 0x080fe20000410000 */
[----:B------:R-:W-:Y:S02]  /*9af0*/  PRMT R58, R152, 0x5410, R58 ;  /* 0x00005410983a7816 */ /* 0x000fe4000000003a */
[C---:B------:R-:W-:Y:S01]  /*9b00*/  FFMA.FTZ R31, R15.reuse, R29, -R31 ;  /* 0x0000001d0f1f7223 */ /* 0x040fe2000001081f */
[----:B------:R-:W-:Y:S01]  /*9b10*/  FFMA.FTZ R40, R15, R39, R40 ;  /* 0x000000270f287223 */ /* 0x000fe20000010028 */
[C---:B------:R-:W-:Y:S01]  /*9b20*/  IMAD.U32 R29, R68.reuse, 0x10000, RZ ;  /* 0x00010000441d7824 */ /* 0x040fe200078e00ff */
[----:B------:R-:W-:Y:S01]  /*9b30*/  LOP3.LUT R68, R68, 0xffff0000, RZ, 0xc0, !PT ;  /* 0xffff000044447812 */ /* 0x000fe200078ec0ff */
[C---:B------:R-:W-:Y:S01]  /*9b40*/  IMAD.U32 R39, R56.reuse, 0x10000, RZ ;  /* 0x0001000038277824 */ /* 0x040fe200078e00ff */
[----:B------:R-:W-:Y:S01]  /*9b50*/  LOP3.LUT R56, R56, 0xffff0000, RZ, 0xc0, !PT ;  /* 0xffff000038387812 */ /* 0x000fe200078ec0ff */
[----:B------:R-:W-:Y:S01]  /*9b60*/  FMUL.FTZ R41, R42, R29 ;  /* 0x0000001d2a297220 */ /* 0x000fe20000410000 */
[----:B------:R-:W-:-:S02]  /*9b70*/  IMAD.U32 R15, R12, 0x10000, RZ ;  /* 0x000100000c0f7824 */ /* 0x000fc400078e00ff */
[-C--:B------:R-:W-:Y:S01]  /*9b80*/  FMUL.FTZ R42, R42, R39.reuse ;  /* 0x000000272a2a7220 */ /* 0x080fe20000410000 */
[----:B------:R-:W-:Y:S01]  /*9b90*/  LOP3.LUT R12, R12, 0xffff0000, RZ, 0xc0, !PT ;  /* 0xffff00000c0c7812 */ /* 0x000fe200078ec0ff */
[C---:B------:R-:W-:Y:S02]  /*9ba0*/  FFMA.FTZ R41, R15.reuse, R39, -R41 ;  /* 0x000000270f297223 */ /* 0x040fe40000010829 */
[----:B------:R-:W-:Y:S01]  /*9bb0*/  FFMA.FTZ R42, R15, R29, R42 ;  /* 0x0000001d0f2a7223 */ /* 0x000fe2000001002a */
[C---:B------:R-:W-:Y:S01]  /*9bc0*/  FMUL.FTZ R15, R28.reuse, R68 ;  /* 0x000000441c0f7220 */ /* 0x040fe20000410000 */
[-C--:B------:R-:W-:Y:S01]  /*9bd0*/  FMUL.FTZ R28, R28, R56.reuse ;  /* 0x000000381c1c7220 */ /* 0x080fe20000410000 */
[----:B------:R-:W-:Y:S01]  /*9be0*/  IMAD.U32 R29, R70, 0x10000, RZ ;  /* 0x00010000461d7824 */ /* 0x000fe200078e00ff */
[----:B------:R-:W-:Y:S01]  /*9bf0*/  LOP3.LUT R30, R30, 0xffff0000, RZ, 0xc0, !PT ;  /* 0xffff00001e1e7812 */ /* 0x000fe200078ec0ff */
[----:B------:R-:W-:Y:S02]  /*9c00*/  IMAD.U32 R39, R58, 0x10000, RZ ;  /* 0x000100003a277824 */ /* 0x000fe400078e00ff */
[C---:B------:R-:W-:Y:S01]  /*9c10*/  FFMA.FTZ R15, R12.reuse, R56, -R15 ;  /* 0x000000380c0f7223 */ /* 0x040fe2000001080f */
[----:B------:R-:W-:Y:S01]  /*9c20*/  FFMA.FTZ R28, R12, R68, R28 ;  /* 0x000000440c1c7223 */ /* 0x000fe2000001001c */
[----:B------:R-:W-:Y:S01]  /*9c30*/  SHF.L.U32 R12, R14, 0x10, RZ ;  /* 0x000000100e0c7819 */ /* 0x000fe200000006ff */
[C---:B------:R-:W-:Y:S01]  /*9c40*/  FMUL.FTZ R45, R46.reuse, R29 ;  /* 0x0000001d2e2d7220 */ /* 0x040fe20000410000 */
[----:B------:R-:W-:Y:S01]  /*9c50*/  FMUL.FTZ R46, R46, R39 ;  /* 0x000000272e2e7220 */ /* 0x000fe20000410000 */
[----:B------:R-:W-:-:S02]  /*9c60*/  LOP3.LUT R70, R70, 0xffff0000, RZ, 0xc0, !PT ;  /* 0xffff000046467812 */ /* 0x000fc400078ec0ff */
[----:B------:R-:W-:Y:S01]  /*9c70*/  LOP3.LUT R58, R58, 0xffff0000, RZ, 0xc0, !PT ;  /* 0xffff00003a3a7812 */ /* 0x000fe200078ec0ff */
[C---:B------:R-:W-:Y:S01]  /*9c80*/  FFMA.FTZ R45, R12.reuse, R39, -R45 ;  /* 0x000000270c2d7223 */ /* 0x040fe2000001082d */
[----:B------:R-:W-:Y:S01]  /*9c90*/  FFMA.FTZ R46, R12, R29, R46 ;  /* 0x0000001d0c2e7223 */ /* 0x000fe2000001002e */
[----:B------:R-:W-:Y:S01]  /*9ca0*/  LOP3.LUT R14, R14, 0xffff0000, RZ, 0xc0, !PT ;  /* 0xffff00000e0e7812 */ /* 0x000fe200078ec0ff */
[C---:B------:R-:W-:Y:S01]  /*9cb0*/  FMUL.FTZ R12, R30.reuse, R70 ;  /* 0x000000461e0c7220 */ /* 0x040fe20000410000 */
[-C--:B------:R-:W-:Y:S01]  /*9cc0*/  FMUL.FTZ R30, R30, R58.reuse ;  /* 0x0000003a1e1e7220 */ /* 0x080fe20000410000 */
[----:B------:R-:W-:Y:S02]  /*9cd0*/  F2FP.BF16.F32.PACK_AB R31, R31, R43 ;  /* 0x0000002b1f1f723e */ /* 0x000fe400000010ff */
[C---:B------:R-:W-:Y:S01]  /*9ce0*/  FFMA.FTZ R12, R14.reuse, R58, -R12 ;  /* 0x0000003a0e0c7223 */ /* 0x040fe2000001080c */
[----:B------:R-:W-:Y:S01]  /*9cf0*/  FFMA.FTZ R29, R14, R70, R30 ;  /* 0x000000460e1d7223 */ /* 0x000fe2000001001e */
[----:B------:R-:W-:Y:S01]  /*9d00*/  F2FP.BF16.F32.PACK_AB R14, R15, R41 ;  /* 0x000000290f0e723e */ /* 0x000fe200000010ff */
[----:B------:R-:W-:Y:S01]  /*9d10*/  IMAD.MOV.U32 R15, RZ, RZ, R31 ;  /* 0x000000ffff0f7224 */ /* 0x000fe200078e001f */
[----:B------:R-:W-:-:S02]  /*9d20*/  F2FP.BF16.F32.PACK_AB R11, R11, R37 ;  /* 0x000000250b0b723e */ /* 0x000fc400000010ff */
[----:B------:R-:W-:Y:S01]  /*9d30*/  F2FP.BF16.F32.PACK_AB R30, R12, R45 ;  /* 0x0000002d0c1e723e */ /* 0x000fe200000010ff */
[----:B------:R-:W-:Y:S01]  /*9d40*/  IMAD.MOV.U32 R12, RZ, RZ, R14 ;  /* 0x000000ffff0c7224 */ /* 0x000fe200078e000e */
[----:B------:R-:W-:Y:S02]  /*9d50*/  F2FP.BF16.F32.PACK_AB R40, R40, R44 ;  /* 0x0000002c2828723e */ /* 0x000fe400000010ff */
[----:B------:R-:W-:Y:S01]  /*9d60*/  F2FP.BF16.F32.PACK_AB R37, R29, R46 ;  /* 0x0000002e1d25723e */ /* 0x000fe200000010ff */
[----:B------:R-:W-:Y:S01]  /*9d70*/  IMAD.MOV.U32 R14, RZ, RZ, R30 ;  /* 0x000000ffff0e7224 */ /* 0x000fe200078e001e */
[----:B------:R-:W-:Y:S01]  /*9d80*/  F2FP.BF16.F32.PACK_AB R13, R13, R38 ;  /* 0x000000260d0d723e */ /* 0x000fe200000010ff */
[----:B------:R-:W-:Y:S01]  /*9d90*/  IMAD.MOV.U32 R29, RZ, RZ, R11 ;  /* 0x000000ffff1d7224 */ /* 0x000fe200078e000b */
[----:B------:R-:W-:Y:S01]  /*9da0*/  F2FP.BF16.F32.PACK_AB R28, R28, R42 ;  /* 0x0000002a1c1c723e */ /* 0x000fe200000010ff */
[----:B------:R-:W-:Y:S02]  /*9db0*/  IMAD.MOV.U32 R30, RZ, RZ, R37 ;  /* 0x000000ffff1e7224 */ /* 0x000fe400078e0025 */
[----:B------:R-:W-:-:S07]  /*9dc0*/  IMAD.MOV.U32 R31, RZ, RZ, R40 ;  /* 0x000000ffff1f7224 */ /* 0x000fce00078e0028 */
.L_x_544:
[----:B------:R-:W-:Y:S05]  /*9dd0*/  BSYNC B2 ;  /* 0x0000000000027941 */ /* 0x000fea0003800000 */
.L_x_543:
[----:B------:R-:W-:Y:S01]  /*9de0*/  @!P3 IMAD.WIDE R36, R36, 0x2, R32 ;  /* 0x000000022424b825 */ /* 0x000fe200078e0220 */
[----:B0-----:R2:W-:Y:S04]  /*9df0*/  ST.E.128 desc[UR56][R34.64], R12 ;  /* 0x0000000c22007985 */ /* 0x0015e8000c101d38 */
[----:B-1----:R2:W-:Y:S02]  /*9e00*/  @!P3 ST.E.128 desc[UR56][R36.64], R28 ;  /* 0x0000001c2400b985 */ /* 0x0025e4000c101d38 */
.L_x_542:
[----:B------:R-:W-:Y:S05]  /*9e10*/  BSYNC B1 ;  /* 0x0000000000017941 */ /* 0x000fea0003800000 */
.L_x_541:
[----:B------:R-:W-:-:S13]  /*9e20*/  ISETP.NE.AND P3, PT, R27, RZ, PT ;  /* 0x000000ff1b00720c */ /* 0x000fda0003f65270 */
[----:B------:R-:W-:Y:S05]  /*9e30*/  @!P3 BRA `(.L_x_493) ;  /* 0x0000000c00c8b947 */ /* 0x000fea0003800000 */
[----:B---3--:R-:W3:Y:S01]  /*9e40*/  LDL R11, [R1+0x38] ;  /* 0x00003800010b7983 */ /* 0x008ee20000100800 */
[----:B0-2---:R-:W-:Y:S01]  /*9e50*/  SHF.R.U32.HI R14, RZ, 0x3, R168 ;  /* 0x00000003ff0e7819 */ /* 0x005fe200000116a8 */
[----:B------:R-:W-:Y:S01]  /*9e60*/  BSSY B1, `(.L_x_545) ;  /* 0x0000076000017945 */ /* 0x000fe20003800000 */
[----:B------:R-:W-:-:S04]  /*9e70*/  LEA R34, P3, R8, R118, 0x1 ;  /* 0x0000007608227211 */ /* 0x000fc800078608ff */
[----:B------:R-:W-:Y:S02]  /*9e80*/  LEA.HI.X R35, R8, R115, R111, 0x1, P3 ;  /* 0x0000007308237211 */ /* 0x000fe400018f0c6f */
[----:B------:R-:W-:Y:S02]  /*9e90*/  ISETP.GE.AND P3, PT, R3, R124, PT ;  /* 0x0000007c0300720c */ /* 0x000fe40003f66270 */
[----:B---3--:R-:W-:-:S04]  /*9ea0*/  LOP3.LUT P4, RZ, R11, 0x1, RZ, 0xc0, !PT ;  /* 0x000000010bff7812 */ /* 0x008fc8000788c0ff */
[----:B------:R-:W-:-:S04]  /*9eb0*/  SEL R137, R125, R137, !P4 ;  /* 0x000000897d897207 */ /* 0x000fc80006000000 */
[----:B----4-:R-:W-:-:S04]  /*9ec0*/  SHF.R.S32.HI R12, RZ, 0x1f, R137 ;  /* 0x0000001fff0c7819 */ /* 0x010fc80000011489 */
        /* <DEDUP_REMOVED lines=19> */
[----:B------:R-:W-:Y:S01]  /*a000*/  SHF.R.U64 R41, R64, 0x10, R65 ;  /* 0x0000001040297819 */ /* 0x000fe20000001241 */
[----:B0-----:R-:W-:Y:S01]  /*a010*/  IMAD.U32 R38, R13, 0x10000, RZ ;  /* 0x000100000d267824 */ /* 0x001fe200078e00ff */
[----:B------:R-:W-:Y:S01]  /*a020*/  SHF.R.U32.HI R53, RZ, 0x10, R53 ;  /* 0x00000010ff357819 */ /* 0x000fe20000011635 */
[----:B------:R-:W-:Y:S01]  /*a030*/  IMAD.U32 R47, R31, 0x10000, RZ ;  /* 0x000100001f2f7824 */ /* 0x000fe200078e00ff */
[----:B------:R-:W-:Y:S01]  /*a040*/  SHF.R.U32.HI R65, RZ, 0x10, R65 ;  /* 0x00000010ff417819 */ /* 0x000fe20000011641 */
[----:B------:R-:W-:Y:S01]  /*a050*/  IMAD.U32 R45, R15, 0x10000, RZ ;  /* 0x000100000f2d7824 */ /* 0x000fe200078e00ff */
[----:B------:R-:W-:Y:S01]  /*a060*/  SHF.R.U64 R39, R54, 0x10, R55 ;  /* 0x0000001036277819 */ /* 0x000fe20000001237 */
[----:B------:R-:W-:Y:S01]  /*a070*/  IMAD.U32 R44, R14, 0x10000, RZ ;  /* 0x000100000e2c7824 */ /* 0x000fe200078e00ff */
[----:B------:R-:W-:-:S02]  /*a080*/  PRMT R53, R146, 0x5432, R53 ;  /* 0x0000543292357816 */ /* 0x000fc40000000035 */
[----:B------:R-:W-:Y:S02]  /*a090*/  PRMT R65, R148, 0x5432, R65 ;  /* 0x0000543294417816 */ /* 0x000fe40000000041 */
[--C-:B------:R-:W-:Y:S02]  /*a0a0*/  SHF.R.U64 R36, R66, 0x10, R67.reuse ;  /* 0x0000001042247819 */ /* 0x100fe40000001243 */
[----:B------:R-:W-:Y:S01]  /*a0b0*/  SHF.R.U32.HI R66, RZ, 0x10, R67 ;  /* 0x00000010ff427819 */ /* 0x000fe20000011643 */
[----:B------:R-:W-:Y:S01]  /*a0c0*/  IMAD.U32 R49, R65, 0x10000, RZ ;  /* 0x0001000041317824 */ /* 0x000fe200078e00ff */
[----:B------:R-:W-:Y:S01]  /*a0d0*/  PRMT R146, R146, 0x5410, R39 ;  /* 0x0000541092927816 */ /* 0x000fe20000000027 */
[----:B------:R-:W-:Y:S01]  /*a0e0*/  IMAD.U32 R39, R53, 0x10000, RZ ;  /* 0x0001000035277824 */ /* 0x000fe200078e00ff */
[----:B------:R-:W-:Y:S01]  /*a0f0*/  SHF.R.U32.HI R55, RZ, 0x10, R55 ;  /* 0x00000010ff377819 */ /* 0x000fe20000011637 */
[C---:B------:R-:W-:Y:S01]  /*a100*/  FMUL.FTZ R51, R42.reuse, R49 ;  /* 0x000000312a337220 */ /* 0x040fe20000410000 */
[----:B------:R-:W-:Y:S01]  /*a110*/  PRMT R66, R147, 0x5432, R66 ;  /* 0x0000543293427816 */ /* 0x000fe20000000042 */
[-C--:B------:R-:W-:Y:S01]  /*a120*/  FMUL.FTZ R57, R42, R39.reuse ;  /* 0x000000272a397220 */ /* 0x080fe20000410000 */
[----:B------:R-:W-:Y:S01]  /*a130*/  PRMT R148, R148, 0x5410, R41 ;  /* 0x0000541094947816 */ /* 0x000fe20000000029 */
[----:B------:R-:W-:Y:S01]  /*a140*/  FFMA.FTZ R39, R38, R39, -R51 ;  /* 0x0000002726277223 */ /* 0x000fe20000010833 */
[----:B------:R-:W-:Y:S01]  /*a150*/  LOP3.LUT R43, R29, 0xffff0000, RZ, 0xc0, !PT ;  /* 0xffff00001d2b7812 */ /* 0x000fe200078ec0ff */
[----:B------:R-:W-:Y:S01]  /*a160*/  IMAD.U32 R50, R66, 0x10000, RZ ;  /* 0x0001000042327824 */ /* 0x000fe200078e00ff */
[----:B------:R-:W-:Y:S01]  /*a170*/  LOP3.LUT R41, R65, 0xffff0000, RZ, 0xc0, !PT ;  /* 0xffff000041297812 */ /* 0x000fe200078ec0ff */
[----:B------:R-:W-:Y:S01]  /*a180*/  IMAD.U32 R29, R28, 0x10000, RZ ;  /* 0x000100001c1d7824 */ /* 0x000fe200078e00ff */
[----:B------:R-:W-:Y:S01]  /*a190*/  LOP3.LUT R42, R53, 0xffff0000, RZ, 0xc0, !PT ;  /* 0xffff0000352a7812 */ /* 0x000fe200078ec0ff */
[----:B------:R-:W-:Y:S01]  /*a1a0*/  FMUL.FTZ R54, R47, R50 ;  /* 0x000000322f367220 */ /* 0x000fe20000410000 */
[----:B------:R-:W-:Y:S01]  /*a1b0*/  PRMT R55, R144, 0x5432, R55 ;  /* 0x0000543290377816 */ /* 0x000fe20000000037 */
[-C--:B------:R-:W-:Y:S01]  /*a1c0*/  FMUL.FTZ R51, R43, R41.reuse ;  /* 0x000000292b337220 */ /* 0x080fe20000410000 */
[----:B------:R-:W-:Y:S01]  /*a1d0*/  LOP3.LUT R40, R13, 0xffff0000, RZ, 0xc0, !PT ;  /* 0xffff00000d287812 */ /* 0x000fe200078ec0ff */
[-C--:B------:R-:W-:Y:S01]  /*a1e0*/  FMUL.FTZ R43, R43, R42.reuse ;  /* 0x0000002a2b2b7220 */ /* 0x080fe20000410000 */
[----:B------:R-:W-:Y:S01]  /*a1f0*/  LOP3.LUT R31, R31, 0xffff0000, RZ, 0xc0, !PT ;  /* 0xffff00001f1f7812 */ /* 0x000fe200078ec0ff */
[----:B------:R-:W-:Y:S01]  /*a200*/  IMAD.U32 R52, R55, 0x10000, RZ ;  /* 0x0001000037347824 */ /* 0x000fe200078e00ff */
[----:B------:R-:W-:Y:S01]  /*a210*/  LOP3.LUT R48, R66, 0xffff0000, RZ, 0xc0, !PT ;  /* 0xffff000042307812 */ /* 0x000fe200078ec0ff */
[C---:B------:R-:W-:Y:S01]  /*a220*/  FFMA.FTZ R42, R40.reuse, R42, -R51 ;  /* 0x0000002a282a7223 */ /* 0x040fe20000010833 */
[----:B------:R-:W-:Y:S01]  /*a230*/  FFMA.FTZ R41, R40, R41, R43 ;  /* 0x0000002928297223 */ /* 0x000fe2000001002b */
[----:B------:R-:W-:Y:S01]  /*a240*/  PRMT R37, R144, 0x5410, R37 ;  /* 0x0000541090257816 */ /* 0x000fe20000000025 */
[-C--:B------:R-:W-:Y:S01]  /*a250*/  FMUL.FTZ R47, R47, R52.reuse ;  /* 0x000000342f2f7220 */ /* 0x080fe20000410000 */
[----:B------:R-:W-:Y:S01]  /*a260*/  FFMA.FTZ R40, R45, R52, -R54 ;  /* 0x000000342d287223 */ /* 0x000fe20000010836 */
[----:B------:R-:W-:Y:S01]  /*a270*/  LOP3.LUT R52, R55, 0xffff0000, RZ, 0xc0, !PT ;  /* 0xffff000037347812 */ /* 0x000fe200078ec0ff */
[----:B------:R-:W-:Y:S01]  /*a280*/  FMUL.FTZ R56, R31, R48 ;  /* 0x000000301f387220 */ /* 0x000fe20000410000 */
[----:B------:R-:W-:Y:S01]  /*a290*/  LOP3.LUT R15, R15, 0xffff0000, RZ, 0xc0, !PT ;  /* 0xffff00000f0f7812 */ /* 0x000fe200078ec0ff */
[----:B------:R-:W-:Y:S01]  /*a2a0*/  FFMA.FTZ R45, R45, R50, R47 ;  /* 0x000000322d2d7223 */ /* 0x000fe2000001002f */
[----:B------:R-:W-:Y:S01]  /*a2b0*/  LOP3.LUT R28, R28, 0xffff0000, RZ, 0xc0, !PT ;  /* 0xffff00001c1c7812 */ /* 0x000fe200078ec0ff */
[C---:B------:R-:W-:Y:S01]  /*a2c0*/  IMAD.U32 R54, R148.reuse, 0x10000, RZ ;  /* 0x0001000094367824 */ /* 0x040fe200078e00ff */
[----:B------:R-:W-:Y:S01]  /*a2d0*/  LOP3.LUT R43, R148, 0xffff0000, RZ, 0xc0, !PT ;  /* 0xffff0000942b7812 */ /* 0x000fe200078ec0ff */
[----:B------:R-:W-:-:S02]  /*a2e0*/  IMAD.U32 R50, R37, 0x10000, RZ ;  /* 0x0001000025327824 */ /* 0x000fc400078e00ff */
[-C--:B------:R-:W-:Y:S01]  /*a2f0*/  FMUL.FTZ R58, R31, R52.reuse ;  /* 0x000000341f3a7220 */ /* 0x080fe20000410000 */
[C---:B------:R-:W-:Y:S01]  /*a300*/  IMAD.U32 R13, R12.reuse, 0x10000, RZ ;  /* 0x000100000c0d7824 */ /* 0x040fe200078e00ff */
[----:B------:R-:W-:Y:S01]  /*a310*/  LOP3.LUT R37, R37, 0xffff0000, RZ, 0xc0, !PT ;  /* 0xffff000025257812 */ /* 0x000fe200078ec0ff */
[----:B------:R-:W-:Y:S01]  /*a320*/  FFMA.FTZ R31, R15, R52, -R56 ;  /* 0x000000340f1f7223 */ /* 0x000fe20000010838 */
[----:B------:R-:W-:Y:S01]  /*a330*/  LOP3.LUT R12, R12, 0xffff0000, RZ, 0xc0, !PT ;  /* 0xffff00000c0c7812 */ /* 0x000fe200078ec0ff */
[----:B------:R-:W-:Y:S01]  /*a340*/  FMUL.FTZ R52, R29, R54 ;  /* 0x000000361d347220 */ /* 0x000fe20000410000 */
[----:B------:R-:W-:Y:S01]  /*a350*/  PRMT R36, R147, 0x5410, R36 ;  /* 0x0000541093247816 */ /* 0x000fe20000000024 */
[----:B------:R-:W-:Y:S01]  /*a360*/  FMUL.FTZ R47, R28, R43 ;  /* 0x0000002b1c2f7220 */ /* 0x000fe20000410000 */
[----:B------:R-:W-:Y:S01]  /*a370*/  FMUL.FTZ R29, R29, R50 ;  /* 0x000000321d1d7220 */ /* 0x000fe20000410000 */
[----:B------:R-:W-:Y:S01]  /*a380*/  LOP3.LUT R46, R14, 0xffff0000, RZ, 0xc0, !PT ;  /* 0xffff00000e2e7812 */ /* 0x000fe200078ec0ff */
[----:B------:R-:W-:Y:S01]  /*a390*/  FFMA.FTZ R38, R38, R49, R57 ;  /* 0x0000003126267223 */ /* 0x000fe20000010039 */
[----:B------:R-:W-:Y:S01]  /*a3a0*/  SHF.L.U32 R14, R30, 0x10, RZ ;  /* 0x000000101e0e7819 */ /* 0x000fe200000006ff */
[----:B------:R-:W-:Y:S01]  /*a3b0*/  FFMA.FTZ R48, R15, R48, R58 ;  /* 0x000000300f307223 */ /* 0x000fe2000001003a */
[-C--:B------:R-:W-:Y:S01]  /*a3c0*/  FMUL.FTZ R51, R28, R37.reuse ;  /* 0x000000251c337220 */ /* 0x080fe20000410000 */
[----:B------:R-:W-:Y:S01]  /*a3d0*/  LOP3.LUT R30, R30, 0xffff0000, RZ, 0xc0, !PT ;  /* 0xffff00001e1e7812 */ /* 0x000fe200078ec0ff */
[C---:B------:R-:W-:Y:S01]  /*a3e0*/  FFMA.FTZ R15, R13.reuse, R50, -R52 ;  /* 0x000000320d0f7223 */ /* 0x040fe20000010834 */
[----:B------:R-:W-:Y:S01]  /*a3f0*/  FFMA.FTZ R28, R12, R37, -R47 ;  /* 0x000000250c1c7223 */ /* 0x000fe2000001082f */
[C---:B------:R-:W-:Y:S01]  /*a400*/  LOP3.LUT R49, R36.reuse, 0xffff0000, RZ, 0xc0, !PT ;  /* 0xffff000024317812 */ /* 0x040fe200078ec0ff */
[----:B------:R-:W-:Y:S01]  /*a410*/  FFMA.FTZ R13, R13, R54, R29 ;  /* 0x000000360d0d7223 */ /* 0x000fe2000001001d */
[----:B------:R-:W-:Y:S01]  /*a420*/  IMAD.U32 R47, R36, 0x10000, RZ ;  /* 0x00010000242f7824 */ /* 0x000fe200078e00ff */
[C---:B------:R-:W-:Y:S01]  /*a430*/  LOP3.LUT R37, R146.reuse, 0xffff0000, RZ, 0xc0, !PT ;  /* 0xffff000092257812 */ /* 0x040fe200078ec0ff */
[----:B------:R-:W-:-:S02]  /*a440*/  IMAD.U32 R29, R146, 0x10000, RZ ;  /* 0x00010000921d7824 */ /* 0x000fc400078e00ff */
[----:B------:R-:W-:Y:S01]  /*a450*/  FFMA.FTZ R12, R12, R43, R51 ;  /* 0x0000002b0c0c7223 */ /* 0x000fe20000010033 */
[----:B------:R-:W-:Y:S01]  /*a460*/  FMUL.FTZ R43, R14, R47 ;  /* 0x0000002f0e2b7220 */ /* 0x000fe20000410000 */
[----:B------:R-:W-:Y:S01]  /*a470*/  FMUL.FTZ R51, R30, R49 ;  /* 0x000000311e337220 */ /* 0x000fe20000410000 */
[----:B------:R-:W-:Y:S01]  /*a480*/  FMUL.FTZ R14, R14, R29 ;  /* 0x0000001d0e0e7220 */ /* 0x000fe20000410000 */
[----:B------:R-:W-:Y:S01]  /*a490*/  FMUL.FTZ R36, R30, R37 ;  /* 0x000000251e247220 */ /* 0x000fe20000410000 */
[----:B------:R-:W-:Y:S01]  /*a4a0*/  FFMA.FTZ R43, R44, R29, -R43 ;  /* 0x0000001d2c2b7223 */ /* 0x000fe2000001082b */
[----:B------:R-:W-:Y:S01]  /*a4b0*/  FFMA.FTZ R30, R46, R37, -R51 ;  /* 0x000000252e1e7223 */ /* 0x000fe20000010833 */
[----:B------:R-:W-:Y:S01]  /*a4c0*/  FFMA.FTZ R14, R44, R47, R14 ;  /* 0x0000002f2c0e7223 */ /* 0x000fe2000001000e */
[----:B------:R-:W-:Y:S01]  /*a4d0*/  FFMA.FTZ R49, R46, R49, R36 ;  /* 0x000000312e317223 */ /* 0x000fe20000010024 */
[----:B------:R-:W-:Y:S02]  /*a4e0*/  F2FP.BF16.F32.PACK_AB R31, R31, R40 ;  /* 0x000000281f1f723e */ /* 0x000fe400000010ff */
[----:B------:R-:W-:-:S02]  /*a4f0*/  F2FP.BF16.F32.PACK_AB R29, R41, R38 ;  /* 0x00000026291d723e */ /* 0x000fc400000010ff */
[----:B------:R-:W-:Y:S02]  /*a500*/  F2FP.BF16.F32.PACK_AB R30, R30, R43 ;  /* 0x0000002b1e1e723e */ /* 0x000fe400000010ff */
[----:B------:R-:W-:Y:S02]  /*a510*/  F2FP.BF16.F32.PACK_AB R39, R42, R39 ;  /* 0x000000272a27723e */ /* 0x000fe400000010ff */
[----:B------:R-:W-:Y:S02]  /*a520*/  F2FP.BF16.F32.PACK_AB R45, R48, R45 ;  /* 0x0000002d302d723e */ /* 0x000fe400000010ff */
[----:B------:R-:W-:Y:S01]  /*a530*/  F2FP.BF16.F32.PACK_AB R38, R28, R15 ;  /* 0x0000000f1c26723e */ /* 0x000fe200000010ff */
[----:B------:R-:W-:Y:S01]  /*a540*/  IMAD.MOV.U32 R15, RZ, RZ, R31 ;  /* 0x000000ffff0f7224 */ /* 0x000fe200078e001f */
[----:B------:R-:W-:Y:S01]  /*a550*/  F2FP.BF16.F32.PACK_AB R44, R49, R14 ;  /* 0x0000000e312c723e */ /* 0x000fe200000010ff */
[----:B------:R-:W-:Y:S01]  /*a560*/  IMAD.MOV.U32 R14, RZ, RZ, R30 ;  /* 0x000000ffff0e7224 */ /* 0x000fe200078e001e */
[----:B------:R-:W-:Y:S01]  /*a570*/  F2FP.BF16.F32.PACK_AB R28, R12, R13 ;  /* 0x0000000d0c1c723e */ /* 0x000fe200000010ff */
[----:B------:R-:W-:-:S02]  /*a580*/  IMAD.MOV.U32 R12, RZ, RZ, R38 ;  /* 0x000000ffff0c7224 */ /* 0x000fc400078e0026 */
[----:B------:R-:W-:Y:S02]  /*a590*/  IMAD.MOV.U32 R13, RZ, RZ, R39 ;  /* 0x000000ffff0d7224 */ /* 0x000fe400078e0027 */
[----:B------:R-:W-:Y:S02]  /*a5a0*/  IMAD.MOV.U32 R30, RZ, RZ, R44 ;  /* 0x000000ffff1e7224 */ /* 0x000fe400078e002c */
[----:B------:R-:W-:-:S07]  /*a5b0*/  IMAD.MOV.U32 R31, RZ, RZ, R45 ;  /* 0x000000ffff1f7224 */ /* 0x000fce00078e002d */
.L_x_546:
[----:B------:R-:W-:Y:S05]  /*a5c0*/  BSYNC B1 ;  /* 0x0000000000017941 */ /* 0x000fea0003800000 */
.L_x_545:
[----:B0-----:R0:W-:Y:S01]  /*a5d0*/  ST.E.128 desc[UR56][R34.64], R12 ;  /* 0x0000000c22007985 */ /* 0x0011e2000c101d38 */
[----:B------:R-:W-:-:S13]  /*a5e0*/  ISETP.GE.AND P3, PT, R11, R135, PT ;  /* 0x000000870b00720c */ /* 0x000fda0003f66270 */
[----:B------:R-:W-:Y:S05]  /*a5f0*/  @P3 BRA `(.L_x_493) ;  /* 0x0000000400d83947 */ /* 0x000fea0003800000 */
[----:B------:R-:W-:-:S05]  /*a600*/  IMAD.WIDE R32, R11, 0x2, R32 ;  /* 0x000000020b207825 */ /* 0x000fca00078e0220 */
[----:B-1----:R1:W-:Y:S01]  /*a610*/  ST.E.128 desc[UR56][R32.64], R28 ;  /* 0x0000001c20007985 */ /* 0x0023e2000c101d38 */
[----:B------:R-:W-:Y:S05]  /*a620*/  BRA `(.L_x_493) ;  /* 0x0000000400cc7947 */ /* 0x000fea0003800000 */
.L_x_458:
[----:B------:R-:W-:-:S06]  /*a630*/  UISETP.NE.AND UP0, UPT, UR58, 0x3, UPT ;  /* 0x000000033a00788c */ /* 0x000fcc000bf05270 */
[----:B------:R-:W-:-:S13]  /*a640*/  PLOP3.LUT P2, PT, PT, PT, UP0, 0x80, 0x0 ;  /* 0x000000000000781c */ /* 0x000fda0003f4f008 */
[----:B------:R-:W-:Y:S05]  /*a650*/  @!P2 BRA `(.L_x_547) ;  /* 0x000000000004a947 */ /* 0x000fea0003800000 */
[----:B------:R-:W-:Y:S01]  /*a660*/  BPT.TRAP 0x1 ;  /* 0x000000040000795c */ /* 0x000fe20000300000 */
.L_x_547:
[----:B------:R-:W-:Y:S01]  /*a670*/  IMAD R85, R18, 0x8, R2 ;  /* 0x0000000812557824 */ /* 0x000fe200078e0202 */
[----:B------:R-:W-:Y:S01]  /*a680*/  SHF.L.U32 R86, R167, 0x1f, RZ ;  /* 0x0000001fa7567819 */ /* 0x000fe200000006ff */
[----:B------:R-:W-:Y:S01]  /*a690*/  BSSY B1, `(.L_x_548) ;  /* 0x0000004000017945 */ /* 0x000fe20003800000 */
[----:B------:R-:W-:Y:S02]  /*a6a0*/  SHF.R.S32.HI R82, RZ, 0x1f, R81 ;  /* 0x0000001fff527819 */ /* 0x000fe40000011451 */
[----:B------:R-:W1:Y:S02]  /*a6b0*/  SYNCS.PHASECHK.TRANS64.TRYWAIT P3, [R85+URZ+0x2a890], R86 ;  /* 0x02a89056550075a7 */ /* 0x000e64000806017f */
[----:B-1----:R-:W-:Y:S05]  /*a6c0*/  @!P3 BRA `(.L_x_549) ;  /* 0x0000016400a8b947 */ /* 0x002fea0003800000 */
.L_x_809:
[----:B------:R-:W-:Y:S05]  /*a6d0*/  BSYNC B1 ;  /* 0x0000000000017941 */ /* 0x000fea0003800000 */
.L_x_548:
[----:B------:R-:W-:Y:S01]  /*a6e0*/  ULDC.64 UR4, c[0x0][0x300] ;  /* 0x0000c00000047ab9 */ /* 0x000fe20000000a00 */
[----:B-----5:R-:W-:Y:S01]  /*a6f0*/  SHF.R.S32.HI R83, RZ, 0x1f, R80 ;  /* 0x0000001fff537819 */ /* 0x020fe20000011450 */
[----:B------:R-:W-:Y:S01]  /*a700*/  IMAD R14, R82, UR4, RZ ;  /* 0x00000004520e7c24 */ /* 0x000fe2000f8e02ff */
[----:B------:R-:W-:Y:S01]  /*a710*/  ULDC.64 UR6, c[0x0][0x2e8] ;  /* 0x0000ba0000067ab9 */ /* 0x000fe20000000a00 */
[----:B0-----:R-:W-:-:S04]  /*a720*/  IMAD.WIDE.U32 R12, R81, UR4, RZ ;  /* 0x00000004510c7c25 */ /* 0x001fc8000f8e00ff */
[----:B------:R-:W-:Y:S01]  /*a730*/  IMAD R11, R81, UR5, R14 ;  /* 0x00000005510b7c24 */ /* 0x000fe2000f8e020e */
[----:B------:R-:W-:Y:S01]  /*a740*/  ULDC.64 UR4, c[0x0][0x310] ;  /* 0x0000c40000047ab9 */ /* 0x000fe20000000a00 */
[----:B------:R-:W-:Y:S02]  /*a750*/  IMAD R84, R24, -0x60, R25 ;  /* 0xffffffa018547824 */ /* 0x000fe400078e0219 */
[----:B------:R-:W-:Y:S02]  /*a760*/  IMAD R15, R83, UR4, RZ ;  /* 0x00000004530f7c24 */ /* 0x000fe4000f8e02ff */
[----:B------:R-:W-:Y:S01]  /*a770*/  IMAD.IADD R13, R13, 0x1, R11 ;  /* 0x000000010d0d7824 */ /* 0x000fe200078e020b */
[----:B------:R-:W-:Y:S01]  /*a780*/  VIMNMX R84, R84, 0x60, PT ;  /* 0x0000006054547848 */ /* 0x000fe20003fe0100 */
[C---:B------:R-:W-:Y:S02]  /*a790*/  IMAD R15, R80.reuse, UR5, R15 ;  /* 0x00000005500f7c24 */ /* 0x040fe4000f8e020f */
[----:B------:R-:W-:Y:S01]  /*a7a0*/  IMAD.WIDE.U32 R12, R80, UR4, R12 ;  /* 0x00000004500c7c25 */ /* 0x000fe2000f8e000c */
[----:B------:R-:W-:Y:S01]  /*a7b0*/  ULDC.64 UR4, c[0x0][0x308] ;  /* 0x0000c20000047ab9 */ /* 0x000fe20000000a00 */
[----:B------:R-:W-:-:S02]  /*a7c0*/  IADD3 R38, -R166, R84, RZ ;  /* 0x00000054a6267210 */ /* 0x000fc40007ffe1ff */
[----:B------:R-:W-:Y:S02]  /*a7d0*/  IMAD.IADD R13, R13, 0x1, R15 ;  /* 0x000000010d0d7824 */ /* 0x000fe400078e020f */
[----:B------:R-:W-:Y:S01]  /*a7e0*/  IMAD.WIDE.U32 R12, R162, UR4, R12 ;  /* 0x00000004a20c7c25 */ /* 0x000fe2000f8e000c */
[----:B------:R-:W-:-:S03]  /*a7f0*/  UMOV UR4, 0xffffffff ;  /* 0xffffffff00047882 */ /* 0x000fc60000000000 */
[----:B------:R-:W-:Y:S01]  /*a800*/  IMAD R37, R162, UR5, R13 ;  /* 0x00000005a2257c24 */ /* 0x000fe2000f8e020d */
[----:B------:R-:W-:-:S04]  /*a810*/  LEA R36, P3, R12, UR6, 0x1 ;  /* 0x000000060c247c11 */ /* 0x000fc8000f8608ff */
[----:B------:R-:W-:Y:S02]  /*a820*/  LEA.HI.X R37, R12, UR7, R37, 0x1, P3 ;  /* 0x000000070c257c11 */ /* 0x000fe400098f0c25 */
[----:B------:R-:W-:Y:S01]  /*a830*/  ISETP.GE.AND P3, PT, R38, 0x1, PT ;  /* 0x000000012600780c */ /* 0x000fe20003f66270 */
[----:B------:R-:W-:-:S12]  /*a840*/  BRA.DIV UR4, `(.L_x_550) ;  /* 0x00000166045c7947 */ /* 0x000fd8000b800000 */
[----:B------:R0:W2:Y:S04]  /*a850*/  SHFL.IDX PT, R40, R37, RZ, 0x1c1f ;  /* 0x001c1fff25287589 */ /* 0x0000a800000e0000 */
[----:B------:R0:W3:Y:S02]  /*a860*/  SHFL.IDX PT, R39, R36, RZ, 0x1c1f ;  /* 0x001c1fff24277589 */ /* 0x0000e400000e0000 */
.L_x_813:
[----:B------:R-:W-:Y:S04]  /*a870*/  BSSY B1, `(.L_x_551) ;  /* 0x0000025000017945 */ /* 0x000fe80003800000 */
[----:B------:R-:W-:Y:S05]  /*a880*/  @!P3 BRA `(.L_x_552) ;  /* 0x00000000008cb947 */ /* 0x000fea0003800000 */
[----:B------:R-:W-:Y:S02]  /*a890*/  ULDC UR4, c[0x0][0x2f4] ;  /* 0x0000bd0000047ab9 */ /* 0x000fe40000000800 */
[----:B------:R-:W-:Y:S02]  /*a8a0*/  ISETP.GE.AND P5, PT, R16, UR4, PT ;  /* 0x0000000410007c0c */ /* 0x000fe4000bfa6270 */
[----:B------:R-:W-:-:S11]  /*a8b0*/  ISETP.GE.AND P4, PT, R19, UR4, PT ;  /* 0x0000000413007c0c */ /* 0x000fd6000bf86270 */
[----:B------:R-:W4:Y:S01]  /*a8c0*/  @!P5 LDS.128 R12, [R29] ;  /* 0x000000001d0cd984 */ /* 0x000f220000000c00 */
[----:B---3--:R-:W-:-:S04]  /*a8d0*/  @!P5 LEA R34, P3, R16, R39, 0x1 ;  /* 0x000000271022d211 */ /* 0x008fc800078608ff */
[----:B--2---:R-:W-:Y:S02]  /*a8e0*/  @!P5 LEA.HI.X R35, R16, R40, R17, 0x1, P3 ;  /* 0x000000281023d211 */ /* 0x004fe400018f0c11 */
[----:B------:R-:W-:-:S04]  /*a8f0*/  @!P4 LEA R32, P3, R19, R39, 0x1 ;  /* 0x000000271320c211 */ /* 0x000fc800078608ff */
[----:B------:R-:W-:Y:S02]  /*a900*/  @!P4 LEA.HI.X R33, R19, R40, R165, 0x1, P3 ;  /* 0x000000281321c211 */ /* 0x000fe400018f0ca5 */
[----:B------:R-:W-:-:S13]  /*a910*/  ISETP.GE.AND P3, PT, R22, UR4, PT ;  /* 0x0000000416007c0c */ /* 0x000fda000bf66270 */
[----:B------:R-:W-:-:S04]  /*a920*/  @!P3 LEA R30, P6, R22, R39, 0x1 ;  /* 0x00000027161eb211 */ /* 0x000fc800078c08ff */
[----:B------:R-:W-:Y:S01]  /*a930*/  @!P3 LEA.HI.X R31, R22, R40, R176, 0x1, P6 ;  /* 0x00000028161fb211 */ /* 0x000fe200030f0cb0 */
[----:B----4-:R2:W-:Y:S01]  /*a940*/  @!P5 ST.E.128 desc[UR56][R34.64], R12 ;  /* 0x0000000c2200d985 */ /* 0x0105e2000c101d38 */
[----:B------:R-:W-:-:S13]  /*a950*/  ISETP.GE.AND P5, PT, R0, UR4, PT ;  /* 0x0000000400007c0c */ /* 0x000fda000bfa6270 */
[----:B------:R-:W3:Y:S01]  /*a960*/  @!P5 LDS.128 R12, [R28] ;  /* 0x000000001c0cd984 */ /* 0x000ee20000000c00 */
[----:B------:R-:W-:Y:S02]  /*a970*/  @!P5 IMAD.SHL.U32 R11, R163, 0x8, RZ ;  /* 0x00000008a30bd824 */ /* 0x000fe400078e00ff */
[----:B--2---:R-:W-:Y:S02]  /*a980*/  @!P5 IMAD.MOV.U32 R34, RZ, RZ, R39 ;  /* 0x000000ffff22d224 */ /* 0x004fe400078e0027 */
[----:B------:R-:W-:Y:S02]  /*a990*/  @!P5 IMAD.MOV.U32 R35, RZ, RZ, R40 ;  /* 0x000000ffff23d224 */ /* 0x000fe400078e0028 */
[----:B------:R-:W-:-:S05]  /*a9a0*/  @!P5 IMAD.WIDE R34, R11, 0x2, R34 ;  /* 0x000000020b22d825 */ /* 0x000fca00078e0222 */
[----:B---3--:R2:W-:Y:S01]  /*a9b0*/  @!P5 ST.E.128 desc[UR56][R34.64], R12 ;  /* 0x0000000c2200d985 */ /* 0x0085e2000c101d38 */
[----:B------:R-:W-:-:S13]  /*a9c0*/  ISETP.GE.AND P5, PT, R3, UR4, PT ;  /* 0x0000000403007c0c */ /* 0x000fda000bfa6270 */
[----:B------:R-:W3:Y:S01]  /*a9d0*/  @!P5 LDS.128 R12, [R29+0x3000] ;  /* 0x003000001d0cd984 */ /* 0x000ee20000000c00 */
[----:B------:R-:W-:Y:S02]  /*a9e0*/  @!P5 IMAD.SHL.U32 R11, R164, 0x8, RZ ;  /* 0x00000008a40bd824 */ /* 0x000fe400078e00ff */
[----:B--2---:R-:W-:Y:S02]  /*a9f0*/  @!P5 IMAD.MOV.U32 R34, RZ, RZ, R39 ;  /* 0x000000ffff22d224 */ /* 0x004fe400078e0027 */
[----:B------:R-:W-:Y:S02]  /*aa00*/  @!P5 IMAD.MOV.U32 R35, RZ, RZ, R40 ;  /* 0x000000ffff23d224 */ /* 0x000fe400078e0028 */
[----:B------:R-:W-:-:S05]  /*aa10*/  @!P5 IMAD.WIDE R34, R11, 0x2, R34 ;  /* 0x000000020b22d825 */ /* 0x000fca00078e0222 */
[----:B---3--:R2:W-:Y:S01]  /*aa20*/  @!P5 ST.E.128 desc[UR56][R34.64], R12 ;  /* 0x0000000c2200d985 */ /* 0x0085e2000c101d38 */
[----:B------:R-:W-:-:S03]  /*aa30*/  ISETP.GE.AND P5, PT, R23, UR4, PT ;  /* 0x0000000417007c0c */ /* 0x000fc6000bfa6270 */
[----:B------:R-:W3:Y:S10]  /*aa40*/  @!P4 LDS.128 R12, [R28+0x3000] ;  /* 0x003000001c0cc984 */ /* 0x000ef40000000c00 */
[----:B--2---:R-:W-:-:S04]  /*aa50*/  @!P5 LEA R34, P6, R23, R39, 0x1 ;  /* 0x000000271722d211 */ /* 0x004fc800078c08ff */
[----:B------:R-:W-:Y:S01]  /*aa60*/  @!P5 LEA.HI.X R35, R23, R40, R175, 0x1, P6 ;  /* 0x000000281723d211 */ /* 0x000fe200030f0caf */
[----:B---3--:R-:W-:Y:S04]  /*aa70*/  @!P4 ST.E.128 desc[UR56][R32.64], R12 ;  /* 0x0000000c2000c985 */ /* 0x008fe8000c101d38 */
[----:B------:R-:W2:Y:S04]  /*aa80*/  @!P3 LDS.128 R12, [R29+0x6000] ;  /* 0x006000001d0cb984 */ /* 0x000ea80000000c00 */
[----:B--2---:R-:W-:Y:S04]  /*aa90*/  @!P3 ST.E.128 desc[UR56][R30.64], R12 ;  /* 0x0000000c1e00b985 */ /* 0x004fe8000c101d38 */
[----:B------:R-:W2:Y:S04]  /*aaa0*/  @!P5 LDS.128 R12, [R28+0x6000] ;  /* 0x006000001c0cd984 */ /* 0x000ea80000000c00 */
[----:B--2---:R4:W-:Y:S02]  /*aab0*/  @!P5 ST.E.128 desc[UR56][R34.64], R12 ;  /* 0x0000000c2200d985 */ /* 0x0049e4000c101d38 */
.L_x_552:
[----:B------:R-:W-:Y:S05]  /*aac0*/  BSYNC B1 ;  /* 0x0000000000017941 */ /* 0x000fea0003800000 */
.L_x_551:
[----:B------:R-:W-:-:S03]  /*aad0*/  UMOV UR4, 0xffffffff ;  /* 0xffffffff00047882 */ /* 0x000fc60000000000 */
[----:B------:R-:W-:Y:S05]  /*aae0*/  BRA.DIV UR4, `(.L_x_553) ;  /* 0x0000016604007947 */ /* 0x000fea000b800000 */
[----:B--2---:R2:W0:Y:S04]  /*aaf0*/  SHFL.IDX PT, R40, R37, 0x1, 0x1c1f ;  /* 0x003c1f0025287f89 */ /* 0x00442800000e0000 */
[----:B---3--:R2:W3:Y:S02]  /*ab00*/  SHFL.IDX PT, R39, R36, 0x1, 0x1c1f ;  /* 0x003c1f0024277f89 */ /* 0x0084e400000e0000 */
.L_x_817:
[----:B------:R-:W-:-:S13]  /*ab10*/  ISETP.GE.AND P3, PT, R38, 0x41, PT ;  /* 0x000000412600780c */ /* 0x000fda0003f66270 */
[----:B------:R-:W-:Y:S05]  /*ab20*/  @!P3 BRA `(.L_x_493) ;  /* 0x00000000008cb947 */ /* 0x000fea0003800000 */
[----:B------:R-:W-:Y:S02]  /*ab30*/  ULDC UR4, c[0x0][0x2f4] ;  /* 0x0000bd0000047ab9 */ /* 0x000fe40000000800 */
[----:B------:R-:W-:Y:S02]  /*ab40*/  ISETP.GE.AND P5, PT, R16, UR4, PT ;  /* 0x0000000410007c0c */ /* 0x000fe4000bfa6270 */
[----:B------:R-:W-:-:S11]  /*ab50*/  ISETP.GE.AND P4, PT, R19, UR4, PT ;  /* 0x0000000413007c0c */ /* 0x000fd6000bf86270 */
[----:B----4-:R-:W4:Y:S01]  /*ab60*/  @!P5 LDS.128 R12, [R29+0x2000] ;  /* 0x002000001d0cd984 */ /* 0x010f220000000c00 */
[----:B---3--:R-:W-:-:S04]  /*ab70*/  @!P5 LEA R34, P3, R16, R39, 0x1 ;  /* 0x000000271022d211 */ /* 0x008fc800078608ff */
[----:B0-----:R-:W-:Y:S02]  /*ab80*/  @!P5 LEA.HI.X R35, R16, R40, R17, 0x1, P3 ;  /* 0x000000281023d211 */ /* 0x001fe400018f0c11 */
[----:B------:R-:W-:-:S04]  /*ab90*/  @!P4 LEA R32, P3, R19, R39, 0x1 ;  /* 0x000000271320c211 */ /* 0x000fc800078608ff */
[----:B------:R-:W-:Y:S02]  /*aba0*/  @!P4 LEA.HI.X R33, R19, R40, R165, 0x1, P3 ;  /* 0x000000281321c211 */ /* 0x000fe400018f0ca5 */
[----:B------:R-:W-:-:S13]  /*abb0*/  ISETP.GE.AND P3, PT, R22, UR4, PT ;  /* 0x0000000416007c0c */ /* 0x000fda000bf66270 */
[----:B------:R-:W-:-:S04]  /*abc0*/  @!P3 LEA R30, P6, R22, R39, 0x1 ;  /* 0x00000027161eb211 */ /* 0x000fc800078c08ff */
[----:B------:R-:W-:Y:S01]  /*abd0*/  @!P3 LEA.HI.X R31, R22, R40, R176, 0x1, P6 ;  /* 0x00000028161fb211 */ /* 0x000fe200030f0cb0 */
[----:B----4-:R0:W-:Y:S01]  /*abe0*/  @!P5 ST.E.128 desc[UR56][R34.64], R12 ;  /* 0x0000000c2200d985 */ /* 0x0101e2000c101d38 */
[----:B------:R-:W-:-:S13]  /*abf0*/  ISETP.GE.AND P5, PT, R0, UR4, PT ;  /* 0x0000000400007c0c */ /* 0x000fda000bfa6270 */
[----:B------:R-:W3:Y:S01]  /*ac00*/  @!P5 LDS.128 R12, [R28+0x2000] ;  /* 0x002000001c0cd984 */ /* 0x000ee20000000c00 */
[----:B------:R-:W-:Y:S02]  /*ac10*/  @!P5 IMAD.SHL.U32 R11, R163, 0x8, RZ ;  /* 0x00000008a30bd824 */ /* 0x000fe400078e00ff */
[----:B0-----:R-:W-:Y:S02]  /*ac20*/  @!P5 IMAD.MOV.U32 R34, RZ, RZ, R39 ;  /* 0x000000ffff22d224 */ /* 0x001fe400078e0027 */
[----:B------:R-:W-:Y:S02]  /*ac30*/  @!P5 IMAD.MOV.U32 R35, RZ, RZ, R40 ;  /* 0x000000ffff23d224 */ /* 0x000fe400078e0028 */
[----:B------:R-:W-:-:S05]  /*ac40*/  @!P5 IMAD.WIDE R34, R11, 0x2, R34 ;  /* 0x000000020b22d825 */ /* 0x000fca00078e0222 */
[----:B---3--:R0:W-:Y:S01]  /*ac50*/  @!P5 ST.E.128 desc[UR56][R34.64], R12 ;  /* 0x0000000c2200d985 */ /* 0x0081e2000c101d38 */
[----:B------:R-:W-:-:S13]  /*ac60*/  ISETP.GE.AND P5, PT, R3, UR4, PT ;  /* 0x0000000403007c0c */ /* 0x000fda000bfa6270 */
[----:B------:R-:W3:Y:S01]  /*ac70*/  @!P5 LDS.128 R12, [R29+0x5000] ;  /* 0x005000001d0cd984 */ /* 0x000ee20000000c00 */
[----:B------:R-:W-:Y:S02]  /*ac80*/  @!P5 IMAD.SHL.U32 R11, R164, 0x8, RZ ;  /* 0x00000008a40bd824 */ /* 0x000fe400078e00ff */
[----:B0-----:R-:W-:Y:S02]  /*ac90*/  @!P5 IMAD.MOV.U32 R34, RZ, RZ, R39 ;  /* 0x000000ffff22d224 */ /* 0x001fe400078e0027 */
[----:B------:R-:W-:Y:S02]  /*aca0*/  @!P5 IMAD.MOV.U32 R35, RZ, RZ, R40 ;  /* 0x000000ffff23d224 */ /* 0x000fe400078e0028 */
[----:B------:R-:W-:-:S05]  /*acb0*/  @!P5 IMAD.WIDE R34, R11, 0x2, R34 ;  /* 0x000000020b22d825 */ /* 0x000fca00078e0222 */
[----:B---3--:R0:W-:Y:S01]  /*acc0*/  @!P5 ST.E.128 desc[UR56][R34.64], R12 ;  /* 0x0000000c2200d985 */ /* 0x0081e2000c101d38 */
[----:B------:R-:W-:-:S03]  /*acd0*/  ISETP.GE.AND P5, PT, R23, UR4, PT ;  /* 0x0000000417007c0c */ /* 0x000fc6000bfa6270 */
[----:B------:R-:W3:Y:S10]  /*ace0*/  @!P4 LDS.128 R12, [R28+0x5000] ;  /* 0x005000001c0cc984 */ /* 0x000ef40000000c00 */
[----:B0-----:R-:W-:-:S04]  /*acf0*/  @!P5 LEA R34, P6, R23, R39, 0x1 ;  /* 0x000000271722d211 */ /* 0x001fc800078c08ff */
[----:B------:R-:W-:Y:S01]  /*ad00*/  @!P5 LEA.HI.X R35, R23, R40, R175, 0x1, P6 ;  /* 0x000000281723d211 */ /* 0x000fe200030f0caf */
[----:B---3--:R-:W-:Y:S04]  /*ad10*/  @!P4 ST.E.128 desc[UR56][R32.64], R12 ;  /* 0x0000000c2000c985 */ /* 0x008fe8000c101d38 */
[----:B------:R-:W0:Y:S04]  /*ad20*/  @!P3 LDS.128 R12, [R29+0x8000] ;  /* 0x008000001d0cb984 */ /* 0x000e280000000c00 */
[----:B0-----:R-:W-:Y:S04]  /*ad30*/  @!P3 ST.E.128 desc[UR56][R30.64], R12 ;  /* 0x0000000c1e00b985 */ /* 0x001fe8000c101d38 */
[----:B------:R-:W0:Y:S04]  /*ad40*/  @!P5 LDS.128 R12, [R28+0x8000] ;  /* 0x008000001c0cd984 */ /* 0x000e280000000c00 */
[----:B0-----:R0:W-:Y:S02]  /*ad50*/  @!P5 ST.E.128 desc[UR56][R34.64], R12 ;  /* 0x0000000c2200d985 */ /* 0x0011e4000c101d38 */
.L_x_493:
[----:B------:R-:W-:Y:S05]  /*ad60*/  BSYNC B0 ;  /* 0x0000000000007941 */ /* 0x000fea0003800000 */
.L_x_457:
[----:B---3--:R-:W3:Y:S01]  /*ad70*/  S2R R11, SR_TID.X ;  /* 0x00000000000b7919 */ /* 0x008ee20000002100 */
[----:B------:R-:W-:Y:S01]  /*ad80*/  @!PT LDS RZ, [RZ] ;  /* 0x00000000fffff984 */ /* 0x000fe20000000800 */
[----:B------:R-:W-:Y:S01]  /*ad90*/  @!PT LDS RZ, [RZ] ;  /* 0x00000000fffff984 */ /* 0x000fe20000000800 */
[----:B------:R-:W-:Y:S01]  /*ada0*/  @!PT LDS RZ, [RZ] ;  /* 0x00000000fffff984 */ /* 0x000fe20000000800 */
[----:B------:R-:W-:Y:S01]  /*adb0*/  @!PT LDS RZ, [RZ] ;  /* 0x00000000fffff984 */ /* 0x000fe20000000800 */
[----:B------:R5:W-:Y:S06]  /*adc0*/  MEMBAR.ALL.CTA ;  /* 0x0000000000007992 */ /* 0x000bec0000008000 */
[----:B-----5:R-:W5:Y:S01]  /*add0*/  FENCE.VIEW.ASYNC.S ;  /* 0x00000000000073c6 */ /* 0x020f620000000000 */
[----:B------:R-:W-:Y:S05]  /*ade0*/  WARPSYNC.ALL ;  /* 0x0000000000007948 */ /* 0x000fea0003800000 */
[----:B------:R-:W-:Y:S01]  /*adf0*/  BSSY B0, `(.L_x_554) ;  /* 0x0000009000007945 */ /* 0x000fe20003800000 */
[----:B---3--:R-:W-:Y:S01]  /*ae00*/  LOP3.LUT R11, R11, 0x7f, RZ, 0xc0, !PT ;  /* 0x0000007f0b0b7812 */ /* 0x008fe200078ec0ff */
[----:B-----5:R3:W-:Y:S03]  /*ae10*/  BAR.SYNC.DEFER_BLOCKING R218, 0x80 ;  /* 0x000200da0000751d */ /* 0x0207e60000010000 */
[----:B------:R-:W-:-:S13]  /*ae20*/  ISETP.NE.AND P3, PT, R11, RZ, PT ;  /* 0x000000ff0b00720c */ /* 0x000fda0003f65270 */
[----:B------:R-:W-:-:S05]  /*ae30*/  @!P3 VIADD R11, R85, 0x2a8a0 ;  /* 0x0002a8a0550bb836 */ /* 0x000fca0000000000 */
[----:B------:R-:W-:-:S04]  /*ae40*/  @!P3 PRMT R11, RZ, 0x654, R11 ;  /* 0x00000654ff0bb816 */ /* 0x000fc8000000000b */
[----:B------:R3:W-:Y:S01]  /*ae50*/  @!P3 SYNCS.ARRIVE.TRANS64.RED.A1T0 RZ, [R11+URZ], RZ ;  /* 0x000000ff0bffb9a7 */ /* 0x0007e2000810043f */
[----:B------:R-:W-:Y:S05]  /*ae60*/  @!P2 BRA `(.L_x_555) ;  /* 0x000000000004a947 */ /* 0x000fea0003800000 */
[----:B------:R-:W-:Y:S01]  /*ae70*/  BPT.TRAP 0x1 ;  /* 0x000000040000795c */ /* 0x000fe20000300000 */
.L_x_555:
[----:B------:R-:W-:Y:S05]  /*ae80*/  BSYNC B0 ;  /* 0x0000000000007941 */ /* 0x000fea0003800000 */
.L_x_554:
[----:B------:R-:W5:Y:S01]  /*ae90*/  SYNCS.PHASECHK.TRANS64.TRYWAIT P2, [R85+URZ+0x2a8b0], R86 ;  /* 0x02a8b056550075a7 */ /* 0x000f62000804017f */
[----:B------:R-:W-:Y:S04]  /*aea0*/  BSSY B0, `(.L_x_556) ;  /* 0x0000002000007945 */ /* 0x000fe80003800000 */
[----:B-----5:R-:W-:Y:S05]  /*aeb0*/  @!P2 BRA `(.L_x_557) ;  /* 0x000001600058a947 */ /* 0x020fea0003800000 */
.L_x_818:
[----:B------:R-:W-:Y:S05]  /*aec0*/  BSYNC B0 ;  /* 0x0000000000007941 */ /* 0x000fea0003800000 */
.L_x_556:
[----:B------:R-:W-:Y:S01]  /*aed0*/  ULDC.64 UR4, c[0x0][0x328] ;  /* 0x0000ca0000047ab9 */ /* 0x000fe20000000a00 */
[----:B------:R-:W-:Y:S01]  /*aee0*/  ULDC.64 UR6, c[0x0][0x318] ;  /* 0x0000c60000067ab9 */ /* 0x000fe20000000a00 */
[----:B------:R-:W-:Y:S01]  /*aef0*/  IMAD R82, R82, UR4, RZ ;  /* 0x0000000452527c24 */ /* 0x000fe2000f8e02ff */
[----:B------:R-:W-:Y:S01]  /*af00*/  BSSY B0, `(.L_x_558) ;  /* 0x000002b000007945 */ /* 0x000fe20003800000 */
[----:B0-2-4-:R-:W-:-:S04]  /*af10*/  IMAD.WIDE.U32 R12, R81, UR4, RZ ;  /* 0x00000004510c7c25 */ /* 0x015fc8000f8e00ff */
[----:B------:R-:W-:Y:S01]  /*af20*/  IMAD R81, R81, UR5, R82 ;  /* 0x0000000551517c24 */ /* 0x000fe2000f8e0252 */
[----:B------:R-:W-:Y:S01]  /*af30*/  ULDC.64 UR4, c[0x0][0x338] ;  /* 0x0000ce0000047ab9 */ /* 0x000fe20000000a00 */
[----:B------:R-:W-:Y:S02]  /*af40*/  IMAD.IADD R84, R84, 0x1, -R166 ;  /* 0x0000000154547824 */ /* 0x000fe400078e0aa6 */
[----:B------:R-:W-:Y:S02]  /*af50*/  IMAD R83, R83, UR4, RZ ;  /* 0x0000000453537c24 */ /* 0x000fe4000f8e02ff */
[----:B------:R-:W-:Y:S02]  /*af60*/  IMAD.IADD R13, R13, 0x1, R81 ;  /* 0x000000010d0d7824 */ /* 0x000fe400078e0251 */
[C---:B------:R-:W-:Y:S02]  /*af70*/  IMAD R83, R80.reuse, UR5, R83 ;  /* 0x0000000550537c24 */ /* 0x040fe4000f8e0253 */
[----:B------:R-:W-:Y:S01]  /*af80*/  IMAD.WIDE.U32 R12, R80, UR4, R12 ;  /* 0x00000004500c7c25 */ /* 0x000fe2000f8e000c */
[----:B------:R-:W-:-:S03]  /*af90*/  ULDC.64 UR4, c[0x0][0x330] ;  /* 0x0000cc0000047ab9 */ /* 0x000fc60000000a00 */
[----:B------:R-:W-:Y:S02]  /*afa0*/  IMAD.IADD R13, R13, 0x1, R83 ;  /* 0x000000010d0d7824 */ /* 0x000fe400078e0253 */
[----:B------:R-:W-:Y:S02]  /*afb0*/  IMAD R34, R18, 0x3000, R4 ;  /* 0x0000300012227824 */ /* 0x000fe400078e0204 */
[----:B------:R-:W-:-:S04]  /*afc0*/  IMAD.WIDE.U32 R12, R162, UR4, R12 ;  /* 0x00000004a20c7c25 */ /* 0x000fc8000f8e000c */
[----:B---3--:R-:W-:Y:S01]  /*afd0*/  IMAD R11, R162, UR5, R13 ;  /* 0x00000005a20b7c24 */ /* 0x008fe2000f8e020d */
[----:B------:R-:W-:-:S04]  /*afe0*/  LEA R35, P2, R12, UR6, 0x1 ;  /* 0x000000060c237c11 */ /* 0x000fc8000f8408ff */
[----:B------:R-:W-:Y:S01]  /*aff0*/  LEA.HI.X R36, R12, UR7, R11, 0x1, P2 ;  /* 0x000000070c247c11 */ /* 0x000fe200090f0c0b */
[----:B------:R-:W-:Y:S01]  /*b000*/  IMAD.IADD R11, R127, 0x1, R34 ;  /* 0x000000017f0b7824 */ /* 0x000fe200078e0222 */
[----:B------:R-:W-:Y:S01]  /*b010*/  ISETP.GE.AND P2, PT, R84, 0x1, PT ;  /* 0x000000015400780c */ /* 0x000fe20003f46270 */
[----:B-1----:R0:W1:Y:S01]  /*b020*/  SHFL.IDX PT, R30, R35, RZ, 0x1c1f ;  /* 0x001c1fff231e7589 */ /* 0x00206200000e0000 */
[----:B------:R-:W-:Y:S01]  /*b030*/  LEA R34, R34, R122, 0x1 ;  /* 0x0000007a22227211 */ /* 0x000fe200078e08ff */
[----:B------:R-:W-:Y:S02]  /*b040*/  IMAD R11, R11, 0x2, R122 ;  /* 0x000000020b0b7824 */ /* 0x000fe400078e027a */
[----:B------:R0:W2:Y:S08]  /*b050*/  SHFL.IDX PT, R31, R36, RZ, 0x1c1f ;  /* 0x001c1fff241f7589 */ /* 0x0000b000000e0000 */
[----:B0-----:R-:W-:Y:S05]  /*b060*/  @!P2 BRA `(.L_x_559) ;  /* 0x000000000050a947 */ /* 0x001fea0003800000 */
[----:B------:R-:W-:-:S13]  /*b070*/  ISETP.NE.AND P2, PT, R5, RZ, PT ;  /* 0x000000ff0500720c */ /* 0x000fda0003f45270 */
[----:B------:R-:W0:Y:S01]  /*b080*/  @P2 LDS.128 R12, [R34] ;  /* 0x00000000220c2984 */ /* 0x000e220000000c00 */
[----:B-1----:R-:W-:-:S04]  /*b090*/  @P2 LEA R32, P4, R16, R30, 0x1 ;  /* 0x0000001e10202211 */ /* 0x002fc800078808ff */
[----:B--2---:R-:W-:Y:S02]  /*b0a0*/  @P2 LEA.HI.X R33, R16, R31, R17, 0x1, P4 ;  /* 0x0000001f10212211 */ /* 0x004fe400020f0c11 */
[----:B------:R-:W-:-:S13]  /*b0b0*/  ISETP.NE.AND P4, PT, R21, RZ, PT ;  /* 0x000000ff1500720c */ /* 0x000fda0003f85270 */
[----:B------:R-:W-:-:S04]  /*b0c0*/  @P4 LEA R28, P5, R19, R30, 0x1 ;  /* 0x0000001e131c4211 */ /* 0x000fc800078a08ff */
[----:B------:R-:W-:Y:S01]  /*b0d0*/  @P4 LEA.HI.X R29, R19, R31, R165, 0x1, P5 ;  /* 0x0000001f131d4211 */ /* 0x000fe200028f0ca5 */
[----:B0-----:R0:W-:Y:S01]  /*b0e0*/  @P2 ST.E.128 desc[UR56][R32.64], R12 ;  /* 0x0000000c20002985 */ /* 0x0011e2000c101d38 */
[----:B------:R-:W-:-:S13]  /*b0f0*/  ISETP.NE.AND P2, PT, R10, RZ, PT ;  /* 0x000000ff0a00720c */ /* 0x000fda0003f45270 */
[----:B------:R-:W1:Y:S01]  /*b100*/  @P2 LDS.128 R12, [R11] ;  /* 0x000000000b0c2984 */ /* 0x000e620000000c00 */
[----:B------:R-:W-:-:S04]  /*b110*/  @P2 IMAD.SHL.U32 R37, R163, 0x8, RZ ;  /* 0x00000008a3252824 */ /* 0x000fc800078e00ff */
[----:B0-----:R-:W-:-:S05]  /*b120*/  @P2 IMAD.WIDE R32, R37, 0x2, R30 ;  /* 0x0000000225202825 */ /* 0x001fca00078e021e */
[----:B-1----:R-:W-:Y:S01]  /*b130*/  @P2 ST.E.128 desc[UR56][R32.64], R12 ;  /* 0x0000000c20002985 */ /* 0x002fe2000c101d38 */
[----:B------:R-:W-:-:S13]  /*b140*/  ISETP.NE.AND P2, PT, R20, RZ, PT ;  /* 0x000000ff1400720c */ /* 0x000fda0003f45270 */
[----:B------:R-:W0:Y:S01]  /*b150*/  @P2 LDS.128 R12, [R34+0x3000] ;  /* 0x00300000220c2984 */ /* 0x000e220000000c00 */
[----:B------:R-:W-:-:S04]  /*b160*/  @P2 IMAD.SHL.U32 R37, R164, 0x8, RZ ;  /* 0x00000008a4252824 */ /* 0x000fc800078e00ff */
[----:B------:R-:W-:-:S05]  /*b170*/  @P2 IMAD.WIDE R30, R37, 0x2, R30 ;  /* 0x00000002251e2825 */ /* 0x000fca00078e021e */
[----:B0-----:R-:W-:Y:S04]  /*b180*/  @P2 ST.E.128 desc[UR56][R30.64], R12 ;  /* 0x0000000c1e002985 */ /* 0x001fe8000c101d38 */
[----:B------:R-:W0:Y:S04]  /*b190*/  @P4 LDS.128 R12, [R11+0x3000] ;  /* 0x003000000b0c4984 */ /* 0x000e280000000c00 */
[----:B0-----:R0:W-:Y:S02]  /*b1a0*/  @P4 ST.E.128 desc[UR56][R28.64], R12 ;  /* 0x0000000c1c004985 */ /* 0x0011e4000c101d38 */
.L_x_559:
[----:B------:R-:W-:Y:S05]  /*b1b0*/  BSYNC B0 ;  /* 0x0000000000007941 */ /* 0x000fea0003800000 */
.L_x_558:
[----:B------:R-:W-:Y:S01]  /*b1c0*/  ISETP.GE.AND P2, PT, R84, 0x41, PT ;  /* 0x000000415400780c */ /* 0x000fe20003f46270 */
[----:B--2---:R2:W3:Y:S01]  /*b1d0*/  SHFL.IDX PT, R31, R36, 0x1, 0x1c1f ;  /* 0x003c1f00241f7f89 */ /* 0x0044e200000e0000 */
[----:B------:R-:W-:Y:S03]  /*b1e0*/  BSSY B0, `(.L_x_560) ;  /* 0x0000017000007945 */ /* 0x000fe60003800000 */
[----:B-1----:R2:W1:Y:S08]  /*b1f0*/  SHFL.IDX PT, R30, R35, 0x1, 0x1c1f ;  /* 0x003c1f00231e7f89 */ /* 0x00247000000e0000 */
[----:B--2---:R-:W-:Y:S05]  /*b200*/  @!P2 BRA `(.L_x_561) ;  /* 0x000000000050a947 */ /* 0x004fea0003800000 */
[----:B------:R-:W-:-:S13]  /*b210*/  ISETP.NE.AND P2, PT, R5, RZ, PT ;  /* 0x000000ff0500720c */ /* 0x000fda0003f45270 */
[----:B0-----:R-:W0:Y:S01]  /*b220*/  @P2 LDS.128 R12, [R34+0x2000] ;  /* 0x00200000220c2984 */ /* 0x001e220000000c00 */
[----:B-1----:R-:W-:-:S04]  /*b230*/  @P2 LEA R32, P4, R16, R30, 0x1 ;  /* 0x0000001e10202211 */ /* 0x002fc800078808ff */
[----:B---3--:R-:W-:Y:S02]  /*b240*/  @P2 LEA.HI.X R33, R16, R31, R17, 0x1, P4 ;  /* 0x0000001f10212211 */ /* 0x008fe400020f0c11 */
[----:B------:R-:W-:-:S13]  /*b250*/  ISETP.NE.AND P4, PT, R21, RZ, PT ;  /* 0x000000ff1500720c */ /* 0x000fda0003f85270 */
[----:B------:R-:W-:-:S04]  /*b260*/  @P4 LEA R28, P5, R19, R30, 0x1 ;  /* 0x0000001e131c4211 */ /* 0x000fc800078a08ff */
[----:B------:R-:W-:Y:S01]  /*b270*/  @P4 LEA.HI.X R29, R19, R31, R165, 0x1, P5 ;  /* 0x0000001f131d4211 */ /* 0x000fe200028f0ca5 */
[----:B0-----:R0:W-:Y:S01]  /*b280*/  @P2 ST.E.128 desc[UR56][R32.64], R12 ;  /* 0x0000000c20002985 */ /* 0x0011e2000c101d38 */
[----:B------:R-:W-:-:S13]  /*b290*/  ISETP.NE.AND P2, PT, R10, RZ, PT ;  /* 0x000000ff0a00720c */ /* 0x000fda0003f45270 */
[----:B------:R-:W1:Y:S01]  /*b2a0*/  @P2 LDS.128 R12, [R11+0x2000] ;  /* 0x002000000b0c2984 */ /* 0x000e620000000c00 */
        /* <DEDUP_REMOVED lines=10> */
.L_x_561:
[----:B------:R-:W-:Y:S05]  /*b350*/  BSYNC B0 ;  /* 0x0000000000007941 */ /* 0x000fea0003800000 */
.L_x_560:
[----:B------:R-:W4:Y:S01]  /*b360*/  LDL R11, [R1+0x38] ;  /* 0x00003800010b7983 */ /* 0x000f220000100800 */
[----:B------:R-:W-:Y:S01]  /*b370*/  @!P3 VIADD R85, R85, 0x2a8c0 ;  /* 0x0002a8c05555b836 */ /* 0x000fe20000000000 */
[----:B------:R-:W-:Y:S01]  /*b380*/  PLOP3.LUT P2, PT, PT, PT, PT, 0x8, 0x0 ;  /* 0x000000000000781c */ /* 0x000fe20003f4e170 */
[----:B------:R-:W-:Y:S01]  /*b390*/  VIADD R18, R18, 0x1 ;  /* 0x0000000112127836 */ /* 0x000fe20000000000 */
[----:B------:R-:W-:Y:S01]  /*b3a0*/  @!PT LDS RZ, [RZ] ;  /* 0x00000000fffff984 */ /* 0x000fe20000000800 */
[----:B------:R-:W-:Y:S01]  /*b3b0*/  @!PT LDS RZ, [RZ] ;  /* 0x00000000fffff984 */ /* 0x000fe20000000800 */
[----:B------:R-:W-:Y:S01]  /*b3c0*/  @!PT LDS RZ, [RZ] ;  /* 0x00000000fffff984 */ /* 0x000fe20000000800 */
[----:B------:R-:W-:Y:S01]  /*b3d0*/  @!PT LDS RZ, [RZ] ;  /* 0x00000000fffff984 */ /* 0x000fe20000000800 */
[----:B------:R5:W-:Y:S06]  /*b3e0*/  MEMBAR.ALL.CTA ;  /* 0x0000000000007992 */ /* 0x000bec0000008000 */
[----:B-----5:R-:W5:Y:S01]  /*b3f0*/  FENCE.VIEW.ASYNC.S ;  /* 0x00000000000073c6 */ /* 0x020f620000000000 */
[----:B------:R-:W-:Y:S01]  /*b400*/  @!P3 PRMT R85, RZ, 0x654, R85 ;  /* 0x00000654ff55b816 */ /* 0x000fe20000000055 */
[----:B-----5:R0:W-:Y:S06]  /*b410*/  BAR.SYNC.DEFER_BLOCKING R218, 0x80 ;  /* 0x000200da0000751d */ /* 0x0201ec0000010000 */
[----:B------:R1:W-:Y:S01]  /*b420*/  @!P3 SYNCS.ARRIVE.TRANS64.RED.A1T0 RZ, [R85+URZ], RZ ;  /* 0x000000ff55ffb9a7 */ /* 0x0003e2000810043f */
[----:B------:R-:W-:-:S04]  /*b430*/  ISETP.NE.AND P3, PT, R18, 0x2, PT ;  /* 0x000000021200780c */ /* 0x000fc80003f65270 */
[----:B0-2---:R-:W-:Y:S02]  /*b440*/  SEL R12, RZ, 0x1, P3 ;  /* 0x00000001ff0c7807 */ /* 0x005fe40001800000 */
[----:B------:R-:W-:Y:S02]  /*b450*/  SEL R18, R18, RZ, P3 ;  /* 0x000000ff12127207 */ /* 0x000fe40001800000 */
[----:B------:R-:W-:Y:S02]  /*b460*/  LOP3.LUT R167, R167, R12, RZ, 0x3c, !PT ;  /* 0x0000000ca7a77212 */ /* 0x000fe400078e3cff */
[----:B----4-:R-:W-:-:S13]  /*b470*/  LOP3.LUT P4, RZ, R11, 0x2, RZ, 0xc0, !PT ;  /* 0x000000020bff7812 */ /* 0x010fda000788c0ff */
[----:B-1----:R-:W-:Y:S05]  /*b480*/  @P4 BRA `(.L_x_562) ;  /* 0xffffff74009c4947 */ /* 0x002fea000383ffff */
.L_x_452:
[----:B------:R-:W-:Y:S01]  /*b490*/  BSSY B0, `(.L_x_563) ;  /* 0x0000005000007945 */ /* 0x000fe20003800000 */
[----:B------:R-:W-:-:S03]  /*b4a0*/  IMAD.MOV.U32 R3, RZ, RZ, RZ ;  /* 0x000000ffff037224 */ /* 0x000fc600078e00ff */
[----:B------:R-:W-:Y:S05]  /*b4b0*/  @P2 BRA `(.L_x_564) ;  /* 0x0000000000082947 */ /* 0x000fea0003800000 */
[----:B------:R-:W1:Y:S02]  /*b4c0*/  FENCE.VIEW.ASYNC.G ;  /* 0x00000000000073c6 */ /* 0x000e640000000100 */
[----:B-1----:R-:W-:Y:S06]  /*b4d0*/  BAR.ARV 0xc, 0x180 ;  /* 0x0306000000007b1d */ /* 0x002fec0000002000 */
.L_x_564:
[----:B------:R-:W-:Y:S05]  /*b4e0*/  BSYNC B0 ;  /* 0x0000000000007941 */ /* 0x000fea0003800000 */
.L_x_563:
[----:B------:R-:W2:Y:S01]  /*b4f0*/  LDL R0, [R1+0x38] ;  /* 0x0000380001007983 */ /* 0x000ea20000100800 */
[----:B------:R-:W-:Y:S01]  /*b500*/  BSSY B0, `(.L_x_565) ;  /* 0x0000020000007945 */ /* 0x000fe20003800000 */
[----:B--2---:R-:W-:-:S13]  /*b510*/  LOP3.LUT P0, RZ, R0, 0x4, RZ, 0xc0, !PT ;  /* 0x0000000400ff7812 */ /* 0x004fda000780c0ff */
        /* <DEDUP_REMOVED lines=30> */
.L_x_566:
[----:B------:R-:W-:Y:S05]  /*b700*/  BSYNC B0 ;  /* 0x0000000000007941 */ /* 0x000fea0003800000 */
.L_x_565:
[-C--:B------:R-:W-:Y:S01]  /*b710*/  IMAD R182, R200, R3.reuse, RZ ;  /* 0x00000003c8b67224 */ /* 0x080fe200078e02ff */
[----:B------:R-:W-:Y:S02]  /*b720*/  PLOP3.LUT P0, PT, PT, PT, PT, 0x80, 0x0 ;  /* 0x000000000000781c */ /* 0x000fe40003f0f070 */
[----:B------:R-:W-:Y:S02]  /*b730*/  CS2R R20, SRZ ;  /* 0x0000000000147805 */ /* 0x000fe4000001ff00 */
[----:B------:R-:W-:Y:S02]  /*b740*/  CS2R R86, SRZ ;  /* 0x0000000000567805 */ /* 0x000fe4000001ff00 */
[----:B------:R-:W-:Y:S02]  /*b750*/  CS2R R84, SRZ ;  /* 0x0000000000547805 */ /* 0x000fe4000001ff00 */
[----:B------:R-:W-:Y:S02]  /*b760*/  VIADDMNMX R72, R182, R3, R142, PT ;  /* 0x00000003b6487246 */ /* 0x000fe4000380018e */
[----:B------:R-:W-:-:S02]  /*b770*/  CS2R R82, SRZ ;  /* 0x0000000000527805 */ /* 0x000fc4000001ff00 */
[----:B------:R-:W-:Y:S02]  /*b780*/  CS2R R80, SRZ ;  /* 0x0000000000507805 */ /* 0x000fe4000001ff00 */
[----:B------:R-:W-:Y:S02]  /*b790*/  CS2R R78, SRZ ;  /* 0x00000000004e7805 */ /* 0x000fe4000001ff00 */
[----:B------:R-:W-:Y:S02]  /*b7a0*/  ISETP.GT.AND P1, PT, R72, R182, PT ;  /* 0x000000b64800720c */ /* 0x000fe40003f24270 */
        /* <DEDUP_REMOVED lines=28> */
[----:B------:R-:W2:Y:S01]  /*b970*/  LDL R0, [R1+0x64] ;  /* 0x0000640001007983 */ /* 0x000ea20000100800 */
[----:B------:R-:W-:-:S06]  /*b980*/  ULOP3.LUT UP0, URZ, UR59, 0x1bf, URZ, 0xc0, !UPT ;  /* 0x000001bf3b3f7892 */ /* 0x000fcc000f80c03f */
[----:B------:R-:W-:Y:S01]  /*b990*/  PLOP3.LUT P0, PT, PT, PT, UP0, 0x80, 0x0 ;  /* 0x000000000000781c */ /* 0x000fe20003f0f008 */
[----:B--2---:R-:W1:Y:S02]  /*b9a0*/  SHFL.IDX PT, R0, R0, RZ, 0x1f ;  /* 0x00001fff00007589 */ /* 0x004e6400000e0000 */
[----:B-1----:R-:W-:-:S04]  /*b9b0*/  LEA.HI R3, R0, R0, RZ, 0x1 ;  /* 0x0000000000037211 */ /* 0x002fc800078f08ff */
[----:B------:R-:W-:-:S04]  /*b9c0*/  LOP3.LUT R3, R3, 0x1e, RZ, 0xc0, !PT ;  /* 0x0000001e03037812 */ /* 0x000fc800078ec0ff */
[----:B------:R-:W-:-:S04]  /*b9d0*/  IADD3 R3, R0, -R3, RZ ;  /* 0x8000000300037210 */ /* 0x000fc80007ffe0ff */
[----:B------:R-:W-:-:S04]  /*b9e0*/  LEA R3, R3, UR59, 0xd ;  /* 0x0000003b03037c11 */ /* 0x000fc8000f8e68ff */
[----:B------:R-:W-:-:S04]  /*b9f0*/  SHF.R.U32.HI R3, RZ, 0x4, R3 ;  /* 0x00000004ff037819 */ /* 0x000fc80000011603 */
[----:B------:R-:W-:Y:S01]  /*ba00*/  LOP3.LUT R36, R3, 0x3fff, RZ, 0xc0, !PT ;  /* 0x00003fff03247812 */ /* 0x000fe200078ec0ff */
[----:B------:R-:W-:Y:S06]  /*ba10*/  @!P0 BRA `(.L_x_568) ;  /* 0x0000000000408947 */ /* 0x000fec0003800000 */
[----:B------:R-:W-:Y:S01]  /*ba20*/  MOV R14, 0x0 ;  /* 0x00000000000e7802 */ /* 0x000fe20000000f00 */
[----:B------:R-:W-:Y:S01]  /*ba30*/  ULDC.64 UR4, c[0x4][0x90] ;  /* 0x0100240000047ab9 */ /* 0x000fe20000000a00 */
[----:B------:R-:W-:Y:S01]  /*ba40*/  ULDC.64 UR6, c[0x4][0x98] ;  /* 0x0100260000067ab9 */ /* 0x000fe20000000a00 */
[----:B------:R-:W-:Y:S02]  /*ba50*/  IMAD.U32 R4, RZ, RZ, UR4 ;  /* 0x00000004ff047e24 */ /* 0x000fe4000f8e00ff */
        /* <DEDUP_REMOVED lines=8> */
[----:B------:R-:W-:Y:S02]  /*bae0*/  IMAD.MOV.U32 R12, RZ, RZ, 0x1 ;  /* 0x00000001ff0c7424 */ /* 0x000fe400078e00ff */
[----:B------:R-:W-:-:S07]  /*baf0*/  IMAD.MOV.U32 R13, RZ, RZ, RZ ;  /* 0x000000ffff0d7224 */ /* 0x000fce00078e00ff */
[----:B------:R-:W-:-:S07]  /*bb00*/  LEPC R20, `(.L_x_568) ;  /* 0x000000001014794e */ /* 0x000fce0000000000 */
[----:B-1-3-5:R-:W-:Y:S05]  /*bb10*/  CALL.ABS.NOINC R14 ;  /* 0x000000000e007343 */ /* 0x02afea0003c00000 */
.L_x_568:
[----:B------:R-:W-:Y:S02]  /*bb20*/  ULDC UR4, c[0x0][0x3f4] ;  /* 0x0000fd0000047ab9 */ /* 0x000fe40000000800 */
[----:B------:R-:W-:-:S13]  /*bb30*/  ISETP.LT.AND P0, PT, RZ, UR4, PT ;  /* 0x00000004ff007c0c */ /* 0x000fda000bf01270 */
[----:B------:R-:W-:Y:S05]  /*bb40*/  @P0 BRA `(.L_x_569) ;  /* 0x00000000003c0947 */ /* 0x000fea0003800000 */
[----:B------:R-:W-:-:S04]  /*bb50*/  LEA.HI R0, R191, R191, RZ, 0x1 ;  /* 0x000000bfbf007211 */ /* 0x000fc800078f08ff */
[----:B------:R-:W-:-:S05]  /*bb60*/  LOP3.LUT R0, R0, 0xfffffffe, RZ, 0xc0, !PT ;  /* 0xfffffffe00007812 */ /* 0x000fca00078ec0ff */
[----:B------:R-:W-:-:S05]  /*bb70*/  IMAD.IADD R0, R191, 0x1, -R0 ;  /* 0x00000001bf007824 */ /* 0x000fca00078e0a00 */
[----:B------:R-:W-:-:S04]  /*bb80*/  SHF.L.U32 R3, R0, 0x1f, RZ ;  /* 0x0000001f00037819 */ /* 0x000fc800000006ff */
[----:B------:R1:W2:Y:S03]  /*bb90*/  SYNCS.PHASECHK.TRANS64.TRYWAIT P0, [R2+URZ+0x2a800], R3 ;  /* 0x02a80003020075a7 */ /* 0x0002a6000800017f */
[----:B--2---:R-:W-:Y:S05]  /*bba0*/  @!P0 NANOSLEEP.SYNCS 0x989680 ;  /* 0x009896800000895d */ /* 0x004fea0003900000 */
[----:B------:R-:W2:Y:S01]  /*bbb0*/  @!P0 SYNCS.PHASECHK.TRANS64 P0, [R2+URZ+0x2a800], R3 ;  /* 0x02a80003020085a7 */ /* 0x000ea2000800007f */
[----:B------:R-:W-:Y:S04]  /*bbc0*/  BSSY B0, `(.L_x_570) ;  /* 0x0000006000007945 */ /* 0x000fe80003800000 */
[----:B--2---:R-:W-:Y:S05]  /*bbd0*/  @P0 BRA `(.L_x_571) ;  /* 0x0000000000100947 */ /* 0x004fea0003800000 */
.L_x_572:
[----:B--2---:R2:W4:Y:S02]  /*bbe0*/  SYNCS.PHASECHK.TRANS64.TRYWAIT P0, [R2+URZ+0x2a800], R3 ;  /* 0x02a80003020075a7 */ /* 0x004524000800017f */
[----:B----4-:R-:W-:Y:S05]  /*bbf0*/  @!P0 NANOSLEEP.SYNCS 0x989680 ;  /* 0x009896800000895d */ /* 0x010fea0003900000 */
[----:B------:R-:W4:Y:S02]  /*bc00*/  @!P0 SYNCS.PHASECHK.TRANS64 P0, [R2+URZ+0x2a800], R3 ;  /* 0x02a80003020085a7 */ /* 0x000f24000800007f */
[----:B----4-:R-:W-:Y:S05]  /*bc10*/  @!P0 BRA `(.L_x_572) ;  /* 0xfffffffc00f08947 */ /* 0x010fea000383ffff */
.L_x_571:
[----:B------:R-:W-:Y:S05]  /*bc20*/  BSYNC B0 ;  /* 0x0000000000007941 */ /* 0x000fea0003800000 */
.L_x_570:
[----:B------:R-:W-:Y:S05]  /*bc30*/  BRA `(.L_x_573) ;  /* 0x0000005800747947 */ /* 0x000fea0003800000 */
.L_x_569:
[----:B-----5:R-:W-:Y:S01]  /*bc40*/  SHF.R.S32.HI R0, RZ, 0x1f, R141 ;  /* 0x0000001fff007819 */ /* 0x020fe2000001148d */
[----:B------:R-:W-:Y:S01]  /*bc50*/  ULOP3.LUT UP0, URZ, UR59, 0x3ff, URZ, 0xc0, !UPT ;  /* 0x000003ff3b3f7892 */ /* 0x000fe2000f80c03f */
[----:B------:R-:W-:Y:S01]  /*bc60*/  ULDC.64 UR4, c[0x0][0x3f8] ;  /* 0x0000fe0000047ab9 */ /* 0x000fe20000000a00 */
[----:B------:R-:W-:Y:S02]  /*bc70*/  ULDC.64 UR6, c[0x0][0x408] ;  /* 0x0001020000067ab9 */ /* 0x000fe40000000a00 */
[C---:B------:R-:W-:Y:S02]  /*bc80*/  IMAD R4, R0.reuse, UR4, RZ ;  /* 0x0000000400047c24 */ /* 0x040fe4000f8e02ff */
[----:B------:R-:W-:Y:S01]  /*bc90*/  IMAD R0, R0, UR6, RZ ;  /* 0x0000000600007c24 */ /* 0x000fe2000f8e02ff */
[----:B------:R-:W-:Y:S01]  /*bca0*/  PLOP3.LUT P2, PT, PT, PT, UP0, 0x80, 0x0 ;  /* 0x000000000000781c */ /* 0x000fe20003f4f008 */
[C---:B------:R-:W-:Y:S02]  /*bcb0*/  IMAD R3, R141.reuse, UR5, R4 ;  /* 0x000000058d037c24 */ /* 0x040fe4000f8e0204 */
[----:B------:R-:W-:Y:S01]  /*bcc0*/  IMAD.WIDE.U32 R42, R141, UR4, RZ ;  /* 0x000000048d2a7c25 */ /* 0x000fe2000f8e00ff */
[----:B------:R-:W-:-:S03]  /*bcd0*/  ULDC.64 UR4, c[0x0][0x3e8] ;  /* 0x0000fa0000047ab9 */ /* 0x000fc60000000a00 */
[C---:B------:R-:W-:Y:S01]  /*bce0*/  IMAD R37, R141.reuse, UR7, R0 ;  /* 0x000000078d257c24 */ /* 0x040fe2000f8e0200 */
[----:B------:R-:W-:Y:S01]  /*bcf0*/  LEA R39, P0, R42, UR4, 0x1 ;  /* 0x000000042a277c11 */ /* 0x000fe2000f8008ff */
[----:B------:R-:W-:Y:S01]  /*bd00*/  IMAD.WIDE.U32 R4, R141, UR6, RZ ;  /* 0x000000068d047c25 */ /* 0x000fe2000f8e00ff */
[----:B------:R-:W-:-:S03]  /*bd10*/  ULDC.64 UR6, c[0x0][0x400] ;  /* 0x0001000000067ab9 */ /* 0x000fc60000000a00 */
[----:B------:R-:W-:Y:S01]  /*bd20*/  IMAD.IADD R3, R3, 0x1, R43 ;  /* 0x0000000103037824 */ /* 0x000fe200078e022b */
[----:B------:R-:W-:Y:S01]  /*bd30*/  LEA R40, P1, R4, UR6, 0x1 ;  /* 0x0000000604287c11 */ /* 0x000fe2000f8208ff */
[----:B------:R-:W-:-:S03]  /*bd40*/  IMAD.IADD R37, R37, 0x1, R5 ;  /* 0x0000000125257824 */ /* 0x000fc600078e0205 */
[----:B------:R-:W-:Y:S02]  /*bd50*/  LEA.HI.X R42, R42, UR5, R3, 0x1, P0 ;  /* 0x000000052a2a7c11 */ /* 0x000fe400080f0c03 */
[----:B------:R-:W-:Y:S01]  /*bd60*/  LEA.HI.X R37, R4, UR7, R37, 0x1, P1 ;  /* 0x0000000704257c11 */ /* 0x000fe200088f0c25 */
        /* <DEDUP_REMOVED lines=8> */
[----:B0-----:R-:W-:Y:S01]  /*bdf0*/  IMAD.U32 R6, RZ, RZ, UR6 ;  /* 0x00000006ff067e24 */ /* 0x001fe2000f8e00ff */
[----:B------:R-:W-:Y:S01]  /*be00*/  MOV R11, UR5 ;  /* 0x00000005000b7c02 */ /* 0x000fe20008000f00 */
[----:B------:R-:W-:-:S02]  /*be10*/  IMAD.U32 R7, RZ, RZ, UR7 ;  /* 0x00000007ff077e24 */ /* 0x000fc4000f8e00ff */
[----:B------:R-:W-:Y:S02]  /*be20*/  IMAD.U32 R10, RZ, RZ, UR4 ;  /* 0x00000004ff0a7e24 */ /* 0x000fe4000f8e00ff */
[----:B------:R-:W-:Y:S02]  /*be30*/  IMAD.MOV.U32 R8, RZ, RZ, 0x70 ;  /* 0x00000070ff087424 */ /* 0x000fe400078e00ff */
[----:B------:R-:W-:Y:S02]  /*be40*/  IMAD.MOV.U32 R12, RZ, RZ, 0x1 ;  /* 0x00000001ff0c7424 */ /* 0x000fe400078e00ff */
[----:B------:R-:W-:-:S07]  /*be50*/  IMAD.MOV.U32 R13, RZ, RZ, RZ ;  /* 0x000000ffff0d7224 */ /* 0x000fce00078e00ff */
[----:B------:R-:W-:-:S07]  /*be60*/  LEPC R20, `(.L_x_574) ;  /* 0x000000001014794e */ /* 0x000fce0000000000 */
[----:B-1-3--:R-:W-:Y:S05]  /*be70*/  CALL.ABS.NOINC R14 ;  /* 0x000000000e007343 */ /* 0x00afea0003c00000 */
.L_x_574:
[----:B------:R-:W-:Y:S01]  /*be80*/  ULDC.U8 UR4, c[0x0][0x410] ;  /* 0x0001040000047ab9 */ /* 0x000fe20000000000 */
[----:B------:R-:W-:Y:S01]  /*be90*/  BSSY B0, `(.L_x_575) ;  /* 0x000056f000007945 */ /* 0x000fe20003800000 */
[----:B------:R-:W-:Y:S01]  /*bea0*/  ISETP.NE.AND P0, PT, RZ, UR4, PT ;  /* 0x00000004ff007c0c */ /* 0x000fe2000bf05270 */
[----:B0-----:R-:W-:-:S12]  /*beb0*/  IMAD R6, R145, 0x80, R166 ;  /* 0x0000008091067824 */ /* 0x001fd800078e02a6 */
[----:B------:R-:W-:Y:S05]  /*bec0*/  @!P0 BRA `(.L_x_576) ;  /* 0x0000002800a88947 */ /* 0x000fea0003800000 */
[----:B------:R-:W-:-:S03]  /*bed0*/  UMOV UR4, 0xffffffff ;  /* 0xffffffff00047882 */ /* 0x000fc60000000000 */
[----:B------:R-:W-:Y:S05]  /*bee0*/  BRA.DIV UR4, `(.L_x_577) ;  /* 0x0000015204607947 */ /* 0x000fea000b800000 */
[----:B------:R-:W0:Y:S04]  /*bef0*/  SHFL.IDX PT, R42, R42, RZ, 0x1c1f ;  /* 0x001c1fff2a2a7589 */ /* 0x000e2800000e0000 */
[----:B------:R-:W1:Y:S04]  /*bf00*/  SHFL.IDX PT, R39, R39, RZ, 0x1c1f ;  /* 0x001c1fff27277589 */ /* 0x000e6800000e0000 */
[----:B------:R2:W4:Y:S04]  /*bf10*/  SHFL.IDX PT, R44, R37, RZ, 0x1c1f ;  /* 0x001c1fff252c7589 */ /* 0x00052800000e0000 */
[----:B------:R2:W0:Y:S02]  /*bf20*/  SHFL.IDX PT, R41, R40, RZ, 0x1c1f ;  /* 0x001c1fff28297589 */ /* 0x00042400000e0000 */
.L_x_824:
[----:B------:R-:W-:Y:S01]  /*bf30*/  ULDC UR4, c[0x0][0x448] ;  /* 0x0001120000047ab9 */ /* 0x000fe20000000800 */
[----:B------:R-:W-:Y:S01]  /*bf40*/  LOP3.LUT R3, R177, 0x18, R16, 0xf8, !PT ;  /* 0x00000018b1037812 */ /* 0x000fe200078ef810 */
[----:B--2---:R-:W-:Y:S01]  /*bf50*/  IMAD R37, R143, UR4, RZ ;  /* 0x000000048f257c24 */ /* 0x004fe2000f8e02ff */
[----:B------:R-:W-:Y:S01]  /*bf60*/  BSSY B1, `(.L_x_578) ;  /* 0x0000050000017945 */ /* 0x000fe20003800000 */
[----:B------:R-:W-:Y:S02]  /*bf70*/  LOP3.LUT P0, RZ, R219, 0x4, RZ, 0xc0, !PT ;  /* 0x00000004dbff7812 */ /* 0x000fe4000780c0ff */
[----:B------:R-:W-:Y:S02]  /*bf80*/  CS2R R4, SRZ ;  /* 0x0000000000047805 */ /* 0x000fe4000001ff00 */
[----:B------:R-:W-:Y:S02]  /*bf90*/  LOP3.LUT R0, R3, R178, RZ, 0x3c, !PT ;  /* 0x000000b203007212 */ /* 0x000fe400078e3cff */
[----:B------:R-:W-:-:S02]  /*bfa0*/  CS2R R8, SRZ ;  /* 0x0000000000087805 */ /* 0x000fc4000001ff00 */
[----:B------:R-:W-:Y:S01]  /*bfb0*/  ISETP.GE.AND P1, PT, R6, R37, PT ;  /* 0x000000250600720c */ /* 0x000fe20003f26270 */
[----:B------:R-:W-:Y:S01]  /*bfc0*/  IMAD R37, R145, -0x80, R37 ;  /* 0xffffff8091257824 */ /* 0x000fe200078e0225 */
[----:B------:R-:W-:Y:S01]  /*bfd0*/  CS2R R6, SRZ ;  /* 0x0000000000067805 */ /* 0x000fe2000001ff00 */
[----:B------:R-:W-:Y:S01]  /*bfe0*/  IMAD.IADD R3, R179, 0x1, R0 ;  /* 0x00000001b3037824 */ /* 0x000fe200078e0200 */
[----:B------:R-:W-:Y:S02]  /*bff0*/  CS2R R10, SRZ ;  /* 0x00000000000a7805 */ /* 0x000fe4000001ff00 */
[----:B------:R-:W-:Y:S02]  /*c000*/  CS2R R12, SRZ ;  /* 0x00000000000c7805 */ /* 0x000fe4000001ff00 */
[----:B------:R-:W-:Y:S01]  /*c010*/  CS2R R14, SRZ ;  /* 0x00000000000e7805 */ /* 0x000fe2000001ff00 */
[----:B------:R-:W-:Y:S01]  /*c020*/  IMAD R3, R3, 0x2, R2 ;  /* 0x0000000203037824 */ /* 0x000fe200078e0202 */
[----:B------:R-:W-:-:S02]  /*c030*/  CS2R R20, SRZ ;  /* 0x0000000000147805 */ /* 0x000fc4000001ff00 */
[----:B------:R-:W-:Y:S02]  /*c040*/  CS2R R24, SRZ ;  /* 0x0000000000187805 */ /* 0x000fe4000001ff00 */
[----:B------:R-:W-:Y:S02]  /*c050*/  CS2R R26, SRZ ;  /* 0x00000000001a7805 */ /* 0x000fe4000001ff00 */
[----:B------:R-:W-:Y:S02]  /*c060*/  CS2R R28, SRZ ;  /* 0x00000000001c7805 */ /* 0x000fe4000001ff00 */
[----:B---3--:R-:W-:Y:S01]  /*c070*/  CS2R R30, SRZ ;  /* 0x00000000001e7805 */ /* 0x008fe2000001ff00 */
[C---:B------:R-:W-:Y:S01]  /*c080*/  VIADD R43, R3.reuse, 0xc400 ;  /* 0x0000c400032b7836 */ /* 0x040fe20000000000 */
[----:B------:R-:W-:Y:S01]  /*c090*/  CS2R R32, SRZ ;  /* 0x0000000000207805 */ /* 0x000fe2000001ff00 */
[----:B------:R-:W-:Y:S01]  /*c0a0*/  VIADD R0, R3, 0xc440 ;  /* 0x0000c44003007836 */ /* 0x000fe20000000000 */
[----:B------:R-:W-:Y:S06]  /*c0b0*/  @P1 BRA `(.L_x_579) ;  /* 0x0000000000e81947 */ /* 0x000fec0003800000 */
[----:B------:R-:W2:Y:S01]  /*c0c0*/  LDL R40, [R1+0x3c] ;  /* 0x00003c0001287983 */ /* 0x000ea20000100800 */
[----:B------:R-:W-:Y:S01]  /*c0d0*/  ULDC UR4, c[0x0][0x3f4] ;  /* 0x0000fd0000047ab9 */ /* 0x000fe20000000800 */
[----:B------:R-:W-:Y:S02]  /*c0e0*/  CS2R R20, SRZ ;  /* 0x0000000000147805 */ /* 0x000fe4000001ff00 */
[----:B------:R-:W-:Y:S02]  /*c0f0*/  ISETP.GE.AND P2, PT, R160, UR4, PT ;  /* 0x00000004a0007c0c */ /* 0x000fe4000bf46270 */
[----:B------:R-:W-:Y:S02]  /*c100*/  CS2R R4, SRZ ;  /* 0x0000000000047805 */ /* 0x000fe4000001ff00 */
[----:B------:R-:W-:Y:S02]  /*c110*/  ISETP.GE.AND P3, PT, R170, UR4, PT ;  /* 0x00000004aa007c0c */ /* 0x000fe4000bf66270 */
[----:B------:R-:W-:-:S02]  /*c120*/  CS2R R24, SRZ ;  /* 0x0000000000187805 */ /* 0x000fc4000001ff00 */
[----:B------:R-:W-:-:S05]  /*c130*/  ISETP.GE.AND P4, PT, R169, UR4, PT ;  /* 0x00000004a9007c0c */ /* 0x000fca000bf86270 */
[----:B-1----:R-:W-:Y:S02]  /*c140*/  @!P2 IMAD.MOV.U32 R8, RZ, RZ, R39 ;  /* 0x000000ffff08a224 */ /* 0x002fe400078e0027 */
[----:B0-----:R-:W-:Y:S02]  /*c150*/  @!P2 IMAD.MOV.U32 R9, RZ, RZ, R42 ;  /* 0x000000ffff09a224 */ /* 0x001fe400078e002a */
[----:B------:R-:W-:Y:S01]  /*c160*/  @!P3 IADD3 R28, P1, R39, R222, RZ ;  /* 0x000000de271cb210 */ /* 0x000fe20007f3e0ff */
[----:B------:R-:W-:Y:S02]  /*c170*/  @!P2 IMAD.MOV.U32 R6, RZ, RZ, R41 ;  /* 0x000000ffff06a224 */ /* 0x000fe400078e0029 */
[----:B----4-:R-:W-:Y:S02]  /*c180*/  @!P2 IMAD.MOV.U32 R7, RZ, RZ, R44 ;  /* 0x000000ffff07a224 */ /* 0x010fe400078e002c */
[----:B------:R-:W-:-:S04]  /*c190*/  @!P2 IMAD.WIDE R8, R160, 0x2, R8 ;  /* 0x00000002a008a825 */ /* 0x000fc800078e0208 */
[----:B------:R-:W-:Y:S01]  /*c1a0*/  @!P2 IMAD.WIDE R30, R160, 0x2, R6 ;  /* 0x00000002a01ea825 */ /* 0x000fe200078e0206 */
[----:B------:R0:W5:Y:S03]  /*c1b0*/  @!P2 LD.E.64 R20, desc[UR56][R8.64] ;  /* 0x000000380814a980 */ /* 0x000166000c101b00 */
[--C-:B------:R-:W-:Y:S01]  /*c1c0*/  @!P3 IMAD.X R29, R42, 0x1, R221.reuse, P1 ;  /* 0x000000012a1db824 */ /* 0x100fe200008e06dd */
[----:B------:R-:W-:Y:S01]  /*c1d0*/  @!P3 IADD3 R10, P1, R41, R222, RZ ;  /* 0x000000de290ab210 */ /* 0x000fe20007f3e0ff */
[----:B------:R-:W5:Y:S01]  /*c1e0*/  @!P2 LD.E.64 R4, desc[UR56][R30.64] ;  /* 0x000000381e04a980 */ /* 0x000f62000c101b00 */
[----:B------:R-:W-:Y:S02]  /*c1f0*/  ISETP.GE.AND P2, PT, R172, UR4, PT ;  /* 0x00000004ac007c0c */ /* 0x000fe4000bf46270 */
[----:B------:R-:W-:Y:S02]  /*c200*/  CS2R R6, SRZ ;  /* 0x0000000000067805 */ /* 0x000fe4000001ff00 */
[-C--:B------:R-:W-:Y:S01]  /*c210*/  @!P4 IADD3 R12, P5, R39, R224.reuse, RZ ;  /* 0x000000e0270cc210 */ /* 0x080fe20007fbe0ff */
[----:B------:R-:W-:Y:S01]  /*c220*/  @!P3 IMAD.X R11, R44, 0x1, R221, P1 ;  /* 0x000000012c0bb824 */ /* 0x000fe200008e06dd */
[----:B------:R-:W-:-:S02]  /*c230*/  @!P4 IADD3 R14, P6, R41, R224, RZ ;  /* 0x000000e0290ec210 */ /* 0x000fc40007fde0ff */
[----:B------:R-:W-:Y:S02]  /*c240*/  CS2R R26, SRZ ;  /* 0x00000000001a7805 */ /* 0x000fe4000001ff00 */
[----:B------:R-:W-:Y:S02]  /*c250*/  ISETP.GE.AND P1, PT, R171, UR4, PT ;  /* 0x00000004ab007c0c */ /* 0x000fe4000bf26270 */
[----:B0-----:R-:W-:Y:S01]  /*c260*/  CS2R R8, SRZ ;  /* 0x0000000000087805 */ /* 0x001fe2000001ff00 */
[--C-:B------:R-:W-:Y:S01]  /*c270*/  @!P4 IMAD.X R13, R42, 0x1, R223.reuse, P5 ;  /* 0x000000012a0dc824 */ /* 0x100fe200028e06df */
[----:B------:R0:W5:Y:S01]  /*c280*/  @!P3 LD.E.64 R24, desc[UR56][R28.64] ;  /* 0x000000381c18b980 */ /* 0x000162000c101b00 */
[----:B------:R-:W-:-:S03]  /*c290*/  @!P4 IMAD.X R15, R44, 0x1, R223, P6 ;  /* 0x000000012c0fc824 */ /* 0x000fc600030e06df */
[----:B------:R-:W5:Y:S01]  /*c2a0*/  @!P3 LD.E.64 R6, desc[UR56][R10.64] ;  /* 0x000000380a06b980 */ /* 0x000f62000c101b00 */
[----:B------:R-:W-:-:S03]  /*c2b0*/  ISETP.GE.AND P3, PT, R173, UR4, PT ;  /* 0x00000004ad007c0c */ /* 0x000fc6000bf66270 */
[----:B------:R1:W5:Y:S04]  /*c2c0*/  @!P4 LD.E.64 R26, desc[UR56][R12.64] ;  /* 0x000000380c1ac980 */ /* 0x000368000c101b00 */
[----:B------:R3:W5:Y:S01]  /*c2d0*/  @!P4 LD.E.64 R8, desc[UR56][R14.64] ;  /* 0x000000380e08c980 */ /* 0x000762000c101b00 */
[----:B0-----:R-:W-:Y:S02]  /*c2e0*/  CS2R R28, SRZ ;  /* 0x00000000001c7805 */ /* 0x001fe4000001ff00 */
[C---:B------:R-:W-:Y:S02]  /*c2f0*/  @!P1 IADD3 R32, P6, R39.reuse, R228, RZ ;  /* 0x000000e427209210 */ /* 0x040fe40007fde0ff */
[----:B-1----:R-:W-:Y:S02]  /*c300*/  @!P2 IADD3 R12, P4, R39, R226, RZ ;  /* 0x000000e2270ca210 */ /* 0x002fe40007f9e0ff */
[----:B------:R-:W-:-:S02]  /*c310*/  CS2R R10, SRZ ;  /* 0x00000000000a7805 */ /* 0x000fc4000001ff00 */
[----:B---3--:R-:W-:Y:S01]  /*c320*/  @!P2 IADD3 R14, P5, R41, R226, RZ ;  /* 0x000000e2290ea210 */ /* 0x008fe20007fbe0ff */
[----:B------:R-:W-:-:S03]  /*c330*/  @!P2 IMAD.X R13, R42, 0x1, R225, P4 ;  /* 0x000000012a0da824 */ /* 0x000fc600020e06e1 */
[----:B------:R-:W-:Y:S02]  /*c340*/  @!P2 IADD3.X R15, R44, R225, RZ, P5, !PT ;  /* 0x000000e12c0fa210 */ /* 0x000fe40002ffe4ff */
[----:B------:R-:W-:Y:S01]  /*c350*/  CS2R R30, SRZ ;  /* 0x00000000001e7805 */ /* 0x000fe2000001ff00 */
[----:B------:R-:W-:Y:S01]  /*c360*/  @!P1 IMAD.X R33, R42, 0x1, R227, P6 ;  /* 0x000000012a219824 */ /* 0x000fe200030e06e3 */
[----:B------:R0:W5:Y:S04]  /*c370*/  @!P2 LD.E.64 R28, desc[UR56][R12.64] ;  /* 0x000000380c1ca980 */ /* 0x000168000c101b00 */
[----:B------:R1:W5:Y:S01]  /*c380*/  @!P2 LD.E.64 R10, desc[UR56][R14.64] ;  /* 0x000000380e0aa980 */ /* 0x000362000c101b00 */
[----:B------:R-:W-:-:S03]  /*c390*/  @!P1 IADD3 R34, P2, R41, R228, RZ ;  /* 0x000000e429229210 */ /* 0x000fc60007f5e0ff */
[----:B------:R3:W5:Y:S01]  /*c3a0*/  @!P1 LD.E.64 R30, desc[UR56][R32.64] ;  /* 0x00000038201e9980 */ /* 0x000762000c101b00 */
[----:B0-----:R-:W-:Y:S01]  /*c3b0*/  CS2R R12, SRZ ;  /* 0x00000000000c7805 */ /* 0x001fe2000001ff00 */
[----:B------:R-:W-:Y:S01]  /*c3c0*/  @!P1 IMAD.X R35, R44, 0x1, R227, P2 ;  /* 0x000000012c239824 */ /* 0x000fe200010e06e3 */
[----:B-1----:R-:W-:-:S04]  /*c3d0*/  CS2R R14, SRZ ;  /* 0x00000000000e7805 */ /* 0x002fc8000001ff00 */
[----:B------:R0:W5:Y:S01]  /*c3e0*/  @!P1 LD.E.64 R12, desc[UR56][R34.64] ;  /* 0x00000038220c9980 */ /* 0x000162000c101b00 */
[----:B---3--:R-:W-:Y:S02]  /*c3f0*/  CS2R R32, SRZ ;  /* 0x0000000000207805 */ /* 0x008fe4000001ff00 */
[-C--:B--2---:R-:W-:Y:S02]  /*c400*/  @!P3 IADD3 R38, P4, R39, R40.reuse, RZ ;  /* 0x000000282726b210 */ /* 0x084fe40007f9e0ff */
[----:B------:R-:W-:-:S03]  /*c410*/  @!P3 IADD3 R40, P5, R41, R40, RZ ;  /* 0x000000282928b210 */ /* 0x000fc60007fbe0ff */
[--C-:B------:R-:W-:Y:S02]  /*c420*/  @!P3 IMAD.X R39, R42, 0x1, R229.reuse, P4 ;  /* 0x000000012a27b824 */ /* 0x100fe400020e06e5 */
[----:B------:R-:W-:-:S03]  /*c430*/  @!P3 IMAD.X R41, R44, 0x1, R229, P5 ;  /* 0x000000012c29b824 */ /* 0x000fc600028e06e5 */
[----:B------:R0:W5:Y:S04]  /*c440*/  @!P3 LD.E.64 R32, desc[UR56][R38.64] ;  /* 0x000000382620b980 */ /* 0x000168000c101b00 */
[----:B------:R0:W5:Y:S02]  /*c450*/  @!P3 LD.E.64 R14, desc[UR56][R40.64] ;  /* 0x00000038280eb980 */ /* 0x000164000c101b00 */
.L_x_579:
[----:B------:R-:W-:Y:S05]  /*c460*/  BSYNC B1 ;  /* 0x0000000000017941 */ /* 0x000fea0003800000 */
.L_x_578:
[----:B0----5:R-:W-:Y:S01]  /*c470*/  IMAD.MOV.U32 R34, RZ, RZ, R20 ;  /* 0x000000ffff227224 */ /* 0x021fe200078e0014 */
[----:B------:R-:W-:Y:S01]  /*c480*/  SHF.R.U64 R69, R20, 0x10, R21 ;  /* 0x0000001014457819 */ /* 0x000fe20000001215 */
[----:B------:R-:W-:Y:S01]  /*c490*/  IMAD.MOV.U32 R20, RZ, RZ, R24 ;  /* 0x000000ffff147224 */ /* 0x000fe200078e0018 */
[----:B------:R-:W-:Y:S01]  /*c4a0*/  SHF.R.U64 R67, R24, 0x10, R25 ;  /* 0x0000001018437819 */ /* 0x000fe20000001219 */
[----:B------:R-:W-:Y:S01]  /*c4b0*/  IMAD.MOV.U32 R35, RZ, RZ, R21 ;  /* 0x000000ffff237224 */ /* 0x000fe200078e0015 */
[----:B------:R-:W-:Y:S01]  /*c4c0*/  LEA.HI R24, R191, R191, RZ, 0x1 ;  /* 0x000000bfbf187211 */ /* 0x000fe200078f08ff */
[----:B------:R-:W-:Y:S01]  /*c4d0*/  IMAD.MOV.U32 R38, RZ, RZ, R5 ;  /* 0x000000ffff267224 */ /* 0x000fe200078e0005 */
[----:B------:R-:W-:Y:S01]  /*c4e0*/  SHF.R.U32.HI R66, RZ, 0x10, R21 ;  /* 0x00000010ff427819 */ /* 0x000fe20000011615 */
[--C-:B------:R-:W-:Y:S01]  /*c4f0*/  IMAD.MOV.U32 R21, RZ, RZ, R25.reuse ;  /* 0x000000ffff157224 */ /* 0x100fe200078e0019 */
[----:B------:R-:W-:Y:S01]  /*c500*/  LOP3.LUT R24, R24, 0xfffffffe, RZ, 0xc0, !PT ;  /* 0xfffffffe18187812 */ /* 0x000fe200078ec0ff */
[----:B------:R-:W-:Y:S01]  /*c510*/  @P0 VIADD R0, R43, 0xffffffc0 ;  /* 0xffffffc02b000836 */ /* 0x000fe20000000000 */
[----:B------:R-:W-:Y:S01]  /*c520*/  SHF.R.U32.HI R64, RZ, 0x10, R25 ;  /* 0x00000010ff407819 */ /* 0x000fe20000011619 */
[----:B-1----:R-:W-:Y:S01]  /*c530*/  IMAD.MOV.U32 R39, RZ, RZ, R26 ;  /* 0x000000ffff277224 */ /* 0x002fe200078e001a */
[----:B------:R-:W-:Y:S01]  /*c540*/  IADD3 R25, R191, -R24, RZ ;  /* 0x80000018bf197210 */ /* 0x000fe20007ffe0ff */
[----:B------:R-:W-:Y:S01]  /*c550*/  IMAD.MOV.U32 R41, RZ, RZ, R28 ;  /* 0x000000ffff297224 */ /* 0x000fe200078e001c */
[----:B------:R-:W-:Y:S01]  /*c560*/  SHF.R.U64 R59, R4, 0x10, R5 ;  /* 0x00000010043b7819 */ /* 0x000fe20000001205 */
[----:B------:R-:W-:Y:S01]  /*c570*/  IMAD.MOV.U32 R42, RZ, RZ, R29 ;  /* 0x000000ffff2a7224 */ /* 0x000fe200078e001d */
[----:B------:R-:W-:Y:S01]  /*c580*/  SHF.R.U32.HI R57, RZ, 0x10, R5 ;  /* 0x00000010ff397819 */ /* 0x000fe20000011605 */
[----:B------:R-:W-:Y:S01]  /*c590*/  IMAD.MOV.U32 R45, RZ, RZ, R32 ;  /* 0x000000ffff2d7224 */ /* 0x000fe200078e0020 */
[----:B------:R-:W-:Y:S01]  /*c5a0*/  SHF.L.U32 R5, R25, 0x1f, RZ ;  /* 0x0000001f19057819 */ /* 0x000fe200000006ff */
[----:B------:R-:W-:Y:S01]  /*c5b0*/  IMAD.MOV.U32 R46, RZ, RZ, R33 ;  /* 0x000000ffff2e7224 */ /* 0x000fe200078e0021 */
[----:B------:R-:W-:Y:S01]  /*c5c0*/  SHF.R.U64 R26, R26, 0x10, R27 ;  /* 0x000000101a1a7819 */ /* 0x000fe2000000121b */
[----:B------:R-:W-:Y:S01]  /*c5d0*/  IMAD.MOV.U32 R24, RZ, RZ, R4 ;  /* 0x000000ffff187224 */ /* 0x000fe200078e0004 */
[----:B------:R-:W0:Y:S01]  /*c5e0*/  SYNCS.PHASECHK.TRANS64.TRYWAIT P0, [R2+URZ+0x2a800], R5 ;  /* 0x02a80005020075a7 */ /* 0x000e22000800017f */
[----:B------:R-:W-:Y:S01]  /*c5f0*/  SHF.R.U64 R62, R28, 0x10, R29 ;  /* 0x000000101c3e7819 */ /* 0x000fe2000000121d */
[----:B------:R-:W-:Y:S01]  /*c600*/  IMAD.MOV.U32 R40, RZ, RZ, R27 ;  /* 0x000000ffff287224 */ /* 0x000fe200078e001b */
[----:B------:R-:W-:Y:S01]  /*c610*/  SHF.R.U32.HI R65, RZ, 0x10, R29 ;  /* 0x00000010ff417819 */ /* 0x000fe2000001161d */
[----:B------:R-:W-:Y:S01]  /*c620*/  IMAD.MOV.U32 R43, RZ, RZ, R30 ;  /* 0x000000ffff2b7224 */ /* 0x000fe200078e001e */
[----:B------:R-:W-:Y:S01]  /*c630*/  SHF.R.U64 R58, R32, 0x10, R33 ;  /* 0x00000010203a7819 */ /* 0x000fe20000001221 */
[----:B----4-:R-:W-:Y:S01]  /*c640*/  IMAD.MOV.U32 R44, RZ, RZ, R31 ;  /* 0x000000ffff2c7224 */ /* 0x010fe200078e001f */
[----:B------:R-:W-:Y:S01]  /*c650*/  SHF.R.U32.HI R61, RZ, 0x10, R33 ;  /* 0x00000010ff3d7819 */ /* 0x000fe20000011621 */
[----:B------:R-:W-:Y:S01]  /*c660*/  IMAD.MOV.U32 R32, RZ, RZ, R6 ;  /* 0x000000ffff207224 */ /* 0x000fe200078e0006 */
[----:B------:R-:W-:Y:S01]  /*c670*/  PRMT R26, R39, 0x5410, R26 ;  /* 0x00005410271a7816 */ /* 0x000fe2000000001a */
[----:B------:R-:W-:Y:S01]  /*c680*/  IMAD.MOV.U32 R33, RZ, RZ, R7 ;  /* 0x000000ffff217224 */ /* 0x000fe200078e0007 */
[----:B------:R-:W-:Y:S01]  /*c690*/  SHF.R.U32.HI R27, RZ, 0x10, R27 ;  /* 0x00000010ff1b7819 */ /* 0x000fe2000001161b */
[----:B------:R-:W-:Y:S01]  /*c6a0*/  IMAD.MOV.U32 R28, RZ, RZ, R8 ;  /* 0x000000ffff1c7224 */ /* 0x000fe200078e0008 */
[----:B------:R-:W-:Y:S01]  /*c6b0*/  SHF.R.U64 R60, R30, 0x10, R31 ;  /* 0x000000101e3c7819 */ /* 0x000fe2000000121f */
[----:B------:R-:W-:Y:S01]  /*c6c0*/  IMAD.MOV.U32 R29, RZ, RZ, R9 ;  /* 0x000000ffff1d7224 */ /* 0x000fe200078e0009 */
[----:B------:R-:W-:Y:S01]  /*c6d0*/  SHF.R.U32.HI R63, RZ, 0x10, R31 ;  /* 0x00000010ff3f7819 */ /* 0x000fe2000001161f */
[----:B------:R-:W-:Y:S01]  /*c6e0*/  IMAD.MOV.U32 R4, RZ, RZ, R10 ;  /* 0x000000ffff047224 */ /* 0x000fe200078e000a */
[----:B------:R-:W-:Y:S01]  /*c6f0*/  SHF.R.U64 R55, R6, 0x10, R7 ;  /* 0x0000001006377819 */ /* 0x000fe20000001207 */
[----:B------:R-:W-:Y:S01]  /*c700*/  IMAD.MOV.U32 R25, RZ, RZ, R11 ;  /* 0x000000ffff197224 */ /* 0x000fe200078e000b */
[----:B------:R-:W-:Y:S01]  /*c710*/  SHF.R.U32.HI R56, RZ, 0x10, R7 ;  /* 0x00000010ff387819 */ /* 0x000fe20000011607 */
[----:B------:R-:W-:Y:S01]  /*c720*/  BSSY B1, `(.L_x_580) ;  /* 0x0000023000017945 */ /* 0x000fe20003800000 */
[--C-:B------:R-:W-:Y:S01]  /*c730*/  SHF.R.U64 R53, R8, 0x10, R9.reuse ;  /* 0x0000001008357819 */ /* 0x100fe20000001209 */
[----:B------:R-:W-:Y:S01]  /*c740*/  IMAD.MOV.U32 R6, RZ, RZ, R12 ;  /* 0x000000ffff067224 */ /* 0x000fe200078e000c */
[----:B------:R-:W-:Y:S01]  /*c750*/  SHF.R.U32.HI R54, RZ, 0x10, R9 ;  /* 0x00000010ff367819 */ /* 0x000fe20000011609 */
[----:B------:R-:W-:Y:S01]  /*c760*/  IMAD.MOV.U32 R7, RZ, RZ, R13 ;  /* 0x000000ffff077224 */ /* 0x000fe200078e000d */
[--C-:B------:R-:W-:Y:S01]  /*c770*/  SHF.R.U64 R51, R10, 0x10, R11.reuse ;  /* 0x000000100a337819 */ /* 0x100fe2000000120b */
[----:B------:R-:W-:Y:S01]  /*c780*/  IMAD.MOV.U32 R10, RZ, RZ, R14 ;  /* 0x000000ffff0a7224 */ /* 0x000fe200078e000e */
[----:B------:R-:W-:Y:S01]  /*c790*/  SHF.R.U32.HI R52, RZ, 0x10, R11 ;  /* 0x00000010ff347819 */ /* 0x000fe2000001160b */
[----:B------:R-:W-:Y:S01]  /*c7a0*/  IMAD.MOV.U32 R11, RZ, RZ, R15 ;  /* 0x000000ffff0b7224 */ /* 0x000fe200078e000f */
[----:B------:R-:W-:-:S02]  /*c7b0*/  VIMNMX R39, R37, 0x80, PT ;  /* 0x0000008025277848 */ /* 0x000fc40003fe0100 */
[--C-:B------:R-:W-:Y:S02]  /*c7c0*/  SHF.R.U64 R49, R12, 0x10, R13.reuse ;  /* 0x000000100c317819 */ /* 0x100fe4000000120d */
[----:B------:R-:W-:Y:S02]  /*c7d0*/  SHF.R.U32.HI R50, RZ, 0x10, R13 ;  /* 0x00000010ff327819 */ /* 0x000fe4000001160d */
[----:B------:R-:W-:Y:S02]  /*c7e0*/  PRMT R30, R20, 0x5410, R67 ;  /* 0x00005410141e7816 */ /* 0x000fe40000000043 */
[----:B------:R-:W-:Y:S02]  /*c7f0*/  PRMT R31, R21, 0x5410, R64 ;  /* 0x00005410151f7816 */ /* 0x000fe40000000040 */
[----:B------:R-:W-:Y:S02]  /*c800*/  PRMT R37, R24, 0x5410, R59 ;  /* 0x0000541018257816 */ /* 0x000fe4000000003b */
[----:B------:R-:W-:-:S02]  /*c810*/  SHF.R.U64 R47, R14, 0x10, R15 ;  /* 0x000000100e2f7819 */ /* 0x000fc4000000120f */
[----:B------:R-:W-:Y:S02]  /*c820*/  SHF.R.U32.HI R48, RZ, 0x10, R15 ;  /* 0x00000010ff307819 */ /* 0x000fe4000001160f */
[----:B------:R-:W-:Y:S02]  /*c830*/  PRMT R34, R34, 0x5410, R69 ;  /* 0x0000541022227816 */ /* 0x000fe40000000045 */
[----:B------:R-:W-:Y:S02]  /*c840*/  PRMT R35, R35, 0x5410, R66 ;  /* 0x0000541023237816 */ /* 0x000fe40000000042 */
[----:B------:R-:W-:Y:S02]  /*c850*/  PRMT R27, R40, 0x5410, R27 ;  /* 0x00005410281b7816 */ /* 0x000fe4000000001b */
[----:B------:R-:W-:Y:S02]  /*c860*/  PRMT R20, R41, 0x5410, R62 ;  /* 0x0000541029147816 */ /* 0x000fe4000000003e */
[----:B------:R-:W-:-:S02]  /*c870*/  PRMT R21, R42, 0x5410, R65 ;  /* 0x000054102a157816 */ /* 0x000fc40000000041 */
[----:B------:R-:W-:Y:S02]  /*c880*/  PRMT R12, R43, 0x5410, R60 ;  /* 0x000054102b0c7816 */ /* 0x000fe4000000003c */
[----:B------:R-:W-:Y:S02]  /*c890*/  PRMT R13, R44, 0x5410, R63 ;  /* 0x000054102c0d7816 */ /* 0x000fe4000000003f */
[----:B------:R-:W-:Y:S02]  /*c8a0*/  PRMT R8, R45, 0x5410, R58 ;  /* 0x000054102d087816 */ /* 0x000fe4000000003a */
[----:B------:R-:W-:Y:S02]  /*c8b0*/  PRMT R9, R46, 0x5410, R61 ;  /* 0x000054102e097816 */ /* 0x000fe4000000003d */
[----:B------:R-:W-:Y:S02]  /*c8c0*/  ISETP.GE.AND P1, PT, R166, R39, PT ;  /* 0x00000027a600720c */ /* 0x000fe40003f26270 */
[----:B------:R-:W-:-:S02]  /*c8d0*/  PRMT R38, R38, 0x5410, R57 ;  /* 0x0000541026267816 */ /* 0x000fc40000000039 */
[----:B------:R-:W-:Y:S02]  /*c8e0*/  PRMT R32, R32, 0x5410, R55 ;  /* 0x0000541020207816 */ /* 0x000fe40000000037 */
[----:B------:R-:W-:Y:S02]  /*c8f0*/  PRMT R33, R33, 0x5410, R56 ;  /* 0x0000541021217816 */ /* 0x000fe40000000038 */
[----:B------:R-:W-:Y:S02]  /*c900*/  PRMT R28, R28, 0x5410, R53 ;  /* 0x000054101c1c7816 */ /* 0x000fe40000000035 */
[----:B------:R-:W-:Y:S02]  /*c910*/  PRMT R29, R29, 0x5410, R54 ;  /* 0x000054101d1d7816 */ /* 0x000fe40000000036 */
[----:B------:R-:W-:Y:S02]  /*c920*/  PRMT R24, R4, 0x5410, R51 ;  /* 0x0000541004187816 */ /* 0x000fe40000000033 */
[----:B------:R-:W-:Y:S01]  /*c930*/  PRMT R25, R25, 0x5410, R52 ;  /* 0x0000541019197816 */ /* 0x000fe20000000034 */
[----:B0-----:R-:W-:Y:S06]  /*c940*/  @!P0 BRA `(.L_x_581) ;  /* 0x00000148003c8947 */ /* 0x001fec0003800000 */
.L_x_825:
[----:B------:R-:W-:Y:S05]  /*c950*/  BSYNC B1 ;  /* 0x0000000000017941 */ /* 0x000fea0003800000 */
.L_x_580:
[----:B------:R-:W-:Y:S01]  /*c960*/  BSSY B1, `(.L_x_582) ;  /* 0x0000101000017945 */ /* 0x000fe20003800000 */
[----:B------:R-:W-:Y:S02]  /*c970*/  PRMT R14, R6, 0x5410, R49 ;  /* 0x00005410060e7816 */ /* 0x000fe40000000031 */
[----:B------:R-:W-:Y:S02]  /*c980*/  PRMT R15, R7, 0x5410, R50 ;  /* 0x00005410070f7816 */ /* 0x000fe40000000032 */
[----:B------:R-:W-:Y:S02]  /*c990*/  PRMT R10, R10, 0x5410, R47 ;  /* 0x000054100a0a7816 */ /* 0x000fe4000000002f */
[----:B------:R-:W-:Y:S01]  /*c9a0*/  PRMT R11, R11, 0x5410, R48 ;  /* 0x000054100b0b7816 */ /* 0x000fe20000000030 */
[----:B------:R-:W-:Y:S06]  /*c9b0*/  @P1 BRA `(.L_x_583) ;  /* 0x0000000c00ec1947 */ /* 0x000fec0003800000 */
[----:B------:R-:W1:Y:S01]  /*c9c0*/  LDC R4, c[0x0][0x3f4] ;  /* 0x0000fd00ff047b82 */ /* 0x000e620000000800 */
[----:B------:R-:W-:Y:S01]  /*c9d0*/  BSSY B2, `(.L_x_584) ;  /* 0x000002e000027945 */ /* 0x000fe20003800000 */
[-C--:B-1----:R-:W-:Y:S02]  /*c9e0*/  ISETP.GE.AND P0, PT, R160, R4.reuse, PT ;  /* 0x00000004a000720c */ /* 0x082fe40003f06270 */
[-C--:B------:R-:W-:Y:S02]  /*c9f0*/  ISETP.GE.AND P1, PT, R170, R4.reuse, PT ;  /* 0x00000004aa00720c */ /* 0x080fe40003f26270 */
[-C--:B------:R-:W-:Y:S02]  /*ca00*/  ISETP.GE.AND P2, PT, R169, R4.reuse, PT ;  /* 0x00000004a900720c */ /* 0x080fe40003f46270 */
[-C--:B------:R-:W-:Y:S02]  /*ca10*/  ISETP.GE.AND P3, PT, R172, R4.reuse, PT ;  /* 0x00000004ac00720c */ /* 0x080fe40003f66270 */
[----:B------:R-:W-:-:S02]  /*ca20*/  ISETP.GE.AND P4, PT, R171, R4, PT ;  /* 0x00000004ab00720c */ /* 0x000fc40003f86270 */
[----:B------:R-:W-:-:S03]  /*ca30*/  ISETP.GE.AND P5, PT, R173, R4, PT ;  /* 0x00000004ad00720c */ /* 0x000fc60003fa6270 */
[----:B------:R-:W-:Y:S10]  /*ca40*/  @P0 BRA `(.L_x_585) ;  /* 0x0000000000980947 */ /* 0x000ff40003800000 */
[----:B0-----:R-:W0:Y:S01]  /*ca50*/  LDS.128 R4, [R3+0xc400] ;  /* 0x00c4000003047984 */ /* 0x001e220000000c00 */
[C---:B------:R-:W-:Y:S01]  /*ca60*/  IMAD.U32 R47, R37.reuse, 0x10000, RZ ;  /* 0x00010000252f7824 */ /* 0x040fe200078e00ff */
[----:B------:R-:W-:Y:S01]  /*ca70*/  LOP3.LUT R46, R37, 0xffff0000, RZ, 0xc0, !PT ;  /* 0xffff0000252e7812 */ /* 0x000fe200078ec0ff */
[C---:B------:R-:W-:Y:S01]  /*ca80*/  IMAD.U32 R45, R34.reuse, 0x10000, RZ ;  /* 0x00010000222d7824 */ /* 0x040fe200078e00ff */
[----:B------:R-:W-:Y:S01]  /*ca90*/  LOP3.LUT R44, R34, 0xffff0000, RZ, 0xc0, !PT ;  /* 0xffff0000222c7812 */ /* 0x000fe200078ec0ff */
[C---:B0-----:R-:W-:Y:S01]  /*caa0*/  IMAD.U32 R40, R4.reuse, 0x10000, RZ ;  /* 0x0001000004287824 */ /* 0x041fe200078e00ff */
[----:B------:R-:W-:Y:S01]  /*cab0*/  LOP3.LUT R4, R4, 0xffff0000, RZ, 0xc0, !PT ;  /* 0xffff000004047812 */ /* 0x000fe200078ec0ff */
[C---:B------:R-:W-:Y:S01]  /*cac0*/  IMAD.U32 R41, R5.reuse, 0x10000, RZ ;  /* 0x0001000005297824 */ /* 0x040fe200078e00ff */
[----:B------:R-:W-:Y:S01]  /*cad0*/  LOP3.LUT R5, R5, 0xffff0000, RZ, 0xc0, !PT ;  /* 0xffff000005057812 */ /* 0x000fe200078ec0ff */
[----:B------:R-:W-:Y:S01]  /*cae0*/  IMAD.U32 R42, R6, 0x10000, RZ ;  /* 0x00010000062a7824 */ /* 0x000fe200078e00ff */
[----:B------:R-:W-:Y:S01]  /*caf0*/  SHF.L.U32 R43, R7, 0x10, RZ ;  /* 0x00000010072b7819 */ /* 0x000fe200000006ff */
[C---:B------:R-:W-:Y:S01]  /*cb00*/  FMUL.FTZ R49, R4.reuse, R47 ;  /* 0x0000002f04317220 */ /* 0x040fe20000410000 */
[-C--:B------:R-:W-:Y:S01]  /*cb10*/  FMUL.FTZ R4, R4, R45.reuse ;  /* 0x0000002d04047220 */ /* 0x080fe20000410000 */
[----:B------:R-:W-:Y:S01]  /*cb20*/  FMUL.FTZ R50, R5, R46 ;  /* 0x0000002e05327220 */ /* 0x000fe20000410000 */
[----:B------:R-:W-:Y:S01]  /*cb30*/  LOP3.LUT R6, R6, 0xffff0000, RZ, 0xc0, !PT ;  /* 0xffff000006067812 */ /* 0x000fe200078ec0ff */
[C---:B------:R-:W-:Y:S01]  /*cb40*/  FFMA.FTZ R49, R40.reuse, R45, -R49 ;  /* 0x0000002d28317223 */ /* 0x040fe20000010831 */
[----:B------:R-:W-:Y:S01]  /*cb50*/  FFMA.FTZ R48, R40, R47, R4 ;  /* 0x0000002f28307223 */ /* 0x000fe20000010004 */
[----:B------:R-:W-:Y:S01]  /*cb60*/  LOP3.LUT R7, R7, 0xffff0000, RZ, 0xc0, !PT ;  /* 0xffff000007077812 */ /* 0x000fe200078ec0ff */
[----:B------:R-:W-:Y:S01]  /*cb70*/  FMUL.FTZ R52, R5, R44 ;  /* 0x0000002c05347220 */ /* 0x000fe20000410000 */
[C---:B------:R-:W-:Y:S01]  /*cb80*/  LOP3.LUT R40, R38.reuse, 0xffff0000, RZ, 0xc0, !PT ;  /* 0xffff000026287812 */ /* 0x040fe200078ec0ff */
[----:B------:R-:W-:Y:S01]  /*cb90*/  IMAD.U32 R45, R38, 0x10000, RZ ;  /* 0x00010000262d7824 */ /* 0x000fe200078e00ff */
[C---:B------:R-:W-:Y:S01]  /*cba0*/  LOP3.LUT R4, R35.reuse, 0xffff0000, RZ, 0xc0, !PT ;  /* 0xffff000023047812 */ /* 0x040fe200078ec0ff */
[----:B------:R-:W-:-:S02]  /*cbb0*/  IMAD.U32 R5, R35, 0x10000, RZ ;  /* 0x0001000023057824 */ /* 0x000fc400078e00ff */
[C---:B------:R-:W-:Y:S01]  /*cbc0*/  FFMA.FTZ R50, R41.reuse, R44, -R50 ;  /* 0x0000002c29327223 */ /* 0x040fe20000010832 */
[----:B------:R-:W-:Y:S01]  /*cbd0*/  FFMA.FTZ R41, R41, R46, R52 ;  /* 0x0000002e29297223 */ /* 0x000fe20000010034 */
[C---:B------:R-:W-:Y:S01]  /*cbe0*/  FMUL.FTZ R47, R6.reuse, R45 ;  /* 0x0000002d062f7220 */ /* 0x040fe20000410000 */
[-C--:B------:R-:W-:Y:S01]  /*cbf0*/  FMUL.FTZ R44, R6, R5.reuse ;  /* 0x00000005062c7220 */ /* 0x080fe20000410000 */
[C---:B------:R-:W-:Y:S01]  /*cc00*/  FMUL.FTZ R46, R7.reuse, R40 ;  /* 0x00000028072e7220 */ /* 0x040fe20000410000 */
[-C--:B------:R-:W-:Y:S01]  /*cc10*/  FMUL.FTZ R51, R7, R4.reuse ;  /* 0x0000000407337220 */ /* 0x080fe20000410000 */
[C---:B------:R-:W-:Y:S01]  /*cc20*/  FFMA.FTZ R6, R42.reuse, R5, -R47 ;  /* 0x000000052a067223 */ /* 0x040fe2000001082f */
[----:B------:R-:W-:Y:S01]  /*cc30*/  FFMA.FTZ R45, R42, R45, R44 ;  /* 0x0000002d2a2d7223 */ /* 0x000fe2000001002c */
[C---:B------:R-:W-:Y:S01]  /*cc40*/  FFMA.FTZ R7, R43.reuse, R4, -R46 ;  /* 0x000000042b077223 */ /* 0x040fe2000001082e */
[----:B------:R-:W-:Y:S01]  /*cc50*/  FFMA.FTZ R40, R43, R40, R51 ;  /* 0x000000282b287223 */ /* 0x000fe20000010033 */
[----:B------:R-:W-:-:S02]  /*cc60*/  F2FP.BF16.F32.PACK_AB R4, R48, R49 ;  /* 0x000000313004723e */ /* 0x000fc400000010ff */
[----:B------:R-:W-:Y:S02]  /*cc70*/  F2FP.BF16.F32.PACK_AB R5, R41, R50 ;  /* 0x000000322905723e */ /* 0x000fe400000010ff */
[----:B------:R-:W-:Y:S02]  /*cc80*/  F2FP.BF16.F32.PACK_AB R6, R45, R6 ;  /* 0x000000062d06723e */ /* 0x000fe400000010ff */
[----:B------:R-:W-:-:S05]  /*cc90*/  F2FP.BF16.F32.PACK_AB R7, R40, R7 ;  /* 0x000000072807723e */ /* 0x000fca00000010ff */
[----:B------:R1:W-:Y:S02]  /*cca0*/  STS.128 [R3+0xc400], R4 ;  /* 0x00c4000403007388 */ /* 0x0003e40000000c00 */
.L_x_585:
[----:B------:R-:W-:Y:S05]  /*ccb0*/  BSYNC B2 ;  /* 0x0000000000027941 */ /* 0x000fea0003800000 */
.L_x_584:
[----:B------:R-:W-:Y:S04]  /*ccc0*/  BSSY B2, `(.L_x_586) ;  /* 0x0000028000027945 */ /* 0x000fe80003800000 */
[----:B------:R-:W-:Y:S05]  /*ccd0*/  @P1 BRA `(.L_x_587) ;  /* 0x0000000000981947 */ /* 0x000fea0003800000 */
[----:B01----:R-:W0:Y:S01]  /*cce0*/  LDS.128 R4, [R0] ;  /* 0x0000000000047984 */ /* 0x003e220000000c00 */
        /* <DEDUP_REMOVED lines=8> */
[C---:B------:R-:W-:Y:S01]  /*cd70*/  IMAD.U32 R42, R6.reuse, 0x10000, RZ ;  /* 0x00010000062a7824 */ /* 0x040fe200078e00ff */
[----:B------:R-:W-:Y:S01]  /*cd80*/  LOP3.LUT R6, R6, 0xffff0000, RZ, 0xc0, !PT ;  /* 0xffff000006067812 */ /* 0x000fe200078ec0ff */
[C---:B------:R-:W-:Y:S01]  /*cd90*/  FMUL.FTZ R49, R4.reuse, R47 ;  /* 0x0000002f04317220 */ /* 0x040fe20000410000 */
[----:B------:R-:W-:Y:S01]  /*cda0*/  FMUL.FTZ R4, R4, R45 ;  /* 0x0000002d04047220 */ /* 0x000fe20000410000 */
[----:B------:R-:W-:-:S02]  /*cdb0*/  IMAD.U32 R43, R7, 0x10000, RZ ;  /* 0x00010000072b7824 */ /* 0x000fc400078e00ff */
[----:B------:R-:W-:Y:S01]  /*cdc0*/  FMUL.FTZ R50, R5, R46 ;  /* 0x0000002e05327220 */ /* 0x000fe20000410000 */
[C---:B------:R-:W-:Y:S01]  /*cdd0*/  FFMA.FTZ R49, R40.reuse, R45, -R49 ;  /* 0x0000002d28317223 */ /* 0x040fe20000010831 */
[----:B------:R-:W-:Y:S01]  /*cde0*/  FFMA.FTZ R48, R40, R47, R4 ;  /* 0x0000002f28307223 */ /* 0x000fe20000010004 */
[----:B------:R-:W-:Y:S01]  /*cdf0*/  LOP3.LUT R7, R7, 0xffff0000, RZ, 0xc0, !PT ;  /* 0xffff000007077812 */ /* 0x000fe200078ec0ff */
[-C--:B------:R-:W-:Y:S01]  /*ce00*/  FMUL.FTZ R52, R5, R44.reuse ;  /* 0x0000002c05347220 */ /* 0x080fe20000410000 */
[C---:B------:R-:W-:Y:S01]  /*ce10*/  LOP3.LUT R40, R33.reuse, 0xffff0000, RZ, 0xc0, !PT ;  /* 0xffff000021287812 */ /* 0x040fe200078ec0ff */
[----:B------:R-:W-:Y:S01]  /*ce20*/  IMAD.U32 R45, R33, 0x10000, RZ ;  /* 0x00010000212d7824 */ /* 0x000fe200078e00ff */
[C---:B------:R-:W-:Y:S01]  /*ce30*/  LOP3.LUT R4, R31.reuse, 0xffff0000, RZ, 0xc0, !PT ;  /* 0xffff00001f047812 */ /* 0x040fe200078ec0ff */
[----:B------:R-:W-:Y:S02]  /*ce40*/  IMAD.U32 R5, R31, 0x10000, RZ ;  /* 0x000100001f057824 */ /* 0x000fe400078e00ff */
        /* <DEDUP_REMOVED lines=14> */
[----:B------:R2:W-:Y:S02]  /*cf30*/  STS.128 [R0], R4 ;  /* 0x0000000400007388 */ /* 0x0005e40000000c00 */
.L_x_587:
[----:B------:R-:W-:Y:S05]  /*cf40*/  BSYNC B2 ;  /* 0x0000000000027941 */ /* 0x000fea0003800000 */
.L_x_586:
[----:B------:R-:W-:Y:S04]  /*cf50*/  BSSY B2, `(.L_x_588) ;  /* 0x0000028000027945 */ /* 0x000fe80003800000 */
[----:B------:R-:W-:Y:S05]  /*cf60*/  @P2 BRA `(.L_x_589) ;  /* 0x0000000000982947 */ /* 0x000fea0003800000 */
[----:B012---:R-:W0:Y:S01]  /*cf70*/  LDS.128 R4, [R3+0x10400] ;  /* 0x0104000003047984 */ /* 0x007e220000000c00 */
[----:B------:R-:W-:Y:S01]  /*cf80*/  IMAD.U32 R47, R28, 0x10000, RZ ;  /* 0x000100001c2f7824 */ /* 0x000fe200078e00ff */
[C---:B------:R-:W-:Y:S01]  /*cf90*/  LOP3.LUT R44, R26.reuse, 0xffff0000, RZ, 0xc0, !PT ;  /* 0xffff00001a2c7812 */ /* 0x040fe200078ec0ff */
[----:B------:R-:W-:Y:S01]  /*cfa0*/  IMAD.U32 R45, R26, 0x10000, RZ ;  /* 0x000100001a2d7824 */ /* 0x000fe200078e00ff */
        /* <DEDUP_REMOVED lines=10> */
[C---:B------:R-:W-:Y:S01]  /*d050*/  FMUL.FTZ R50, R5.reuse, R46 ;  /* 0x0000002e05327220 */ /* 0x040fe20000410000 */
[C---:B------:R-:W-:Y:S01]  /*d060*/  FFMA.FTZ R49, R40.reuse, R45, -R49 ;  /* 0x0000002d28317223 */ /* 0x040fe20000010831 */
[----:B------:R-:W-:Y:S01]  /*d070*/  FFMA.FTZ R48, R40, R47, R4 ;  /* 0x0000002f28307223 */ /* 0x000fe20000010004 */
[-C--:B------:R-:W-:Y:S01]  /*d080*/  FMUL.FTZ R52, R5, R44.reuse ;  /* 0x0000002c05347220 */ /* 0x080fe20000410000 */
[----:B------:R-:W-:Y:S01]  /*d090*/  LOP3.LUT R7, R7, 0xffff0000, RZ, 0xc0, !PT ;  /* 0xffff000007077812 */ /* 0x000fe200078ec0ff */
[----:B------:R-:W-:Y:S01]  /*d0a0*/  IMAD.U32 R45, R29, 0x10000, RZ ;  /* 0x000100001d2d7824 */ /* 0x000fe200078e00ff */
[----:B------:R-:W-:Y:S01]  /*d0b0*/  SHF.L.U32 R5, R27, 0x10, RZ ;  /* 0x000000101b057819 */ /* 0x000fe200000006ff */
[----:B------:R-:W-:Y:S01]  /*d0c0*/  FFMA.FTZ R50, R41, R44, -R50 ;  /* 0x0000002c29327223 */ /* 0x000fe20000010832 */
[----:B------:R-:W-:Y:S01]  /*d0d0*/  LOP3.LUT R40, R29, 0xffff0000, RZ, 0xc0, !PT ;  /* 0xffff00001d287812 */ /* 0x000fe200078ec0ff */
[----:B------:R-:W-:Y:S01]  /*d0e0*/  FFMA.FTZ R41, R41, R46, R52 ;  /* 0x0000002e29297223 */ /* 0x000fe20000010034 */
[----:B------:R-:W-:Y:S01]  /*d0f0*/  LOP3.LUT R4, R27, 0xffff0000, RZ, 0xc0, !PT ;  /* 0xffff00001b047812 */ /* 0x000fe200078ec0ff */
[C---:B------:R-:W-:Y:S01]  /*d100*/  FMUL.FTZ R47, R6.reuse, R45 ;  /* 0x0000002d062f7220 */ /* 0x040fe20000410000 */
[----:B------:R-:W-:Y:S01]  /*d110*/  FMUL.FTZ R44, R6, R5 ;  /* 0x00000005062c7220 */ /* 0x000fe20000410000 */
[----:B------:R-:W-:-:S02]  /*d120*/  FMUL.FTZ R46, R7, R40 ;  /* 0x00000028072e7220 */ /* 0x000fc40000410000 */
[-C--:B------:R-:W-:Y:S01]  /*d130*/  FMUL.FTZ R51, R7, R4.reuse ;  /* 0x0000000407337220 */ /* 0x080fe20000410000 */
[C---:B------:R-:W-:Y:S01]  /*d140*/  FFMA.FTZ R6, R42.reuse, R5, -R47 ;  /* 0x000000052a067223 */ /* 0x040fe2000001082f */
[----:B------:R-:W-:Y:S01]  /*d150*/  FFMA.FTZ R45, R42, R45, R44 ;  /* 0x0000002d2a2d7223 */ /* 0x000fe2000001002c */
[C---:B------:R-:W-:Y:S01]  /*d160*/  FFMA.FTZ R7, R43.reuse, R4, -R46 ;  /* 0x000000042b077223 */ /* 0x040fe2000001082e */
[----:B------:R-:W-:Y:S01]  /*d170*/  FFMA.FTZ R40, R43, R40, R51 ;  /* 0x000000282b287223 */ /* 0x000fe20000010033 */
[----:B------:R-:W-:Y:S02]  /*d180*/  F2FP.BF16.F32.PACK_AB R4, R48, R49 ;  /* 0x000000313004723e */ /* 0x000fe400000010ff */
[----:B------:R-:W-:Y:S02]  /*d190*/  F2FP.BF16.F32.PACK_AB R5, R41, R50 ;  /* 0x000000322905723e */ /* 0x000fe400000010ff */
[----:B------:R-:W-:Y:S02]  /*d1a0*/  F2FP.BF16.F32.PACK_AB R6, R45, R6 ;  /* 0x000000062d06723e */ /* 0x000fe400000010ff */
[----:B------:R-:W-:-:S05]  /*d1b0*/  F2FP.BF16.F32.PACK_AB R7, R40, R7 ;  /* 0x000000072807723e */ /* 0x000fca00000010ff */
[----:B------:R3:W-:Y:S02]  /*d1c0*/  STS.128 [R3+0x10400], R4 ;  /* 0x0104000403007388 */ /* 0x0007e40000000c00 */
.L_x_589:
[----:B------:R-:W-:Y:S05]  /*d1d0*/  BSYNC B2 ;  /* 0x0000000000027941 */ /* 0x000fea0003800000 */
.L_x_588:
[----:B------:R-:W-:Y:S04]  /*d1e0*/  BSSY B2, `(.L_x_590) ;  /* 0x0000028000027945 */ /* 0x000fe80003800000 */
[----:B------:R-:W-:Y:S05]  /*d1f0*/  @P3 BRA `(.L_x_591) ;  /* 0x0000000000983947 */ /* 0x000fea0003800000 */
[----:B0123--:R-:W0:Y:S01]  /*d200*/  LDS.128 R4, [R0+0x4000] ;  /* 0x0040000000047984 */ /* 0x00fe220000000c00 */
        /* <DEDUP_REMOVED lines=37> */
.L_x_591:
[----:B------:R-:W-:Y:S05]  /*d460*/  BSYNC B2 ;  /* 0x0000000000027941 */ /* 0x000fea0003800000 */
.L_x_590:
[----:B------:R-:W-:Y:S04]  /*d470*/  BSSY B2, `(.L_x_592) ;  /* 0x0000028000027945 */ /* 0x000fe80003800000 */
[----:B------:R-:W-:Y:S05]  /*d480*/  @P4 BRA `(.L_x_593) ;  /* 0x0000000000984947 */ /* 0x000fea0003800000 */
[----:B01234-:R-:W0:Y:S01]  /*d490*/  LDS.128 R4, [R3+0x14400] ;  /* 0x0144000003047984 */ /* 0x01fe220000000c00 */
        /* <DEDUP_REMOVED lines=37> */
.L_x_593:
[----:B------:R-:W-:Y:S05]  /*d6f0*/  BSYNC B2 ;  /* 0x0000000000027941 */ /* 0x000fea0003800000 */
.L_x_592:
        /* <DEDUP_REMOVED lines=8> */
[----:B------:R-:W-:Y:S01]  /*d780*/  IMAD.U32 R42, R6, 0x10000, RZ ;  /* 0x00010000062a7824 */ /* 0x000fe200078e00ff */
[----:B------:R-:W-:Y:S01]  /*d790*/  SHF.L.U32 R41, R5, 0x10, RZ ;  /* 0x0000001005297819 */ /* 0x000fe200000006ff */
[----:B------:R-:W-:Y:S01]  /*d7a0*/  IMAD.U32 R43, R7, 0x10000, RZ ;  /* 0x00010000072b7824 */ /* 0x000fe200078e00ff */
[----:B------:R-:W-:Y:S01]  /*d7b0*/  LOP3.LUT R5, R5, 0xffff0000, RZ, 0xc0, !PT ;  /* 0xffff000005057812 */ /* 0x000fe200078ec0ff */
[C---:B------:R-:W-:Y:S01]  /*d7c0*/  FMUL.FTZ R49, R4.reuse, R47 ;  /* 0x0000002f04317220 */ /* 0x040fe20000410000 */
[----:B------:R-:W-:Y:S01]  /*d7d0*/  FMUL.FTZ R4, R4, R45 ;  /* 0x0000002d04047220 */ /* 0x000fe20000410000 */
[----:B------:R-:W-:-:S02]  /*d7e0*/  LOP3.LUT R6, R6, 0xffff0000, RZ, 0xc0, !PT ;  /* 0xffff000006067812 */ /* 0x000fc400078ec0ff */
        /* <DEDUP_REMOVED lines=24> */
.L_x_583:
[----:B------:R-:W-:Y:S05]  /*d970*/  BSYNC B1 ;  /* 0x0000000000017941 */ /* 0x000fea0003800000 */
.L_x_582:
[----:B01234-:R-:W-:-:S05]  /*d980*/  VIADD R4, R166, 0x40 ;  /* 0x00000040a6047836 */ /* 0x01ffca0000000000 */
[----:B------:R-:W-:-:S13]  /*d990*/  ISETP.GE.AND P0, PT, R4, R39, PT ;  /* 0x000000270400720c */ /* 0x000fda0003f06270 */
[----:B------:R-:W-:Y:S05]  /*d9a0*/  @P0 BRA `(.L_x_594) ;  /* 0x0000003800f40947 */ /* 0x000fea0003800000 */
[----:B------:R-:W0:Y:S01]  /*d9b0*/  LDC R4, c[0x0][0x3f4] ;  /* 0x0000fd00ff047b82 */ /* 0x000e220000000800 */
[----:B------:R-:W-:Y:S01]  /*d9c0*/  BSSY B1, `(.L_x_595) ;  /* 0x000002e000017945 */ /* 0x000fe20003800000 */
[-C--:B0-----:R-:W-:Y:S02]  /*d9d0*/  ISETP.GE.AND P0, PT, R160, R4.reuse, PT ;  /* 0x00000004a000720c */ /* 0x081fe40003f06270 */
[-C--:B------:R-:W-:Y:S02]  /*d9e0*/  ISETP.GE.AND P1, PT, R170, R4.reuse, PT ;  /* 0x00000004aa00720c */ /* 0x080fe40003f26270 */
[-C--:B------:R-:W-:Y:S02]  /*d9f0*/  ISETP.GE.AND P2, PT, R169, R4.reuse, PT ;  /* 0x00000004a900720c */ /* 0x080fe40003f46270 */
[-C--:B------:R-:W-:Y:S02]  /*da00*/  ISETP.GE.AND P3, PT, R172, R4.reuse, PT ;  /* 0x00000004ac00720c */ /* 0x080fe40003f66270 */
[----:B------:R-:W-:-:S02]  /*da10*/  ISETP.GE.AND P4, PT, R171, R4, PT ;  /* 0x00000004ab00720c */ /* 0x000fc40003f86270 */
[----:B------:R-:W-:-:S03]  /*da20*/  ISETP.GE.AND P5, PT, R173, R4, PT ;  /* 0x00000004ad00720c */ /* 0x000fc60003fa6270 */
[----:B------:R-:W-:Y:S10]  /*da30*/  @P0 BRA `(.L_x_596) ;  /* 0x0000000000980947 */ /* 0x000ff40003800000 */
[----:B------:R-:W0:Y:S01]  /*da40*/  LDS.128 R4, [R3+0xe400] ;  /* 0x00e4000003047984 */ /* 0x000e220000000c00 */
[C---:B------:R-:W-:Y:S01]  /*da50*/  IMAD.U32 R45, R37.reuse, 0x10000, RZ ;  /* 0x00010000252d7824 */ /* 0x040fe200078e00ff */
[----:B------:R-:W-:Y:S01]  /*da60*/  LOP3.LUT R48, R37, 0xffff0000, RZ, 0xc0, !PT ;  /* 0xffff000025307812 */ /* 0x000fe200078ec0ff */
[C---:B------:R-:W-:Y:S01]  /*da70*/  IMAD.U32 R43, R34.reuse, 0x10000, RZ ;  /* 0x00010000222b7824 */ /* 0x040fe200078e00ff */
[----:B------:R-:W-:Y:S02]  /*da80*/  LOP3.LUT R46, R34, 0xffff0000, RZ, 0xc0, !PT ;  /* 0xffff0000222e7812 */ /* 0x000fe400078ec0ff */
[----:B------:R-:W-:Y:S01]  /*da90*/  LOP3.LUT R47, R38, 0xffff0000, RZ, 0xc0, !PT ;  /* 0xffff0000262f7812 */ /* 0x000fe200078ec0ff */
[C---:B0-----:R-:W-:Y:S01]  /*daa0*/  IMAD.U32 R39, R4.reuse, 0x10000, RZ ;  /* 0x0001000004277824 */ /* 0x041fe200078e00ff */
[----:B------:R-:W-:Y:S01]  /*dab0*/  LOP3.LUT R4, R4, 0xffff0000, RZ, 0xc0, !PT ;  /* 0xffff000004047812 */ /* 0x000fe200078ec0ff */
[C---:B------:R-:W-:Y:S01]  /*dac0*/  IMAD.U32 R40, R5.reuse, 0x10000, RZ ;  /* 0x0001000005287824 */ /* 0x040fe200078e00ff */
[----:B------:R-:W-:Y:S01]  /*dad0*/  LOP3.LUT R5, R5, 0xffff0000, RZ, 0xc0, !PT ;  /* 0xffff000005057812 */ /* 0x000fe200078ec0ff */
[C---:B------:R-:W-:Y:S01]  /*dae0*/  IMAD.U32 R34, R6.reuse, 0x10000, RZ ;  /* 0x0001000006227824 */ /* 0x040fe200078e00ff */
[----:B------:R-:W-:Y:S01]  /*daf0*/  LOP3.LUT R6, R6, 0xffff0000, RZ, 0xc0, !PT ;  /* 0xffff000006067812 */ /* 0x000fe200078ec0ff */
[-C--:B------:R-:W-:Y:S01]  /*db00*/  FMUL.FTZ R42, R45, R4.reuse ;  /* 0x000000042d2a7220 */ /* 0x080fe20000410000 */
[----:B------:R-:W-:Y:S01]  /*db10*/  FMUL.FTZ R44, R43, R4 ;  /* 0x000000042b2c7220 */ /* 0x000fe20000410000 */
[----:B------:R-:W-:Y:S01]  /*db20*/  FMUL.FTZ R41, R48, R5 ;  /* 0x0000000530297220 */ /* 0x000fe20000410000 */
[----:B------:R-:W-:-:S02]  /*db30*/  IMAD.U32 R37, R7, 0x10000, RZ ;  /* 0x0001000007257824 */ /* 0x000fc400078e00ff */
[-C--:B------:R-:W-:Y:S01]  /*db40*/  FFMA.FTZ R4, R43, R39.reuse, -R42 ;  /* 0x000000272b047223 */ /* 0x080fe2000001082a */
[----:B------:R-:W-:Y:S01]  /*db50*/  FFMA.FTZ R39, R45, R39, R44 ;  /* 0x000000272d277223 */ /* 0x000fe2000001002c */
[C---:B------:R-:W-:Y:S01]  /*db60*/  FMUL.FTZ R43, R46.reuse, R5 ;  /* 0x000000052e2b7220 */ /* 0x040fe20000410000 */
[----:B------:R-:W-:Y:S01]  /*db70*/  LOP3.LUT R7, R7, 0xffff0000, RZ, 0xc0, !PT ;  /* 0xffff000007077812 */ /* 0x000fe200078ec0ff */
[-C--:B------:R-:W-:Y:S01]  /*db80*/  FFMA.FTZ R5, R46, R40.reuse, -R41 ;  /* 0x000000282e057223 */ /* 0x080fe20000010829 */
[C---:B------:R-:W-:Y:S01]  /*db90*/  LOP3.LUT R45, R35.reuse, 0xffff0000, RZ, 0xc0, !PT ;  /* 0xffff0000232d7812 */ /* 0x040fe200078ec0ff */
[----:B------:R-:W-:Y:S02]  /*dba0*/  IMAD.U32 R46, R38, 0x10000, RZ ;  /* 0x00010000262e7824 */ /* 0x000fe400078e00ff */
[----:B------:R-:W-:Y:S01]  /*dbb0*/  FFMA.FTZ R40, R48, R40, R43 ;  /* 0x0000002830287223 */ /* 0x000fe2000001002b */
[----:B------:R-:W-:Y:S02]  /*dbc0*/  IMAD.U32 R44, R35, 0x10000, RZ ;  /* 0x00010000232c7824 */ /* 0x000fe400078e00ff */
[-C--:B------:R-:W-:Y:S01]  /*dbd0*/  FMUL.FTZ R38, R47, R7.reuse ;  /* 0x000000072f267220 */ /* 0x080fe20000410000 */
[-C--:B------:R-:W-:Y:S01]  /*dbe0*/  FMUL.FTZ R35, R46, R6.reuse ;  /* 0x000000062e237220 */ /* 0x080fe20000410000 */
[C---:B------:R-:W-:Y:S01]  /*dbf0*/  FMUL.FTZ R42, R45.reuse, R7 ;  /* 0x000000072d2a7220 */ /* 0x040fe20000410000 */
[C---:B------:R-:W-:Y:S01]  /*dc00*/  FMUL.FTZ R41, R44.reuse, R6 ;  /* 0x000000062c297220 */ /* 0x040fe20000410000 */
[-C--:B------:R-:W-:Y:S01]  /*dc10*/  FFMA.FTZ R7, R45, R37.reuse, -R38 ;  /* 0x000000252d077223 */ /* 0x080fe20000010826 */
[-C--:B------:R-:W-:Y:S01]  /*dc20*/  FFMA.FTZ R6, R44, R34.reuse, -R35 ;  /* 0x000000222c067223 */ /* 0x080fe20000010823 */
[----:B------:R-:W-:Y:S01]  /*dc30*/  FFMA.FTZ R42, R47, R37, R42 ;  /* 0x000000252f2a7223 */ /* 0x000fe2000001002a */
[----:B------:R-:W-:Y:S01]  /*dc40*/  FFMA.FTZ R41, R46, R34, R41 ;  /* 0x000000222e297223 */ /* 0x000fe20000010029 */
[----:B------:R-:W-:-:S02]  /*dc50*/  F2FP.BF16.F32.PACK_AB R4, R39, R4 ;  /* 0x000000042704723e */ /* 0x000fc400000010ff */
[----:B------:R-:W-:Y:S02]  /*dc60*/  F2FP.BF16.F32.PACK_AB R5, R40, R5 ;  /* 0x000000052805723e */ /* 0x000fe400000010ff */
[----:B------:R-:W-:Y:S02]  /*dc70*/  F2FP.BF16.F32.PACK_AB R6, R41, R6 ;  /* 0x000000062906723e */ /* 0x000fe400000010ff */
[----:B------:R-:W-:-:S05]  /*dc80*/  F2FP.BF16.F32.PACK_AB R7, R42, R7 ;  /* 0x000000072a07723e */ /* 0x000fca00000010ff */
[----:B------:R0:W-:Y:S02]  /*dc90*/  STS.128 [R3+0xe400], R4 ;  /* 0x00e4000403007388 */ /* 0x0001e40000000c00 */
.L_x_596:
[----:B------:R-:W-:Y:S05]  /*dca0*/  BSYNC B1 ;  /* 0x0000000000017941 */ /* 0x000fea0003800000 */
.L_x_595:
[----:B------:R-:W-:Y:S04]  /*dcb0*/  BSSY B1, `(.L_x_597) ;  /* 0x0000028000017945 */ /* 0x000fe80003800000 */
[----:B------:R-:W-:Y:S05]  /*dcc0*/  @P1 BRA `(.L_x_598) ;  /* 0x0000000000981947 */ /* 0x000fea0003800000 */
[----:B0-----:R-:W0:Y:S01]  /*dcd0*/  LDS.128 R4, [R0+0x2000] ;  /* 0x0020000000047984 */ /* 0x001e220000000c00 */
[----:B------:R-:W-:Y:S01]  /*dce0*/  SHF.L.U32 R40, R30, 0x10, RZ ;  /* 0x000000101e287819 */ /* 0x000fe200000006ff */
[C---:B------:R-:W-:Y:S01]  /*dcf0*/  IMAD.U32 R42, R32.reuse, 0x10000, RZ ;  /* 0x00010000202a7824 */ /* 0x040fe200078e00ff */
[----:B------:R-:W-:Y:S02]  /*dd00*/  LOP3.LUT R43, R32, 0xffff0000, RZ, 0xc0, !PT ;  /* 0xffff0000202b7812 */ /* 0x000fe400078ec0ff */
        /* <DEDUP_REMOVED lines=17> */
[----:B------:R-:W-:Y:S01]  /*de20*/  LOP3.LUT R40, R31, 0xffff0000, RZ, 0xc0, !PT ;  /* 0xffff00001f287812 */ /* 0x000fe200078ec0ff */
[----:B------:R-:W-:Y:S02]  /*de30*/  IMAD.U32 R42, R33, 0x10000, RZ ;  /* 0x00010000212a7824 */ /* 0x000fe400078e00ff */
[----:B------:R-:W-:Y:S01]  /*de40*/  FFMA.FTZ R34, R43, R35, R34 ;  /* 0x000000232b227223 */ /* 0x000fe20000010022 */
[----:B------:R-:W-:Y:S02]  /*de50*/  IMAD.U32 R38, R31, 0x10000, RZ ;  /* 0x000100001f267824 */ /* 0x000fe400078e00ff */
[-C--:B------:R-:W-:Y:S01]  /*de60*/  FMUL.FTZ R35, R44, R7.reuse ;  /* 0x000000072c237220 */ /* 0x080fe20000410000 */
[-C--:B------:R-:W-:Y:S01]  /*de70*/  FMUL.FTZ R31, R42, R6.reuse ;  /* 0x000000062a1f7220 */ /* 0x080fe20000410000 */
[----:B------:R-:W-:Y:S01]  /*de80*/  FMUL.FTZ R37, R40, R7 ;  /* 0x0000000728257220 */ /* 0x000fe20000410000 */
[----:B------:R-:W-:Y:S01]  /*de90*/  FMUL.FTZ R33, R38, R6 ;  /* 0x0000000626217220 */ /* 0x000fe20000410000 */
[----:B------:R-:W-:Y:S01]  /*dea0*/  FFMA.FTZ R7, R40, R32, -R35 ;  /* 0x0000002028077223 */ /* 0x000fe20000010823 */
[----:B------:R-:W-:Y:S01]  /*deb0*/  FFMA.FTZ R6, R38, R30, -R31 ;  /* 0x0000001e26067223 */ /* 0x000fe2000001081f */
[----:B------:R-:W-:Y:S01]  /*dec0*/  FFMA.FTZ R32, R44, R32, R37 ;  /* 0x000000202c207223 */ /* 0x000fe20000010025 */
[----:B------:R-:W-:Y:S01]  /*ded0*/  FFMA.FTZ R33, R42, R30, R33 ;  /* 0x0000001e2a217223 */ /* 0x000fe20000010021 */
[----:B------:R-:W-:-:S02]  /*dee0*/  F2FP.BF16.F32.PACK_AB R4, R39, R4 ;  /* 0x000000042704723e */ /* 0x000fc400000010ff */
[----:B------:R-:W-:Y:S02]  /*def0*/  F2FP.BF16.F32.PACK_AB R5, R34, R5 ;  /* 0x000000052205723e */ /* 0x000fe400000010ff */
[----:B------:R-:W-:Y:S02]  /*df00*/  F2FP.BF16.F32.PACK_AB R6, R33, R6 ;  /* 0x000000062106723e */ /* 0x000fe400000010ff */
[----:B------:R-:W-:-:S05]  /*df10*/  F2FP.BF16.F32.PACK_AB R7, R32, R7 ;  /* 0x000000072007723e */ /* 0x000fca00000010ff */
[----:B------:R1:W-:Y:S02]  /*df20*/  STS.128 [R0+0x2000], R4 ;  /* 0x0020000400007388 */ /* 0x0003e40000000c00 */
.L_x_598:
[----:B------:R-:W-:Y:S05]  /*df30*/  BSYNC B1 ;  /* 0x0000000000017941 */ /* 0x000fea0003800000 */
.L_x_597:
[----:B------:R-:W-:Y:S04]  /*df40*/  BSSY B1, `(.L_x_599) ;  /* 0x0000028000017945 */ /* 0x000fe80003800000 */
[----:B------:R-:W-:Y:S05]  /*df50*/  @P2 BRA `(.L_x_600) ;  /* 0x0000000000982947 */ /* 0x000fea0003800000 */
[----:B01----:R-:W0:Y:S01]  /*df60*/  LDS.128 R4, [R3+0x12400] ;  /* 0x0124000003047984 */ /* 0x003e220000000c00 */
[----:B------:R-:W-:Y:S01]  /*df70*/  IMAD.U32 R34, R26, 0x10000, RZ ;  /* 0x000100001a227824 */ /* 0x000fe200078e00ff */
[C---:B------:R-:W-:Y:S01]  /*df80*/  LOP3.LUT R39, R28.reuse, 0xffff0000, RZ, 0xc0, !PT ;  /* 0xffff00001c277812 */ /* 0x040fe200078ec0ff */
[----:B------:R-:W-:Y:S01]  /*df90*/  IMAD.U32 R38, R28, 0x10000, RZ ;  /* 0x000100001c267824 */ /* 0x000fe200078e00ff */
        /* <DEDUP_REMOVED lines=34> */
.L_x_600:
[----:B------:R-:W-:Y:S05]  /*e1c0*/  BSYNC B1 ;  /* 0x0000000000017941 */ /* 0x000fea0003800000 */
.L_x_599:
[----:B------:R-:W-:Y:S04]  /*e1d0*/  BSSY B1, `(.L_x_601) ;  /* 0x0000028000017945 */ /* 0x000fe80003800000 */
[----:B------:R-:W-:Y:S05]  /*e1e0*/  @P3 BRA `(.L_x_602) ;  /* 0x0000000000983947 */ /* 0x000fea0003800000 */
[----:B012---:R-:W0:Y:S01]  /*e1f0*/  LDS.128 R4, [R0+0x6000] ;  /* 0x0060000000047984 */ /* 0x007e220000000c00 */
[----:B------:R-:W-:Y:S01]  /*e200*/  SHF.L.U32 R32, R24, 0x10, RZ ;  /* 0x0000001018207819 */ /* 0x000fe200000006ff */
[----:B------:R-:W-:Y:S01]  /*e210*/  IMAD.U32 R30, R20, 0x10000, RZ ;  /* 0x00010000141e7824 */ /* 0x000fe200078e00ff */
        /* <DEDUP_REMOVED lines=35> */
.L_x_602:
[----:B------:R-:W-:Y:S05]  /*e450*/  BSYNC B1 ;  /* 0x0000000000017941 */ /* 0x000fea0003800000 */
.L_x_601:
[----:B------:R-:W-:Y:S04]  /*e460*/  BSSY B1, `(.L_x_603) ;  /* 0x0000028000017945 */ /* 0x000fe80003800000 */
[----:B------:R-:W-:Y:S05]  /*e470*/  @P4 BRA `(.L_x_604) ;  /* 0x0000000000984947 */ /* 0x000fea0003800000 */
[----:B0123--:R-:W0:Y:S01]  /*e480*/  LDS.128 R4, [R3+0x16400] ;  /* 0x0164000003047984 */ /* 0x00fe220000000c00 */
        /* <DEDUP_REMOVED lines=37> */
.L_x_604:
[----:B------:R-:W-:Y:S05]  /*e6e0*/  BSYNC B1 ;  /* 0x0000000000017941 */ /* 0x000fea0003800000 */
.L_x_603:
[----:B------:R-:W-:Y:S05]  /*e6f0*/  @P5 BRA `(.L_x_594) ;  /* 0x0000002c00a05947 */ /* 0x000fea0003800000 */
[----:B01234-:R-:W0:Y:S01]  /*e700*/  LDS.128 R4, [R0+0xa000] ;  /* 0x00a0000000047984 */ /* 0x01fe220000000c00 */
        /* <DEDUP_REMOVED lines=9> */
[----:B------:R-:W-:Y:S01]  /*e7a0*/  IMAD.U32 R10, R7, 0x10000, RZ ;  /* 0x00010000070a7824 */ /* 0x000fe200078e00ff */
[----:B------:R-:W-:Y:S01]  /*e7b0*/  SHF.L.U32 R8, R6, 0x10, RZ ;  /* 0x0000001006087819 */ /* 0x000fe200000006ff */
[-C--:B------:R-:W-:Y:S01]  /*e7c0*/  FMUL.FTZ R14, R21, R4.reuse ;  /* 0x00000004150e7220 */ /* 0x080fe20000410000 */
[----:B------:R-:W-:Y:S01]  /*e7d0*/  FMUL.FTZ R20, R15, R4 ;  /* 0x000000040f147220 */ /* 0x000fe20000410000 */
[----:B------:R-:W-:Y:S01]  /*e7e0*/  FMUL.FTZ R13, R26, R5 ;  /* 0x000000051a0d7220 */ /* 0x000fe20000410000 */
[----:B------:R-:W-:Y:S01]  /*e7f0*/  LOP3.LUT R7, R7, 0xffff0000, RZ, 0xc0, !PT ;  /* 0xffff000007077812 */ /* 0x000fe200078ec0ff */
[-C--:B------:R-:W-:Y:S01]  /*e800*/  FFMA.FTZ R4, R15, R3.reuse, -R14 ;  /* 0x000000030f047223 */ /* 0x080fe2000001080e */
[----:B------:R-:W-:Y:S01]  /*e810*/  FFMA.FTZ R3, R21, R3, R20 ;  /* 0x0000000315037223 */ /* 0x000fe20000010014 */
[----:B------:R-:W-:Y:S01]  /*e820*/  FMUL.FTZ R15, R24, R5 ;  /* 0x00000005180f7220 */ /* 0x000fe20000410000 */
[----:B------:R-:W-:Y:S01]  /*e830*/  LOP3.LUT R6, R6, 0xffff0000, RZ, 0xc0, !PT ;  /* 0xffff000006067812 */ /* 0x000fe200078ec0ff */
[----:B------:R-:W-:Y:S01]  /*e840*/  FFMA.FTZ R5, R24, R12, -R13 ;  /* 0x0000000c18057223 */ /* 0x000fe2000001080d */
[----:B------:R-:W-:Y:S01]  /*e850*/  LOP3.LUT R20, R9, 0xffff0000, RZ, 0xc0, !PT ;  /* 0xffff000009147812 */ /* 0x000fe200078ec0ff */
[----:B------:R-:W-:-:S02]  /*e860*/  IMAD.U32 R24, R11, 0x10000, RZ ;  /* 0x000100000b187824 */ /* 0x000fc400078e00ff */
        /* <DEDUP_REMOVED lines=14> */
[----:B------:R0:W-:Y:S01]  /*e950*/  STS.128 [R0+0xa000], R4 ;  /* 0x00a0000400007388 */ /* 0x0001e20000000c00 */
[----:B------:R-:W-:Y:S05]  /*e960*/  BRA `(.L_x_594) ;  /* 0x0000002c00047947 */ /* 0x000fea0003800000 */
.L_x_576:
[----:B------:R-:W-:-:S03]  /*e970*/  UMOV UR4, 0xffffffff ;  /* 0xffffffff00047882 */ /* 0x000fc60000000000 */
[----:B------:R-:W-:Y:S05]  /*e980*/  BRA.DIV UR4, `(.L_x_605) ;  /* 0x0000012a04407947 */ /* 0x000fea000b800000 */
[----:B------:R0:W1:Y:S04]  /*e990*/  SHFL.IDX PT, R3, R42, RZ, 0x1c1f ;  /* 0x001c1fff2a037589 */ /* 0x00006800000e0000 */
[----:B------:R0:W2:Y:S04]  /*e9a0*/  SHFL.IDX PT, R0, R39, RZ, 0x1c1f ;  /* 0x001c1fff27007589 */ /* 0x0000a800000e0000 */
[----:B------:R-:W4:Y:S04]  /*e9b0*/  SHFL.IDX PT, R37, R37, RZ, 0x1c1f ;  /* 0x001c1fff25257589 */ /* 0x000f2800000e0000 */
[----:B------:R-:W0:Y:S02]  /*e9c0*/  SHFL.IDX PT, R40, R40, RZ, 0x1c1f ;  /* 0x001c1fff28287589 */ /* 0x000e2400000e0000 */
.L_x_831:
[----:B------:R-:W-:Y:S01]  /*e9d0*/  ULDC UR4, c[0x0][0x448] ;  /* 0x0001120000047ab9 */ /* 0x000fe20000000800 */
[----:B------:R-:W-:Y:S01]  /*e9e0*/  BSSY B1, `(.L_x_606) ;  /* 0x0000039000017945 */ /* 0x000fe20003800000 */
[----:B0-----:R-:W-:Y:S01]  /*e9f0*/  IMAD R42, R143, UR4, RZ ;  /* 0x000000048f2a7c24 */ /* 0x001fe2000f8e02ff */
[----:B------:R-:W-:Y:S02]  /*ea00*/  CS2R R4, SRZ ;  /* 0x0000000000047805 */ /* 0x000fe4000001ff00 */
[----:B------:R-:W-:Y:S02]  /*ea10*/  CS2R R8, SRZ ;  /* 0x0000000000087805 */ /* 0x000fe4000001ff00 */
[----:B------:R-:W-:Y:S02]  /*ea20*/  CS2R R10, SRZ ;  /* 0x00000000000a7805 */ /* 0x000fe4000001ff00 */
[----:B------:R-:W-:Y:S02]  /*ea30*/  CS2R R12, SRZ ;  /* 0x00000000000c7805 */ /* 0x000fe4000001ff00 */
[----:B------:R-:W-:Y:S01]  /*ea40*/  ISETP.GE.AND P0, PT, R6, R42, PT ;  /* 0x0000002a0600720c */ /* 0x000fe20003f06270 */
[----:B------:R-:W-:Y:S01]  /*ea50*/  IMAD R42, R145, -0x80, R42 ;  /* 0xffffff80912a7824 */ /* 0x000fe200078e022a */
[----:B------:R-:W-:-:S02]  /*ea60*/  CS2R R6, SRZ ;  /* 0x0000000000067805 */ /* 0x000fc4000001ff00 */
[----:B------:R-:W-:Y:S02]  /*ea70*/  CS2R R14, SRZ ;  /* 0x00000000000e7805 */ /* 0x000fe4000001ff00 */
[----:B------:R-:W-:Y:S02]  /*ea80*/  CS2R R24, SRZ ;  /* 0x0000000000187805 */ /* 0x000fe4000001ff00 */
[----:B------:R-:W-:Y:S02]  /*ea90*/  CS2R R26, SRZ ;  /* 0x00000000001a7805 */ /* 0x000fe4000001ff00 */
[----:B------:R-:W-:Y:S02]  /*eaa0*/  CS2R R28, SRZ ;  /* 0x00000000001c7805 */ /* 0x000fe4000001ff00 */
[----:B---3--:R-:W-:Y:S02]  /*eab0*/  CS2R R30, SRZ ;  /* 0x00000000001e7805 */ /* 0x008fe4000001ff00 */
[----:B------:R-:W-:-:S02]  /*eac0*/  CS2R R32, SRZ ;  /* 0x0000000000207805 */ /* 0x000fc4000001ff00 */
[----:B------:R-:W-:Y:S01]  /*ead0*/  CS2R R34, SRZ ;  /* 0x0000000000227805 */ /* 0x000fe2000001ff00 */
[----:B------:R-:W-:Y:S06]  /*eae0*/  @P0 BRA `(.L_x_607) ;  /* 0x0000000000a00947 */ /* 0x000fec0003800000 */
[C---:B------:R-:W-:Y:S01]  /*eaf0*/  VIADD R4, R16.reuse, 0x20 ;  /* 0x0000002010047836 */ /* 0x040fe20000000000 */
[----:B------:R-:W-:Y:S01]  /*eb00*/  ULDC UR4, c[0x0][0x3f4] ;  /* 0x0000fd0000047ab9 */ /* 0x000fe20000000800 */
[C---:B------:R-:W-:Y:S01]  /*eb10*/  VIADD R5, R16.reuse, 0x40 ;  /* 0x0000004010057836 */ /* 0x040fe20000000000 */
[----:B------:R-:W-:Y:S01]  /*eb20*/  ISETP.GE.AND P2, PT, R16, UR4, PT ;  /* 0x0000000410007c0c */ /* 0x000fe2000bf46270 */
[----:B--2---:R-:W-:Y:S01]  /*eb30*/  IMAD.MOV.U32 R6, RZ, RZ, R0 ;  /* 0x000000ffff067224 */ /* 0x004fe200078e0000 */
[----:B------:R-:W-:Y:S01]  /*eb40*/  ISETP.GE.AND P3, PT, R4, UR4, PT ;  /* 0x0000000404007c0c */ /* 0x000fe2000bf66270 */
[----:B-1----:R-:W-:Y:S01]  /*eb50*/  IMAD.MOV.U32 R7, RZ, RZ, R3 ;  /* 0x000000ffff077224 */ /* 0x002fe200078e0003 */
[----:B------:R-:W-:Y:S01]  /*eb60*/  ISETP.GE.AND P4, PT, R5, UR4, PT ;  /* 0x0000000405007c0c */ /* 0x000fe2000bf86270 */
[----:B------:R-:W-:Y:S01]  /*eb70*/  IMAD.MOV.U32 R8, RZ, RZ, R40 ;  /* 0x000000ffff087224 */ /* 0x000fe200078e0028 */
[----:B------:R-:W-:Y:S01]  /*eb80*/  CS2R R28, SRZ ;  /* 0x00000000001c7805 */ /* 0x000fe2000001ff00 */
[----:B----4-:R-:W-:Y:S01]  /*eb90*/  IMAD.MOV.U32 R9, RZ, RZ, R37 ;  /* 0x000000ffff097224 */ /* 0x010fe200078e0025 */
[----:B------:R-:W-:-:S02]  /*eba0*/  CS2R R30, SRZ ;  /* 0x00000000001e7805 */ /* 0x000fc4000001ff00 */
[----:B------:R-:W-:Y:S02]  /*ebb0*/  CS2R R10, SRZ ;  /* 0x00000000000a7805 */ /* 0x000fe4000001ff00 */
[----:B------:R-:W-:Y:S02]  /*ebc0*/  CS2R R32, SRZ ;  /* 0x0000000000207805 */ /* 0x000fe4000001ff00 */
[----:B------:R-:W-:Y:S01]  /*ebd0*/  CS2R R34, SRZ ;  /* 0x0000000000227805 */ /* 0x000fe2000001ff00 */
[----:B------:R-:W-:Y:S02]  /*ebe0*/  @!P2 IMAD.SHL.U32 R39, R16, 0x2, RZ ;  /* 0x000000021027a824 */ /* 0x000fe400078e00ff */
[----:B------:R-:W-:Y:S02]  /*ebf0*/  @!P3 IMAD.SHL.U32 R13, R163, 0x8, RZ ;  /* 0x00000008a30db824 */ /* 0x000fe400078e00ff */
[----:B------:R-:W-:Y:S01]  /*ec00*/  @!P4 IMAD.SHL.U32 R41, R164, 0x8, RZ ;  /* 0x00000008a429c824 */ /* 0x000fe200078e00ff */
[-C--:B------:R-:W-:Y:S01]  /*ec10*/  @!P2 IADD3 R38, P1, R40, R39.reuse, RZ ;  /* 0x000000272826a210 */ /* 0x080fe20007f3e0ff */
[----:B------:R-:W-:Y:S01]  /*ec20*/  @!P3 IMAD.WIDE R4, R13, 0x2, R6 ;  /* 0x000000020d04b825 */ /* 0x000fe200078e0206 */
[----:B------:R-:W-:-:S02]  /*ec30*/  @!P2 IADD3 R20, P0, R0, R39, RZ ;  /* 0x000000270014a210 */ /* 0x000fc40007f1e0ff */
[----:B------:R-:W-:Y:S01]  /*ec40*/  @!P2 SHF.L.U64.HI R0, R16, 0x1, R17 ;  /* 0x000000011000a819 */ /* 0x000fe20000010211 */
[----:B------:R-:W-:Y:S01]  /*ec50*/  @!P4 IMAD.WIDE R6, R41, 0x2, R6 ;  /* 0x000000022906c825 */ /* 0x000fe200078e0206 */
[----:B------:R0:W5:Y:S03]  /*ec60*/  @!P3 LD.E.128 R28, desc[UR56][R4.64] ;  /* 0x00000038041cb980 */ /* 0x000166000c101d00 */
[--C-:B------:R-:W-:Y:S01]  /*ec70*/  @!P3 IMAD.WIDE R12, R13, 0x2, R8.reuse ;  /* 0x000000020d0cb825 */ /* 0x100fe200078e0208 */
[----:B------:R1:W5:Y:S03]  /*ec80*/  @!P4 LD.E.128 R32, desc[UR56][R6.64] ;  /* 0x000000380620c980 */ /* 0x000366000c101d00 */
[----:B------:R-:W-:Y:S01]  /*ec90*/  @!P4 IMAD.WIDE R40, R41, 0x2, R8 ;  /* 0x000000022928c825 */ /* 0x000fe200078e0208 */
[----:B------:R-:W-:-:S02]  /*eca0*/  CS2R R8, SRZ ;  /* 0x0000000000087805 */ /* 0x000fc4000001ff00 */
[----:B------:R-:W-:Y:S02]  /*ecb0*/  CS2R R14, SRZ ;  /* 0x00000000000e7805 */ /* 0x000fe4000001ff00 */
[----:B------:R-:W-:Y:S02]  /*ecc0*/  CS2R R24, SRZ ;  /* 0x0000000000187805 */ /* 0x000fe4000001ff00 */
[----:B------:R-:W-:Y:S02]  /*ecd0*/  CS2R R26, SRZ ;  /* 0x00000000001a7805 */ /* 0x000fe4000001ff00 */
[----:B0-----:R-:W-:Y:S01]  /*ece0*/  CS2R R4, SRZ ;  /* 0x0000000000047805 */ /* 0x001fe2000001ff00 */
[--C-:B------:R-:W-:Y:S01]  /*ecf0*/  @!P2 IMAD.X R21, R3, 0x1, R0.reuse, P0 ;  /* 0x000000010315a824 */ /* 0x100fe200000e0600 */
[----:B------:R0:W5:Y:S01]  /*ed00*/  @!P3 LD.E.128 R8, desc[UR56][R12.64] ;  /* 0x000000380c08b980 */ /* 0x000162000c101d00 */
[----:B-1----:R-:W-:Y:S01]  /*ed10*/  CS2R R6, SRZ ;  /* 0x0000000000067805 */ /* 0x002fe2000001ff00 */
[----:B------:R-:W-:-:S02]  /*ed20*/  @!P2 IMAD.X R39, R37, 0x1, R0, P1 ;  /* 0x000000012527a824 */ /* 0x000fc400008e0600 */
[----:B------:R3:W5:Y:S04]  /*ed30*/  @!P2 LD.E.128 R24, desc[UR56][R20.64] ;  /* 0x000000381418a980 */ /* 0x000768000c101d00 */
[----:B------:R3:W5:Y:S01]  /*ed40*/  @!P2 LD.E.128 R4, desc[UR56][R38.64] ;  /* 0x000000382604a980 */ /* 0x000762000c101d00 */
[----:B0-----:R-:W-:-:S06]  /*ed50*/  CS2R R12, SRZ ;  /* 0x00000000000c7805 */ /* 0x001fcc000001ff00 */
[----:B------:R3:W5:Y:S02]  /*ed60*/  @!P4 LD.E.128 R12, desc[UR56][R40.64] ;  /* 0x00000038280cc980 */ /* 0x000764000c101d00 */
.L_x_607:
[----:B------:R-:W-:Y:S05]  /*ed70*/  BSYNC B1 ;  /* 0x0000000000017941 */ /* 0x000fea0003800000 */
.L_x_606:
[C---:B--2---:R-:W-:Y:S01]  /*ed80*/  LEA.HI R0, R191.reuse, R191, RZ, 0x1 ;  /* 0x000000bfbf007211 */ /* 0x044fe200078f08ff */
[----:B---3-5:R-:W-:Y:S01]  /*ed90*/  IMAD.MOV.U32 R20, RZ, RZ, R24 ;  /* 0x000000ffff147224 */ /* 0x028fe200078e0018 */
[--C-:B------:R-:W-:Y:S01]  /*eda0*/  SHF.R.U64 R65, R24, 0x10, R25.reuse ;  /* 0x0000001018417819 */ /* 0x100fe20000001219 */
[----:B------:R-:W-:Y:S01]  /*edb0*/  IMAD.MOV.U32 R41, RZ, RZ, R30 ;  /* 0x000000ffff297224 */ /* 0x000fe200078e001e */
[----:B------:R-:W-:Y:S01]  /*edc0*/  LOP3.LUT R0, R0, 0xfffffffe, RZ, 0xc0, !PT ;  /* 0xfffffffe00007812 */ /* 0x000fe200078ec0ff */
[----:B------:R-:W-:Y:S01]  /*edd0*/  IMAD.MOV.U32 R21, RZ, RZ, R25 ;  /* 0x000000ffff157224 */ /* 0x000fe200078e0019 */
[----:B------:R-:W-:Y:S01]  /*ede0*/  MOV R24, R26 ;  /* 0x0000001a00187202 */ /* 0x000fe20000000f00 */
[----:B------:R-:W-:Y:S01]  /*edf0*/  IMAD.MOV.U32 R46, RZ, RZ, R34 ;  /* 0x000000ffff2e7224 */ /* 0x000fe200078e0022 */
[----:B------:R-:W-:Y:S01]  /*ee00*/  SHF.R.U64 R63, R26, 0x10, R27 ;  /* 0x000000101a3f7819 */ /* 0x000fe2000000121b */
[----:B------:R-:W-:Y:S01]  /*ee10*/  IMAD.IADD R0, R191, 0x1, -R0 ;  /* 0x00000001bf007824 */ /* 0x000fe200078e0a00 */
[----:B------:R-:W-:Y:S01]  /*ee20*/  SHF.R.U64 R61, R28, 0x10, R29 ;  /* 0x000000101c3d7819 */ /* 0x000fe2000000121d */
[----:B------:R-:W-:Y:S01]  /*ee30*/  IMAD.MOV.U32 R26, RZ, RZ, R28 ;  /* 0x000000ffff1a7224 */ /* 0x000fe200078e001c */
[--C-:B------:R-:W-:Y:S01]  /*ee40*/  SHF.R.U64 R60, R30, 0x10, R31.reuse ;  /* 0x000000101e3c7819 */ /* 0x100fe2000000121f */
[----:B------:R-:W-:Y:S01]  /*ee50*/  IMAD.MOV.U32 R43, RZ, RZ, R31 ;  /* 0x000000ffff2b7224 */ /* 0x000fe200078e001f */
[----:B-1----:R-:W-:Y:S01]  /*ee60*/  SHF.L.U32 R3, R0, 0x1f, RZ ;  /* 0x0000001f00037819 */ /* 0x002fe200000006ff */
[----:B------:R-:W-:Y:S01]  /*ee70*/  IMAD.MOV.U32 R44, RZ, RZ, R32 ;  /* 0x000000ffff2c7224 */ /* 0x000fe200078e0020 */
[----:B------:R-:W-:Y:S01]  /*ee80*/  SHF.R.U32.HI R66, RZ, 0x10, R25 ;  /* 0x00000010ff427819 */ /* 0x000fe20000011619 */
[----:B------:R-:W-:Y:S01]  /*ee90*/  IMAD.MOV.U32 R25, RZ, RZ, R27 ;  /* 0x000000ffff197224 */ /* 0x000fe200078e001b */
[----:B------:R-:W0:Y:S01]  /*eea0*/  SYNCS.PHASECHK.TRANS64.TRYWAIT P0, [R2+URZ+0x2a800], R3 ;  /* 0x02a80003020075a7 */ /* 0x000e22000800017f */
[----:B------:R-:W-:Y:S01]  /*eeb0*/  SHF.R.U64 R57, R34, 0x10, R35 ;  /* 0x0000001022397819 */ /* 0x000fe20000001223 */
[----:B------:R-:W-:Y:S01]  /*eec0*/  IMAD.MOV.U32 R45, RZ, RZ, R33 ;  /* 0x000000ffff2d7224 */ /* 0x000fe200078e0021 */
[----:B------:R-:W-:Y:S01]  /*eed0*/  SHF.R.U32.HI R64, RZ, 0x10, R27 ;  /* 0x00000010ff407819 */ /* 0x000fe2000001161b */
[----:B------:R-:W-:Y:S01]  /*eee0*/  IMAD.MOV.U32 R27, RZ, RZ, R29 ;  /* 0x000000ffff1b7224 */ /* 0x000fe200078e001d */
[----:B------:R-:W-:Y:S01]  /*eef0*/  PRMT R34, R24, 0x5410, R63 ;  /* 0x0000541018227816 */ /* 0x000fe2000000003f */
[----:B------:R-:W-:Y:S01]  /*ef00*/  IMAD.MOV.U32 R47, RZ, RZ, R35 ;  /* 0x000000ffff2f7224 */ /* 0x000fe200078e0023 */
[----:B------:R-:W-:Y:S01]  /*ef10*/  SHF.R.U32.HI R62, RZ, 0x10, R29 ;  /* 0x00000010ff3e7819 */ /* 0x000fe2000001161d */
[----:B----4-:R-:W-:Y:S01]  /*ef20*/  IMAD.MOV.U32 R37, RZ, RZ, R4 ;  /* 0x000000ffff257224 */ /* 0x010fe200078e0004 */
[----:B------:R-:W-:Y:S01]  /*ef30*/  SHF.R.U32.HI R58, RZ, 0x10, R31 ;  /* 0x00000010ff3a7819 */ /* 0x000fe2000001161f */
[----:B------:R-:W-:Y:S01]  /*ef40*/  IMAD.MOV.U32 R38, RZ, RZ, R5 ;  /* 0x000000ffff267224 */ /* 0x000fe200078e0005 */
[----:B------:R-:W-:Y:S01]  /*ef50*/  PRMT R24, R26, 0x5410, R61 ;  /* 0x000054101a187816 */ /* 0x000fe2000000003d */
[----:B------:R-:W-:Y:S01]  /*ef60*/  IMAD.MOV.U32 R39, RZ, RZ, R6 ;  /* 0x000000ffff277224 */ /* 0x000fe200078e0006 */
[----:B------:R-:W-:Y:S01]  /*ef70*/  MOV R30, R10 ;  /* 0x0000000a001e7202 */ /* 0x000fe20000000f00 */
[----:B------:R-:W-:Y:S01]  /*ef80*/  IMAD.MOV.U32 R40, RZ, RZ, R7 ;  /* 0x000000ffff287224 */ /* 0x000fe200078e0007 */
[----:B------:R-:W-:Y:S01]  /*ef90*/  SHF.R.U64 R49, R10, 0x10, R11 ;  /* 0x000000100a317819 */ /* 0x000fe2000000120b */
[----:B------:R-:W-:Y:S01]  /*efa0*/  IMAD.MOV.U32 R28, RZ, RZ, R8 ;  /* 0x000000ffff1c7224 */ /* 0x000fe200078e0008 */
[----:B------:R-:W-:Y:S01]  /*efb0*/  PRMT R26, R41, 0x5410, R60 ;  /* 0x00005410291a7816 */ /* 0x000fe2000000003c */
[----:B------:R-:W-:Y:S01]  /*efc0*/  IMAD.MOV.U32 R29, RZ, RZ, R9 ;  /* 0x000000ffff1d7224 */ /* 0x000fe200078e0009 */
[----:B------:R-:W-:Y:S01]  /*efd0*/  SHF.R.U64 R59, R32, 0x10, R33 ;  /* 0x00000010203b7819 */ /* 0x000fe20000001221 */
[----:B------:R-:W-:Y:S01]  /*efe0*/  IMAD.MOV.U32 R31, RZ, RZ, R11 ;  /* 0x000000ffff1f7224 */ /* 0x000fe200078e000b */
[----:B------:R-:W-:Y:S01]  /*eff0*/  SHF.R.U32.HI R56, RZ, 0x10, R33 ;  /* 0x00000010ff387819 */ /* 0x000fe20000011621 */
[----:B------:R-:W-:Y:S01]  /*f000*/  BSSY B1, `(.L_x_608) ;  /* 0x0000025000017945 */ /* 0x000fe20003800000 */
        /* <DEDUP_REMOVED lines=8> */
[----:B------:R-:W-:-:S02]  /*f090*/  SHF.R.U32.HI R53, RZ, 0x10, R7 ;  /* 0x00000010ff357819 */ /* 0x000fc40000011607 */
[--C-:B------:R-:W-:Y:S02]  /*f0a0*/  SHF.R.U64 R51, R8, 0x10, R9.reuse ;  /* 0x0000001008337819 */ /* 0x100fe40000001209 */
[----:B------:R-:W-:Y:S02]  /*f0b0*/  SHF.R.U32.HI R48, RZ, 0x10, R9 ;  /* 0x00000010ff307819 */ /* 0x000fe40000011609 */
[----:B------:R-:W-:Y:S02]  /*f0c0*/  SHF.R.U32.HI R10, RZ, 0x10, R11 ;  /* 0x00000010ff0a7819 */ /* 0x000fe4000001160b */
[----:B------:R-:W-:Y:S02]  /*f0d0*/  VIMNMX R41, R42, 0x80, PT ;  /* 0x000000802a297848 */ /* 0x000fe40003fe0100 */
[----:B------:R-:W-:Y:S02]  /*f0e0*/  PRMT R35, R25, 0x5410, R64 ;  /* 0x0000541019237816 */ /* 0x000fe40000000040 */
[----:B------:R-:W-:-:S02]  /*f0f0*/  SHF.R.U64 R8, R14, 0x10, R15 ;  /* 0x000000100e087819 */ /* 0x000fc4000000120f */
[----:B------:R-:W-:Y:S02]  /*f100*/  SHF.R.U32.HI R7, RZ, 0x10, R15 ;  /* 0x00000010ff077819 */ /* 0x000fe4000001160f */
[----:B------:R-:W-:Y:S02]  /*f110*/  PRMT R32, R20, 0x5410, R65 ;  /* 0x0000541014207816 */ /* 0x000fe40000000041 */
[----:B------:R-:W-:Y:S02]  /*f120*/  PRMT R33, R21, 0x5410, R66 ;  /* 0x0000541015217816 */ /* 0x000fe40000000042 */
[----:B------:R-:W-:Y:S02]  /*f130*/  PRMT R25, R27, 0x5410, R62 ;  /* 0x000054101b197816 */ /* 0x000fe4000000003e */
[--C-:B------:R-:W-:Y:S02]  /*f140*/  SHF.R.U64 R11, R12, 0x10, R13.reuse ;  /* 0x000000100c0b7819 */ /* 0x100fe4000000120d */
[----:B------:R-:W-:-:S02]  /*f150*/  SHF.R.U32.HI R9, RZ, 0x10, R13 ;  /* 0x00000010ff097819 */ /* 0x000fc4000001160d */
[----:B------:R-:W-:Y:S02]  /*f160*/  PRMT R27, R43, 0x5410, R58 ;  /* 0x000054102b1b7816 */ /* 0x000fe4000000003a */
[----:B------:R-:W-:Y:S02]  /*f170*/  PRMT R21, R44, 0x5410, R59 ;  /* 0x000054102c157816 */ /* 0x000fe4000000003b */
[----:B------:R-:W-:Y:S02]  /*f180*/  PRMT R20, R45, 0x5410, R56 ;  /* 0x000054102d147816 */ /* 0x000fe40000000038 */
[----:B------:R-:W-:Y:S02]  /*f190*/  PRMT R15, R46, 0x5410, R57 ;  /* 0x000054102e0f7816 */ /* 0x000fe40000000039 */
[----:B------:R-:W-:Y:S02]  /*f1a0*/  PRMT R14, R47, 0x5410, R54 ;  /* 0x000054102f0e7816 */ /* 0x000fe40000000036 */
[----:B------:R-:W-:-:S02]  /*f1b0*/  PRMT R37, R37, 0x5410, R52 ;  /* 0x0000541025257816 */ /* 0x000fc40000000034 */
[----:B------:R-:W-:Y:S02]  /*f1c0*/  ISETP.GE.AND P1, PT, R166, R41, PT ;  /* 0x00000029a600720c */ /* 0x000fe40003f26270 */
[----:B------:R-:W-:Y:S02]  /*f1d0*/  PRMT R38, R38, 0x5410, R55 ;  /* 0x0000541026267816 */ /* 0x000fe40000000037 */
[----:B------:R-:W-:Y:S02]  /*f1e0*/  PRMT R39, R39, 0x5410, R50 ;  /* 0x0000541027277816 */ /* 0x000fe40000000032 */
[----:B------:R-:W-:Y:S02]  /*f1f0*/  PRMT R40, R40, 0x5410, R53 ;  /* 0x0000541028287816 */ /* 0x000fe40000000035 */
[----:B------:R-:W-:Y:S02]  /*f200*/  PRMT R28, R28, 0x5410, R51 ;  /* 0x000054101c1c7816 */ /* 0x000fe40000000033 */
[----:B------:R-:W-:-:S02]  /*f210*/  PRMT R29, R29, 0x5410, R48 ;  /* 0x000054101d1d7816 */ /* 0x000fc40000000030 */
[----:B------:R-:W-:Y:S02]  /*f220*/  PRMT R30, R30, 0x5410, R49 ;  /* 0x000054101e1e7816 */ /* 0x000fe40000000031 */
[----:B------:R-:W-:Y:S01]  /*f230*/  PRMT R31, R31, 0x5410, R10 ;  /* 0x000054101f1f7816 */ /* 0x000fe2000000000a */
[----:B0-----:R-:W-:Y:S06]  /*f240*/  @!P0 BRA `(.L_x_609) ;  /* 0x0000012000848947 */ /* 0x001fec0003800000 */
.L_x_832:
[----:B------:R-:W-:Y:S05]  /*f250*/  BSYNC B1 ;  /* 0x0000000000017941 */ /* 0x000fea0003800000 */
.L_x_608:
[----:B------:R-:W-:Y:S01]  /*f260*/  BSSY B1, `(.L_x_610) ;  /* 0x000011b000017945 */ /* 0x000fe20003800000 */
[----:B------:R-:W-:Y:S02]  /*f270*/  PRMT R13, R0, 0x5410, R11 ;  /* 0x00005410000d7816 */ /* 0x000fe4000000000b */
[----:B------:R-:W-:Y:S02]  /*f280*/  PRMT R12, R4, 0x5410, R9 ;  /* 0x00005410040c7816 */ /* 0x000fe40000000009 */
[----:B0-----:R-:W-:Y:S02]  /*f290*/  PRMT R3, R5, 0x5410, R8 ;  /* 0x0000541005037816 */ /* 0x001fe40000000008 */
[----:B------:R-:W-:Y:S01]  /*f2a0*/  PRMT R0, R6, 0x5410, R7 ;  /* 0x0000541006007816 */ /* 0x000fe20000000007 */
[----:B------:R-:W-:Y:S06]  /*f2b0*/  @P1 BRA `(.L_x_611) ;  /* 0x0000001000541947 */ /* 0x000fec0003800000 */
[----:B------:R-:W0:Y:S01]  /*f2c0*/  LDC R43, c[0x0][0x3f4] ;  /* 0x0000fd00ff2b7b82 */ /* 0x000e220000000800 */
[C---:B------:R-:W-:Y:S01]  /*f2d0*/  VIADD R4, R16.reuse, 0x20 ;  /* 0x0000002010047836 */ /* 0x040fe20000000000 */
[----:B------:R-:W-:Y:S01]  /*f2e0*/  BSSY B2, `(.L_x_612) ;  /* 0x0000060000027945 */ /* 0x000fe20003800000 */
[C---:B------:R-:W-:Y:S01]  /*f2f0*/  VIADD R6, R16.reuse, 0x40 ;  /* 0x0000004010067836 */ /* 0x040fe20000000000 */
[-C--:B0-----:R-:W-:Y:S02]  /*f300*/  ISETP.GE.AND P0, PT, R16, R43.reuse, PT ;  /* 0x0000002b1000720c */ /* 0x081fe40003f06270 */
[-C--:B------:R-:W-:Y:S02]  /*f310*/  ISETP.GE.AND P1, PT, R4, R43.reuse, PT ;  /* 0x0000002b0400720c */ /* 0x080fe40003f26270 */
[----:B------:R-:W-:-:S09]  /*f320*/  ISETP.GE.AND P2, PT, R6, R43, PT ;  /* 0x0000002b0600720c */ /* 0x000fd20003f46270 */
[----:B------:R-:W-:Y:S05]  /*f330*/  @P0 BRA `(.L_x_613) ;  /* 0x0000000400680947 */ /* 0x000fea0003800000 */
[----:B------:R-:W-:Y:S01]  /*f340*/  LEA.HI R6, R43, R214, RZ, 0x1d ;  /* 0x000000d62b067211 */ /* 0x000fe200078fe8ff */
[----:B------:R-:W-:Y:S01]  /*f350*/  IMAD.U32 R52, R37, 0x10000, RZ ;  /* 0x0001000025347824 */ /* 0x000fe200078e00ff */
[----:B------:R-:W-:Y:S01]  /*f360*/  LOP3.LUT R5, R177, 0x38, R16, 0xf8, !PT ;  /* 0x00000038b1057812 */ /* 0x000fe200078ef810 */
[----:B------:R-:W-:Y:S01]  /*f370*/  IMAD.U32 R51, R32, 0x10000, RZ ;  /* 0x0001000020337824 */ /* 0x000fe200078e00ff */
[----:B------:R-:W-:Y:S01]  /*f380*/  SHF.R.S32.HI R7, RZ, 0x1f, R6 ;  /* 0x0000001fff077819 */ /* 0x000fe20000011406 */
[----:B------:R-:W-:Y:S01]  /*f390*/  IMAD.SHL.U32 R8, R6, 0x8, RZ ;  /* 0x0000000806087824 */ /* 0x000fe200078e00ff */
[----:B------:R-:W-:Y:S02]  /*f3a0*/  LOP3.LUT R4, R5, R178, RZ, 0x3c, !PT ;  /* 0x000000b205047212 */ /* 0x000fe400078e3cff */
[----:B------:R-:W-:Y:S02]  /*f3b0*/  LEA.HI R6, R7, R6, RZ, 0x3 ;  /* 0x0000000607067211 */ /* 0x000fe400078f18ff */
[----:B------:R-:W-:Y:S01]  /*f3c0*/  LOP3.LUT R7, R177, 0x38, R8, 0xf8, !PT ;  /* 0x00000038b1077812 */ /* 0x000fe200078ef808 */
[----:B------:R-:W-:Y:S01]  /*f3d0*/  IMAD.IADD R5, R179, 0x1, R4 ;  /* 0x00000001b3057824 */ /* 0x000fe200078e0204 */
[----:B------:R-:W-:Y:S01]  /*f3e0*/  LOP3.LUT R53, R37, 0xffff0000, RZ, 0xc0, !PT ;  /* 0xffff000025357812 */ /* 0x000fe200078ec0ff */
[----:B------:R-:W-:Y:S01]  /*f3f0*/  IMAD.SHL.U32 R6, R6, 0x400, RZ ;  /* 0x0000040006067824 */ /* 0x000fe200078e00ff */
[----:B------:R-:W-:Y:S01]  /*f400*/  LOP3.LUT R7, R7, R178, RZ, 0x3c, !PT ;  /* 0x000000b207077212 */ /* 0x000fe200078e3cff */
[----:B------:R-:W-:-:S03]  /*f410*/  IMAD R60, R5, 0x2, R2 ;  /* 0x00000002053c7824 */ /* 0x000fc600078e0202 */
[----:B------:R-:W-:-:S04]  /*f420*/  LOP3.LUT R6, R6, 0x7fffe000, RZ, 0xc0, !PT ;  /* 0x7fffe00006067812 */ /* 0x000fc800078ec0ff */
[----:B------:R-:W-:Y:S02]  /*f430*/  IADD3 R9, R7, R6, R179 ;  /* 0x0000000607097210 */ /* 0x000fe40007ffe0b3 */
[----:B------:R-:W0:Y:S03]  /*f440*/  LDS.128 R4, [R60+0xc400] ;  /* 0x00c400003c047984 */ /* 0x000e260000000c00 */
[----:B------:R-:W-:-:S05]  /*f450*/  IMAD R62, R9, 0x2, R2 ;  /* 0x00000002093e7824 */ /* 0x000fca00078e0202 */
[----:B------:R-:W1:Y:S01]  /*f460*/  LDS.128 R8, [R62+0xc400] ;  /* 0x00c400003e087984 */ /* 0x000e620000000c00 */
[C---:B0-----:R-:W-:Y:S01]  /*f470*/  IMAD.U32 R42, R4.reuse, 0x10000, RZ ;  /* 0x00010000042a7824 */ /* 0x041fe200078e00ff */
[----:B------:R-:W-:Y:S01]  /*f480*/  LOP3.LUT R4, R4, 0xffff0000, RZ, 0xc0, !PT ;  /* 0xffff000004047812 */ /* 0x000fe200078ec0ff */
[C---:B------:R-:W-:Y:S01]  /*f490*/  IMAD.U32 R44, R5.reuse, 0x10000, RZ ;  /* 0x00010000052c7824 */ /* 0x040fe200078e00ff */
[----:B------:R-:W-:Y:S01]  /*f4a0*/  LOP3.LUT R5, R5, 0xffff0000, RZ, 0xc0, !PT ;  /* 0xffff000005057812 */ /* 0x000fe200078ec0ff */
[C---:B------:R-:W-:Y:S01]  /*f4b0*/  IMAD.U32 R45, R6.reuse, 0x10000, RZ ;  /* 0x00010000062d7824 */ /* 0x040fe200078e00ff */
[----:B------:R-:W-:Y:S01]  /*f4c0*/  LOP3.LUT R6, R6, 0xffff0000, RZ, 0xc0, !PT ;  /* 0xffff000006067812 */ /* 0x000fe200078ec0ff */
[C---:B------:R-:W-:Y:S01]  /*f4d0*/  IMAD.U32 R46, R7.reuse, 0x10000, RZ ;  /* 0x00010000072e7824 */ /* 0x040fe200078e00ff */
[----:B------:R-:W-:Y:S01]  /*f4e0*/  LOP3.LUT R7, R7, 0xffff0000, RZ, 0xc0, !PT ;  /* 0xffff000007077812 */ /* 0x000fe200078ec0ff */
[----:B-1----:R-:W-:Y:S01]  /*f4f0*/  IMAD.U32 R48, R9, 0x10000, RZ ;  /* 0x0001000009307824 */ /* 0x002fe200078e00ff */
[----:B------:R-:W-:Y:S01]  /*f500*/  SHF.L.U32 R47, R8, 0x10, RZ ;  /* 0x00000010082f7819 */ /* 0x000fe200000006ff */
[----:B------:R-:W-:Y:S01]  /*f510*/  IMAD.U32 R49, R10, 0x10000, RZ ;  /* 0x000100000a317824 */ /* 0x000fe200078e00ff */
[----:B------:R-:W-:Y:S01]  /*f520*/  LOP3.LUT R8, R8, 0xffff0000, RZ, 0xc0, !PT ;  /* 0xffff000008087812 */ /* 0x000fe200078ec0ff */
[----:B------:R-:W-:Y:S01]  /*f530*/  IMAD.U32 R50, R11, 0x10000, RZ ;  /* 0x000100000b327824 */ /* 0x000fe200078e00ff */
[----:B------:R-:W-:Y:S01]  /*f540*/  LOP3.LUT R10, R10, 0xffff0000, RZ, 0xc0, !PT ;  /* 0xffff00000a0a7812 */ /* 0x000fe200078ec0ff */
[C---:B------:R-:W-:Y:S01]  /*f550*/  FMUL.FTZ R55, R47.reuse, R52 ;  /* 0x000000342f377220 */ /* 0x040fe20000410000 */
[----:B------:R-:W-:Y:S01]  /*f560*/  FMUL.FTZ R57, R47, R51 ;  /* 0x000000332f397220 */ /* 0x000fe20000410000 */
[----:B------:R-:W-:Y:S01]  /*f570*/  LOP3.LUT R47, R32, 0xffff0000, RZ, 0xc0, !PT ;  /* 0xffff0000202f7812 */ /* 0x000fe200078ec0ff */
[----:B------:R-:W-:Y:S01]  /*f580*/  FMUL.FTZ R59, R8, R53 ;  /* 0x00000035083b7220 */ /* 0x000fe20000410000 */
[----:B------:R-:W-:Y:S01]  /*f590*/  FFMA.FTZ R54, R42, R51, -R55 ;  /* 0x000000332a367223 */ /* 0x000fe20000010837 */
[----:B------:R-:W-:-:S02]  /*f5a0*/  IMAD.U32 R55, R38, 0x10000, RZ ;  /* 0x0001000026377824 */ /* 0x000fc400078e00ff */
[----:B------:R-:W-:Y:S01]  /*f5b0*/  FFMA.FTZ R57, R42, R52, R57 ;  /* 0x000000342a397223 */ /* 0x000fe20000010039 */
[----:B------:R-:W-:Y:S02]  /*f5c0*/  IMAD.U32 R51, R33, 0x10000, RZ ;  /* 0x0001000021337824 */ /* 0x000fe400078e00ff */
[-C--:B------:R-:W-:Y:S01]  /*f5d0*/  FMUL.FTZ R61, R8, R47.reuse ;  /* 0x0000002f083d7220 */ /* 0x080fe20000410000 */
[----:B------:R-:W-:Y:S01]  /*f5e0*/  FFMA.FTZ R59, R4, R47, -R59 ;  /* 0x0000002f043b7223 */ /* 0x000fe2000001083b */
[C---:B------:R-:W-:Y:S01]  /*f5f0*/  FMUL.FTZ R47, R48.reuse, R55 ;  /* 0x00000037302f7220 */ /* 0x040fe20000410000 */
[----:B------:R-:W-:Y:S01]  /*f600*/  FMUL.FTZ R52, R48, R51 ;  /* 0x0000003330347220 */ /* 0x000fe20000410000 */
[----:B------:R-:W-:Y:S01]  /*f610*/  FFMA.FTZ R42, R4, R53, R61 ;  /* 0x00000035042a7223 */ /* 0x000fe2000001003d */
[C---:B------:R-:W-:Y:S02]  /*f620*/  IMAD.U32 R8, R39.reuse, 0x10000, RZ ;  /* 0x0001000027087824 */ /* 0x040fe400078e00ff */
[----:B------:R-:W-:Y:S01]  /*f630*/  FFMA.FTZ R48, R44, R51, -R47 ;  /* 0x000000332c307223 */ /* 0x000fe2000001082f */
[----:B------:R-:W-:Y:S01]  /*f640*/  LOP3.LUT R51, R39, 0xffff0000, RZ, 0xc0, !PT ;  /* 0xffff000027337812 */ /* 0x000fe200078ec0ff */
[C---:B------:R-:W-:Y:S01]  /*f650*/  IMAD.U32 R4, R34.reuse, 0x10000, RZ ;  /* 0x0001000022047824 */ /* 0x040fe200078e00ff */
[----:B------:R-:W-:Y:S01]  /*f660*/  LOP3.LUT R47, R34, 0xffff0000, RZ, 0xc0, !PT ;  /* 0xffff0000222f7812 */ /* 0x000fe200078ec0ff */
[----:B------:R-:W-:Y:S01]  /*f670*/  FFMA.FTZ R52, R44, R55, R52 ;  /* 0x000000372c347223 */ /* 0x000fe20000010034 */
[C---:B------:R-:W-:Y:S01]  /*f680*/  FMUL.FTZ R44, R49.reuse, R8 ;  /* 0x00000008312c7220 */ /* 0x040fe20000410000 */
[C---:B------:R-:W-:Y:S01]  /*f690*/  FMUL.FTZ R61, R10.reuse, R51 ;  /* 0x000000330a3d7220 */ /* 0x040fe20000410000 */
[----:B------:R-:W-:Y:S01]  /*f6a0*/  FMUL.FTZ R56, R49, R4 ;  /* 0x0000000431387220 */ /* 0x000fe20000410000 */
[----:B------:R-:W-:Y:S01]  /*f6b0*/  FMUL.FTZ R10, R10, R47 ;  /* 0x0000002f0a0a7220 */ /* 0x000fe20000410000 */
[----:B------:R-:W-:-:S02]  /*f6c0*/  IMAD.U32 R53, R40, 0x10000, RZ ;  /* 0x0001000028357824 */ /* 0x000fc400078e00ff */
[----:B------:R-:W-:Y:S01]  /*f6d0*/  FFMA.FTZ R55, R45, R4, -R44 ;  /* 0x000000042d377223 */ /* 0x000fe2000001082c */
[----:B------:R-:W-:Y:S02]  /*f6e0*/  IMAD.U32 R49, R35, 0x10000, RZ ;  /* 0x0001000023317824 */ /* 0x000fe400078e00ff */
[----:B------:R-:W-:Y:S01]  /*f6f0*/  FFMA.FTZ R56, R45, R8, R56 ;  /* 0x000000082d387223 */ /* 0x000fe20000010038 */
[C---:B------:R-:W-:Y:S01]  /*f700*/  FFMA.FTZ R58, R6.reuse, R47, -R61 ;  /* 0x0000002f063a7223 */ /* 0x040fe2000001083d */
[----:B------:R-:W-:Y:S01]  /*f710*/  FFMA.FTZ R51, R6, R51, R10 ;  /* 0x0000003306337223 */ /* 0x000fe2000001000a */
[----:B------:R-:W-:Y:S01]  /*f720*/  LOP3.LUT R9, R9, 0xffff0000, RZ, 0xc0, !PT ;  /* 0xffff000009097812 */ /* 0x000fe200078ec0ff */
[C---:B------:R-:W-:Y:S01]  /*f730*/  FMUL.FTZ R45, R50.reuse, R53 ;  /* 0x00000035322d7220 */ /* 0x040fe20000410000 */
[----:B------:R-:W-:Y:S01]  /*f740*/  LOP3.LUT R11, R11, 0xffff0000, RZ, 0xc0, !PT ;  /* 0xffff00000b0b7812 */ /* 0x000fe200078ec0ff */
[-C--:B------:R-:W-:Y:S01]  /*f750*/  FMUL.FTZ R47, R50, R49.reuse ;  /* 0x00000031322f7220 */ /* 0x080fe20000410000 */
[----:B------:R-:W-:Y:S01]  /*f760*/  LOP3.LUT R8, R38, 0xffff0000, RZ, 0xc0, !PT ;  /* 0xffff000026087812 */ /* 0x000fe200078ec0ff */
[----:B------:R-:W-:Y:S01]  /*f770*/  FFMA.FTZ R49, R46, R49, -R45 ;  /* 0x000000312e317223 */ /* 0x000fe2000001082d */
[----:B------:R-:W-:Y:S01]  /*f780*/  LOP3.LUT R10, R40, 0xffff0000, RZ, 0xc0, !PT ;  /* 0xffff0000280a7812 */ /* 0x000fe200078ec0ff */
[----:B------:R-:W-:Y:S01]  /*f790*/  FFMA.FTZ R47, R46, R53, R47 ;  /* 0x000000352e2f7223 */ /* 0x000fe2000001002f */
[----:B------:R-:W-:Y:S01]  /*f7a0*/  LOP3.LUT R4, R33, 0xffff0000, RZ, 0xc0, !PT ;  /* 0xffff000021047812 */ /* 0x000fe200078ec0ff */
[----:B------:R-:W-:Y:S01]  /*f7b0*/  FMUL.FTZ R44, R9, R8 ;  /* 0x00000008092c7220 */ /* 0x000fe20000410000 */
[----:B------:R-:W-:Y:S01]  /*f7c0*/  LOP3.LUT R6, R35, 0xffff0000, RZ, 0xc0, !PT ;  /* 0xffff000023067812 */ /* 0x000fe200078ec0ff */
[----:B------:R-:W-:-:S02]  /*f7d0*/  FMUL.FTZ R46, R11, R10 ;  /* 0x0000000a0b2e7220 */ /* 0x000fc40000410000 */
[-C--:B------:R-:W-:Y:S01]  /*f7e0*/  FMUL.FTZ R45, R9, R4.reuse ;  /* 0x00000004092d7220 */ /* 0x080fe20000410000 */
[----:B------:R-:W-:Y:S01]  /*f7f0*/  FFMA.FTZ R9, R5, R4, -R44 ;  /* 0x0000000405097223 */ /* 0x000fe2000001082c */
[-C--:B------:R-:W-:Y:S01]  /*f800*/  FMUL.FTZ R11, R11, R6.reuse ;  /* 0x000000060b0b7220 */ /* 0x080fe20000410000 */
[----:B------:R-:W-:Y:S01]  /*f810*/  FFMA.FTZ R46, R7, R6, -R46 ;  /* 0x00000006072e7223 */ /* 0x000fe2000001082e */
[----:B------:R-:W-:Y:S01]  /*f820*/  FFMA.FTZ R45, R5, R8, R45 ;  /* 0x00000008052d7223 */ /* 0x000fe2000001002d */
[----:B------:R-:W-:Y:S01]  /*f830*/  F2FP.BF16.F32.PACK_AB R6, R58, R55 ;  /* 0x000000373a06723e */ /* 0x000fe200000010ff */
[----:B------:R-:W-:Y:S01]  /*f840*/  FFMA.FTZ R44, R7, R10, R11 ;  /* 0x0000000a072c7223 */ /* 0x000fe2000001000b */
[----:B------:R-:W-:Y:S02]  /*f850*/  F2FP.BF16.F32.PACK_AB R4, R59, R54 ;  /* 0x000000363b04723e */ /* 0x000fe400000010ff */
[----:B------:R-:W-:Y:S02]  /*f860*/  F2FP.BF16.F32.PACK_AB R5, R9, R48 ;  /* 0x000000300905723e */ /* 0x000fe400000010ff */
[----:B------:R-:W-:-:S02]  /*f870*/  F2FP.BF16.F32.PACK_AB R7, R46, R49 ;  /* 0x000000312e07723e */ /* 0x000fc400000010ff */
[----:B------:R-:W-:Y:S02]  /*f880*/  F2FP.BF16.F32.PACK_AB R10, R51, R56 ;  /* 0x00000038330a723e */ /* 0x000fe400000010ff */
[----:B------:R-:W-:Y:S01]  /*f890*/  F2FP.BF16.F32.PACK_AB R8, R42, R57 ;  /* 0x000000392a08723e */ /* 0x000fe200000010ff */
[----:B------:R0:W-:Y:S01]  /*f8a0*/  STS.128 [R60+0xc400], R4 ;  /* 0x00c400043c007388 */ /* 0x0001e20000000c00 */
[----:B------:R-:W-:Y:S02]  /*f8b0*/  F2FP.BF16.F32.PACK_AB R9, R45, R52 ;  /* 0x000000342d09723e */ /* 0x000fe400000010ff */
[----:B------:R-:W-:-:S05]  /*f8c0*/  F2FP.BF16.F32.PACK_AB R11, R44, R47 ;  /* 0x0000002f2c0b723e */ /* 0x000fca00000010ff */
[----:B------:R0:W-:Y:S02]  /*f8d0*/  STS.128 [R62+0xc400], R8 ;  /* 0x00c400083e007388 */ /* 0x0001e40000000c00 */
.L_x_613:
[----:B------:R-:W-:Y:S05]  /*f8e0*/  BSYNC B2 ;  /* 0x0000000000027941 */ /* 0x000fea0003800000 */
.L_x_612:
[----:B------:R-:W-:Y:S04]  /*f8f0*/  BSSY B2, `(.L_x_614) ;  /* 0x0000059000027945 */ /* 0x000fe80003800000 */
[----:B------:R-:W-:Y:S05]  /*f900*/  @P1 BRA `(.L_x_615) ;  /* 0x00000004005c1947 */ /* 0x000fea0003800000 */
[----:B0-----:R-:W2:Y:S01]  /*f910*/  LDL R60, [R1+0x60] ;  /* 0x00006000013c7983 */ /* 0x001ea20000100800 */
[----:B------:R-:W-:Y:S01]  /*f920*/  LEA.HI R4, R43, R163, RZ, 0x1d ;  /* 0x000000a32b047211 */ /* 0x000fe200078fe8ff */
[C---:B------:R-:W-:Y:S01]  /*f930*/  IMAD.U32 R55, R28.reuse, 0x10000, RZ ;  /* 0x000100001c377824 */ /* 0x040fe200078e00ff */
[----:B------:R-:W-:Y:S01]  /*f940*/  LOP3.LUT R57, R28, 0xffff0000, RZ, 0xc0, !PT ;  /* 0xffff00001c397812 */ /* 0x000fe200078ec0ff */
[----:B------:R-:W-:Y:S01]  /*f950*/  IMAD.U32 R53, R24, 0x10000, RZ ;  /* 0x0001000018357824 */ /* 0x000fe200078e00ff */
[----:B------:R-:W-:Y:S01]  /*f960*/  SHF.R.S32.HI R5, RZ, 0x1f, R4 ;  /* 0x0000001fff057819 */ /* 0x000fe20000011404 */
[----:B------:R-:W-:-:S03]  /*f970*/  IMAD.SHL.U32 R6, R4, 0x8, RZ ;  /* 0x0000000804067824 */ /* 0x000fc600078e00ff */
[----:B------:R-:W-:Y:S02]  /*f980*/  LEA.HI R4, R5, R4, RZ, 0x3 ;  /* 0x0000000405047211 */ /* 0x000fe400078f18ff */
[----:B------:R-:W-:-:S03]  /*f990*/  LOP3.LUT R5, R177, 0x38, R6, 0xf8, !PT ;  /* 0x00000038b1057812 */ /* 0x000fc600078ef806 */
[----:B------:R-:W-:Y:S01]  /*f9a0*/  IMAD.SHL.U32 R4, R4, 0x400, RZ ;  /* 0x0000040004047824 */ /* 0x000fe200078e00ff */
[----:B------:R-:W-:-:S04]  /*f9b0*/  LOP3.LUT R5, R5, R178, RZ, 0x3c, !PT ;  /* 0x000000b205057212 */ /* 0x000fc800078e3cff */
[----:B------:R-:W-:-:S04]  /*f9c0*/  LOP3.LUT R4, R4, 0x7fffe000, RZ, 0xc0, !PT ;  /* 0x7fffe00004047812 */ /* 0x000fc800078ec0ff */
[----:B------:R-:W-:-:S05]  /*f9d0*/  IADD3 R9, R5, R4, R179 ;  /* 0x0000000405097210 */ /* 0x000fca0007ffe0b3 */
[----:B------:R-:W-:-:S05]  /*f9e0*/  IMAD R42, R9, 0x2, R2 ;  /* 0x00000002092a7824 */ /* 0x000fca00078e0202 */
[----:B------:R-:W0:Y:S02]  /*f9f0*/  LDS.128 R8, [R42+0xc400] ;  /* 0x00c400002a087984 */ /* 0x000e240000000c00 */
[C---:B0-----:R-:W-:Y:S01]  /*fa00*/  IMAD.U32 R48, R8.reuse, 0x10000, RZ ;  /* 0x0001000008307824 */ /* 0x041fe200078e00ff */
[----:B------:R-:W-:Y:S01]  /*fa10*/  LOP3.LUT R8, R8, 0xffff0000, RZ, 0xc0, !PT ;  /* 0xffff000008087812 */ /* 0x000fe200078ec0ff */
[C---:B------:R-:W-:Y:S01]  /*fa20*/  IMAD.U32 R49, R9.reuse, 0x10000, RZ ;  /* 0x0001000009317824 */ /* 0x040fe200078e00ff */
[----:B------:R-:W-:Y:S01]  /*fa30*/  LOP3.LUT R9, R9, 0xffff0000, RZ, 0xc0, !PT ;  /* 0xffff000009097812 */ /* 0x000fe200078ec0ff */
[C---:B------:R-:W-:Y:S01]  /*fa40*/  FMUL.FTZ R59, R48.reuse, R55 ;  /* 0x00000037303b7220 */ /* 0x040fe20000410000 */
[----:B------:R-:W-:Y:S01]  /*fa50*/  FMUL.FTZ R61, R48, R53 ;  /* 0x00000035303d7220 */ /* 0x000fe20000410000 */
[----:B------:R-:W-:Y:S01]  /*fa60*/  FMUL.FTZ R63, R8, R57 ;  /* 0x00000039083f7220 */ /* 0x000fe20000410000 */
[----:B------:R-:W-:Y:S02]  /*fa70*/  IMAD.U32 R48, R29, 0x10000, RZ ;  /* 0x000100001d307824 */ /* 0x000fe400078e00ff */
[C---:B------:R-:W-:Y:S01]  /*fa80*/  IMAD.U32 R50, R10.reuse, 0x10000, RZ ;  /* 0x000100000a327824 */ /* 0x040fe200078e00ff */
[----:B------:R-:W-:Y:S01]  /*fa90*/  LOP3.LUT R10, R10, 0xffff0000, RZ, 0xc0, !PT ;  /* 0xffff00000a0a7812 */ /* 0x000fe200078ec0ff */
[C---:B------:R-:W-:Y:S01]  /*faa0*/  IMAD.U32 R51, R11.reuse, 0x10000, RZ ;  /* 0x000100000b337824 */ /* 0x040fe200078e00ff */
[----:B------:R-:W-:Y:S01]  /*fab0*/  LOP3.LUT R11, R11, 0xffff0000, RZ, 0xc0, !PT ;  /* 0xffff00000b0b7812 */ /* 0x000fe200078ec0ff */
[----:B--2---:R-:W0:Y:S02]  /*fac0*/  LDS.128 R4, [R60] ;  /* 0x000000003c047984 */ /* 0x004e240000000c00 */
[C---:B0-----:R-:W-:Y:S01]  /*fad0*/  IMAD.U32 R44, R4.reuse, 0x10000, RZ ;  /* 0x00010000042c7824 */ /* 0x041fe200078e00ff */
[----:B------:R-:W-:Y:S01]  /*fae0*/  LOP3.LUT R4, R4, 0xffff0000, RZ, 0xc0, !PT ;  /* 0xffff000004047812 */ /* 0x000fe200078ec0ff */
[----:B------:R-:W-:Y:S01]  /*faf0*/  IMAD.U32 R45, R5, 0x10000, RZ ;  /* 0x00010000052d7824 */ /* 0x000fe200078e00ff */
[----:B------:R-:W-:Y:S01]  /*fb00*/  SHF.L.U32 R46, R6, 0x10, RZ ;  /* 0x00000010062e7819 */ /* 0x000fe200000006ff */
[----:B------:R-:W-:Y:S01]  /*fb10*/  FFMA.FTZ R59, R44, R53, -R59 ;  /* 0x000000352c3b7223 */ /* 0x000fe2000001083b */
[----:B------:R-:W-:Y:S01]  /*fb20*/  LOP3.LUT R53, R24, 0xffff0000, RZ, 0xc0, !PT ;  /* 0xffff000018357812 */ /* 0x000fe200078ec0ff */
[----:B------:R-:W-:Y:S01]  /*fb30*/  FFMA.FTZ R61, R44, R55, R61 ;  /* 0x000000372c3d7223 */ /* 0x000fe2000001003d */
[----:B------:R-:W-:Y:S01]  /*fb40*/  IMAD.U32 R44, R25, 0x10000, RZ ;  /* 0x00010000192c7824 */ /* 0x000fe200078e00ff */
[----:B------:R-:W-:Y:S01]  /*fb50*/  LOP3.LUT R6, R6, 0xffff0000, RZ, 0xc0, !PT ;  /* 0xffff000006067812 */ /* 0x000fe200078ec0ff */
[----:B------:R-:W-:-:S02]  /*fb60*/  IMAD.U32 R47, R7, 0x10000, RZ ;  /* 0x00010000072f7824 */ /* 0x000fc400078e00ff */
[-C--:B------:R-:W-:Y:S01]  /*fb70*/  FMUL.FTZ R55, R8, R53.reuse ;  /* 0x0000003508377220 */ /* 0x080fe20000410000 */
[----:B------:R-:W-:Y:S01]  /*fb80*/  FFMA.FTZ R52, R4, R53, -R63 ;  /* 0x0000003504347223 */ /* 0x000fe2000001083f */
[C---:B------:R-:W-:Y:S01]  /*fb90*/  FMUL.FTZ R8, R49.reuse, R48 ;  /* 0x0000003031087220 */ /* 0x040fe20000410000 */
[----:B------:R-:W-:Y:S02]  /*fba0*/  IMAD.U32 R53, R30, 0x10000, RZ ;  /* 0x000100001e357824 */ /* 0x000fe400078e00ff */
[-C--:B------:R-:W-:Y:S01]  /*fbb0*/  FMUL.FTZ R63, R49, R44.reuse ;  /* 0x0000002c313f7220 */ /* 0x080fe20000410000 */
[----:B------:R-:W-:Y:S01]  /*fbc0*/  FFMA.FTZ R54, R4, R57, R55 ;  /* 0x0000003904367223 */ /* 0x000fe20000010037 */
[C---:B------:R-:W-:Y:S01]  /*fbd0*/  FFMA.FTZ R56, R45.reuse, R44, -R8 ;  /* 0x0000002c2d387223 */ /* 0x040fe20000010808 */
[----:B------:R-:W-:Y:S02]  /*fbe0*/  IMAD.U32 R49, R26, 0x10000, RZ ;  /* 0x000100001a317824 */ /* 0x000fe400078e00ff */
[----:B------:R-:W-:Y:S01]  /*fbf0*/  FFMA.FTZ R63, R45, R48, R63 ;  /* 0x000000302d3f7223 */ /* 0x000fe2000001003f */
[----:B------:R-:W-:Y:S01]  /*fc00*/  FMUL.FTZ R57, R50, R53 ;  /* 0x0000003532397220 */ /* 0x000fe20000410000 */
[----:B------:R-:W-:Y:S01]  /*fc10*/  LOP3.LUT R55, R30, 0xffff0000, RZ, 0xc0, !PT ;  /* 0xffff00001e377812 */ /* 0x000fe200078ec0ff */
[----:B------:R-:W-:Y:S01]  /*fc20*/  IMAD.U32 R44, R31, 0x10000, RZ ;  /* 0x000100001f2c7824 */ /* 0x000fe200078e00ff */
[----:B------:R-:W-:Y:S01]  /*fc30*/  LOP3.LUT R45, R26, 0xffff0000, RZ, 0xc0, !PT ;  /* 0xffff00001a2d7812 */ /* 0x000fe200078ec0ff */
[-C--:B------:R-:W-:Y:S01]  /*fc40*/  FMUL.FTZ R65, R50, R49.reuse ;  /* 0x0000003132417220 */ /* 0x080fe20000410000 */
[----:B------:R-:W-:Y:S01]  /*fc50*/  FFMA.FTZ R57, R46, R49, -R57 ;  /* 0x000000312e397223 */ /* 0x000fe20000010839 */
[----:B------:R-:W-:Y:S01]  /*fc60*/  FMUL.FTZ R49, R10, R55 ;  /* 0x000000370a317220 */ /* 0x000fe20000410000 */
[----:B------:R-:W-:-:S02]  /*fc70*/  IMAD.U32 R4, R27, 0x10000, RZ ;  /* 0x000100001b047824 */ /* 0x000fc400078e00ff */
[----:B------:R-:W-:Y:S01]  /*fc80*/  FMUL.FTZ R10, R10, R45 ;  /* 0x0000002d0a0a7220 */ /* 0x000fe20000410000 */
[----:B------:R-:W-:Y:S01]  /*fc90*/  FMUL.FTZ R8, R51, R44 ;  /* 0x0000002c33087220 */ /* 0x000fe20000410000 */
[----:B------:R-:W-:Y:S01]  /*fca0*/  FFMA.FTZ R65, R46, R53, R65 ;  /* 0x000000352e417223 */ /* 0x000fe20000010041 */
[C---:B------:R-:W-:Y:S01]  /*fcb0*/  FFMA.FTZ R46, R6.reuse, R45, -R49 ;  /* 0x0000002d062e7223 */ /* 0x040fe20000010831 */
[----:B------:R-:W-:Y:S01]  /*fcc0*/  FFMA.FTZ R48, R6, R55, R10 ;  /* 0x0000003706307223 */ /* 0x000fe2000001000a */
[-C--:B------:R-:W-:Y:S01]  /*fcd0*/  FFMA.FTZ R49, R47, R4.reuse, -R8 ;  /* 0x000000042f317223 */ /* 0x080fe20000010808 */
[----:B------:R-:W-:Y:S01]  /*fce0*/  FMUL.FTZ R50, R51, R4 ;  /* 0x0000000433327220 */ /* 0x000fe20000410000 */
[----:B------:R-:W-:Y:S02]  /*fcf0*/  LOP3.LUT R8, R29, 0xffff0000, RZ, 0xc0, !PT ;  /* 0xffff00001d087812 */ /* 0x000fe400078ec0ff */
[----:B------:R-:W-:Y:S01]  /*fd00*/  LOP3.LUT R10, R31, 0xffff0000, RZ, 0xc0, !PT ;  /* 0xffff00001f0a7812 */ /* 0x000fe200078ec0ff */
[----:B------:R-:W-:Y:S01]  /*fd10*/  FFMA.FTZ R50, R47, R44, R50 ;  /* 0x0000002c2f327223 */ /* 0x000fe20000010032 */
[----:B------:R-:W-:Y:S01]  /*fd20*/  LOP3.LUT R4, R25, 0xffff0000, RZ, 0xc0, !PT ;  /* 0xffff000019047812 */ /* 0x000fe200078ec0ff */
[----:B------:R-:W-:Y:S01]  /*fd30*/  FMUL.FTZ R44, R9, R8 ;  /* 0x00000008092c7220 */ /* 0x000fe20000410000 */
[----:B------:R-:W-:Y:S01]  /*fd40*/  LOP3.LUT R6, R27, 0xffff0000, RZ, 0xc0, !PT ;  /* 0xffff00001b067812 */ /* 0x000fe200078ec0ff */
[----:B------:R-:W-:Y:S01]  /*fd50*/  FMUL.FTZ R58, R11, R10 ;  /* 0x0000000a0b3a7220 */ /* 0x000fe20000410000 */
[----:B------:R-:W-:Y:S01]  /*fd60*/  LOP3.LUT R5, R5, 0xffff0000, RZ, 0xc0, !PT ;  /* 0xffff000005057812 */ /* 0x000fe200078ec0ff */
[----:B------:R-:W-:Y:S01]  /*fd70*/  FMUL.FTZ R45, R9, R4 ;  /* 0x00000004092d7220 */ /* 0x000fe20000410000 */
[----:B------:R-:W-:Y:S01]  /*fd80*/  LOP3.LUT R7, R7, 0xffff0000, RZ, 0xc0, !PT ;  /* 0xffff000007077812 */ /* 0x000fe200078ec0ff */
[----:B------:R-:W-:-:S02]  /*fd90*/  FMUL.FTZ R11, R11, R6 ;  /* 0x000000060b0b7220 */ /* 0x000fc40000410000 */
[C---:B------:R-:W-:Y:S01]  /*fda0*/  FFMA.FTZ R9, R5.reuse, R4, -R44 ;  /* 0x0000000405097223 */ /* 0x040fe2000001082c */
[----:B------:R-:W-:Y:S01]  /*fdb0*/  FFMA.FTZ R44, R5, R8, R45 ;  /* 0x00000008052c7223 */ /* 0x000fe2000001002d */
[C---:B------:R-:W-:Y:S01]  /*fdc0*/  FFMA.FTZ R58, R7.reuse, R6, -R58 ;  /* 0x00000006073a7223 */ /* 0x040fe2000001083a */
[----:B------:R-:W-:Y:S01]  /*fdd0*/  FFMA.FTZ R11, R7, R10, R11 ;  /* 0x0000000a070b7223 */ /* 0x000fe2000001000b */
[----:B------:R-:W-:Y:S02]  /*fde0*/  F2FP.BF16.F32.PACK_AB R6, R46, R57 ;  /* 0x000000392e06723e */ /* 0x000fe400000010ff */
[----:B------:R-:W-:Y:S02]  /*fdf0*/  F2FP.BF16.F32.PACK_AB R4, R52, R59 ;  /* 0x0000003b3404723e */ /* 0x000fe400000010ff */
[----:B------:R-:W-:Y:S02]  /*fe00*/  F2FP.BF16.F32.PACK_AB R5, R9, R56 ;  /* 0x000000380905723e */ /* 0x000fe400000010ff */
[----:B------:R-:W-:-:S02]  /*fe10*/  F2FP.BF16.F32.PACK_AB R7, R58, R49 ;  /* 0x000000313a07723e */ /* 0x000fc400000010ff */
[----:B------:R-:W-:Y:S02]  /*fe20*/  F2FP.BF16.F32.PACK_AB R10, R48, R65 ;  /* 0x00000041300a723e */ /* 0x000fe400000010ff */
[----:B------:R-:W-:Y:S01]  /*fe30*/  F2FP.BF16.F32.PACK_AB R8, R54, R61 ;  /* 0x0000003d3608723e */ /* 0x000fe200000010ff */
[----:B------:R1:W-:Y:S01]  /*fe40*/  STS.128 [R60], R4 ;  /* 0x000000043c007388 */ /* 0x0003e20000000c00 */
[----:B------:R-:W-:Y:S02]  /*fe50*/  F2FP.BF16.F32.PACK_AB R9, R44, R63 ;  /* 0x0000003f2c09723e */ /* 0x000fe400000010ff */
[----:B------:R-:W-:-:S05]  /*fe60*/  F2FP.BF16.F32.PACK_AB R11, R11, R50 ;  /* 0x000000320b0b723e */ /* 0x000fca00000010ff */
[----:B------:R1:W-:Y:S02]  /*fe70*/  STS.128 [R42+0xc400], R8 ;  /* 0x00c400082a007388 */ /* 0x0003e40000000c00 */
.L_x_615:
[----:B------:R-:W-:Y:S05]  /*fe80*/  BSYNC B2 ;  /* 0x0000000000027941 */ /* 0x000fea0003800000 */
.L_x_614:
[----:B------:R-:W-:Y:S05]  /*fe90*/  @P2 BRA `(.L_x_611) ;  /* 0x00000004005c2947 */ /* 0x000fea0003800000 */
[----:B------:R-:W2:Y:S01]  /*fea0*/  LDL R61, [R1+0x4c] ;  /* 0x00004c00013d7983 */ /* 0x000ea20000100800 */
[----:B------:R-:W-:Y:S01]  /*feb0*/  LEA.HI R43, R43, R164, RZ, 0x1d ;  /* 0x000000a42b2b7211 */ /* 0x000fe200078fe8ff */
[C---:B------:R-:W-:Y:S01]  /*fec0*/  IMAD.U32 R54, R13.reuse, 0x10000, RZ ;  /* 0x000100000d367824 */ /* 0x040fe200078e00ff */
[----:B------:R-:W-:Y:S01]  /*fed0*/  LOP3.LUT R51, R13, 0xffff0000, RZ, 0xc0, !PT ;  /* 0xffff00000d337812 */ /* 0x000fe200078ec0ff */
[----:B------:R-:W-:Y:S01]  /*fee0*/  IMAD.U32 R52, R21, 0x10000, RZ ;  /* 0x0001000015347824 */ /* 0x000fe200078e00ff */
[----:B01----:R-:W-:Y:S01]  /*fef0*/  SHF.R.S32.HI R6, RZ, 0x1f, R43 ;  /* 0x0000001fff067819 */ /* 0x003fe2000001142b */
[----:B------:R-:W-:Y:S02]  /*ff00*/  IMAD.SHL.U32 R4, R43, 0x8, RZ ;  /* 0x000000082b047824 */ /* 0x000fe400078e00ff */
[----:B------:R-:W-:Y:S01]  /*ff10*/  IMAD.U32 R53, R12, 0x10000, RZ ;  /* 0x000100000c357824 */ /* 0x000fe200078e00ff */
        /* <DEDUP_REMOVED lines=14> */
[----:B------:R-:W-:Y:S01]  /*10000*/  LOP3.LUT R47, R21, 0xffff0000, RZ, 0xc0, !PT ;  /* 0xffff0000152f7812 */ /* 0x000fe200078ec0ff */
[----:B------:R-:W-:Y:S01]  /*10010*/  FMUL.FTZ R55, R8, R51 ;  /* 0x0000003308377220 */ /* 0x000fe20000410000 */
[C---:B------:R-:W-:Y:S01]  /*10020*/  IMAD.U32 R49, R10.reuse, 0x10000, RZ ;  /* 0x000100000a317824 */ /* 0x040fe200078e00ff */
[----:B------:R-:W-:Y:S01]  /*10030*/  LOP3.LUT R10, R10, 0xffff0000, RZ, 0xc0, !PT ;  /* 0xffff00000a0a7812 */ /* 0x000fe200078ec0ff */
[----:B------:R-:W-:-:S02]  /*10040*/  IMAD.U32 R50, R11, 0x10000, RZ ;  /* 0x000100000b327824 */ /* 0x000fc400078e00ff */
[----:B------:R-:W-:Y:S01]  /*10050*/  FMUL.FTZ R57, R8, R47 ;  /* 0x0000002f08397220 */ /* 0x000fe20000410000 */
[----:B------:R-:W-:Y:S01]  /*10060*/  IMAD.U32 R8, R3, 0x10000, RZ ;  /* 0x0001000003087824 */ /* 0x000fe200078e00ff */
[----:B------:R-:W-:Y:S01]  /*10070*/  LOP3.LUT R11, R11, 0xffff0000, RZ, 0xc0, !PT ;  /* 0xffff00000b0b7812 */ /* 0x000fe200078ec0ff */
[----:B--2---:R-:W0:Y:S02]  /*10080*/  LDS.128 R4, [R61] ;  /* 0x000000003d047984 */ /* 0x004e240000000c00 */
[C---:B0-----:R-:W-:Y:S01]  /*10090*/  SHF.L.U32 R43, R4.reuse, 0x10, RZ ;  /* 0x00000010042b7819 */ /* 0x041fe200000006ff */
[----:B------:R-:W-:Y:S01]  /*100a0*/  IMAD.U32 R44, R5, 0x10000, RZ ;  /* 0x00010000052c7824 */ /* 0x000fe200078e00ff */
[----:B------:R-:W-:Y:S01]  /*100b0*/  LOP3.LUT R4, R4, 0xffff0000, RZ, 0xc0, !PT ;  /* 0xffff000004047812 */ /* 0x000fe200078ec0ff */
[C---:B------:R-:W-:Y:S01]  /*100c0*/  IMAD.U32 R45, R6.reuse, 0x10000, RZ ;  /* 0x00010000062d7824 */ /* 0x040fe200078e00ff */
[----:B------:R-:W-:Y:S01]  /*100d0*/  LOP3.LUT R6, R6, 0xffff0000, RZ, 0xc0, !PT ;  /* 0xffff000006067812 */ /* 0x000fe200078ec0ff */
[C---:B------:R-:W-:Y:S01]  /*100e0*/  FFMA.FTZ R56, R43.reuse, R52, -R56 ;  /* 0x000000342b387223 */ /* 0x040fe20000010838 */
[----:B------:R-:W-:Y:S01]  /*100f0*/  FFMA.FTZ R58, R43, R54, R58 ;  /* 0x000000362b3a7223 */ /* 0x000fe2000001003a */
[----:B------:R-:W-:-:S02]  /*10100*/  IMAD.U32 R43, R20, 0x10000, RZ ;  /* 0x00010000142b7824 */ /* 0x000fc400078e00ff */
[----:B------:R-:W-:Y:S01]  /*10110*/  FFMA.FTZ R55, R4, R47, -R55 ;  /* 0x0000002f04377223 */ /* 0x000fe20000010837 */
[----:B------:R-:W-:Y:S01]  /*10120*/  FMUL.FTZ R47, R48, R53 ;  /* 0x00000035302f7220 */ /* 0x000fe20000410000 */
[----:B------:R-:W-:Y:S01]  /*10130*/  FFMA.FTZ R57, R4, R51, R57 ;  /* 0x0000003304397223 */ /* 0x000fe20000010039 */
[-C--:B------:R-:W-:Y:S01]  /*10140*/  FMUL.FTZ R52, R48, R43.reuse ;  /* 0x0000002b30347220 */ /* 0x080fe20000410000 */
[----:B------:R-:W-:Y:S01]  /*10150*/  LOP3.LUT R51, R3, 0xffff0000, RZ, 0xc0, !PT ;  /* 0xffff000003337812 */ /* 0x000fe200078ec0ff */
[C---:B------:R-:W-:Y:S01]  /*10160*/  FFMA.FTZ R48, R44.reuse, R43, -R47 ;  /* 0x0000002b2c307223 */ /* 0x040fe2000001082f */
[C---:B------:R-:W-:Y:S01]  /*10170*/  LOP3.LUT R43, R15.reuse, 0xffff0000, RZ, 0xc0, !PT ;  /* 0xffff00000f2b7812 */ /* 0x040fe200078ec0ff */
[----:B------:R-:W-:Y:S02]  /*10180*/  IMAD.U32 R4, R15, 0x10000, RZ ;  /* 0x000100000f047824 */ /* 0x000fe400078e00ff */
[----:B------:R-:W-:Y:S01]  /*10190*/  FFMA.FTZ R52, R44, R53, R52 ;  /* 0x000000352c347223 */ /* 0x000fe20000010034 */
[C---:B------:R-:W-:Y:S01]  /*101a0*/  FMUL.FTZ R59, R10.reuse, R51 ;  /* 0x000000330a3b7220 */ /* 0x040fe20000410000 */
[C---:B------:R-:W-:Y:S01]  /*101b0*/  FMUL.FTZ R44, R49.reuse, R8 ;  /* 0x00000008312c7220 */ /* 0x040fe20000410000 */
[----:B------:R-:W-:Y:S01]  /*101c0*/  FMUL.FTZ R54, R49, R4 ;  /* 0x0000000431367220 */ /* 0x000fe20000410000 */
[----:B------:R-:W-:Y:S01]  /*101d0*/  FMUL.FTZ R10, R10, R43 ;  /* 0x0000002b0a0a7220 */ /* 0x000fe20000410000 */
[----:B------:R-:W-:-:S02]  /*101e0*/  IMAD.U32 R49, R0, 0x10000, RZ ;  /* 0x0001000000317824 */ /* 0x000fc400078e00ff */
[C---:B------:R-:W-:Y:S01]  /*101f0*/  FFMA.FTZ R53, R45.reuse, R4, -R44 ;  /* 0x000000042d357223 */ /* 0x040fe2000001082c */
[----:B------:R-:W-:Y:S02]  /*10200*/  IMAD.U32 R47, R14, 0x10000, RZ ;  /* 0x000100000e2f7824 */ /* 0x000fe400078e00ff */
[----:B------:R-:W-:Y:S01]  /*10210*/  FFMA.FTZ R54, R45, R8, R54 ;  /* 0x000000082d367223 */ /* 0x000fe20000010036 */
[----:B------:R-:W-:Y:S01]  /*10220*/  FFMA.FTZ R51, R6, R51, R10 ;  /* 0x0000003306337223 */ /* 0x000fe2000001000a */
[----:B------:R-:W-:Y:S02]  /*10230*/  IMAD.U32 R46, R7, 0x10000, RZ ;  /* 0x00010000072e7824 */ /* 0x000fe400078e00ff */
[----:B------:R-:W-:Y:S01]  /*10240*/  FMUL.FTZ R45, R50, R49 ;  /* 0x00000031322d7220 */ /* 0x000fe20000410000 */
[----:B------:R-:W-:Y:S01]  /*10250*/  FFMA.FTZ R60, R6, R43, -R59 ;  /* 0x0000002b063c7223 */ /* 0x000fe2000001083b */
        /* <DEDUP_REMOVED lines=12> */
[----:B------:R-:W-:Y:S01]  /*10320*/  FMUL.FTZ R11, R11, R6 ;  /* 0x000000060b0b7220 */ /* 0x000fe20000410000 */
[----:B------:R-:W-:Y:S01]  /*10330*/  FFMA.FTZ R9, R5, R4, -R44 ;  /* 0x0000000405097223 */ /* 0x000fe2000001082c */
[----:B------:R-:W-:Y:S01]  /*10340*/  F2FP.BF16.F32.PACK_AB R4, R55, R56 ;  /* 0x000000383704723e */ /* 0x000fe200000010ff */
[----:B------:R-:W-:Y:S01]  /*10350*/  FFMA.FTZ R50, R7, R6, -R50 ;  /* 0x0000000607327223 */ /* 0x000fe20000010832 */
[----:B------:R-:W-:Y:S01]  /*10360*/  FFMA.FTZ R43, R5, R8, R43 ;  /* 0x00000008052b7223 */ /* 0x000fe2000001002b */
[----:B------:R-:W-:Y:S01]  /*10370*/  FFMA.FTZ R11, R7, R10, R11 ;  /* 0x0000000a070b7223 */ /* 0x000fe2000001000b */
[----:B------:R-:W-:-:S02]  /*10380*/  F2FP.BF16.F32.PACK_AB R6, R60, R53 ;  /* 0x000000353c06723e */ /* 0x000fc400000010ff */
[----:B------:R-:W-:Y:S02]  /*10390*/  F2FP.BF16.F32.PACK_AB R5, R9, R48 ;  /* 0x000000300905723e */ /* 0x000fe400000010ff */
[----:B------:R-:W-:Y:S02]  /*103a0*/  F2FP.BF16.F32.PACK_AB R7, R50, R45 ;  /* 0x0000002d3207723e */ /* 0x000fe400000010ff */
[----:B------:R-:W-:Y:S02]  /*103b0*/  F2FP.BF16.F32.PACK_AB R10, R51, R54 ;  /* 0x00000036330a723e */ /* 0x000fe400000010ff */
[----:B------:R-:W-:Y:S01]  /*103c0*/  F2FP.BF16.F32.PACK_AB R8, R57, R58 ;  /* 0x0000003a3908723e */ /* 0x000fe200000010ff */
[----:B------:R2:W-:Y:S01]  /*103d0*/  STS.128 [R61], R4 ;  /* 0x000000043d007388 */ /* 0x0005e20000000c00 */
[----:B------:R-:W-:Y:S02]  /*103e0*/  F2FP.BF16.F32.PACK_AB R9, R43, R52 ;  /* 0x000000342b09723e */ /* 0x000fe400000010ff */
[----:B------:R-:W-:-:S05]  /*103f0*/  F2FP.BF16.F32.PACK_AB R11, R11, R46 ;  /* 0x0000002e0b0b723e */ /* 0x000fca00000010ff */
[----:B------:R2:W-:Y:S02]  /*10400*/  STS.128 [R42+0xc400], R8 ;  /* 0x00c400082a007388 */ /* 0x0005e40000000c00 */
.L_x_611:
[----:B------:R-:W-:Y:S05]  /*10410*/  BSYNC B1 ;  /* 0x0000000000017941 */ /* 0x000fea0003800000 */
.L_x_610:
[----:B012---:R-:W-:-:S05]  /*10420*/  VIADD R4, R166, 0x40 ;  /* 0x00000040a6047836 */ /* 0x007fca0000000000 */
[----:B------:R-:W-:-:S13]  /*10430*/  ISETP.GE.AND P0, PT, R4, R41, PT ;  /* 0x000000290400720c */ /* 0x000fda0003f06270 */
[----:B------:R-:W-:Y:S05]  /*10440*/  @P0 BRA `(.L_x_594) ;  /* 0x00000010004c0947 */ /* 0x000fea0003800000 */
[----:B------:R-:W0:Y:S01]  /*10450*/  LDC R41, c[0x0][0x3f4] ;  /* 0x0000fd00ff297b82 */ /* 0x000e220000000800 */
[C---:B------:R-:W-:Y:S01]  /*10460*/  VIADD R6, R16.reuse, 0x40 ;  /* 0x0000004010067836 */ /* 0x040fe20000000000 */
[C---:B------:R-:W-:Y:S01]  /*10470*/  IADD3 R4, R16.reuse, 0x20, RZ ;  /* 0x0000002010047810 */ /* 0x040fe20007ffe0ff */
[----:B------:R-:W-:Y:S01]  /*10480*/  BSSY B1, `(.L_x_616) ;  /* 0x000005d000017945 */ /* 0x000fe20003800000 */
[----:B------:R-:W-:Y:S02]  /*10490*/  SHF.R.U32.HI R59, RZ, 0x3, R168 ;  /* 0x00000003ff3b7819 */ /* 0x000fe400000116a8 */
[-C--:B0-----:R-:W-:Y:S02]  /*104a0*/  ISETP.GE.AND P0, PT, R16, R41.reuse, PT ;  /* 0x000000291000720c */ /* 0x081fe40003f06270 */
[-C--:B------:R-:W-:Y:S02]  /*104b0*/  ISETP.GE.AND P1, PT, R4, R41.reuse, PT ;  /* 0x000000290400720c */ /* 0x080fe40003f26270 */
[----:B------:R-:W-:-:S09]  /*104c0*/  ISETP.GE.AND P2, PT, R6, R41, PT ;  /* 0x000000290600720c */ /* 0x000fd20003f46270 */
[----:B------:R-:W-:Y:S05]  /*104d0*/  @P0 BRA `(.L_x_617) ;  /* 0x00000004005c0947 */ /* 0x000fea0003800000 */
[----:B------:R-:W2:Y:S01]  /*104e0*/  LDL R61, [R1+0x50] ;  /* 0x00005000013d7983 */ /* 0x000ea20000100800 */
[----:B------:R-:W-:Y:S01]  /*104f0*/  LEA.HI R4, R41, R214, RZ, 0x1d ;  /* 0x000000d629047211 */ /* 0x000fe200078fe8ff */
[C---:B------:R-:W-:Y:S01]  /*10500*/  IMAD.U32 R53, R37.reuse, 0x10000, RZ ;  /* 0x0001000025357824 */ /* 0x040fe200078e00ff */
[----:B------:R-:W-:Y:S01]  /*10510*/  LOP3.LUT R58, R37, 0xffff0000, RZ, 0xc0, !PT ;  /* 0xffff0000253a7812 */ /* 0x000fe200078ec0ff */
[----:B------:R-:W-:Y:S01]  /*10520*/  IMAD.U32 R51, R32, 0x10000, RZ ;  /* 0x0001000020337824 */ /* 0x000fe200078e00ff */
[----:B------:R-:W-:Y:S01]  /*10530*/  SHF.R.S32.HI R7, RZ, 0x1f, R4 ;  /* 0x0000001fff077819 */ /* 0x000fe20000011404 */
[----:B------:R-:W-:Y:S01]  /*10540*/  IMAD.SHL.U32 R5, R4, 0x8, RZ ;  /* 0x0000000804057824 */ /* 0x000fe200078e00ff */
[----:B------:R-:W-:Y:S01]  /*10550*/  LOP3.LUT R32, R32, 0xffff0000, RZ, 0xc0, !PT ;  /* 0xffff000020207812 */ /* 0x000fe200078ec0ff */
[----:B------:R-:W-:Y:S01]  /*10560*/  IMAD.U32 R60, R38, 0x10000, RZ ;  /* 0x00010000263c7824 */ /* 0x000fe200078e00ff */
[----:B------:R-:W-:Y:S01]  /*10570*/  LEA.HI R7, R7, R4, RZ, 0x3 ;  /* 0x0000000407077211 */ /* 0x000fe200078f18ff */
[----:B------:R-:W-:Y:S01]  /*10580*/  IMAD.U32 R56, R33, 0x10000, RZ ;  /* 0x0001000021387824 */ /* 0x000fe200078e00ff */
[----:B------:R-:W-:-:S02]  /*10590*/  LOP3.LUT R4, R168, 0x38, R5, 0xf8, !PT ;  /* 0x00000038a8047812 */ /* 0x000fc400078ef805 */
[----:B------:R-:W-:Y:S01]  /*105a0*/  SHF.L.U32 R55, R39, 0x10, RZ ;  /* 0x0000001027377819 */ /* 0x000fe200000006ff */
[----:B------:R-:W-:Y:S01]  /*105b0*/  IMAD.SHL.U32 R7, R7, 0x400, RZ ;  /* 0x0000040007077824 */ /* 0x000fe200078e00ff */
[----:B------:R-:W-:Y:S02]  /*105c0*/  LOP3.LUT R5, R4, R59, RZ, 0x3c, !PT ;  /* 0x0000003b04057212 */ /* 0x000fe400078e3cff */
[----:B------:R-:W-:Y:S02]  /*105d0*/  LOP3.LUT R57, R40, 0xffff0000, RZ, 0xc0, !PT ;  /* 0xffff000028397812 */ /* 0x000fe400078ec0ff */
[----:B------:R-:W-:Y:S02]  /*105e0*/  LOP3.LUT R7, R7, 0x7fffe000, RZ, 0xc0, !PT ;  /* 0x7fffe00007077812 */ /* 0x000fe400078ec0ff */
[----:B------:R-:W-:Y:S02]  /*105f0*/  LOP3.LUT R33, R33, 0xffff0000, RZ, 0xc0, !PT ;  /* 0xffff000021217812 */ /* 0x000fe400078ec0ff */
[----:B------:R-:W-:-:S05]  /*10600*/  IADD3 R9, R5, R7, R180 ;  /* 0x0000000705097210 */ /* 0x000fca0007ffe0b4 */
[----:B------:R-:W-:-:S05]  /*10610*/  IMAD R42, R9, 0x2, R2 ;  /* 0x00000002092a7824 */ /* 0x000fca00078e0202 */
[----:B------:R-:W0:Y:S02]  /*10620*/  LDS.128 R8, [R42+0xc400] ;  /* 0x00c400002a087984 */ /* 0x000e240000000c00 */
[C---:B0-----:R-:W-:Y:S01]  /*10630*/  IMAD.U32 R47, R8.reuse, 0x10000, RZ ;  /* 0x00010000082f7824 */ /* 0x041fe200078e00ff */
[----:B------:R-:W-:Y:S01]  /*10640*/  LOP3.LUT R8, R8, 0xffff0000, RZ, 0xc0, !PT ;  /* 0xffff000008087812 */ /* 0x000fe200078ec0ff */
[C---:B------:R-:W-:Y:S01]  /*10650*/  IMAD.U32 R48, R9.reuse, 0x10000, RZ ;  /* 0x0001000009307824 */ /* 0x040fe200078e00ff */
[----:B------:R-:W-:Y:S01]  /*10660*/  LOP3.LUT R9, R9, 0xffff0000, RZ, 0xc0, !PT ;  /* 0xffff000009097812 */ /* 0x000fe200078ec0ff */
[-C--:B------:R-:W-:Y:S01]  /*10670*/  FMUL.FTZ R52, R53, R47.reuse ;  /* 0x0000002f35347220 */ /* 0x080fe20000410000 */
[----:B------:R-:W-:Y:S01]  /*10680*/  FMUL.FTZ R54, R51, R47 ;  /* 0x0000002f33367220 */ /* 0x000fe20000410000 */
[----:B------:R-:W-:Y:S01]  /*10690*/  FMUL.FTZ R47, R60, R48 ;  /* 0x000000303c2f7220 */ /* 0x000fe20000410000 */
[----:B------:R-:W-:Y:S01]  /*106a0*/  FMUL.FTZ R37, R58, R8 ;  /* 0x000000083a257220 */ /* 0x000fe20000410000 */
[C---:B------:R-:W-:Y:S01]  /*106b0*/  IMAD.U32 R49, R10.reuse, 0x10000, RZ ;  /* 0x000100000a317824 */ /* 0x040fe200078e00ff */
[----:B------:R-:W-:Y:S01]  /*106c0*/  LOP3.LUT R10, R10, 0xffff0000, RZ, 0xc0, !PT ;  /* 0xffff00000a0a7812 */ /* 0x000fe200078ec0ff */
[C---:B------:R-:W-:Y:S01]  /*106d0*/  IMAD.U32 R50, R11.reuse, 0x10000, RZ ;  /* 0x000100000b327824 */ /* 0x040fe200078e00ff */
[----:B------:R-:W-:Y:S01]  /*106e0*/  LOP3.LUT R11, R11, 0xffff0000, RZ, 0xc0, !PT ;  /* 0xffff00000b0b7812 */ /* 0x000fe200078ec0ff */
[----:B--2---:R-:W0:Y:S02]  /*106f0*/  LDS.128 R4, [R61] ;  /* 0x000000003d047984 */ /* 0x004e240000000c00 */
[C---:B0-----:R-:W-:Y:S01]  /*10700*/  IMAD.U32 R43, R4.reuse, 0x10000, RZ ;  /* 0x00010000042b7824 */ /* 0x041fe200078e00ff */
[----:B------:R-:W-:Y:S01]  /*10710*/  LOP3.LUT R4, R4, 0xffff0000, RZ, 0xc0, !PT ;  /* 0xffff000004047812 */ /* 0x000fe200078ec0ff */
[C---:B------:R-:W-:Y:S01]  /*10720*/  IMAD.U32 R44, R5.reuse, 0x10000, RZ ;  /* 0x00010000052c7824 */ /* 0x040fe200078e00ff */
[----:B------:R-:W-:Y:S01]  /*10730*/  LOP3.LUT R5, R5, 0xffff0000, RZ, 0xc0, !PT ;  /* 0xffff000005057812 */ /* 0x000fe200078ec0ff */
[-C--:B------:R-:W-:Y:S01]  /*10740*/  FFMA.FTZ R52, R51, R43.reuse, -R52 ;  /* 0x0000002b33347223 */ /* 0x080fe20000010834 */
[----:B------:R-:W-:Y:S01]  /*10750*/  FMUL.FTZ R51, R56, R48 ;  /* 0x0000003038337220 */ /* 0x000fe20000410000 */
[----:B------:R-:W-:Y:S01]  /*10760*/  FFMA.FTZ R54, R53, R43, R54 ;  /* 0x0000002b35367223 */ /* 0x000fe20000010036 */
[----:B------:R-:W-:Y:S01]  /*10770*/  FMUL.FTZ R43, R32, R8 ;  /* 0x00000008202b7220 */ /* 0x000fe20000410000 */
[----:B------:R-:W-:-:S02]  /*10780*/  IMAD.U32 R53, R34, 0x10000, RZ ;  /* 0x0001000022357824 */ /* 0x000fc400078e00ff */
[-C--:B------:R-:W-:Y:S01]  /*10790*/  FFMA.FTZ R47, R56, R44.reuse, -R47 ;  /* 0x0000002c382f7223 */ /* 0x080fe2000001082f */
[----:B------:R-:W-:Y:S01]  /*107a0*/  FFMA.FTZ R51, R60, R44, R51 ;  /* 0x0000002c3c337223 */ /* 0x000fe20000010033 */
[----:B------:R-:W-:Y:S01]  /*107b0*/  LOP3.LUT R34, R34, 0xffff0000, RZ, 0xc0, !PT ;  /* 0xffff000022227812 */ /* 0x000fe200078ec0ff */
[-C--:B------:R-:W-:Y:S01]  /*107c0*/  FFMA.FTZ R37, R32, R4.reuse, -R37 ;  /* 0x0000000420257223 */ /* 0x080fe20000010825 */
[----:B------:R-:W-:Y:S01]  /*107d0*/  LOP3.LUT R44, R39, 0xffff0000, RZ, 0xc0, !PT ;  /* 0xffff0000272c7812 */ /* 0x000fe200078ec0ff */
[----:B------:R-:W-:Y:S01]  /*107e0*/  FFMA.FTZ R43, R58, R4, R43 ;  /* 0x000000043a2b7223 */ /* 0x000fe2000001002b */
[----:B------:R-:W-:Y:S02]  /*107f0*/  IMAD.U32 R45, R6, 0x10000, RZ ;  /* 0x00010000062d7824 */ /* 0x000fe400078e00ff */
[-C--:B------:R-:W-:Y:S01]  /*10800*/  FMUL.FTZ R4, R55, R49.reuse ;  /* 0x0000003137047220 */ /* 0x080fe20000410000 */
[----:B------:R-:W-:Y:S01]  /*10810*/  FMUL.FTZ R32, R53, R49 ;  /* 0x0000003135207220 */ /* 0x000fe20000410000 */
[----:B------:R-:W-:-:S02]  /*10820*/  IMAD.U32 R48, R40, 0x10000, RZ ;  /* 0x0001000028307824 */ /* 0x000fc400078e00ff */
[-C--:B------:R-:W-:Y:S01]  /*10830*/  FMUL.FTZ R39, R44, R10.reuse ;  /* 0x0000000a2c277220 */ /* 0x080fe20000410000 */
[----:B------:R-:W-:Y:S01]  /*10840*/  FMUL.FTZ R49, R34, R10 ;  /* 0x0000000a22317220 */ /* 0x000fe20000410000 */
[-C--:B------:R-:W-:Y:S01]  /*10850*/  FFMA.FTZ R8, R53, R45.reuse, -R4 ;  /* 0x0000002d35087223 */ /* 0x080fe20000010804 */
[----:B------:R-:W-:Y:S01]  /*10860*/  FFMA.FTZ R10, R55, R45, R32 ;  /* 0x0000002d370a7223 */ /* 0x000fe20000010020 */
[----:B------:R-:W-:Y:S01]  /*10870*/  LOP3.LUT R6, R6, 0xffff0000, RZ, 0xc0, !PT ;  /* 0xffff000006067812 */ /* 0x000fe200078ec0ff */
[----:B------:R-:W-:Y:S02]  /*10880*/  IMAD.U32 R46, R7, 0x10000, RZ ;  /* 0x00010000072e7824 */ /* 0x000fe400078e00ff */
[----:B------:R-:W-:Y:S01]  /*10890*/  FMUL.FTZ R45, R48, R50 ;  /* 0x00000032302d7220 */ /* 0x000fe20000410000 */
[C---:B------:R-:W-:Y:S01]  /*108a0*/  IMAD.U32 R4, R35.reuse, 0x10000, RZ ;  /* 0x0001000023047824 */ /* 0x040fe200078e00ff */
[----:B------:R-:W-:Y:S01]  /*108b0*/  LOP3.LUT R55, R38, 0xffff0000, RZ, 0xc0, !PT ;  /* 0xffff000026377812 */ /* 0x000fe200078ec0ff */
[----:B------:R-:W-:Y:S01]  /*108c0*/  FFMA.FTZ R39, R34, R6, -R39 ;  /* 0x0000000622277223 */ /* 0x000fe20000010827 */
[----:B------:R-:W-:Y:S01]  /*108d0*/  LOP3.LUT R35, R35, 0xffff0000, RZ, 0xc0, !PT ;  /* 0xffff000023237812 */ /* 0x000fe200078ec0ff */
[C---:B------:R-:W-:Y:S01]  /*108e0*/  FMUL.FTZ R53, R4.reuse, R50 ;  /* 0x0000003204357220 */ /* 0x040fe20000410000 */
[----:B------:R-:W-:Y:S01]  /*108f0*/  LOP3.LUT R7, R7, 0xffff0000, RZ, 0xc0, !PT ;  /* 0xffff000007077812 */ /* 0x000fe200078ec0ff */
[----:B------:R-:W-:Y:S01]  /*10900*/  FFMA.FTZ R45, R4, R46, -R45 ;  /* 0x0000002e042d7223 */ /* 0x000fe2000001082d */
        /* <DEDUP_REMOVED lines=9> */
[----:B------:R-:W-:Y:S01]  /*109a0*/  FFMA.FTZ R40, R57, R7, R40 ;  /* 0x0000000739287223 */ /* 0x000fe20000010028 */
[----:B------:R-:W-:-:S02]  /*109b0*/  F2FP.BF16.F32.PACK_AB R6, R39, R8 ;  /* 0x000000082706723e */ /* 0x000fc400000010ff */
[----:B------:R-:W-:Y:S02]  /*109c0*/  F2FP.BF16.F32.PACK_AB R4, R37, R52 ;  /* 0x000000342504723e */ /* 0x000fe400000010ff */
[----:B------:R-:W-:Y:S02]  /*109d0*/  F2FP.BF16.F32.PACK_AB R5, R32, R47 ;  /* 0x0000002f2005723e */ /* 0x000fe400000010ff */
[----:B------:R-:W-:Y:S02]  /*109e0*/  F2FP.BF16.F32.PACK_AB R7, R38, R45 ;  /* 0x0000002d2607723e */ /* 0x000fe400000010ff */
[----:B------:R-:W-:Y:S02]  /*109f0*/  F2FP.BF16.F32.PACK_AB R10, R49, R10 ;  /* 0x0000000a310a723e */ /* 0x000fe400000010ff */
[----:B------:R-:W-:Y:S01]  /*10a00*/  F2FP.BF16.F32.PACK_AB R8, R43, R54 ;  /* 0x000000362b08723e */ /* 0x000fe200000010ff */
[----:B------:R0:W-:Y:S01]  /*10a10*/  STS.128 [R61], R4 ;  /* 0x000000043d007388 */ /* 0x0001e20000000c00 */
[----:B------:R-:W-:-:S02]  /*10a20*/  F2FP.BF16.F32.PACK_AB R9, R34, R51 ;  /* 0x000000332209723e */ /* 0x000fc400000010ff */
[----:B------:R-:W-:-:S05]  /*10a30*/  F2FP.BF16.F32.PACK_AB R11, R40, R53 ;  /* 0x00000035280b723e */ /* 0x000fca00000010ff */
[----:B------:R0:W-:Y:S02]  /*10a40*/  STS.128 [R42+0xc400], R8 ;  /* 0x00c400082a007388 */ /* 0x0001e40000000c00 */
.L_x_617:
[----:B------:R-:W-:Y:S05]  /*10a50*/  BSYNC B1 ;  /* 0x0000000000017941 */ /* 0x000fea0003800000 */
.L_x_616:
[----:B------:R-:W-:Y:S04]  /*10a60*/  BSSY B1, `(.L_x_618) ;  /* 0x0000059000017945 */ /* 0x000fe80003800000 */
[----:B------:R-:W-:Y:S05]  /*10a70*/  @P1 BRA `(.L_x_619) ;  /* 0x00000004005c1947 */ /* 0x000fea0003800000 */
[----:B------:R-:W2:Y:S01]  /*10a80*/  LDL R50, [R1+0x48] ;  /* 0x0000480001327983 */ /* 0x000ea20000100800 */
[----:B0-----:R-:W-:Y:S01]  /*10a90*/  LEA.HI R4, R41, R163, RZ, 0x1d ;  /* 0x000000a329047211 */ /* 0x001fe200078fe8ff */
        /* <DEDUP_REMOVED lines=9> */
[----:B------:R-:W-:Y:S01]  /*10b30*/  LOP3.LUT R4, R168, 0x38, R5, 0xf8, !PT ;  /* 0x00000038a8047812 */ /* 0x000fe200078ef805 */
[----:B------:R-:W-:Y:S01]  /*10b40*/  IMAD.U32 R55, R31, 0x10000, RZ ;  /* 0x000100001f377824 */ /* 0x000fe200078e00ff */
[----:B------:R-:W-:Y:S01]  /*10b50*/  SHF.L.U32 R48, R29, 0x10, RZ ;  /* 0x000000101d307819 */ /* 0x000fe200000006ff */
[----:B------:R-:W-:Y:S01]  /*10b60*/  IMAD.SHL.U32 R7, R7, 0x400, RZ ;  /* 0x0000040007077824 */ /* 0x000fe200078e00ff */
[----:B------:R-:W-:Y:S01]  /*10b70*/  LOP3.LUT R5, R4, R59, RZ, 0x3c, !PT ;  /* 0x0000003b04057212 */ /* 0x000fe200078e3cff */
[----:B------:R-:W-:Y:S01]  /*10b80*/  IMAD.U32 R28, R25, 0x10000, RZ ;  /* 0x00010000191c7824 */ /* 0x000fe200078e00ff */
[----:B------:R-:W-:Y:S01]  /*10b90*/  LOP3.LUT R26, R26, 0xffff0000, RZ, 0xc0, !PT ;  /* 0xffff00001a1a7812 */ /* 0x000fe200078ec0ff */
[----:B------:R-:W-:Y:S01]  /*10ba0*/  IMAD.U32 R51, R27, 0x10000, RZ ;  /* 0x000100001b337824 */ /* 0x000fe200078e00ff */
[----:B------:R-:W-:-:S02]  /*10bb0*/  LOP3.LUT R7, R7, 0x7fffe000, RZ, 0xc0, !PT ;  /* 0x7fffe00007077812 */ /* 0x000fc400078ec0ff */
[----:B------:R-:W-:Y:S02]  /*10bc0*/  LOP3.LUT R30, R30, 0xffff0000, RZ, 0xc0, !PT ;  /* 0xffff00001e1e7812 */ /* 0x000fe400078ec0ff */
[----:B------:R-:W-:Y:S02]  /*10bd0*/  IADD3 R9, R5, R7, R180 ;  /* 0x0000000705097210 */ /* 0x000fe40007ffe0b4 */
[----:B------:R-:W-:Y:S02]  /*10be0*/  LOP3.LUT R29, R29, 0xffff0000, RZ, 0xc0, !PT ;  /* 0xffff00001d1d7812 */ /* 0x000fe400078ec0ff */
[----:B------:R-:W-:Y:S01]  /*10bf0*/  LOP3.LUT R31, R31, 0xffff0000, RZ, 0xc0, !PT ;  /* 0xffff00001f1f7812 */ /* 0x000fe200078ec0ff */
[----:B------:R-:W-:Y:S01]  /*10c00*/  IMAD R32, R9, 0x2, R2 ;  /* 0x0000000209207824 */ /* 0x000fe200078e0202 */
[----:B------:R-:W-:Y:S02]  /*10c10*/  LOP3.LUT R25, R25, 0xffff0000, RZ, 0xc0, !PT ;  /* 0xffff000019197812 */ /* 0x000fe400078ec0ff */
[----:B------:R-:W-:-:S02]  /*10c20*/  LOP3.LUT R27, R27, 0xffff0000, RZ, 0xc0, !PT ;  /* 0xffff00001b1b7812 */ /* 0x000fc400078ec0ff */
[----:B------:R-:W0:Y:S02]  /*10c30*/  LDS.128 R8, [R32+0xc400] ;  /* 0x00c4000020087984 */ /* 0x000e240000000c00 */
[C---:B0-----:R-:W-:Y:S01]  /*10c40*/  IMAD.U32 R38, R8.reuse, 0x10000, RZ ;  /* 0x0001000008267824 */ /* 0x041fe200078e00ff */
[----:B------:R-:W-:Y:S01]  /*10c50*/  LOP3.LUT R8, R8, 0xffff0000, RZ, 0xc0, !PT ;  /* 0xffff000008087812 */ /* 0x000fe200078ec0ff */
[C---:B------:R-:W-:Y:S01]  /*10c60*/  IMAD.U32 R40, R10.reuse, 0x10000, RZ ;  /* 0x000100000a287824 */ /* 0x040fe200078e00ff */
[----:B------:R-:W-:Y:S01]  /*10c70*/  LOP3.LUT R10, R10, 0xffff0000, RZ, 0xc0, !PT ;  /* 0xffff00000a0a7812 */ /* 0x000fe200078ec0ff */
[-C--:B------:R-:W-:Y:S01]  /*10c80*/  FMUL.FTZ R44, R45, R38.reuse ;  /* 0x000000262d2c7220 */ /* 0x080fe20000410000 */
[----:B------:R-:W-:Y:S01]  /*10c90*/  FMUL.FTZ R38, R43, R38 ;  /* 0x000000262b267220 */ /* 0x000fe20000410000 */
[C---:B------:R-:W-:Y:S01]  /*10ca0*/  IMAD.U32 R39, R9.reuse, 0x10000, RZ ;  /* 0x0001000009277824 */ /* 0x040fe200078e00ff */
[----:B------:R-:W-:Y:S01]  /*10cb0*/  LOP3.LUT R9, R9, 0xffff0000, RZ, 0xc0, !PT ;  /* 0xffff000009097812 */ /* 0x000fe200078ec0ff */
[C---:B------:R-:W-:Y:S01]  /*10cc0*/  IMAD.U32 R42, R11.reuse, 0x10000, RZ ;  /* 0x000100000b2a7824 */ /* 0x040fe200078e00ff */
[----:B------:R-:W-:Y:S01]  /*10cd0*/  LOP3.LUT R11, R11, 0xffff0000, RZ, 0xc0, !PT ;  /* 0xffff00000b0b7812 */ /* 0x000fe200078ec0ff */
[----:B------:R-:W-:Y:S01]  /*10ce0*/  FMUL.FTZ R49, R26, R10 ;  /* 0x0000000a1a317220 */ /* 0x000fe20000410000 */
[----:B--2---:R-:W0:Y:S02]  /*10cf0*/  LDS.128 R4, [R50] ;  /* 0x0000000032047984 */ /* 0x004e240000000c00 */
[C---:B0-----:R-:W-:Y:S01]  /*10d00*/  IMAD.U32 R33, R4.reuse, 0x10000, RZ ;  /* 0x0001000004217824 */ /* 0x041fe200078e00ff */
[----:B------:R-:W-:Y:S01]  /*10d10*/  LOP3.LUT R4, R4, 0xffff0000, RZ, 0xc0, !PT ;  /* 0xffff000004047812 */ /* 0x000fe200078ec0ff */
[C---:B------:R-:W-:Y:S01]  /*10d20*/  IMAD.U32 R35, R6.reuse, 0x10000, RZ ;  /* 0x0001000006237824 */ /* 0x040fe200078e00ff */
[----:B------:R-:W-:Y:S01]  /*10d30*/  LOP3.LUT R6, R6, 0xffff0000, RZ, 0xc0, !PT ;  /* 0xffff000006067812 */ /* 0x000fe200078ec0ff */
[-C--:B------:R-:W-:Y:S01]  /*10d40*/  FFMA.FTZ R44, R43, R33.reuse, -R44 ;  /* 0x000000212b2c7223 */ /* 0x080fe2000001082c */
[----:B------:R-:W-:Y:S01]  /*10d50*/  FFMA.FTZ R38, R45, R33, R38 ;  /* 0x000000212d267223 */ /* 0x000fe20000010026 */
[-C--:B------:R-:W-:Y:S01]  /*10d60*/  FMUL.FTZ R43, R46, R8.reuse ;  /* 0x000000082e2b7220 */ /* 0x080fe20000410000 */
[----:B------:R-:W-:Y:S01]  /*10d70*/  FMUL.FTZ R33, R24, R8 ;  /* 0x0000000818217220 */ /* 0x000fe20000410000 */
[----:B------:R-:W-:-:S02]  /*10d80*/  IMAD.U32 R34, R5, 0x10000, RZ ;  /* 0x0001000005227824 */ /* 0x000fc400078e00ff */
[-C--:B------:R-:W-:Y:S01]  /*10d90*/  FMUL.FTZ R45, R48, R39.reuse ;  /* 0x00000027302d7220 */ /* 0x080fe20000410000 */
[-C--:B------:R-:W-:Y:S01]  /*10da0*/  FFMA.FTZ R43, R24, R4.reuse, -R43 ;  /* 0x00000004182b7223 */ /* 0x080fe2000001082b */
[----:B------:R-:W-:Y:S01]  /*10db0*/  FFMA.FTZ R33, R46, R4, R33 ;  /* 0x000000042e217223 */ /* 0x000fe20000010021 */
[-C--:B------:R-:W-:Y:S01]  /*10dc0*/  FMUL.FTZ R4, R53, R40.reuse ;  /* 0x0000002835047220 */ /* 0x080fe20000410000 */
[----:B------:R-:W-:Y:S02]  /*10dd0*/  IMAD.U32 R37, R7, 0x10000, RZ ;  /* 0x0001000007257824 */ /* 0x000fe400078e00ff */
[C---:B------:R-:W-:Y:S01]  /*10de0*/  FMUL.FTZ R40, R47.reuse, R40 ;  /* 0x000000282f287220 */ /* 0x040fe20000410000 */
[----:B------:R-:W-:Y:S01]  /*10df0*/  FMUL.FTZ R39, R28, R39 ;  /* 0x000000271c277220 */ /* 0x000fe20000410000 */
[----:B------:R-:W-:Y:S01]  /*10e00*/  FFMA.FTZ R8, R47, R35, -R4 ;  /* 0x000000232f087223 */ /* 0x000fe20000010804 */
[----:B------:R-:W-:Y:S01]  /*10e10*/  FMUL.FTZ R4, R55, R42 ;  /* 0x0000002a37047220 */ /* 0x000fe20000410000 */
[----:B------:R-:W-:Y:S01]  /*10e20*/  FMUL.FTZ R47, R30, R10 ;  /* 0x0000000a1e2f7220 */ /* 0x000fe20000410000 */
[----:B------:R-:W-:Y:S01]  /*10e30*/  FFMA.FTZ R45, R28, R34, -R45 ;  /* 0x000000221c2d7223 */ /* 0x000fe2000001082d */
[----:B------:R-:W-:Y:S01]  /*10e40*/  LOP3.LUT R5, R5, 0xffff0000, RZ, 0xc0, !PT ;  /* 0xffff000005057812 */ /* 0x000fe200078ec0ff */
[----:B------:R-:W-:Y:S01]  /*10e50*/  FFMA.FTZ R49, R30, R6, R49 ;  /* 0x000000061e317223 */ /* 0x000fe20000010031 */
[----:B------:R-:W-:Y:S01]  /*10e60*/  LOP3.LUT R7, R7, 0xffff0000, RZ, 0xc0, !PT ;  /* 0xffff000007077812 */ /* 0x000fe200078ec0ff */
[----:B------:R-:W-:Y:S01]  /*10e70*/  FFMA.FTZ R28, R51, R37, -R4 ;  /* 0x00000025331c7223 */ /* 0x000fe20000010804 */
[----:B------:R-:W-:Y:S01]  /*10e80*/  FFMA.FTZ R39, R48, R34, R39 ;  /* 0x0000002230277223 */ /* 0x000fe20000010027 */
[----:B------:R-:W-:Y:S01]  /*10e90*/  FFMA.FTZ R47, R26, R6, -R47 ;  /* 0x000000061a2f7223 */ /* 0x000fe2000001082f */
[----:B------:R-:W-:Y:S01]  /*10ea0*/  FMUL.FTZ R4, R29, R9 ;  /* 0x000000091d047220 */ /* 0x000fe20000410000 */
        /* <DEDUP_REMOVED lines=20> */
.L_x_619:
[----:B------:R-:W-:Y:S05]  /*10ff0*/  BSYNC B1 ;  /* 0x0000000000017941 */ /* 0x000fea0003800000 */
.L_x_618:
[----:B------:R-:W-:Y:S05]  /*11000*/  @P2 BRA `(.L_x_594) ;  /* 0x00000004005c2947 */ /* 0x000fea0003800000 */
[----:B------:R-:W2:Y:S01]  /*11010*/  LDL R43, [R1+0x44] ;  /* 0x00004400012b7983 */ /* 0x000ea20000100800 */
[----:B------:R-:W-:Y:S01]  /*11020*/  LEA.HI R41, R41, R164, RZ, 0x1d ;  /* 0x000000a429297211 */ /* 0x000fe200078fe8ff */
[C---:B------:R-:W-:Y:S01]  /*11030*/  IMAD.U32 R35, R13.reuse, 0x10000, RZ ;  /* 0x000100000d237824 */ /* 0x040fe200078e00ff */
[----:B------:R-:W-:Y:S01]  /*11040*/  LOP3.LUT R44, R13, 0xffff0000, RZ, 0xc0, !PT ;  /* 0xffff00000d2c7812 */ /* 0x000fe200078ec0ff */
[----:B------:R-:W-:Y:S01]  /*11050*/  IMAD.U32 R33, R21, 0x10000, RZ ;  /* 0x0001000015217824 */ /* 0x000fe200078e00ff */
[----:B01----:R-:W-:Y:S01]  /*11060*/  SHF.R.S32.HI R4, RZ, 0x1f, R41 ;  /* 0x0000001fff047819 */ /* 0x003fe20000011429 */
[----:B------:R-:W-:Y:S01]  /*11070*/  IMAD.SHL.U32 R5, R41, 0x8, RZ ;  /* 0x0000000829057824 */ /* 0x000fe200078e00ff */
[----:B------:R-:W-:Y:S01]  /*11080*/  LOP3.LUT R40, R21, 0xffff0000, RZ, 0xc0, !PT ;  /* 0xffff000015287812 */ /* 0x000fe200078ec0ff */
[----:B------:R-:W-:Y:S01]  /*11090*/  IMAD.U32 R46, R12, 0x10000, RZ ;  /* 0x000100000c2e7824 */ /* 0x000fe200078e00ff */
[----:B------:R-:W-:Y:S01]  /*110a0*/  LEA.HI R41, R4, R41, RZ, 0x3 ;  /* 0x0000002904297211 */ /* 0x000fe200078f18ff */
[----:B------:R-:W-:Y:S01]  /*110b0*/  IMAD.U32 R42, R20, 0x10000, RZ ;  /* 0x00010000142a7824 */ /* 0x000fe200078e00ff */
[----:B------:R-:W-:-:S02]  /*110c0*/  LOP3.LUT R4, R168, 0x38, R5, 0xf8, !PT ;  /* 0x00000038a8047812 */ /* 0x000fc400078ef805 */
[----:B------:R-:W-:Y:S01]  /*110d0*/  LOP3.LUT R37, R12, 0xffff0000, RZ, 0xc0, !PT ;  /* 0xffff00000c257812 */ /* 0x000fe200078ec0ff */
[----:B------:R-:W-:Y:S01]  /*110e0*/  IMAD.SHL.U32 R41, R41, 0x400, RZ ;  /* 0x0000040029297824 */ /* 0x000fe200078e00ff */
[----:B------:R-:W-:Y:S02]  /*110f0*/  LOP3.LUT R5, R4, R59, RZ, 0x3c, !PT ;  /* 0x0000003b04057212 */ /* 0x000fe400078e3cff */
[----:B------:R-:W-:Y:S02]  /*11100*/  LOP3.LUT R39, R0, 0xffff0000, RZ, 0xc0, !PT ;  /* 0xffff000000277812 */ /* 0x000fe400078ec0ff */
[----:B------:R-:W-:-:S04]  /*11110*/  LOP3.LUT R9, R41, 0x7fffe000, RZ, 0xc0, !PT ;  /* 0x7fffe00029097812 */ /* 0x000fc800078ec0ff */
[----:B------:R-:W-:-:S05]  /*11120*/  IADD3 R9, R5, R9, R180 ;  /* 0x0000000905097210 */ /* 0x000fca0007ffe0b4 */
[----:B------:R-:W-:-:S05]  /*11130*/  IMAD R24, R9, 0x2, R2 ;  /* 0x0000000209187824 */ /* 0x000fca00078e0202 */
[----:B------:R-:W0:Y:S02]  /*11140*/  LDS.128 R8, [R24+0xc400] ;  /* 0x00c4000018087984 */ /* 0x000e240000000c00 */
[C---:B0-----:R-:W-:Y:S01]  /*11150*/  IMAD.U32 R29, R8.reuse, 0x10000, RZ ;  /* 0x00010000081d7824 */ /* 0x041fe200078e00ff */
[----:B------:R-:W-:Y:S01]  /*11160*/  LOP3.LUT R8, R8, 0xffff0000, RZ, 0xc0, !PT ;  /* 0xffff000008087812 */ /* 0x000fe200078ec0ff */
[----:B------:R-:W-:Y:S01]  /*11170*/  IMAD.U32 R30, R9, 0x10000, RZ ;  /* 0x00010000091e7824 */ /* 0x000fe200078e00ff */
[----:B------:R-:W-:Y:S01]  /*11180*/  SHF.L.U32 R31, R10, 0x10, RZ ;  /* 0x000000100a1f7819 */ /* 0x000fe200000006ff */
[-C--:B------:R-:W-:Y:S01]  /*11190*/  FMUL.FTZ R34, R35, R29.reuse ;  /* 0x0000001d23227220 */ /* 0x080fe20000410000 */
[----:B------:R-:W-:Y:S01]  /*111a0*/  FMUL.FTZ R38, R33, R29 ;  /* 0x0000001d21267220 */ /* 0x000fe20000410000 */
[----:B------:R-:W-:Y:S01]  /*111b0*/  FMUL.FTZ R29, R42, R30 ;  /* 0x0000001e2a1d7220 */ /* 0x000fe20000410000 */
[-C--:B------:R-:W-:Y:S01]  /*111c0*/  FMUL.FTZ R13, R44, R8.reuse ;  /* 0x000000082c0d7220 */ /* 0x080fe20000410000 */
[----:B------:R-:W-:Y:S01]  /*111d0*/  FMUL.FTZ R21, R40, R8 ;  /* 0x0000000828157220 */ /* 0x000fe20000410000 */
[----:B------:R-:W-:Y:S01]  /*111e0*/  LOP3.LUT R10, R10, 0xffff0000, RZ, 0xc0, !PT ;  /* 0xffff00000a0a7812 */ /* 0x000fe200078ec0ff */
[----:B------:R-:W-:Y:S01]  /*111f0*/  IMAD.U32 R32, R11, 0x10000, RZ ;  /* 0x000100000b207824 */ /* 0x000fe200078e00ff */
[----:B------:R-:W-:-:S02]  /*11200*/  LOP3.LUT R9, R9, 0xffff0000, RZ, 0xc0, !PT ;  /* 0xffff000009097812 */ /* 0x000fc400078ec0ff */
[----:B------:R-:W-:Y:S01]  /*11210*/  LOP3.LUT R11, R11, 0xffff0000, RZ, 0xc0, !PT ;  /* 0xffff00000b0b7812 */ /* 0x000fe200078ec0ff */
[----:B--2---:R-:W0:Y:S02]  /*11220*/  LDS.128 R4, [R43] ;  /* 0x000000002b047984 */ /* 0x004e240000000c00 */
[C---:B0-----:R-:W-:Y:S01]  /*11230*/  IMAD.U32 R25, R4.reuse, 0x10000, RZ ;  /* 0x0001000004197824 */ /* 0x041fe200078e00ff */
[----:B------:R-:W-:Y:S01]  /*11240*/  LOP3.LUT R4, R4, 0xffff0000, RZ, 0xc0, !PT ;  /* 0xffff000004047812 */ /* 0x000fe200078ec0ff */
[C---:B------:R-:W-:Y:S01]  /*11250*/  IMAD.U32 R26, R5.reuse, 0x10000, RZ ;  /* 0x00010000051a7824 */ /* 0x040fe200078e00ff */
[----:B------:R-:W-:Y:S01]  /*11260*/  LOP3.LUT R5, R5, 0xffff0000, RZ, 0xc0, !PT ;  /* 0xffff000005057812 */ /* 0x000fe200078ec0ff */
[-C--:B------:R-:W-:Y:S01]  /*11270*/  FFMA.FTZ R34, R33, R25.reuse, -R34 ;  /* 0x0000001921227223 */ /* 0x080fe20000010822 */
[----:B------:R-:W-:Y:S01]  /*11280*/  FFMA.FTZ R38, R35, R25, R38 ;  /* 0x0000001923267223 */ /* 0x000fe20000010026 */
[----:B------:R-:W-:Y:S01]  /*11290*/  FMUL.FTZ R25, R46, R30 ;  /* 0x0000001e2e197220 */ /* 0x000fe20000410000 */
[----:B------:R-:W-:-:S02]  /*112a0*/  IMAD.U32 R35, R3, 0x10000, RZ ;  /* 0x0001000003237824 */ /* 0x000fc400078e00ff */
[-C--:B------:R-:W-:Y:S01]  /*112b0*/  FFMA.FTZ R29, R46, R26.reuse, R29 ;  /* 0x0000001a2e1d7223 */ /* 0x080fe2000001001d */
[C---:B------:R-:W-:Y:S02]  /*112c0*/  IMAD.U32 R33, R15.reuse, 0x10000, RZ ;  /* 0x000100000f217824 */ /* 0x040fe400078e00ff */
[----:B------:R-:W-:Y:S01]  /*112d0*/  FFMA.FTZ R25, R42, R26, -R25 ;  /* 0x0000001a2a197223 */ /* 0x000fe20000010819 */
[-C--:B------:R-:W-:Y:S01]  /*112e0*/  FFMA.FTZ R13, R40, R4.reuse, -R13 ;  /* 0x00000004280d7223 */ /* 0x080fe2000001080d */
[----:B------:R-:W-:Y:S01]  /*112f0*/  FFMA.FTZ R21, R44, R4, R21 ;  /* 0x000000042c157223 */ /* 0x000fe20000010015 */
[----:B------:R-:W-:Y:S01]  /*11300*/  LOP3.LUT R26, R15, 0xffff0000, RZ, 0xc0, !PT ;  /* 0xffff00000f1a7812 */ /* 0x000fe200078ec0ff */
[----:B------:R-:W-:Y:S01]  /*11310*/  IMAD.U32 R27, R6, 0x10000, RZ ;  /* 0x00010000061b7824 */ /* 0x000fe200078e00ff */
[----:B------:R-:W-:Y:S01]  /*11320*/  LOP3.LUT R30, R3, 0xffff0000, RZ, 0xc0, !PT ;  /* 0xffff0000031e7812 */ /* 0x000fe200078ec0ff */
[-C--:B------:R-:W-:Y:S01]  /*11330*/  FMUL.FTZ R4, R35, R31.reuse ;  /* 0x0000001f23047220 */ /* 0x080fe20000410000 */
[C---:B------:R-:W-:Y:S01]  /*11340*/  FMUL.FTZ R8, R33.reuse, R31 ;  /* 0x0000001f21087220 */ /* 0x040fe20000410000 */
[----:B------:R-:W-:Y:S01]  /*11350*/  IMAD.U32 R40, R0, 0x10000, RZ ;  /* 0x0001000000287824 */ /* 0x000fe200078e00ff */
[----:B------:R-:W-:Y:S01]  /*11360*/  LOP3.LUT R6, R6, 0xffff0000, RZ, 0xc0, !PT ;  /* 0xffff000006067812 */ /* 0x000fe200078ec0ff */
[-C--:B------:R-:W-:Y:S01]  /*11370*/  FFMA.FTZ R3, R33, R27.reuse, -R4 ;  /* 0x0000001b21037223 */ /* 0x080fe20000010804 */
[-C--:B------:R-:W-:Y:S01]  /*11380*/  FMUL.FTZ R15, R30, R10.reuse ;  /* 0x0000000a1e0f7220 */ /* 0x080fe20000410000 */
[----:B------:R-:W-:Y:S01]  /*11390*/  FMUL.FTZ R31, R26, R10 ;  /* 0x0000000a1a1f7220 */ /* 0x000fe20000410000 */
[----:B------:R-:W-:Y:S01]  /*113a0*/  FFMA.FTZ R8, R35, R27, R8 ;  /* 0x0000001b23087223 */ /* 0x000fe20000010008 */
[----:B------:R-:W-:-:S02]  /*113b0*/  IMAD.U32 R28, R7, 0x10000, RZ ;  /* 0x00010000071c7824 */ /* 0x000fc400078e00ff */
[----:B------:R-:W-:Y:S01]  /*113c0*/  FMUL.FTZ R27, R40, R32 ;  /* 0x00000020281b7220 */ /* 0x000fe20000410000 */
[----:B------:R-:W-:Y:S01]  /*113d0*/  IMAD.U32 R4, R14, 0x10000, RZ ;  /* 0x000100000e047824 */ /* 0x000fe200078e00ff */
[----:B------:R-:W-:Y:S01]  /*113e0*/  LOP3.LUT R33, R20, 0xffff0000, RZ, 0xc0, !PT ;  /* 0xffff000014217812 */ /* 0x000fe200078ec0ff */
[-C--:B------:R-:W-:Y:S01]  /*113f0*/  FFMA.FTZ R10, R26, R6.reuse, -R15 ;  /* 0x000000061a0a7223 */ /* 0x080fe2000001080f */
[----:B------:R-:W-:Y:S01]  /*11400*/  LOP3.LUT R35, R14, 0xffff0000, RZ, 0xc0, !PT ;  /* 0xffff00000e237812 */ /* 0x000fe200078ec0ff */
[----:B------:R-:W-:Y:S01]  /*11410*/  FFMA.FTZ R31, R30, R6, R31 ;  /* 0x000000061e1f7223 */ /* 0x000fe2000001001f */
[----:B------:R-:W-:Y:S01]  /*11420*/  LOP3.LUT R7, R7, 0xffff0000, RZ, 0xc0, !PT ;  /* 0xffff000007077812 */ /* 0x000fe200078ec0ff */
[C---:B------:R-:W-:Y:S01]  /*11430*/  FMUL.FTZ R15, R4.reuse, R32 ;  /* 0x00000020040f7220 */ /* 0x040fe20000410000 */
[-C--:B------:R-:W-:Y:S01]  /*11440*/  FFMA.FTZ R27, R4, R28.reuse, -R27 ;  /* 0x0000001c041b7223 */ /* 0x080fe2000001081b */
        /* <DEDUP_REMOVED lines=14> */
[----:B------:R-:W-:Y:S02]  /*11530*/  F2FP.BF16.F32.PACK_AB R8, R21, R38 ;  /* 0x000000261508723e */ /* 0x000fe400000010ff */
[----:B------:R-:W-:Y:S01]  /*11540*/  F2FP.BF16.F32.PACK_AB R9, R12, R29 ;  /* 0x0000001d0c09723e */ /* 0x000fe200000010ff */
[----:B------:R2:W-:Y:S01]  /*11550*/  STS.128 [R43], R4 ;  /* 0x000000042b007388 */ /* 0x0005e20000000c00 */
[----:B------:R-:W-:-:S05]  /*11560*/  F2FP.BF16.F32.PACK_AB R11, R20, R15 ;  /* 0x0000000f140b723e */ /* 0x000fca00000010ff */
[----:B------:R2:W-:Y:S02]  /*11570*/  STS.128 [R24+0xc400], R8 ;  /* 0x00c4000818007388 */ /* 0x0005e40000000c00 */
.L_x_594:
[----:B------:R-:W-:Y:S05]  /*11580*/  BSYNC B0 ;  /* 0x0000000000007941 */ /* 0x000fea0003800000 */
.L_x_575:
[----:B------:R-:W-:Y:S01]  /*11590*/  @!PT LDS RZ, [RZ] ;  /* 0x00000000fffff984 */ /* 0x000fe20000000800 */
[----:B------:R-:W-:Y:S01]  /*115a0*/  @!PT LDS RZ, [RZ] ;  /* 0x00000000fffff984 */ /* 0x000fe20000000800 */
[----:B------:R-:W-:Y:S01]  /*115b0*/  @!PT LDS RZ, [RZ] ;  /* 0x00000000fffff984 */ /* 0x000fe20000000800 */
[----:B------:R-:W-:Y:S01]  /*115c0*/  @!PT LDS RZ, [RZ] ;  /* 0x00000000fffff984 */ /* 0x000fe20000000800 */
[----:B------:R5:W-:Y:S06]  /*115d0*/  MEMBAR.ALL.CTA ;  /* 0x0000000000007992 */ /* 0x000bec0000008000 */
[----:B-----5:R-:W5:Y:S01]  /*115e0*/  FENCE.VIEW.ASYNC.S ;  /* 0x00000000000073c6 */ /* 0x020f620000000000 */
[----:B------:R-:W-:Y:S05]  /*115f0*/  WARPSYNC.ALL ;  /* 0x0000000000007948 */ /* 0x000fea0003800000 */
[----:B-----5:R-:W-:Y:S06]  /*11600*/  BAR.SYNC.DEFER_BLOCKING 0xd, 0x100 ;  /* 0x0344000000007b1d */ /* 0x020fec0000010000 */
.L_x_573:
[----:B01-3--:R-:W-:-:S05]  /*11610*/  IMAD.U32 R0, RZ, RZ, UR58 ;  /* 0x0000003aff007e24 */ /* 0x00bfca000f8e00ff */
[----:B------:R-:W-:-:S13]  /*11620*/  ISETP.NE.AND P0, PT, R0, 0x3, PT ;  /* 0x000000030000780c */ /* 0x000fda0003f05270 */
[----:B------:R-:W-:Y:S05]  /*11630*/  @!P0 BRA `(.L_x_620) ;  /* 0x0000000000048947 */ /* 0x000fea0003800000 */
[----:B------:R-:W-:Y:S01]  /*11640*/  BPT.TRAP 0x1 ;  /* 0x000000040000795c */ /* 0x000fe20000300000 */
.L_x_620:
[----:B--2---:R-:W-:Y:S01]  /*11650*/  IMAD R9, R174, 0x8, R2 ;  /* 0x00000008ae097824 */ /* 0x004fe200078e0202 */
[----:B------:R-:W-:-:S04]  /*11660*/  SHF.L.U32 R0, R181, 0x1f, RZ ;  /* 0x0000001fb5007819 */ /* 0x000fc800000006ff */
[----:B------:R0:W1:Y:S01]  /*11670*/  SYNCS.PHASECHK.TRANS64.TRYWAIT P1, [R9+URZ+0x2a830], R0 ;  /* 0x02a83000090075a7 */ /* 0x000062000802017f */
[----:B------:R-:W-:Y:S05]  /*11680*/  @!P0 BRA `(.L_x_621) ;  /* 0x0000000000048947 */ /* 0x000fea0003800000 */
[----:B------:R-:W-:Y:S01]  /*11690*/  BPT.TRAP 0x1 ;  /* 0x000000040000795c */ /* 0x000fe20000300000 */
.L_x_621:
[----:B------:R-:W-:Y:S01]  /*116a0*/  IMAD.MOV.U32 R87, RZ, RZ, RZ ;  /* 0x000000ffff577224 */ /* 0x000fe200078e00ff */
[----:B-1----:R-:W-:Y:S06]  /*116b0*/  @P1 BRA `(.L_x_622) ;  /* 0x0000000000081947 */ /* 0x002fec0003800000 */
[----:B------:R-:W1:Y:S02]  /*116c0*/  SYNCS.PHASECHK.TRANS64.TRYWAIT P1, [R9+URZ+0x2a830], R0 ;  /* 0x02a83000090075a7 */ /* 0x000e64000802017f */
[----:B-1----:R-:W-:Y:S05]  /*116d0*/  @!P1 BRA `(.L_x_623) ;  /* 0x000000fc00749947 */ /* 0x002fea0003800000 */
.L_x_622:
[----:B------:R-:W-:Y:S05]  /*116e0*/  WARPSYNC.ALL ;  /* 0x0000000000007948 */ /* 0x000fea0003800000 */
[----:B01----:R-:W-:Y:S01]  /*116f0*/  VIADD R0, R2, 0x18400 ;  /* 0x0001840002007836 */ /* 0x003fe20000000000 */
[----:B------:R-:W-:Y:S01]  /*11700*/  R2UR UR4, R36 ;  /* 0x00000000240472ca */ /* 0x000fe200000e0000 */
[----:B----4-:R-:W-:Y:S01]  /*11710*/  IMAD.MOV.U32 R5, RZ, RZ, 0x40000040 ;  /* 0x40000040ff057424 */ /* 0x010fe200078e00ff */
[----:B------:R-:W-:Y:S01]  /*11720*/  WARPGROUP.ARRIVE ;  /* 0x00000000000079c5 */ /* 0x000fe20000000000 */
[----:B------:R-:W-:Y:S01]  /*11730*/  UMOV UR9, 0x40000040 ;  /* 0x4000004000097882 */ /* 0x000fe20000000000 */
[----:B------:R-:W-:Y:S01]  /*11740*/  SHF.R.U32.HI R0, RZ, 0x4, R0 ;  /* 0x00000004ff007819 */ /* 0x000fe20000011600 */
[----:B------:R-:W-:Y:S01]  /*11750*/  IMAD.MOV.U32 R7, RZ, RZ, 0x40000040 ;  /* 0x40000040ff077424 */ /* 0x000fe200078e00ff */
[----:B------:R-:W-:Y:S01]  /*11760*/  R2UR UR11, R5 ;  /* 0x00000000050b72ca */ /* 0x000fe200000e0000 */
[----:B------:R-:W-:Y:S01]  /*11770*/  IMAD.U32 R11, RZ, RZ, UR9 ;  /* 0x00000009ff0b7e24 */ /* 0x000fe2000f8e00ff */
[----:B------:R-:W-:Y:S01]  /*11780*/  LOP3.LUT R0, R0, 0x3fff, RZ, 0xc0, !PT ;  /* 0x00003fff00007812 */ /* 0x000fe200078ec0ff */
[----:B------:R-:W-:Y:S01]  /*11790*/  UMOV UR53, 0x40000040 ;  /* 0x4000004000357882 */ /* 0x000fe20000000000 */
[----:B------:R-:W-:Y:S01]  /*117a0*/  UMOV UR49, 0x40000040 ;  /* 0x4000004000317882 */ /* 0x000fe20000000000 */
[----:B------:R-:W-:Y:S01]  /*117b0*/  UMOV UR45, 0x40000040 ;  /* 0x40000040002d7882 */ /* 0x000fe20000000000 */
[----:B------:R-:W-:Y:S01]  /*117c0*/  LOP3.LUT R8, R0, 0x10000, RZ, 0xfc, !PT ;  /* 0x0001000000087812 */ /* 0x000fe200078efcff */
[----:B------:R-:W-:Y:S01]  /*117d0*/  ULOP3.LUT UR4, UR4, 0x10000, URZ, 0xfc, !UPT ;  /* 0x0001000004047892 */ /* 0x000fe2000f8efc3f */
[----:B------:R-:W-:Y:S01]  /*117e0*/  IMAD.MOV.U32 R5, RZ, RZ, 0x40000040 ;  /* 0x40000040ff057424 */ /* 0x000fe200078e00ff */
[----:B------:R-:W-:Y:S01]  /*117f0*/  UMOV UR41, 0x40000040 ;  /* 0x4000004000297882 */ /* 0x000fe20000000000 */
[----:B------:R-:W-:Y:S01]  /*11800*/  UMOV UR37, 0x40000040 ;  /* 0x4000004000257882 */ /* 0x000fe20000000000 */
[----:B------:R-:W-:Y:S01]  /*11810*/  IMAD R4, R174, 0x900, R8 ;  /* 0x00000900ae047824 */ /* 0x000fe200078e0208 */
[----:B------:R-:W-:Y:S01]  /*11820*/  UIADD3 UR5, UR4, 0x2, URZ ;  /* 0x0000000204057890 */ /* 0x000fe2000fffe03f */
[----:B------:R-:W-:Y:S01]  /*11830*/  R2UR UR39, R5 ;  /* 0x00000000052772ca */ /* 0x000fe200000e0000 */
[----:B------:R-:W-:Y:S01]  /*11840*/  UMOV UR8, UR4 ;  /* 0x0000000400087c82 */ /* 0x000fe20008000000 */
[C---:B------:R-:W-:Y:S01]  /*11850*/  VIADD R6, R4.reuse, 0x2 ;  /* 0x0000000204067836 */ /* 0x040fe20000000000 */
[----:B------:R-:W-:Y:S01]  /*11860*/  R2UR UR10, R4 ;  /* 0x00000000040a72ca */ /* 0x000fe200000e0000 */
[----:B------:R-:W-:Y:S01]  /*11870*/  IMAD.U32 R10, RZ, RZ, UR8 ;  /* 0x00000008ff0a7e24 */ /* 0x000fe2000f8e00ff */
[----:B------:R-:W-:-:S02]  /*11880*/  UIADD3 UR52, UR4, 0x406, URZ ;  /* 0x0000040604347890 */ /* 0x000fc4000fffe03f */
[----:B------:R-:W-:Y:S02]  /*11890*/  UIADD3 UR48, UR4, 0x800, URZ ;  /* 0x0000080004307890 */ /* 0x000fe4000fffe03f */
[----:B------:R0:W-:Y:S01]  /*118a0*/  STL.64 [R1+0x30], R10 ;  /* 0x0000300a01007387 */ /* 0x0001e20000100a00 */
[----:B------:R-:W-:Y:S02]  /*118b0*/  UIADD3 UR44, UR4, 0x802, URZ ;  /* 0x00000802042c7890 */ /* 0x000fe4000fffe03f */
[----:B------:R-:W-:Y:S02]  /*118c0*/  UIADD3 UR40, UR4, 0x804, URZ ;  /* 0x0000080404287890 */ /* 0x000fe4000fffe03f */
[----:B------:R-:W-:Y:S02]  /*118d0*/  UIADD3 UR36, UR4, 0x806, URZ ;  /* 0x0000080604247890 */ /* 0x000fe4000fffe03f */
[----:B------:R-:W-:Y:S01]  /*118e0*/  HGMMA.64x96x16.F32.BF16 R24, gdesc[UR8], RZ, !UPT, gsb0 ;  /* 0x01600000081879f0 */ /* 0x000fe2000c0018ff */
[----:B------:R-:W-:Y:S01]  /*118f0*/  R2UR UR10, R6 ;  /* 0x00000000060a72ca */ /* 0x000fe200000e0000 */
[----:B------:R-:W-:Y:S01]  /*11900*/  UMOV UR8, UR5 ;  /* 0x0000000500087c82 */ /* 0x000fe20008000000 */
[----:B------:R-:W-:Y:S01]  /*11910*/  R2UR UR11, R7 ;  /* 0x00000000070b72ca */ /* 0x000fe200000e0000 */
[----:B------:R-:W-:Y:S01]  /*11920*/  UMOV UR9, 0x40000040 ;  /* 0x4000004000097882 */ /* 0x000fe20000000000 */
[----:B------:R-:W-:Y:S01]  /*11930*/  VIADD R6, R4, 0x4 ;  /* 0x0000000404067836 */ /* 0x000fe20000000000 */
[----:B------:R-:W-:Y:S01]  /*11940*/  UIADD3 UR5, UR4, 0x4, URZ ;  /* 0x0000000404057890 */ /* 0x000fe2000fffe03f */
[----:B------:R-:W-:Y:S01]  /*11950*/  IMAD.MOV.U32 R7, RZ, RZ, 0x40000040 ;  /* 0x40000040ff077424 */ /* 0x000fe200078e00ff */
[----:B0-----:R-:W-:Y:S01]  /*11960*/  MOV R10, UR8 ;  /* 0x00000008000a7c02 */ /* 0x001fe20008000f00 */
[----:B------:R-:W-:-:S05]  /*11970*/  IMAD.U32 R11, RZ, RZ, UR9 ;  /* 0x00000009ff0b7e24 */ /* 0x000fca000f8e00ff */
[----:B------:R0:W-:Y:S01]  /*11980*/  STL.64 [R1+0x28], R10 ;  /* 0x0000280a01007387 */ /* 0x0001e20000100a00 */
[----:B------:R-:W-:Y:S02]  /*11990*/  WARPGROUP.DEPBAR.LE gsb0, 0x0 ;  /* 0x00008000000079c5 */ /* 0x000fe40000010000 */
[----:B------:R-:W-:-:S06]  /*119a0*/  WARPGROUP.ARRIVE ;  /* 0x00000000000079c5 */ /* 0x000fcc0000000000 */
[----:B------:R-:W-:Y:S01]  /*119b0*/  HGMMA.64x96x16.F32.BF16 R24, gdesc[UR8], R24, gsb0 ;  /* 0x01600000081879f0 */ /* 0x000fe20008001818 */
[----:B------:R-:W-:Y:S01]  /*119c0*/  R2UR UR10, R6 ;  /* 0x00000000060a72ca */ /* 0x000fe200000e0000 */
[----:B------:R-:W-:Y:S01]  /*119d0*/  UMOV UR8, UR5 ;  /* 0x0000000500087c82 */ /* 0x000fe20008000000 */
[----:B------:R-:W-:Y:S01]  /*119e0*/  R2UR UR11, R7 ;  /* 0x00000000070b72ca */ /* 0x000fe200000e0000 */
[----:B------:R-:W-:Y:S01]  /*119f0*/  UMOV UR9, 0x40000040 ;  /* 0x4000004000097882 */ /* 0x000fe20000000000 */
[----:B------:R-:W-:Y:S01]  /*11a00*/  VIADD R6, R4, 0x6 ;  /* 0x0000000604067836 */ /* 0x000fe20000000000 */
[----:B------:R-:W-:Y:S01]  /*11a10*/  UIADD3 UR5, UR4, 0x6, URZ ;  /* 0x0000000604057890 */ /* 0x000fe2000fffe03f */
[----:B------:R-:W-:Y:S02]  /*11a20*/  IMAD.MOV.U32 R7, RZ, RZ, 0x40000040 ;  /* 0x40000040ff077424 */ /* 0x000fe400078e00ff */
[----:B0-----:R-:W-:Y:S02]  /*11a30*/  IMAD.U32 R10, RZ, RZ, UR8 ;  /* 0x00000008ff0a7e24 */ /* 0x001fe4000f8e00ff */
        /* <DEDUP_REMOVED lines=48> */
[----:B------:R-:W-:Y:S02]  /*11d40*/  VIADD R6, R4, 0x306 ;  /* 0x0000030604067836 */ /* 0x000fe40000000000 */
[----:B------:R-:W-:Y:S02]  /*11d50*/  IMAD.MOV.U32 R7, RZ, RZ, 0x40000040 ;  /* 0x40000040ff077424 */ /* 0x000fe400078e00ff */
[----:B0-----:R-:W-:Y:S01]  /*11d60*/  IMAD.U32 R10, RZ, RZ, UR8 ;  /* 0x00000008ff0a7e24 */ /* 0x001fe2000f8e00ff */
[----:B------:R-:W-:Y:S01]  /*11d70*/  R2UR UR54, R6 ;  /* 0x00000000063672ca */ /* 0x000fe200000e0000 */
[----:B------:R-:W-:Y:S01]  /*11d80*/  VIADD R6, R4, 0x600 ;  /* 0x0000060004067836 */ /* 0x000fe20000000000 */
[----:B------:R-:W-:Y:S01]  /*11d90*/  R2UR UR55, R7 ;  /* 0x00000000073772ca */ /* 0x000fe200000e0000 */
[----:B------:R-:W-:-:S02]  /*11da0*/  IMAD.MOV.U32 R7, RZ, RZ, 0x40000040 ;  /* 0x40000040ff077424 */ /* 0x000fc400078e00ff */
[----:B------:R-:W-:Y:S01]  /*11db0*/  IMAD.U32 R11, RZ, RZ, UR9 ;  /* 0x00000009ff0b7e24 */ /* 0x000fe2000f8e00ff */
[----:B------:R-:W-:Y:S01]  /*11dc0*/  R2UR UR50, R6 ;  /* 0x00000000063272ca */ /* 0x000fe200000e0000 */
[----:B------:R-:W-:Y:S01]  /*11dd0*/  VIADD R6, R4, 0x602 ;  /* 0x0000060204067836 */ /* 0x000fe20000000000 */
[----:B------:R-:W-:Y:S01]  /*11de0*/  R2UR UR51, R7 ;  /* 0x00000000073372ca */ /* 0x000fe200000e0000 */
[----:B------:R-:W-:Y:S01]  /*11df0*/  IMAD.MOV.U32 R7, RZ, RZ, 0x40000040 ;  /* 0x40000040ff077424 */ /* 0x000fe200078e00ff */
[----:B------:R0:W-:Y:S02]  /*11e00*/  STL.64 [R1], R10 ;  /* 0x0000000a01007387 */ /* 0x0001e40000100a00 */
[----:B------:R-:W-:Y:S01]  /*11e10*/  R2UR UR46, R6 ;  /* 0x00000000062e72ca */ /* 0x000fe200000e0000 */
[----:B------:R-:W-:Y:S01]  /*11e20*/  VIADD R6, R4, 0x604 ;  /* 0x0000060404067836 */ /* 0x000fe20000000000 */
[----:B------:R-:W-:Y:S01]  /*11e30*/  R2UR UR47, R7 ;  /* 0x00000000072f72ca */ /* 0x000fe200000e0000 */
[----:B------:R-:W-:-:S02]  /*11e40*/  IMAD.MOV.U32 R7, RZ, RZ, 0x40000040 ;  /* 0x40000040ff077424 */ /* 0x000fc400078e00ff */
[----:B------:R-:W-:Y:S01]  /*11e50*/  VIADD R4, R4, 0x606 ;  /* 0x0000060604047836 */ /* 0x000fe20000000000 */
[----:B------:R-:W-:Y:S02]  /*11e60*/  R2UR UR42, R6 ;  /* 0x00000000062a72ca */ /* 0x000fe400000e0000 */
[----:B------:R-:W-:Y:S02]  /*11e70*/  R2UR UR43, R7 ;  /* 0x00000000072b72ca */ /* 0x000fe400000e0000 */
[----:B------:R-:W-:Y:S01]  /*11e80*/  R2UR UR38, R4 ;  /* 0x00000000042672ca */ /* 0x000fe200000e0000 */
        /* <DEDUP_REMOVED lines=19> */
[----:B0-----:R-:W-:Y:S05]  /*11fc0*/  @!P0 BRA `(.L_x_624) ;  /* 0x0000000000048947 */ /* 0x001fea0003800000 */
[----:B------:R-:W-:Y:S01]  /*11fd0*/  BPT.TRAP 0x1 ;  /* 0x000000040000795c */ /* 0x000fe20000300000 */
.L_x_624:
[----:B------:R-:W-:Y:S01]  /*11fe0*/  IADD3 R215, R215, 0x60, -R199 ;  /* 0x00000060d7d77810 */ /* 0x000fe20007ffe8c7 */
[----:B------:R-:W-:Y:S01]  /*11ff0*/  ULDC UR4, c[0x0][0x988] ;  /* 0x0002620000047ab9 */ /* 0x000fe20000000800 */
[----:B------:R-:W-:Y:S01]  /*12000*/  P2R R6, PR, RZ, 0x1 ;  /* 0x00000001ff067803 */ /* 0x000fe20000000000 */
[----:B------:R-:W-:Y:S01]  /*12010*/  ULDC UR38, c[0x0][0x988] ;  /* 0x0002620000267ab9 */ /* 0x000fe20000000800 */
[----:B------:R-:W-:Y:S01]  /*12020*/  BSSY B0, `(.L_x_625) ;  /* 0x00003a7000007945 */ /* 0x000fe20003800000 */
[----:B------:R-:W-:Y:S02]  /*12030*/  IMAD R215, R72, -0x60, R215 ;  /* 0xffffffa048d77824 */ /* 0x000fe400078e02d7 */
[--C-:B------:R-:W-:Y:S02]  /*12040*/  IMAD.MOV.U32 R86, RZ, RZ, R87.reuse ;  /* 0x000000ffff567224 */ /* 0x100fe400078e0057 */
[--C-:B------:R-:W-:Y:S01]  /*12050*/  IMAD.MOV.U32 R84, RZ, RZ, R87.reuse ;  /* 0x000000ffff547224 */ /* 0x100fe200078e0057 */
[C---:B------:R-:W-:Y:S01]  /*12060*/  ISETP.GT.AND P6, PT, R215.reuse, RZ, PT ;  /* 0x000000ffd700720c */ /* 0x040fe20003fc4270 */
[--C-:B------:R-:W-:Y:S01]  /*12070*/  IMAD.MOV.U32 R82, RZ, RZ, R87.reuse ;  /* 0x000000ffff527224 */ /* 0x100fe200078e0057 */
[C---:B------:R-:W-:Y:S01]  /*12080*/  ISETP.GT.AND P5, PT, R215.reuse, 0x1, PT ;  /* 0x00000001d700780c */ /* 0x040fe20003fa4270 */
[--C-:B------:R-:W-:Y:S01]  /*12090*/  IMAD.MOV.U32 R80, RZ, RZ, R87.reuse ;  /* 0x000000ffff507224 */ /* 0x100fe200078e0057 */
[----:B------:R-:W-:Y:S01]  /*120a0*/  ISETP.GT.AND P4, PT, R215, 0x8, PT ;  /* 0x00000008d700780c */ /* 0x000fe20003f84270 */
[--C-:B------:R-:W-:Y:S01]  /*120b0*/  IMAD.MOV.U32 R78, RZ, RZ, R87.reuse ;  /* 0x000000ffff4e7224 */ /* 0x100fe200078e0057 */
[----:B------:R-:W-:Y:S01]  /*120c0*/  FSEL R24, R24, -INF , P6 ;  /* 0xff80000018187808 */ /* 0x000fe20003000000 */
[--C-:B------:R-:W-:Y:S01]  /*120d0*/  IMAD.MOV.U32 R76, RZ, RZ, R87.reuse ;  /* 0x000000ffff4c7224 */ /* 0x100fe200078e0057 */
[----:B------:R-:W-:Y:S01]  /*120e0*/  FSEL R91, R25, -INF , P5 ;  /* 0xff800000195b7808 */ /* 0x000fe20002800000 */
[----:B------:R-:W-:Y:S01]  /*120f0*/  IMAD.MOV.U32 R74, RZ, RZ, R87 ;  /* 0x000000ffff4a7224 */ /* 0x000fe200078e0057 */
        /* <DEDUP_REMOVED lines=26> */
[----:B------:R-:W-:Y:S02]  /*122a0*/  FSEL R13, R34, -INF , P2 ;  /* 0xff800000220d7808 */ /* 0x000fe40001000000 */
[----:B------:R-:W-:Y:S02]  /*122b0*/  ISETP.GT.AND P2, PT, R215, 0x28, PT ;  /* 0x00000028d700780c */ /* 0x000fe40003f44270 */
[----:B------:R-:W-:Y:S02]  /*122c0*/  FSEL R41, R41, -INF , P3 ;  /* 0xff80000029297808 */ /* 0x000fe40001800000 */
[----:B------:R-:W-:Y:S02]  /*122d0*/  FMNMX.FTZ R0, R79, R0, !PT ;  /* 0x000000004f007209 */ /* 0x000fe40007810000 */
[----:B------:R-:W-:Y:S02]  /*122e0*/  FSEL R35, R35, -INF , P1 ;  /* 0xff80000023237808 */ /* 0x000fe40000800000 */
[----:B------:R-:W-:-:S02]  /*122f0*/  ISETP.GT.AND P1, PT, R215, 0x29, PT ;  /* 0x00000029d700780c */ /* 0x000fc40003f24270 */
[----:B------:R-:W-:Y:S01]  /*12300*/  FSEL R83, R44, -INF , P2 ;  /* 0xff8000002c537808 */ /* 0x000fe20001000000 */
[----:B------:R-:W-:Y:S01]  /*12310*/  IMAD.MOV.U32 R44, RZ, RZ, R87 ;  /* 0x000000ffff2c7224 */ /* 0x000fe200078e0057 */
[----:B------:R-:W-:Y:S02]  /*12320*/  FMNMX.FTZ R0, R41, R0, !PT ;  /* 0x0000000029007209 */ /* 0x000fe40007810000 */
[----:B------:R-:W-:Y:S02]  /*12330*/  FSEL R15, R38, -INF , P6 ;  /* 0xff800000260f7808 */ /* 0x000fe40003000000 */
        /* <DEDUP_REMOVED lines=59> */
[----:B------:R-:W-:Y:S02]  /*126f0*/  FMNMX.FTZ R0, R105, R0, !PT ;  /* 0x0000000069007209 */ /* 0x000fe40007810000 */
[----:B------:R-:W-:Y:S02]  /*12700*/  FSEL R67, R67, -INF , P3 ;  /* 0xff80000043437808 */ /* 0x000fe40001800000 */
[----:B------:R-:W-:Y:S01]  /*12710*/  FMNMX.FTZ R10, R69, R0, !PT ;  /* 0x00000000450a7209 */ /* 0x000fe20007810000 */
[----:B------:R-:W-:Y:S01]  /*12720*/  IMAD.U32 R0, RZ, RZ, UR4 ;  /* 0x00000004ff007e24 */ /* 0x000fe2000f8e00ff */
[----:B------:R-:W-:-:S03]  /*12730*/  FSEL R71, R71, -INF , P1 ;  /* 0xff80000047477808 */ /* 0x000fc60000800000 */
[----:B------:R-:W0:Y:S02]  /*12740*/  SHFL.BFLY PT, R5, R10, 0x2, 0x1f ;  /* 0x0c401f000a057f89 */ /* 0x000e2400000e0000 */
[----:B0-----:R-:W-:-:S05]  /*12750*/  FMNMX.FTZ R12, R10, R5, !PT ;  /* 0x000000050a0c7209 */ /* 0x001fca0007810000 */
[----:B------:R-:W0:Y:S02]  /*12760*/  SHFL.BFLY PT, R5, R12, 0x1, 0x1f ;  /* 0x0c201f000c057f89 */ /* 0x000e2400000e0000 */
[----:B0-----:R-:W-:-:S04]  /*12770*/  FMNMX.FTZ R5, R12, R5, !PT ;  /* 0x000000050c057209 */ /* 0x001fc80007810000 */
[C---:B------:R-:W-:Y:S01]  /*12780*/  FSETP.NEU.FTZ.AND P0, PT, R5.reuse, -INF , PT ;  /* 0xff8000000500780b */ /* 0x040fe20003f1d000 */
[----:B------:R-:W-:-:S05]  /*12790*/  FMUL.FTZ R4, R5, R0 ;  /* 0x0000000005047220 */ /* 0x000fca0000410000 */
[----:B------:R-:W-:Y:S02]  /*127a0*/  FSEL R4, R4, RZ, P0 ;  /* 0x000000ff04047208 */ /* 0x000fe40000000000 */
[----:B------:R-:W-:Y:S02]  /*127b0*/  ISETP.NE.AND P0, PT, R6, RZ, PT ;  /* 0x000000ff0600720c */ /* 0x000fe40003f05270 */
[----:B------:R-:W-:Y:S01]  /*127c0*/  FMNMX.FTZ R6, R7, R27, !PT ;  /* 0x0000001b07067209 */ /* 0x000fe20007810000 */
[-CC-:B------:R-:W-:Y:S01]  /*127d0*/  FFMA.FTZ R61, R75, R0.reuse, -R4.reuse ;  /* 0x000000004b3d7223 */ /* 0x180fe20000010804 */
[----:B------:R-:W-:Y:S01]  /*127e0*/  FSEL R75, R62, -INF , P6 ;  /* 0xff8000003e4b7808 */ /* 0x000fe20003000000 */
[--C-:B------:R-:W-:Y:S01]  /*127f0*/  FFMA.FTZ R138, R77, R0, -R4.reuse ;  /* 0x000000004d8a7223 */ /* 0x100fe20000010804 */
[----:B------:R-:W-:Y:S01]  /*12800*/  FMNMX.FTZ R6, R11, R6, !PT ;  /* 0x000000060b067209 */ /* 0x000fe20007810000 */
[-CC-:B------:R-:W-:Y:S01]  /*12810*/  FFMA.FTZ R136, R3, R0.reuse, -R4.reuse ;  /* 0x0000000003887223 */ /* 0x180fe20000010804 */
[----:B------:R-:W-:Y:S01]  /*12820*/  FSEL R77, R63, -INF , P5 ;  /* 0xff8000003f4d7808 */ /* 0x000fe20002800000 */
[--C-:B------:R-:W-:Y:S01]  /*12830*/  FFMA.FTZ R3, R81, R0, -R4.reuse ;  /* 0x0000000051037223 */ /* 0x100fe20000010804 */
[----:B------:R-:W-:Y:S01]  /*12840*/  FMNMX.FTZ R6, R31, R6, !PT ;  /* 0x000000061f067209 */ /* 0x000fe20007810000 */
[--C-:B------:R-:W-:Y:S01]  /*12850*/  FFMA.FTZ R140, R79, R0, -R4.reuse ;  /* 0x000000004f8c7223 */ /* 0x100fe20000010804 */
[----:B------:R-:W-:Y:S01]  /*12860*/  FSEL R81, R66, -INF , P4 ;  /* 0xff80000042517808 */ /* 0x000fe20002000000 */
[----:B------:R0:W-:Y:S01]  /*12870*/  MUFU.EX2 R63, R3 ;  /* 0x00000003003f7308 */ /* 0x0001e20000000800 */
[----:B------:R-:W-:Y:S01]  /*12880*/  FMNMX.FTZ R6, R13, R6, !PT ;  /* 0x000000060d067209 */ /* 0x000fe20007810000 */
[-CC-:B------:R-:W-:Y:S01]  /*12890*/  FFMA.FTZ R156, R24, R0.reuse, -R4.reuse ;  /* 0x00000000189c7223 */ /* 0x180fe20000010804 */
[----:B------:R-:W-:Y:S01]  /*128a0*/  FSEL R79, R70, -INF , P2 ;  /* 0xff800000464f7808 */ /* 0x000fe20001000000 */
[--C-:B------:R-:W-:Y:S01]  /*128b0*/  FFMA.FTZ R53, R91, R0, -R4.reuse ;  /* 0x000000005b357223 */ /* 0x100fe20000010804 */
[----:B------:R-:W-:Y:S01]  /*128c0*/  FMNMX.FTZ R6, R35, R6, !PT ;  /* 0x0000000623067209 */ /* 0x000fe20007810000 */
[-CC-:B------:R-:W-:Y:S01]  /*128d0*/  FFMA.FTZ R158, R85, R0.reuse, -R4.reuse ;  /* 0x00000000559e7223 */ /* 0x180fe20000010804 */
[--C-:B------:R-:W-:Y:S01]  /*128e0*/  FFMA.FTZ R142, R83, R0, -R4.reuse ;  /* 0x00000000538e7223 */ /* 0x100fe20000010804 */
[----:B------:R-:W-:Y:S01]  /*128f0*/  MUFU.EX2 R156, R156 ;  /* 0x0000009c009c7308 */ /* 0x000fe20000000800 */
[----:B------:R-:W-:Y:S01]  /*12900*/  FMNMX.FTZ R6, R15, R6, !PT ;  /* 0x000000060f067209 */ /* 0x000fe20007810000 */
[-CC-:B------:R-:W-:Y:S01]  /*12910*/  FFMA.FTZ R73, R73, R0.reuse, -R4.reuse ;  /* 0x0000000049497223 */ /* 0x180fe20000010804 */
[-CC-:B------:R-:W-:Y:S01]  /*12920*/  FFMA.FTZ R41, R41, R0.reuse, -R4.reuse ;  /* 0x0000000029297223 */ /* 0x180fe20000010804 */
[--C-:B------:R-:W-:Y:S01]  /*12930*/  FFMA.FTZ R45, R45, R0, -R4.reuse ;  /* 0x000000002d2d7223 */ /* 0x100fe20000010804 */
[----:B------:R-:W-:Y:S01]  /*12940*/  FMNMX.FTZ R6, R39, R6, !PT ;  /* 0x0000000627067209 */ /* 0x000fe20007810000 */
[-CC-:B------:R-:W-:Y:S01]  /*12950*/  FFMA.FTZ R144, R89, R0.reuse, -R4.reuse ;  /* 0x0000000059907223 */ /* 0x180fe20000010804 */
[--C-:B------:R-:W-:Y:S01]  /*12960*/  FFMA.FTZ R49, R49, R0, -R4.reuse ;  /* 0x0000000031317223 */ /* 0x100fe20000010804 */
[----:B------:R-:W1:Y:S01]  /*12970*/  MUFU.EX2 R53, R53 ;  /* 0x0000003500357308 */ /* 0x000e620000000800 */
[----:B------:R-:W-:Y:S01]  /*12980*/  FMNMX.FTZ R6, R21, R6, !PT ;  /* 0x0000000615067209 */ /* 0x000fe20007810000 */
[-CC-:B------:R-:W-:Y:S01]  /*12990*/  FFMA.FTZ R146, R93, R0.reuse, -R4.reuse ;  /* 0x000000005d927223 */ /* 0x180fe20000010804 */
[-CC-:B------:R-:W-:Y:S01]  /*129a0*/  FFMA.FTZ R83, R95, R0.reuse, -R4.reuse ;  /* 0x000000005f537223 */ /* 0x180fe20000010804 */
[--C-:B------:R-:W-:Y:S01]  /*129b0*/  FFMA.FTZ R148, R97, R0, -R4.reuse ;  /* 0x0000000061947223 */ /* 0x100fe20000010804 */
[----:B------:R-:W-:Y:S01]  /*129c0*/  FMNMX.FTZ R6, R43, R6, !PT ;  /* 0x000000062b067209 */ /* 0x000fe20007810000 */
[-CC-:B------:R-:W-:Y:S01]  /*129d0*/  FFMA.FTZ R57, R57, R0.reuse, -R4.reuse ;  /* 0x0000000039397223 */ /* 0x180fe20000010804 */
[--C-:B------:R-:W-:Y:S01]  /*129e0*/  FFMA.FTZ R150, R99, R0, -R4.reuse ;  /* 0x0000000063967223 */ /* 0x100fe20000010804 */
[----:B------:R-:W2:Y:S01]  /*129f0*/  MUFU.EX2 R158, R158 ;  /* 0x0000009e009e7308 */ /* 0x000ea20000000800 */
[----:B------:R-:W-:Y:S01]  /*12a00*/  FMNMX.FTZ R6, R25, R6, !PT ;  /* 0x0000000619067209 */ /* 0x000fe20007810000 */
[-CC-:B------:R-:W-:Y:S01]  /*12a10*/  FFMA.FTZ R85, R101, R0.reuse, -R4.reuse ;  /* 0x0000000065557223 */ /* 0x180fe20000010804 */
[-CC-:B------:R-:W-:Y:S01]  /*12a20*/  FFMA.FTZ R152, R103, R0.reuse, -R4.reuse ;  /* 0x0000000067987223 */ /* 0x180fe20000010804 */
[--C-:B------:R-:W-:Y:S01]  /*12a30*/  FFMA.FTZ R65, R65, R0, -R4.reuse ;  /* 0x0000000041417223 */ /* 0x100fe20000010804 */
[----:B------:R-:W-:Y:S01]  /*12a40*/  FMNMX.FTZ R6, R47, R6, !PT ;  /* 0x000000062f067209 */ /* 0x000fe20007810000 */
[-CC-:B------:R-:W-:Y:S01]  /*12a50*/  FFMA.FTZ R154, R105, R0.reuse, -R4.reuse ;  /* 0x00000000699a7223 */ /* 0x180fe20000010804 */
[----:B------:R-:W-:Y:S01]  /*12a60*/  FFMA.FTZ R69, R69, R0, -R4 ;  /* 0x0000000045457223 */ /* 0x000fe20000010804 */
[----:B------:R-:W3:Y:S01]  /*12a70*/  MUFU.EX2 R61, R61 ;  /* 0x0000003d003d7308 */ /* 0x000ee20000000800 */
[----:B------:R-:W-:Y:S01]  /*12a80*/  FMNMX.FTZ R6, R29, R6, !PT ;  /* 0x000000061d067209 */ /* 0x000fe20007810000 */
[----:B------:R-:W-:-:S02]  /*12a90*/  IMAD.MOV.U32 R70, RZ, RZ, R87 ;  /* 0x000000ffff467224 */ /* 0x000fc400078e0057 */
[--C-:B------:R-:W-:Y:S01]  /*12aa0*/  IMAD.MOV.U32 R66, RZ, RZ, R87.reuse ;  /* 0x000000ffff427224 */ /* 0x100fe200078e0057 */
[----:B------:R-:W-:Y:S01]  /*12ab0*/  FMNMX.FTZ R6, R51, R6, !PT ;  /* 0x0000000633067209 */ /* 0x000fe20007810000 */
[----:B------:R-:W-:Y:S02]  /*12ac0*/  IMAD.MOV.U32 R62, RZ, RZ, R87 ;  /* 0x000000ffff3e7224 */ /* 0x000fe400078e0057 */
[----:B------:R-:W4:Y:S01]  /*12ad0*/  MUFU.EX2 R136, R136 ;  /* 0x0000008800887308 */ /* 0x000f220000000800 */
[----:B------:R-:W-:-:S04]  /*12ae0*/  FMNMX.FTZ R6, R33, R6, !PT ;  /* 0x0000000621067209 */ /* 0x000fc80007810000 */
[----:B------:R-:W-:-:S03]  /*12af0*/  FMNMX.FTZ R6, R55, R6, !PT ;  /* 0x0000000637067209 */ /* 0x000fc60007810000 */
[----:B------:R-:W4:Y:S01]  /*12b00*/  MUFU.EX2 R73, R73 ;  /* 0x0000004900497308 */ /* 0x000f220000000800 */
[----:B------:R-:W-:-:S04]  /*12b10*/  FMNMX.FTZ R6, R37, R6, !PT ;  /* 0x0000000625067209 */ /* 0x000fc80007810000 */
[----:B------:R-:W-:-:S03]  /*12b20*/  FMNMX.FTZ R6, R59, R6, !PT ;  /* 0x000000063b067209 */ /* 0x000fc60007810000 */
[----:B------:R-:W4:Y:S01]  /*12b30*/  MUFU.EX2 R138, R138 ;  /* 0x0000008a008a7308 */ /* 0x000f220000000800 */
[----:B------:R-:W-:-:S04]  /*12b40*/  FMNMX.FTZ R6, R75, R6, !PT ;  /* 0x000000064b067209 */ /* 0x000fc80007810000 */
[----:B------:R-:W-:-:S03]  /*12b50*/  FMNMX.FTZ R6, R77, R6, !PT ;  /* 0x000000064d067209 */ /* 0x000fc60007810000 */
[----:B------:R-:W-:Y:S01]  /*12b60*/  MUFU.EX2 R140, R140 ;  /* 0x0000008c008c7308 */ /* 0x000fe20000000800 */
[----:B------:R-:W-:-:S04]  /*12b70*/  FMNMX.FTZ R6, R81, R6, !PT ;  /* 0x0000000651067209 */ /* 0x000fc80007810000 */
[----:B------:R-:W-:-:S03]  /*12b80*/  FMNMX.FTZ R6, R67, R6, !PT ;  /* 0x0000000643067209 */ /* 0x000fc60007810000 */
[----:B------:R-:W-:Y:S01]  /*12b90*/  MUFU.EX2 R41, R41 ;  /* 0x0000002900297308 */ /* 0x000fe20000000800 */
[----:B------:R-:W-:-:S04]  /*12ba0*/  FMNMX.FTZ R6, R79, R6, !PT ;  /* 0x000000064f067209 */ /* 0x000fc80007810000 */
[----:B------:R-:W-:-:S03]  /*12bb0*/  FMNMX.FTZ R6, R71, R6, !PT ;  /* 0x0000000647067209 */ /* 0x000fc60007810000 */
[----:B------:R-:W-:Y:S02]  /*12bc0*/  MUFU.EX2 R142, R142 ;  /* 0x0000008e008e7308 */ /* 0x000fe40000000800 */
[----:B0-----:R-:W0:Y:S06]  /*12bd0*/  SHFL.BFLY PT, R3, R6, 0x2, 0x1f ;  /* 0x0c401f0006037f89 */ /* 0x001e2c00000e0000 */
[----:B------:R-:W-:Y:S08]  /*12be0*/  MUFU.EX2 R45, R45 ;  /* 0x0000002d002d7308 */ /* 0x000ff00000000800 */
[----:B------:R-:W-:Y:S08]  /*12bf0*/  MUFU.EX2 R144, R144 ;  /* 0x0000009000907308 */ /* 0x000ff00000000800 */
[----:B------:R-:W-:Y:S01]  /*12c00*/  MUFU.EX2 R49, R49 ;  /* 0x0000003100317308 */ /* 0x000fe20000000800 */
[----:B0-----:R-:W-:-:S05]  /*12c10*/  FMNMX.FTZ R10, R6, R3, !PT ;  /* 0x00000003060a7209 */ /* 0x001fca0007810000 */
[----:B------:R-:W0:Y:S02]  /*12c20*/  SHFL.BFLY PT, R3, R10, 0x1, 0x1f ;  /* 0x0c201f000a037f89 */ /* 0x000e2400000e0000 */
[----:B------:R-:W-:Y:S08]  /*12c30*/  MUFU.EX2 R146, R146 ;  /* 0x0000009200927308 */ /* 0x000ff00000000800 */
[----:B------:R-:W-:Y:S08]  /*12c40*/  MUFU.EX2 R83, R83 ;  /* 0x0000005300537308 */ /* 0x000ff00000000800 */
[----:B------:R-:W-:Y:S01]  /*12c50*/  MUFU.EX2 R148, R148 ;  /* 0x0000009400947308 */ /* 0x000fe20000000800 */
[----:B0-----:R-:W-:-:S07]  /*12c60*/  FMNMX.FTZ R3, R10, R3, !PT ;  /* 0x000000030a037209 */ /* 0x001fce0007810000 */
[----:B------:R-:W-:Y:S01]  /*12c70*/  MUFU.EX2 R57, R57 ;  /* 0x0000003900397308 */ /* 0x000fe20000000800 */
[C---:B------:R-:W-:Y:S01]  /*12c80*/  FSETP.NEU.FTZ.AND P1, PT, R3.reuse, -INF , PT ;  /* 0xff8000000300780b */ /* 0x040fe20003f3d000 */
[----:B------:R-:W-:-:S06]  /*12c90*/  FMUL.FTZ R20, R3, R0 ;  /* 0x0000000003147220 */ /* 0x000fcc0000410000 */
[----:B------:R-:W-:Y:S01]  /*12ca0*/  MUFU.EX2 R150, R150 ;  /* 0x0000009600967308 */ /* 0x000fe20000000800 */
[----:B------:R-:W-:-:S05]  /*12cb0*/  FSEL R20, R20, RZ, P1 ;  /* 0x000000ff14147208 */ /* 0x000fca0000800000 */
[-CC-:B------:R-:W-:Y:S01]  /*12cc0*/  FFMA.FTZ R157, R7, R0.reuse, -R20.reuse ;  /* 0x00000000079d7223 */ /* 0x180fe20000010814 */
[-CC-:B------:R-:W-:Y:S01]  /*12cd0*/  FFMA.FTZ R4, R27, R0.reuse, -R20.reuse ;  /* 0x000000001b047223 */ /* 0x180fe20000010814 */
[-CC-:B------:R-:W-:Y:S01]  /*12ce0*/  FFMA.FTZ R159, R11, R0.reuse, -R20.reuse ;  /* 0x000000000b9f7223 */ /* 0x180fe20000010814 */
[-CC-:B------:R-:W-:Y:S01]  /*12cf0*/  FFMA.FTZ R6, R31, R0.reuse, -R20.reuse ;  /* 0x000000001f067223 */ /* 0x180fe20000010814 */
[----:B-1----:R-:W-:Y:S01]  /*12d00*/  FADD.FTZ R7, R156, R53 ;  /* 0x000000359c077221 */ /* 0x002fe20000010000 */
[-CC-:B------:R-:W-:Y:S01]  /*12d10*/  FFMA.FTZ R137, R13, R0.reuse, -R20.reuse ;  /* 0x000000000d897223 */ /* 0x180fe20000010814 */
[----:B------:R-:W-:Y:S01]  /*12d20*/  MUFU.EX2 R157, R157 ;  /* 0x0000009d009d7308 */ /* 0x000fe20000000800 */
[-CC-:B------:R-:W-:Y:S01]  /*12d30*/  FFMA.FTZ R10, R35, R0.reuse, -R20.reuse ;  /* 0x00000000230a7223 */ /* 0x180fe20000010814 */
[----:B--2---:R-:W-:Y:S01]  /*12d40*/  FADD.FTZ R28, R158, R7 ;  /* 0x000000079e1c7221 */ /* 0x004fe20000010000 */
[-CC-:B------:R-:W-:Y:S01]  /*12d50*/  FFMA.FTZ R139, R15, R0.reuse, -R20.reuse ;  /* 0x000000000f8b7223 */ /* 0x180fe20000010814 */
[-CC-:B------:R-:W-:Y:S01]  /*12d60*/  FFMA.FTZ R12, R39, R0.reuse, -R20.reuse ;  /* 0x00000000270c7223 */ /* 0x180fe20000010814 */
[-C--:B-----5:R-:W-:Y:S01]  /*12d70*/  FFMA.FTZ R141, R21, R0.reuse, -R20 ;  /* 0x00000000158d7223 */ /* 0x0a0fe20000010814 */
[----:B---3--:R-:W-:Y:S01]  /*12d80*/  FADD.FTZ R7, R61, R28 ;  /* 0x0000001c3d077221 */ /* 0x008fe20000010000 */
[-CC-:B------:R-:W-:Y:S01]  /*12d90*/  FFMA.FTZ R14, R43, R0.reuse, -R20.reuse ;  /* 0x000000002b0e7223 */ /* 0x180fe20000010814 */
[----:B------:R-:W0:Y:S01]  /*12da0*/  MUFU.EX2 R4, R4 ;  /* 0x0000000400047308 */ /* 0x000e220000000800 */
[-CC-:B------:R-:W-:Y:S01]  /*12db0*/  FFMA.FTZ R143, R25, R0.reuse, -R20.reuse ;  /* 0x00000000198f7223 */ /* 0x180fe20000010814 */
[----:B----4-:R-:W-:Y:S01]  /*12dc0*/  FADD.FTZ R28, R136, R7 ;  /* 0x00000007881c7221 */ /* 0x010fe20000010000 */
[-CC-:B------:R-:W-:Y:S01]  /*12dd0*/  FFMA.FTZ R24, R47, R0.reuse, -R20.reuse ;  /* 0x000000002f187223 */ /* 0x180fe20000010814 */
[-CC-:B------:R-:W-:Y:S01]  /*12de0*/  FFMA.FTZ R145, R29, R0.reuse, -R20.reuse ;  /* 0x000000001d917223 */ /* 0x180fe20000010814 */
[-C--:B------:R-:W-:Y:S01]  /*12df0*/  FFMA.FTZ R26, R51, R0.reuse, -R20 ;  /* 0x00000000331a7223 */ /* 0x080fe20000010814 */
[----:B------:R-:W-:Y:S01]  /*12e00*/  FADD.FTZ R11, R73, R28 ;  /* 0x0000001c490b7221 */ /* 0x000fe20000010000 */
[-CC-:B------:R-:W-:Y:S01]  /*12e10*/  FFMA.FTZ R147, R33, R0.reuse, -R20.reuse ;  /* 0x0000000021937223 */ /* 0x180fe20000010814 */
[----:B------:R-:W1:Y:S01]  /*12e20*/  MUFU.EX2 R159, R159 ;  /* 0x0000009f009f7308 */ /* 0x000e620000000800 */
[-CC-:B------:R-:W-:Y:S01]  /*12e30*/  FFMA.FTZ R28, R55, R0.reuse, -R20.reuse ;  /* 0x00000000371c7223 */ /* 0x180fe20000010814 */
[----:B------:R-:W-:Y:S01]  /*12e40*/  FADD.FTZ R32, R138, R11 ;  /* 0x0000000b8a207221 */ /* 0x000fe20000010000 */
[-CC-:B------:R-:W-:Y:S01]  /*12e50*/  FFMA.FTZ R149, R37, R0.reuse, -R20.reuse ;  /* 0x0000000025957223 */ /* 0x180fe20000010814 */
[-CC-:B------:R-:W-:Y:S01]  /*12e60*/  FFMA.FTZ R59, R59, R0.reuse, -R20.reuse ;  /* 0x000000003b3b7223 */ /* 0x180fe20000010814 */
[-C--:B------:R-:W-:Y:S01]  /*12e70*/  FFMA.FTZ R75, R75, R0.reuse, -R20 ;  /* 0x000000004b4b7223 */ /* 0x080fe20000010814 */
[----:B------:R-:W-:Y:S01]  /*12e80*/  FADD.FTZ R11, R63, R32 ;  /* 0x000000203f0b7221 */ /* 0x000fe20000010000 */
[-C--:B------:R-:W-:Y:S01]  /*12e90*/  FFMA.FTZ R77, R77, R0.reuse, -R20 ;  /* 0x000000004d4d7223 */ /* 0x080fe20000010814 */
[----:B------:R-:W2:Y:S01]  /*12ea0*/  MUFU.EX2 R6, R6 ;  /* 0x0000000600067308 */ /* 0x000ea20000000800 */
[----:B0-----:R-:W-:Y:S01]  /*12eb0*/  FADD.FTZ R30, R157, R4 ;  /* 0x000000049d1e7221 */ /* 0x001fe20000010000 */
[-CC-:B------:R-:W-:Y:S01]  /*12ec0*/  FFMA.FTZ R81, R81, R0.reuse, -R20.reuse ;  /* 0x0000000051517223 */ /* 0x180fe20000010814 */
[-CC-:B------:R-:W-:Y:S01]  /*12ed0*/  FFMA.FTZ R67, R67, R0.reuse, -R20.reuse ;  /* 0x0000000043437223 */ /* 0x180fe20000010814 */
[-CC-:B------:R-:W-:Y:S01]  /*12ee0*/  FFMA.FTZ R79, R79, R0.reuse, -R20.reuse ;  /* 0x000000004f4f7223 */ /* 0x180fe20000010814 */
[----:B------:R-:W-:Y:S01]  /*12ef0*/  FFMA.FTZ R71, R71, R0, -R20 ;  /* 0x0000000047477223 */ /* 0x000fe20000010814 */
[----:B------:R-:W-:Y:S01]  /*12f00*/  F2FP.BF16.F32.PACK_AB R157, R4, R157 ;  /* 0x0000009d049d723e */ /* 0x000fe200000010ff */
[--C-:B------:R-:W-:Y:S01]  /*12f10*/  IMAD.MOV.U32 R51, RZ, RZ, R87.reuse ;  /* 0x000000ffff337224 */ /* 0x100fe200078e0057 */
[----:B------:R-:W0:Y:S01]  /*12f20*/  MUFU.EX2 R137, R137 ;  /* 0x0000008900897308 */ /* 0x000e220000000800 */
[----:B-1----:R-:W-:Y:S01]  /*12f30*/  FADD.FTZ R7, R159, R30 ;  /* 0x0000001e9f077221 */ /* 0x002fe20000010000 */
[----:B------:R-:W-:Y:S01]  /*12f40*/  F2FP.BF16.F32.PACK_AB R156, R53, R156 ;  /* 0x0000009c359c723e */ /* 0x000fe200000010ff */
[--C-:B------:R-:W-:Y:S01]  /*12f50*/  IMAD.MOV.U32 R53, RZ, RZ, R87.reuse ;  /* 0x000000ffff357224 */ /* 0x100fe200078e0057 */
[----:B------:R-:W-:Y:S01]  /*12f60*/  F2FP.BF16.F32.PACK_AB R158, R61, R158 ;  /* 0x0000009e3d9e723e */ /* 0x000fe200000010ff */
[--C-:B------:R-:W-:Y:S01]  /*12f70*/  IMAD.MOV.U32 R61, RZ, RZ, R87.reuse ;  /* 0x000000ffff3d7224 */ /* 0x100fe200078e0057 */
[----:B------:R-:W-:Y:S01]  /*12f80*/  F2FP.BF16.F32.PACK_AB R136, R73, R136 ;  /* 0x000000884988723e */ /* 0x000fe200000010ff */
[----:B------:R-:W-:Y:S01]  /*12f90*/  IMAD.MOV.U32 R73, RZ, RZ, R87 ;  /* 0x000000ffff497224 */ /* 0x000fe200078e0057 */
[----:B------:R-:W1:Y:S01]  /*12fa0*/  MUFU.EX2 R10, R10 ;  /* 0x0000000a000a7308 */ /* 0x000e620000000800 */
[C---:B--2---:R-:W-:Y:S01]  /*12fb0*/  FADD.FTZ R30, R6.reuse, R7 ;  /* 0x00000007061e7221 */ /* 0x044fe20000010000 */
[----:B------:R-:W-:Y:S01]  /*12fc0*/  F2FP.BF16.F32.PACK_AB R159, R6, R159 ;  /* 0x0000009f069f723e */ /* 0x000fe200000010ff */
[--C-:B------:R-:W-:Y:S01]  /*12fd0*/  IMAD.MOV.U32 R47, RZ, RZ, R87.reuse ;  /* 0x000000ffff2f7224 */ /* 0x100fe200078e0057 */
[----:B------:R-:W-:Y:S01]  /*12fe0*/  F2FP.BF16.F32.PACK_AB R138, R63, R138 ;  /* 0x0000008a3f8a723e */ /* 0x000fe200000010ff */
[--C-:B------:R-:W-:Y:S01]  /*12ff0*/  IMAD.MOV.U32 R63, RZ, RZ, R87.reuse ;  /* 0x000000ffff3f7224 */ /* 0x100fe200078e0057 */
[----:B------:R-:W-:Y:S01]  /*13000*/  MOV R55, R87 ;  /* 0x0000005700377202 */ /* 0x000fe20000000f00 */
[----:B------:R-:W-:Y:S01]  /*13010*/  IMAD.MOV.U32 R43, RZ, RZ, R87 ;  /* 0x000000ffff2b7224 */ /* 0x000fe200078e0057 */
[----:B------:R-:W2:Y:S01]  /*13020*/  MUFU.EX2 R139, R139 ;  /* 0x0000008b008b7308 */ /* 0x000ea20000000800 */
[----:B0-----:R-:W-:Y:S01]  /*13030*/  FADD.FTZ R7, R137, R30 ;  /* 0x0000001e89077221 */ /* 0x001fe20000010000 */
[----:B------:R-:W-:Y:S01]  /*13040*/  FADD.FTZ R30, R140, R11 ;  /* 0x0000000b8c1e7221 */ /* 0x000fe20000010000 */
[----:B------:R-:W-:Y:S01]  /*13050*/  F2FP.BF16.F32.PACK_AB R140, R41, R140 ;  /* 0x0000008c298c723e */ /* 0x000fe200000010ff */
[----:B------:R-:W-:-:S02]  /*13060*/  IMAD.MOV.U32 R39, RZ, RZ, R87 ;  /* 0x000000ffff277224 */ /* 0x000fc400078e0057 */
[----:B------:R-:W-:Y:S02]  /*13070*/  IMAD.MOV.U32 R37, RZ, RZ, R87 ;  /* 0x000000ffff257224 */ /* 0x000fe400078e0057 */
[----:B------:R-:W0:Y:S01]  /*13080*/  MUFU.EX2 R12, R12 ;  /* 0x0000000c000c7308 */ /* 0x000e220000000800 */
[C---:B-1----:R-:W-:Y:S01]  /*13090*/  FADD.FTZ R32, R10.reuse, R7 ;  /* 0x000000070a207221 */ /* 0x042fe20000010000 */
[----:B------:R-:W-:Y:S01]  /*130a0*/  FADD.FTZ R7, R41, R30 ;  /* 0x0000001e29077221 */ /* 0x000fe20000010000 */
[----:B------:R-:W-:Y:S01]  /*130b0*/  VIADD R30, R9, 0x2a840 ;  /* 0x0002a840091e7836 */ /* 0x000fe20000000000 */
[----:B------:R-:W-:Y:S01]  /*130c0*/  F2FP.BF16.F32.PACK_AB R137, R10, R137 ;  /* 0x000000890a89723e */ /* 0x000fe200000010ff */
[----:B------:R-:W-:Y:S02]  /*130d0*/  IMAD.MOV.U32 R41, RZ, RZ, R87 ;  /* 0x000000ffff297224 */ /* 0x000fe400078e0057 */
[----:B------:R-:W-:Y:S01]  /*130e0*/  FADD.FTZ R34, R142, R7 ;  /* 0x000000078e227221 */ /* 0x000fe20000010000 */
[----:B------:R-:W-:Y:S01]  /*130f0*/  F2FP.BF16.F32.PACK_AB R142, R45, R142 ;  /* 0x0000008e2d8e723e */ /* 0x000fe200000010ff */
[----:B------:R-:W1:Y:S01]  /*13100*/  MUFU.EX2 R141, R141 ;  /* 0x0000008d008d7308 */ /* 0x000e620000000800 */
[----:B--2---:R-:W-:Y:S01]  /*13110*/  FADD.FTZ R9, R139, R32 ;  /* 0x000000208b097221 */ /* 0x004fe20000010000 */
[----:B------:R-:W-:Y:S01]  /*13120*/  PRMT R7, R183, 0x654, R30 ;  /* 0x00000654b7077816 */ /* 0x000fe2000000001e */
[----:B------:R-:W-:-:S02]  /*13130*/  IMAD.MOV.U32 R35, RZ, RZ, R87 ;  /* 0x000000ffff237224 */ /* 0x000fc400078e0057 */
[--C-:B------:R-:W-:Y:S01]  /*13140*/  IMAD.MOV.U32 R33, RZ, RZ, R87.reuse ;  /* 0x000000ffff217224 */ /* 0x100fe200078e0057 */
[----:B------:R1:W-:Y:S01]  /*13150*/  SYNCS.ARRIVE.TRANS64.RED.A1T0 RZ, [R7+URZ], RZ ;  /* 0x000000ff07ff79a7 */ /* 0x0003e2000810043f */
[----:B------:R-:W-:Y:S01]  /*13160*/  IMAD.MOV.U32 R31, RZ, RZ, R87 ;  /* 0x000000ffff1f7224 */ /* 0x000fe200078e0057 */
[----:B------:R-:W2:Y:S01]  /*13170*/  MUFU.EX2 R14, R14 ;  /* 0x0000000e000e7308 */ /* 0x000ea20000000800 */
[C---:B0-----:R-:W-:Y:S01]  /*13180*/  FADD.FTZ R32, R12.reuse, R9 ;  /* 0x000000090c207221 */ /* 0x041fe20000010000 */
[----:B------:R-:W-:Y:S01]  /*13190*/  FADD.FTZ R9, R45, R34 ;  /* 0x000000222d097221 */ /* 0x000fe20000010000 */
[----:B------:R-:W-:Y:S01]  /*131a0*/  F2FP.BF16.F32.PACK_AB R139, R12, R139 ;  /* 0x0000008b0c8b723e */ /* 0x000fe200000010ff */
[----:B------:R-:W-:Y:S01]  /*131b0*/  IMAD.MOV.U32 R45, RZ, RZ, R87 ;  /* 0x000000ffff2d7224 */ /* 0x000fe200078e0057 */
[----:B------:R-:W-:Y:S01]  /*131c0*/  IADD3 R12, R72, -0x2, RZ ;  /* 0xfffffffe480c7810 */ /* 0x000fe20007ffe0ff */
[----:B------:R-:W-:Y:S01]  /*131d0*/  FADD.FTZ R34, R144, R9 ;  /* 0x0000000990227221 */ /* 0x000fe20000010000 */
[----:B------:R-:W-:Y:S01]  /*131e0*/  F2FP.BF16.F32.PACK_AB R144, R49, R144 ;  /* 0x000000903190723e */ /* 0x000fe200000010ff */
[----:B------:R-:W0:Y:S01]  /*131f0*/  MUFU.EX2 R143, R143 ;  /* 0x0000008f008f7308 */ /* 0x000e220000000800 */
[----:B-1----:R-:W-:Y:S01]  /*13200*/  FADD.FTZ R7, R141, R32 ;  /* 0x000000208d077221 */ /* 0x002fe20000010000 */
[----:B------:R-:W-:Y:S01]  /*13210*/  FADD.FTZ R9, R49, R34 ;  /* 0x0000002231097221 */ /* 0x000fe20000010000 */
[----:B------:R-:W-:Y:S01]  /*13220*/  ISETP.GE.AND P1, PT, R12, R182, PT ;  /* 0x000000b60c00720c */ /* 0x000fe20003f26270 */
[----:B------:R-:W-:Y:S01]  /*13230*/  IMAD.MOV.U32 R49, RZ, RZ, R87 ;  /* 0x000000ffff317224 */ /* 0x000fe200078e0057 */
[----:B------:R-:W-:Y:S01]  /*13240*/  MOV R72, R87 ;  /* 0x0000005700487202 */ /* 0x000fe20000000f00 */
[----:B------:R-:W-:Y:S01]  /*13250*/  FADD.FTZ R36, R146, R9 ;  /* 0x0000000992247221 */ /* 0x000fe20000010000 */
[C---:B------:R-:W-:Y:S01]  /*13260*/  F2FP.BF16.F32.PACK_AB R146, R83.reuse, R146 ;  /* 0x000000925392723e */ /* 0x040fe200000010ff */
[----:B------:R-:W1:Y:S01]  /*13270*/  MUFU.EX2 R24, R24 ;  /* 0x0000001800187308 */ /* 0x000e620000000800 */
[C---:B--2---:R-:W-:Y:S01]  /*13280*/  FADD.FTZ R32, R14.reuse, R7 ;  /* 0x000000070e207221 */ /* 0x044fe20000010000 */
[----:B------:R-:W-:Y:S01]  /*13290*/  FADD.FTZ R9, R83, R36 ;  /* 0x0000002453097221 */ /* 0x000fe20000010000 */
[----:B------:R-:W-:Y:S01]  /*132a0*/  F2FP.BF16.F32.PACK_AB R141, R14, R141 ;  /* 0x0000008d0e8d723e */ /* 0x000fe200000010ff */
[----:B------:R-:W-:-:S02]  /*132b0*/  IMAD.MOV.U32 R83, RZ, RZ, R87 ;  /* 0x000000ffff537224 */ /* 0x000fc400078e0057 */
[--C-:B------:R-:W-:Y:S02]  /*132c0*/  IMAD.MOV.U32 R29, RZ, RZ, R87.reuse ;  /* 0x000000ffff1d7224 */ /* 0x100fe400078e0057 */
[----:B------:R-:W2:Y:S01]  /*132d0*/  MUFU.EX2 R145, R145 ;  /* 0x0000009100917308 */ /* 0x000ea20000000800 */
[----:B0-----:R-:W-:Y:S01]  /*132e0*/  FADD.FTZ R7, R143, R32 ;  /* 0x000000208f077221 */ /* 0x001fe20000010000 */
[--C-:B------:R-:W-:Y:S02]  /*132f0*/  IMAD.MOV.U32 R27, RZ, RZ, R87.reuse ;  /* 0x000000ffff1b7224 */ /* 0x100fe400078e0057 */
[----:B------:R-:W-:-:S04]  /*13300*/  IMAD.MOV.U32 R25, RZ, RZ, R87 ;  /* 0x000000ffff197224 */ /* 0x000fc800078e0057 */
[----:B------:R-:W0:Y:S01]  /*13310*/  MUFU.EX2 R26, R26 ;  /* 0x0000001a001a7308 */ /* 0x000e220000000800 */
[C---:B-1----:R-:W-:Y:S01]  /*13320*/  FADD.FTZ R34, R24.reuse, R7 ;  /* 0x0000000718227221 */ /* 0x042fe20000010000 */
[----:B------:R-:W-:Y:S01]  /*13330*/  F2FP.BF16.F32.PACK_AB R143, R24, R143 ;  /* 0x0000008f188f723e */ /* 0x000fe200000010ff */
[----:B------:R-:W-:-:S05]  /*13340*/  IMAD.MOV.U32 R24, RZ, RZ, R87 ;  /* 0x000000ffff187224 */ /* 0x000fca00078e0057 */
[----:B------:R-:W1:Y:S01]  /*13350*/  MUFU.EX2 R147, R147 ;  /* 0x0000009300937308 */ /* 0x000e620000000800 */
[----:B--2---:R-:W-:Y:S01]  /*13360*/  FADD.FTZ R7, R145, R34 ;  /* 0x0000002291077221 */ /* 0x004fe20000010000 */
[----:B------:R-:W-:Y:S01]  /*13370*/  FADD.FTZ R34, R148, R9 ;  /* 0x0000000994227221 */ /* 0x000fe20000010000 */
[----:B------:R-:W-:-:S03]  /*13380*/  F2FP.BF16.F32.PACK_AB R148, R57, R148 ;  /* 0x000000943994723e */ /* 0x000fc600000010ff */
[----:B------:R-:W-:Y:S01]  /*13390*/  FADD.FTZ R9, R57, R34 ;  /* 0x0000002239097221 */ /* 0x000fe20000010000 */
[----:B------:R-:W-:Y:S01]  /*133a0*/  IMAD.MOV.U32 R57, RZ, RZ, R87 ;  /* 0x000000ffff397224 */ /* 0x000fe200078e0057 */
[----:B------:R-:W2:Y:S01]  /*133b0*/  MUFU.EX2 R28, R28 ;  /* 0x0000001c001c7308 */ /* 0x000ea20000000800 */
[----:B0-----:R-:W-:Y:S01]  /*133c0*/  FADD.FTZ R20, R26, R7 ;  /* 0x000000071a147221 */ /* 0x001fe20000010000 */
[----:B------:R-:W-:Y:S01]  /*133d0*/  FADD.FTZ R36, R150, R9 ;  /* 0x0000000996247221 */ /* 0x000fe20000010000 */
[----:B------:R-:W-:Y:S01]  /*133e0*/  F2FP.BF16.F32.PACK_AB R145, R26, R145 ;  /* 0x000000911a91723e */ /* 0x000fe200000010ff */
[----:B------:R-:W-:-:S04]  /*133f0*/  IMAD.MOV.U32 R26, RZ, RZ, R87 ;  /* 0x000000ffff1a7224 */ /* 0x000fc800078e0057 */
[----:B------:R-:W0:Y:S01]  /*13400*/  MUFU.EX2 R149, R149 ;  /* 0x0000009500957308 */ /* 0x000e220000000800 */
[----:B-1----:R-:W-:-:S07]  /*13410*/  FADD.FTZ R7, R147, R20 ;  /* 0x0000001493077221 */ /* 0x002fce0000010000 */
[----:B------:R-:W1:Y:S01]  /*13420*/  MUFU.EX2 R85, R85 ;  /* 0x0000005500557308 */ /* 0x000e620000000800 */
[C---:B--2---:R-:W-:Y:S01]  /*13430*/  FADD.FTZ R34, R28.reuse, R7 ;  /* 0x000000071c227221 */ /* 0x044fe20000010000 */
[----:B------:R-:W-:Y:S01]  /*13440*/  F2FP.BF16.F32.PACK_AB R147, R28, R147 ;  /* 0x000000931c93723e */ /* 0x000fe200000010ff */
[----:B------:R-:W-:-:S05]  /*13450*/  IMAD.MOV.U32 R28, RZ, RZ, R87 ;  /* 0x000000ffff1c7224 */ /* 0x000fca00078e0057 */
[----:B------:R2:W3:Y:S01]  /*13460*/  MUFU.EX2 R30, R59 ;  /* 0x0000003b001e7308 */ /* 0x0004e20000000800 */
[----:B0-----:R-:W-:-:S07]  /*13470*/  FADD.FTZ R7, R149, R34 ;  /* 0x0000002295077221 */ /* 0x001fce0000010000 */
[----:B------:R-:W0:Y:S01]  /*13480*/  MUFU.EX2 R152, R152 ;  /* 0x0000009800987308 */ /* 0x000e220000000800 */
[C---:B-1----:R-:W-:Y:S01]  /*13490*/  FADD.FTZ R9, R85.reuse, R36 ;  /* 0x0000002455097221 */ /* 0x042fe20000010000 */
[----:B------:R-:W-:Y:S01]  /*134a0*/  F2FP.BF16.F32.PACK_AB R150, R85, R150 ;  /* 0x000000965596723e */ /* 0x000fe200000010ff */
[--C-:B------:R-:W-:Y:S02]  /*134b0*/  IMAD.MOV.U32 R85, RZ, RZ, R87.reuse ;  /* 0x000000ffff557224 */ /* 0x100fe400078e0057 */
[----:B--2---:R-:W-:-:S03]  /*134c0*/  IMAD.MOV.U32 R59, RZ, RZ, R87 ;  /* 0x000000ffff3b7224 */ /* 0x004fc600078e0057 */
[----:B------:R-:W1:Y:S01]  /*134d0*/  MUFU.EX2 R75, R75 ;  /* 0x0000004b004b7308 */ /* 0x000e620000000800 */
[C---:B---3--:R-:W-:Y:S01]  /*134e0*/  FADD.FTZ R34, R30.reuse, R7 ;  /* 0x000000071e227221 */ /* 0x048fe20000010000 */
[----:B------:R-:W-:Y:S01]  /*134f0*/  F2FP.BF16.F32.PACK_AB R149, R30, R149 ;  /* 0x000000951e95723e */ /* 0x000fe200000010ff */
[----:B------:R-:W-:-:S05]  /*13500*/  IMAD.MOV.U32 R30, RZ, RZ, R87 ;  /* 0x000000ffff1e7224 */ /* 0x000fca00078e0057 */
[----:B------:R-:W2:Y:S01]  /*13510*/  MUFU.EX2 R65, R65 ;  /* 0x0000004100417308 */ /* 0x000ea20000000800 */
[----:B0-----:R-:W-:-:S07]  /*13520*/  FADD.FTZ R36, R152, R9 ;  /* 0x0000000998247221 */ /* 0x001fce0000010000 */
[----:B------:R0:W3:Y:S01]  /*13530*/  MUFU.EX2 R32, R77 ;  /* 0x0000004d00207308 */ /* 0x0000e20000000800 */
[----:B-1----:R-:W-:-:S07]  /*13540*/  FADD.FTZ R7, R75, R34 ;  /* 0x000000224b077221 */ /* 0x002fce0000010000 */
[----:B------:R-:W1:Y:S01]  /*13550*/  MUFU.EX2 R154, R154 ;  /* 0x0000009a009a7308 */ /* 0x000e620000000800 */
[C---:B--2---:R-:W-:Y:S01]  /*13560*/  FADD.FTZ R9, R65.reuse, R36 ;  /* 0x0000002441097221 */ /* 0x044fe20000010000 */
[----:B------:R-:W-:Y:S01]  /*13570*/  F2FP.BF16.F32.PACK_AB R152, R65, R152 ;  /* 0x000000984198723e */ /* 0x000fe200000010ff */
[--C-:B0-----:R-:W-:Y:S02]  /*13580*/  IMAD.MOV.U32 R77, RZ, RZ, R87.reuse ;  /* 0x000000ffff4d7224 */ /* 0x101fe400078e0057 */
[----:B------:R-:W-:-:S03]  /*13590*/  IMAD.MOV.U32 R65, RZ, RZ, R87 ;  /* 0x000000ffff417224 */ /* 0x000fc600078e0057 */
[----:B------:R-:W0:Y:S01]  /*135a0*/  MUFU.EX2 R81, R81 ;  /* 0x0000005100517308 */ /* 0x000e220000000800 */
[C---:B---3--:R-:W-:Y:S01]  /*135b0*/  FADD.FTZ R36, R32.reuse, R7 ;  /* 0x0000000720247221 */ /* 0x048fe20000010000 */
[----:B------:R-:W-:Y:S01]  /*135c0*/  F2FP.BF16.F32.PACK_AB R151, R32, R75 ;  /* 0x0000004b2097723e */ /* 0x000fe200000010ff */
[--C-:B------:R-:W-:Y:S02]  /*135d0*/  IMAD.MOV.U32 R75, RZ, RZ, R87.reuse ;  /* 0x000000ffff4b7224 */ /* 0x100fe400078e0057 */
[----:B------:R-:W-:-:S03]  /*135e0*/  IMAD.MOV.U32 R32, RZ, RZ, R87 ;  /* 0x000000ffff207224 */ /* 0x000fc600078e0057 */
[----:B------:R2:W3:Y:S01]  /*135f0*/  MUFU.EX2 R20, R67 ;  /* 0x0000004300147308 */ /* 0x0004e20000000800 */
[----:B-1----:R-:W-:-:S07]  /*13600*/  FADD.FTZ R38, R154, R9 ;  /* 0x000000099a267221 */ /* 0x002fce0000010000 */
[----:B------:R-:W1:Y:S01]  /*13610*/  MUFU.EX2 R79, R79 ;  /* 0x0000004f004f7308 */ /* 0x000e620000000800 */
[----:B0-----:R-:W-:Y:S01]  /*13620*/  FADD.FTZ R9, R81, R36 ;  /* 0x0000002451097221 */ /* 0x001fe20000010000 */
[--C-:B--2---:R-:W-:Y:S02]  /*13630*/  IMAD.MOV.U32 R67, RZ, RZ, R87.reuse ;  /* 0x000000ffff437224 */ /* 0x104fe400078e0057 */
[----:B------:R-:W-:-:S04]  /*13640*/  IMAD.MOV.U32 R36, RZ, RZ, R87 ;  /* 0x000000ffff247224 */ /* 0x000fc800078e0057 */
[----:B------:R-:W0:Y:S01]  /*13650*/  MUFU.EX2 R69, R69 ;  /* 0x0000004500457308 */ /* 0x000e220000000800 */
[C---:B---3--:R-:W-:Y:S01]  /*13660*/  FADD.FTZ R4, R20.reuse, R9 ;  /* 0x0000000914047221 */ /* 0x048fe20000010000 */
[----:B------:R-:W-:Y:S01]  /*13670*/  F2FP.BF16.F32.PACK_AB R153, R20, R81 ;  /* 0x000000511499723e */ /* 0x000fe200000010ff */
[----:B------:R-:W-:-:S05]  /*13680*/  IMAD.MOV.U32 R81, RZ, RZ, R87 ;  /* 0x000000ffff517224 */ /* 0x000fca00078e0057 */
[----:B------:R2:W3:Y:S01]  /*13690*/  MUFU.EX2 R34, R71 ;  /* 0x0000004700227308 */ /* 0x0004e20000000800 */
[----:B-1----:R-:W-:Y:S01]  /*136a0*/  FADD.FTZ R9, R79, R4 ;  /* 0x000000044f097221 */ /* 0x002fe20000010000 */
[----:B------:R-:W-:Y:S02]  /*136b0*/  IMAD.MOV.U32 R4, RZ, RZ, 0x3f800000 ;  /* 0x3f800000ff047424 */ /* 0x000fe400078e00ff */
[C---:B0-----:R-:W-:Y:S01]  /*136c0*/  FADD.FTZ R7, R69.reuse, R38 ;  /* 0x0000002645077221 */ /* 0x041fe20000010000 */
[----:B------:R-:W-:Y:S01]  /*136d0*/  F2FP.BF16.F32.PACK_AB R154, R69, R154 ;  /* 0x0000009a459a723e */ /* 0x000fe200000010ff */
[--C-:B--2---:R-:W-:Y:S01]  /*136e0*/  IMAD.MOV.U32 R71, RZ, RZ, R87.reuse ;  /* 0x000000ffff477224 */ /* 0x104fe200078e0057 */
[----:B------:R-:W-:Y:S01]  /*136f0*/  MOV R38, R87 ;  /* 0x0000005700267202 */ /* 0x000fe20000000f00 */
[----:B------:R-:W-:Y:S02]  /*13700*/  IMAD.MOV.U32 R69, RZ, RZ, R87 ;  /* 0x000000ffff457224 */ /* 0x000fe400078e0057 */
[C---:B---3--:R-:W-:Y:S01]  /*13710*/  FADD.FTZ R6, R34.reuse, R9 ;  /* 0x0000000922067221 */ /* 0x048fe20000010000 */
[----:B------:R-:W-:Y:S01]  /*13720*/  F2FP.BF16.F32.PACK_AB R155, R34, R79 ;  /* 0x0000004f229b723e */ /* 0x000fe200000010ff */
[----:B------:R-:W-:-:S02]  /*13730*/  IMAD.MOV.U32 R9, RZ, RZ, 0x3f800000 ;  /* 0x3f800000ff097424 */ /* 0x000fc400078e00ff */
[--C-:B------:R-:W-:Y:S02]  /*13740*/  IMAD.MOV.U32 R79, RZ, RZ, R87.reuse ;  /* 0x000000ffff4f7224 */ /* 0x100fe400078e0057 */
[----:B------:R-:W-:Y:S01]  /*13750*/  IMAD.MOV.U32 R34, RZ, RZ, R87 ;  /* 0x000000ffff227224 */ /* 0x000fe200078e0057 */
[----:B------:R-:W-:Y:S06]  /*13760*/  @!P1 BRA `(.L_x_626) ;  /* 0x0000002000c89947 */ /* 0x000fec0003800000 */
[----:B------:R-:W-:Y:S01]  /*13770*/  IMAD.MOV.U32 R13, RZ, RZ, R3 ;  /* 0x000000ffff0d7224 */ /* 0x000fe200078e0003 */
[----:B------:R-:W-:Y:S01]  /*13780*/  MOV R10, R181 ;  /* 0x000000b5000a7202 */ /* 0x000fe20000000f00 */
[----:B------:R-:W-:Y:S01]  /*13790*/  IMAD.MOV.U32 R14, RZ, RZ, R5 ;  /* 0x000000ffff0e7224 */ /* 0x000fe200078e0005 */
[----:B------:R-:W-:Y:S01]  /*137a0*/  CS2R R86, SRZ ;  /* 0x0000000000567805 */ /* 0x000fe2000001ff00 */
[----:B------:R-:W-:Y:S01]  /*137b0*/  IMAD.MOV.U32 R11, RZ, RZ, R174 ;  /* 0x000000ffff0b7224 */ /* 0x000fe200078e00ae */
        /* <DEDUP_REMOVED lines=31> */
[----:B------:R-:W-:-:S07]  /*139b0*/  CS2R R24, SRZ ;  /* 0x0000000000187805 */ /* 0x000fce000001ff00 */
.L_x_639:
[----:B------:R-:W-:-:S04]  /*139c0*/  ISETP.NE.AND P1, PT, R11, 0x1, PT ;  /* 0x000000010b00780c */ /* 0x000fc80003f25270 */
[----:B------:R-:W-:-:S04]  /*139d0*/  SEL R181, RZ, 0x1, P1 ;  /* 0x00000001ffb57807 */ /* 0x000fc80000800000 */
[----:B------:R-:W-:Y:S01]  /*139e0*/  LOP3.LUT R181, R10, R181, RZ, 0x3c, !PT ;  /* 0x000000b50ab57212 */ /* 0x000fe200078e3cff */
[----:B------:R-:W-:Y:S06]  /*139f0*/  @!P0 BRA `(.L_x_627) ;  /* 0x0000000000048947 */ /* 0x000fec0003800000 */
[----:B------:R-:W-:Y:S01]  /*13a00*/  BPT.TRAP 0x1 ;  /* 0x000000040000795c */ /* 0x000fe20000300000 */
.L_x_627:
[----:B------:R-:W-:Y:S01]  /*13a10*/  VIADD R174, R11, 0x1 ;  /* 0x000000010bae7836 */ /* 0x000fe20000000000 */
[----:B------:R-:W-:-:S04]  /*13a20*/  SHF.L.U32 R0, R181, 0x1f, RZ ;  /* 0x0000001fb5007819 */ /* 0x000fc800000006ff */
[----:B------:R-:W-:-:S04]  /*13a30*/  ISETP.NE.AND P1, PT, R174, 0x2, PT ;  /* 0x00000002ae00780c */ /* 0x000fc80003f25270 */
[----:B------:R-:W-:-:S05]  /*13a40*/  SEL R174, R174, RZ, P1 ;  /* 0x000000ffaeae7207 */ /* 0x000fca0000800000 */
[----:B------:R-:W-:-:S04]  /*13a50*/  IMAD R15, R174, 0x8, R2 ;  /* 0x00000008ae0f7824 */ /* 0x000fc800078e0202 */
[----:B------:R0:W1:Y:S01]  /*13a60*/  SYNCS.PHASECHK.TRANS64.TRYWAIT P1, [R15+URZ+0x2a830], R0 ;  /* 0x02a830000f0075a7 */ /* 0x000062000802017f */
[----:B------:R-:W-:Y:S05]  /*13a70*/  @!P0 BRA `(.L_x_628) ;  /* 0x0000000000048947 */ /* 0x000fea0003800000 */
[----:B------:R-:W-:Y:S01]  /*13a80*/  BPT.TRAP 0x1 ;  /* 0x000000040000795c */ /* 0x000fe20000300000 */
.L_x_628:
[----:B------:R-:W-:Y:S01]  /*13a90*/  IMAD R94, R174, 0x900, R8 ;  /* 0x00000900ae5e7824 */ /* 0x000fe200078e0208 */
[----:B------:R-:W-:Y:S03]  /*13aa0*/  BSSY B1, `(.L_x_629) ;  /* 0x0000006000017945 */ /* 0x000fe60003800000 */
[C---:B------:R-:W-:Y:S02]  /*13ab0*/  VIADD R92, R94.reuse, 0x2 ;  /* 0x000000025e5c7836 */ /* 0x040fe40000000000 */
[----:B------:R-:W-:Y:S01]  /*13ac0*/  VIADD R91, R94, 0x4 ;  /* 0x000000045e5b7836 */ /* 0x000fe20000000000 */
[----:B-1----:R-:W-:Y:S06]  /*13ad0*/  @P1 BRA `(.L_x_630) ;  /* 0x0000000000081947 */ /* 0x002fec0003800000 */
[----:B------:R-:W1:Y:S02]  /*13ae0*/  SYNCS.PHASECHK.TRANS64.TRYWAIT P1, [R15+URZ+0x2a830], R0 ;  /* 0x02a830000f0075a7 */ /* 0x000e64000802017f */
[----:B-1----:R-:W-:Y:S05]  /*13af0*/  @!P1 BRA `(.L_x_631) ;  /* 0x000000d800809947 */ /* 0x002fea0003800000 */
.L_x_630:
[----:B------:R-:W-:Y:S05]  /*13b00*/  BSYNC B1 ;  /* 0x0000000000017941 */ /* 0x000fea0003800000 */
.L_x_629:
[----:B------:R-:W2:Y:S04]  /*13b10*/  LDL.64 R96, [R1+0x30] ;  /* 0x0000300001607983 */ /* 0x000ea80000100a00 */
[----:B------:R3:W-:Y:S04]  /*13b20*/  STL.64 [R1+0x80], R10 ;  /* 0x0000800a01007387 */ /* 0x0007e80000100a00 */
[----:B---3--:R-:W3:Y:S01]  /*13b30*/  LDL.64 R10, [R1+0x28] ;  /* 0x00002800010a7983 */ /* 0x008ee20000100a00 */
[----:B------:R-:W-:Y:S01]  /*13b40*/  IMAD.MOV.U32 R88, RZ, RZ, R94 ;  /* 0x000000ffff587224 */ /* 0x000fe200078e005e */
[----:B------:R-:W-:Y:S01]  /*13b50*/  MOV R193, UR38 ;  /* 0x0000002600c17c02 */ /* 0x000fe20008000f00 */
[----:B------:R-:W-:Y:S01]  /*13b60*/  VIADD R90, R94, 0x6 ;  /* 0x000000065e5a7836 */ /* 0x000fe20000000000 */
[----:B------:R-:W-:Y:S01]  /*13b70*/  MOV R5, UR58 ;  /* 0x0000003a00057c02 */ /* 0x000fe20008000f00 */
[----:B------:R-:W-:Y:S01]  /*13b80*/  IMAD.MOV.U32 R89, RZ, RZ, 0x40000040 ;  /* 0x40000040ff597424 */ /* 0x000fe200078e00ff */
[----:B------:R-:W-:Y:S01]  /*13b90*/  R2UR UR46, R88 ;  /* 0x00000000582e72ca */ /* 0x000fe200000e0000 */
[----:B------:R-:W-:Y:S01]  /*13ba0*/  IMAD.MOV.U32 R88, RZ, RZ, R92 ;  /* 0x000000ffff587224 */ /* 0x000fe200078e005c */
[----:B------:R-:W-:Y:S01]  /*13bb0*/  R2UR UR58, R90 ;  /* 0x000000005a3a72ca */ /* 0x000fe200000e0000 */
[C---:B------:R-:W-:Y:S01]  /*13bc0*/  VIADD R90, R94.reuse, 0x302 ;  /* 0x000003025e5a7836 */ /* 0x040fe20000000000 */
[----:B------:R-:W-:Y:S01]  /*13bd0*/  MOV R198, UR45 ;  /* 0x0000002d00c67c02 */ /* 0x000fe20008000f00 */
[----:B------:R-:W-:Y:S01]  /*13be0*/  VIADD R92, R94, 0x304 ;  /* 0x000003045e5c7836 */ /* 0x000fe20000000000 */
[----:B------:R-:W-:Y:S01]  /*13bf0*/  R2UR UR42, R88 ;  /* 0x00000000582a72ca */ /* 0x000fe200000e0000 */
[----:B------:R-:W-:Y:S01]  /*13c00*/  IMAD.MOV.U32 R88, RZ, RZ, R91 ;  /* 0x000000ffff587224 */ /* 0x000fe200078e005b */
[----:B------:R-:W-:Y:S01]  /*13c10*/  R2UR UR30, R90 ;  /* 0x000000005a1e72ca */ /* 0x000fe200000e0000 */
[----:B------:R-:W-:Y:S01]  /*13c20*/  VIADD R90, R94, 0x600 ;  /* 0x000006005e5a7836 */ /* 0x000fe20000000000 */
[----:B01----:R-:W-:Y:S01]  /*13c30*/  MOV R0, UR44 ;  /* 0x0000002c00007c02 */ /* 0x003fe20008000f00 */
[----:B------:R-:W-:Y:S01]  /*13c40*/  IMAD.MOV.U32 R91, RZ, RZ, 0x40000040 ;  /* 0x40000040ff5b7424 */ /* 0x000fe200078e00ff */
[----:B------:R-:W-:Y:S01]  /*13c50*/  R2UR UR38, R88 ;  /* 0x00000000582672ca */ /* 0x000fe200000e0000 */
[----:B------:R-:W-:Y:S01]  /*13c60*/  VIADD R88, R94, 0x300 ;  /* 0x000003005e587836 */ /* 0x000fe20000000000 */
[C---:B------:R-:W-:Y:S01]  /*13c70*/  R2UR UR47, R89.reuse ;  /* 0x00000000592f72ca */ /* 0x040fe200000e0000 */
[----:B------:R0:W-:Y:S01]  /*13c80*/  STL.64 [R1+0x78], R6 ;  /* 0x0000780601007387 */ /* 0x0001e20000100a00 */
[----:B------:R-:W-:Y:S01]  /*13c90*/  R2UR UR26, R92 ;  /* 0x000000005c1a72ca */ /* 0x000fe200000e0000 */
[----:B------:R-:W-:Y:S01]  /*13ca0*/  VIADD R92, R94, 0x602 ;  /* 0x000006025e5c7836 */ /* 0x000fe20000000000 */
[----:B------:R-:W-:Y:S01]  /*13cb0*/  R2UR UR34, R88 ;  /* 0x00000000582272ca */ /* 0x000fe200000e0000 */
[----:B------:R-:W-:Y:S01]  /*13cc0*/  VIADD R88, R94, 0x306 ;  /* 0x000003065e587836 */ /* 0x000fe20000000000 */
[----:B------:R-:W-:Y:S01]  /*13cd0*/  R2UR UR18, R90 ;  /* 0x000000005a1272ca */ /* 0x000fe200000e0000 */
[----:B------:R-:W-:Y:S01]  /*13ce0*/  VIADD R90, R94, 0x606 ;  /* 0x000006065e5a7836 */ /* 0x000fe20000000000 */
[----:B------:R-:W-:Y:S01]  /*13cf0*/  MOV R93, 0x40000040 ;  /* 0x40000040005d7802 */ /* 0x000fe20000000f00 */
[-C--:B------:R-:W-:Y:S01]  /*13d00*/  FMUL.FTZ R26, R26, R4.reuse ;  /* 0x000000041a1a7220 */ /* 0x080fe20000410000 */
[----:B------:R-:W-:Y:S01]  /*13d10*/  R2UR UR22, R88 ;  /* 0x00000000581672ca */ /* 0x000fe200000e0000 */
[----:B------:R-:W-:Y:S01]  /*13d20*/  VIADD R88, R94, 0x604 ;  /* 0x000006045e587836 */ /* 0x000fe20000000000 */
[----:B------:R-:W-:Y:S01]  /*13d30*/  MOV R3, UR59 ;  /* 0x0000003b00037c02 */ /* 0x000fe20008000f00 */
[----:B0-----:R-:W4:Y:S01]  /*13d40*/  LDL.64 R6, [R1+0x18] ;  /* 0x0000180001067983 */ /* 0x001f220000100a00 */
[----:B------:R-:W-:Y:S01]  /*13d50*/  R2UR UR43, R89 ;  /* 0x00000000592b72ca */ /* 0x000fe200000e0000 */
[-C--:B------:R-:W-:Y:S01]  /*13d60*/  FMUL.FTZ R27, R27, R4.reuse ;  /* 0x000000041b1b7220 */ /* 0x080fe20000410000 */
        /* <DEDUP_REMOVED lines=26> */
[----:B------:R-:W-:Y:S01]  /*13f10*/  MOV R196, UR41 ;  /* 0x0000002900c47c02 */ /* 0x000fe20008000f00 */
        /* <DEDUP_REMOVED lines=53> */
[----:B--2---:R-:W-:-:S02]  /*14270*/  R2UR UR44, R96 ;  /* 0x00000000602c72ca */ /* 0x004fc400000e0000 */
[----:B------:R-:W-:Y:S02]  /*14280*/  R2UR UR45, R97 ;  /* 0x00000000612d72ca */ /* 0x000fe400000e0000 */
[----:B------:R-:W-:-:S11]  /*14290*/  WARPGROUP.ARRIVE ;  /* 0x00000000000079c5 */ /* 0x000fd60000000000 */
[----:B------:R-:W-:Y:S01]  /*142a0*/  HGMMA.64x96x16.F32.BF16 R88, gdesc[UR44], RZ, !UPT, gsb0 ;  /* 0x016000002c5879f0 */ /* 0x000fe2000c0018ff */
[----:B---3--:R-:W-:Y:S02]  /*142b0*/  R2UR UR40, R10 ;  /* 0x000000000a2872ca */ /* 0x008fe400000e0000 */
[----:B------:R-:W-:Y:S02]  /*142c0*/  R2UR UR41, R11 ;  /* 0x000000000b2972ca */ /* 0x000fe400000e0000 */
[----:B------:R0:W5:Y:S01]  /*142d0*/  LDL.LU.64 R10, [R1+0x80] ;  /* 0x00008000010a7983 */ /* 0x0001620000300a00 */
[----:B------:R-:W-:Y:S02]  /*142e0*/  WARPGROUP.DEPBAR.LE gsb0, 0x0 ;  /* 0x00008000000079c5 */ /* 0x000fe40000010000 */
[----:B------:R-:W-:-:S08]  /*142f0*/  WARPGROUP.ARRIVE ;  /* 0x00000000000079c5 */ /* 0x000fd00000000000 */
[----:B------:R-:W-:Y:S01]  /*14300*/  HGMMA.64x96x16.F32.BF16 R88, gdesc[UR40], R88, gsb0 ;  /* 0x01600000285879f0 */ /* 0x000fe20008001858 */
[----:B------:R-:W-:Y:S02]  /*14310*/  R2UR UR41, R196 ;  /* 0x00000000c42972ca */ /* 0x000fe400000e0000 */
[----:B------:R-:W-:Y:S02]  /*14320*/  R2UR UR40, R197 ;  /* 0x00000000c52872ca */ /* 0x000fe400000e0000 */
[----:B------:R-:W2:Y:S01]  /*14330*/  LDL.64 R196, [R1+0x20] ;  /* 0x0000200001c47983 */ /* 0x000ea20000100a00 */
[----:B----4-:R-:W-:Y:S02]  /*14340*/  R2UR UR56, R6 ;  /* 0x00000000063872ca */ /* 0x010fe400000e0000 */
[----:B------:R-:W-:Y:S01]  /*14350*/  R2UR UR57, R7 ;  /* 0x00000000073972ca */ /* 0x000fe200000e0000 */
[----:B------:R-:W-:Y:S02]  /*14360*/  WARPGROUP.DEPBAR.LE gsb0, 0x0 ;  /* 0x00008000000079c5 */ /* 0x000fe40000010000 */
[----:B------:R-:W-:Y:S01]  /*14370*/  WARPGROUP.ARRIVE ;  /* 0x00000000000079c5 */ /* 0x000fe20000000000 */
[----:B------:R-:W-:Y:S01]  /*14380*/  FMUL.FTZ R87, R87, R4 ;  /* 0x0000000457577220 */ /* 0x000fe20000410000 */
[----:B--2---:R-:W-:-:S02]  /*14390*/  R2UR UR36, R196 ;  /* 0x00000000c42472ca */ /* 0x004fc400000e0000 */
[----:B------:R-:W-:Y:S02]  /*143a0*/  R2UR UR37, R197 ;  /* 0x00000000c52572ca */ /* 0x000fe400000e0000 */
[----:B------:R-:W2:Y:S11]  /*143b0*/  LDL.64 R196, [R1] ;  /* 0x0000000001c47983 */ /* 0x000eb60000100a00 */
[----:B------:R-:W-:Y:S01]  /*143c0*/  HGMMA.64x96x16.F32.BF16 R88, gdesc[UR36], R88, gsb0 ;  /* 0x01600000245879f0 */ /* 0x000fe20008001858 */
[----:B------:R-:W-:-:S02]  /*143d0*/  R2UR UR37, R194 ;  /* 0x00000000c22572ca */ /* 0x000fc400000e0000 */
[----:B------:R-:W-:Y:S02]  /*143e0*/  R2UR UR36, R195 ;  /* 0x00000000c32472ca */ /* 0x000fe400000e0000 */
[----:B------:R-:W3:Y:S04]  /*143f0*/  LDL.64 R194, [R1+0x8] ;  /* 0x0000080001c27983 */ /* 0x000ee80000100a00 */
[----:B------:R0:W5:Y:S01]  /*14400*/  LDL.LU.64 R6, [R1+0x78] ;  /* 0x0000780001067983 */ /* 0x0001620000300a00 */
[----:B------:R-:W-:Y:S02]  /*14410*/  WARPGROUP.DEPBAR.LE gsb0, 0x0 ;  /* 0x00008000000079c5 */ /* 0x000fe40000010000 */
[----:B------:R-:W-:-:S06]  /*14420*/  WARPGROUP.ARRIVE ;  /* 0x00000000000079c5 */ /* 0x000fcc0000000000 */
[----:B------:R-:W-:Y:S01]  /*14430*/  HGMMA.64x96x16.F32.BF16 R88, gdesc[UR56], R88, gsb0 ;  /* 0x01600000385879f0 */ /* 0x000fe20008001858 */
[----:B------:R-:W-:Y:S02]  /*14440*/  R2UR UR58, R5 ;  /* 0x00000000053a72ca */ /* 0x000fe400000e0000 */
[----:B------:R-:W4:Y:S01]  /*14450*/  LDL.64 R4, [R1+0x10] ;  /* 0x0000100001047983 */ /* 0x000f220000100a00 */
[----:B------:R-:W-:Y:S02]  /*14460*/  WARPGROUP.DEPBAR.LE gsb0, 0x0 ;  /* 0x00008000000079c5 */ /* 0x000fe40000010000 */
[----:B------:R-:W-:Y:S01]  /*14470*/  WARPGROUP.ARRIVE ;  /* 0x00000000000079c5 */ /* 0x000fe20000000000 */
[----:B---3--:R-:W-:Y:S02]  /*14480*/  R2UR UR28, R194 ;  /* 0x00000000c21c72ca */ /* 0x008fe400000e0000 */
[----:B------:R-:W-:Y:S02]  /*14490*/  R2UR UR29, R195 ;  /* 0x00000000c31d72ca */ /* 0x000fe400000e0000 */
[----:B----4-:R-:W-:-:S02]  /*144a0*/  R2UR UR32, R4 ;  /* 0x00000000042072ca */ /* 0x010fc400000e0000 */
[----:B------:R-:W-:-:S13]  /*144b0*/  R2UR UR33, R5 ;  /* 0x00000000052172ca */ /* 0x000fda00000e0000 */
[----:B------:R-:W-:Y:S01]  /*144c0*/  HGMMA.64x96x16.F32.BF16 R88, gdesc[UR32], R88, gsb0 ;  /* 0x01600000205879f0 */ /* 0x000fe20008001858 */
[----:B--2---:R-:W-:Y:S02]  /*144d0*/  R2UR UR24, R196 ;  /* 0x00000000c41872ca */ /* 0x004fe400000e0000 */
[----:B------:R-:W-:Y:S01]  /*144e0*/  R2UR UR25, R197 ;  /* 0x00000000c51972ca */ /* 0x000fe200000e0000 */
[----:B------:R-:W-:Y:S02]  /*144f0*/  WARPGROUP.DEPBAR.LE gsb0, 0x0 ;  /* 0x00008000000079c5 */ /* 0x000fe40000010000 */
[----:B------:R-:W-:-:S06]  /*14500*/  WARPGROUP.ARRIVE ;  /* 0x00000000000079c5 */ /* 0x000fcc0000000000 */
[----:B------:R-:W-:Y:S03]  /*14510*/  HGMMA.64x96x16.F32.BF16 R88, gdesc[UR28], R88, gsb0 ;  /* 0x016000001c5879f0 */ /* 0x000fe60008001858 */
[----:B------:R-:W-:Y:S02]  /*14520*/  WARPGROUP.DEPBAR.LE gsb0, 0x0 ;  /* 0x00008000000079c5 */ /* 0x000fe40000010000 */
[----:B------:R-:W-:-:S06]  /*14530*/  WARPGROUP.ARRIVE ;  /* 0x00000000000079c5 */ /* 0x000fcc0000000000 */
[----:B------:R-:W-:Y:S01]  /*14540*/  HGMMA.64x96x16.F32.BF16 R88, gdesc[UR24], R88, gsb0 ;  /* 0x01600000185879f0 */ /* 0x000fe20008001858 */
[----:B------:R-:W-:Y:S01]  /*14550*/  UMOV UR20, UR52 ;  /* 0x0000003400147c82 */ /* 0x000fe20008000000 */
[----:B------:R-:W-:Y:S01]  /*14560*/  UMOV UR21, UR53 ;  /* 0x0000003500157c82 */ /* 0x000fe20008000000 */
[----:B------:R-:W-:Y:S02]  /*14570*/  WARPGROUP.DEPBAR.LE gsb0, 0x0 ;  /* 0x00008000000079c5 */ /* 0x000fe40000010000 */
[----:B------:R-:W-:-:S06]  /*14580*/  WARPGROUP.ARRIVE ;  /* 0x00000000000079c5 */ /* 0x000fcc0000000000 */
[----:B------:R-:W-:Y:S01]  /*14590*/  HGMMA.64x96x16.F32.BF16 R88, gdesc[UR20], R88, gsb0 ;  /* 0x01600000145879f0 */ /* 0x000fe20008001858 */
[----:B------:R-:W-:Y:S01]  /*145a0*/  UMOV UR16, UR48 ;  /* 0x0000003000107c82 */ /* 0x000fe20008000000 */
[----:B------:R-:W-:Y:S01]  /*145b0*/  UMOV UR17, UR49 ;  /* 0x0000003100117c82 */ /* 0x000fe20008000000 */
[----:B------:R-:W-:Y:S02]  /*145c0*/  R2UR UR45, R198 ;  /* 0x00000000c62d72ca */ /* 0x000fe400000e0000 */
[----:B------:R-:W-:Y:S01]  /*145d0*/  R2UR UR44, R0 ;  /* 0x00000000002c72ca */ /* 0x000fe200000e0000 */
[----:B------:R-:W-:Y:S02]  /*145e0*/  WARPGROUP.DEPBAR.LE gsb0, 0x0 ;  /* 0x00008000000079c5 */ /* 0x000fe40000010000 */
[----:B------:R-:W-:-:S06]  /*145f0*/  WARPGROUP.ARRIVE ;  /* 0x00000000000079c5 */ /* 0x000fcc0000000000 */
[----:B------:R-:W-:Y:S04]  /*14600*/  HGMMA.64x96x16.F32.BF16 R88, gdesc[UR16], R88, gsb0 ;  /* 0x01600000105879f0 */ /* 0x000fe80008001858 */
[----:B------:R-:W-:Y:S01]  /*14610*/  UMOV UR12, UR44 ;  /* 0x0000002c000c7c82 */ /* 0x000fe20008000000 */
[----:B------:R-:W-:Y:S01]  /*14620*/  UMOV UR13, UR45 ;  /* 0x0000002d000d7c82 */ /* 0x000fe20008000000 */
        /* <DEDUP_REMOVED lines=10> */
[----:B------:R-:W-:Y:S01]  /*146d0*/  R2UR UR38, R193 ;  /* 0x00000000c12672ca */ /* 0x000fe200000e0000 */
[----:B------:R-:W-:Y:S02]  /*146e0*/  WARPGROUP.DEPBAR.LE gsb0, 0x0 ;  /* 0x00008000000079c5 */ /* 0x000fe40000010000 */
[----:B------:R-:W-:-:S06]  /*146f0*/  WARPGROUP.ARRIVE ;  /* 0x00000000000079c5 */ /* 0x000fcc0000000000 */
[----:B------:R-:W-:Y:S01]  /*14700*/  HGMMA.64x96x16.F32.BF16 R88, gdesc[UR8], R88, gsb0 ;  /* 0x01600000085879f0 */ /* 0x000fe20008001858 */
[----:B------:R-:W-:Y:S02]  /*14710*/  R2UR UR59, R3 ;  /* 0x00000000033b72ca */ /* 0x000fe400000e0000 */
[----:B------:R-:W-:Y:S02]  /*14720*/  R2UR UR57, R20 ;  /* 0x00000000143972ca */ /* 0x000fe400000e0000 */
[----:B------:R-:W-:Y:S01]  /*14730*/  R2UR UR56, R21 ;  /* 0x00000000153872ca */ /* 0x000fe200000e0000 */
[----:B------:R-:W-:Y:S02]  /*14740*/  WARPGROUP.DEPBAR.LE gsb0, 0x0 ;  /* 0x00008000000079c5 */ /* 0x000fe40000010000 */
[----:B0-----:R-:W-:-:S12]  /*14750*/  @!P0 BRA `(.L_x_632) ;  /* 0x0000000000048947 */ /* 0x001fd80003800000 */
[----:B------:R-:W-:Y:S01]  /*14760*/  BPT.TRAP 0x1 ;  /* 0x000000040000795c */ /* 0x000fe20000300000 */
.L_x_632:
[----:B-----5:R-:W-:Y:S01]  /*14770*/  SHF.L.U32 R0, R10, 0x1f, RZ ;  /* 0x0000001f0a007819 */ /* 0x020fe200000006ff */
[----:B------:R-:W-:-:S04]  /*14780*/  IMAD R20, R11, 0x8, R2 ;  /* 0x000000080b147824 */ /* 0x000fc800078e0202 */
[----:B------:R0:W1:Y:S01]  /*14790*/  SYNCS.PHASECHK.TRANS64.TRYWAIT P1, [R20+URZ+0x2a850], R0 ;  /* 0x02a85000140075a7 */ /* 0x000062000802017f */
[----:B------:R-:W-:Y:S05]  /*147a0*/  @!P0 BRA `(.L_x_633) ;  /* 0x0000000000048947 */ /* 0x000fea0003800000 */
[----:B------:R-:W-:Y:S01]  /*147b0*/  BPT.TRAP 0x1 ;  /* 0x000000040000795c */ /* 0x000fe20000300000 */
.L_x_633:
[----:B------:R-:W-:Y:S04]  /*147c0*/  BSSY B1, `(.L_x_634) ;  /* 0x0000004000017945 */ /* 0x000fe80003800000 */
[----:B-1----:R-:W-:Y:S05]  /*147d0*/  @P1 BRA `(.L_x_635) ;  /* 0x0000000000081947 */ /* 0x002fea0003800000 */
[----:B------:R-:W1:Y:S02]  /*147e0*/  SYNCS.PHASECHK.TRANS64.TRYWAIT P1, [R20+URZ+0x2a850], R0 ;  /* 0x02a85000140075a7 */ /* 0x000e64000802017f */
[----:B-1----:R-:W-:Y:S05]  /*147f0*/  @!P1 BRA `(.L_x_636) ;  /* 0x000000cc00549947 */ /* 0x002fea0003800000 */
.L_x_635:
[----:B------:R-:W-:Y:S05]  /*14800*/  BSYNC B1 ;  /* 0x0000000000017941 */ /* 0x000fea0003800000 */
.L_x_634:
[----:B01----:R-:W-:Y:S01]  /*14810*/  VIADD R0, R2, 0x400 ;  /* 0x0000040002007836 */ /* 0x003fe20000000000 */
[----:B------:R-:W-:Y:S01]  /*14820*/  WARPGROUP.ARRIVE ;  /* 0x00000000000079c5 */ /* 0x000fe20000000000 */
[----:B------:R-:W-:-:S03]  /*14830*/  IMAD.MOV.U32 R5, RZ, RZ, 0x40000040 ;  /* 0x40000040ff057424 */ /* 0x000fc600078e00ff */
[----:B------:R-:W-:Y:S02]  /*14840*/  SHF.R.U32.HI R0, RZ, 0x4, R0 ;  /* 0x00000004ff007819 */ /* 0x000fe40000011600 */
[----:B------:R-:W-:Y:S02]  /*14850*/  R2UR UR7, R5 ;  /* 0x00000000050772ca */ /* 0x000fe400000e0000 */
[----:B------:R-:W-:Y:S02]  /*14860*/  LOP3.LUT R0, R0, 0x3fff, RZ, 0xc0, !PT ;  /* 0x00003fff00007812 */ /* 0x000fe400078ec0ff */
[----:B------:R-:W-:Y:S02]  /*14870*/  MOV R5, 0x40000040 ;  /* 0x4000004000057802 */ /* 0x000fe40000000f00 */
[----:B------:R-:W-:-:S05]  /*14880*/  LOP3.LUT R0, R0, 0x3000000, RZ, 0xfc, !PT ;  /* 0x0300000000007812 */ /* 0x000fca00078efcff */
[----:B------:R-:W-:Y:S02]  /*14890*/  IMAD R4, R11, 0x600, R0 ;  /* 0x000006000b047824 */ /* 0x000fe400078e0200 */
[----:B------:R-:W-:Y:S02]  /*148a0*/  IMAD.MOV.U32 R11, RZ, RZ, 0x40000040 ;  /* 0x40000040ff0b7424 */ /* 0x000fe400078e00ff */
[C---:B------:R-:W-:Y:S01]  /*148b0*/  VIADD R10, R4.reuse, 0x80 ;  /* 0x00000080040a7836 */ /* 0x040fe20000000000 */
[----:B------:R-:W-:-:S13]  /*148c0*/  R2UR UR6, R4 ;  /* 0x00000000040672ca */ /* 0x000fda00000e0000 */
[----:B------:R-:W-:Y:S01]  /*148d0*/  HGMMA.64x128x16.F32.BF16 R24, R156, gdesc[UR4].tnspB, R24, gsb0 ;  /* 0x41e000049c187df0 */ /* 0x000fe20008001818 */
[----:B------:R-:W-:Y:S01]  /*148e0*/  R2UR UR6, R10 ;  /* 0x000000000a0672ca */ /* 0x000fe200000e0000 */
[----:B------:R-:W-:Y:S01]  /*148f0*/  VIADD R10, R4, 0x100 ;  /* 0x00000100040a7836 */ /* 0x000fe20000000000 */
[----:B------:R-:W-:Y:S01]  /*14900*/  R2UR UR7, R11 ;  /* 0x000000000b0772ca */ /* 0x000fe200000e0000 */
[----:B------:R-:W-:Y:S01]  /*14910*/  IMAD.MOV.U32 R11, RZ, RZ, 0x40000040 ;  /* 0x40000040ff0b7424 */ /* 0x000fe200078e00ff */
[----:B------:R-:W-:Y:S02]  /*14920*/  WARPGROUP.DEPBAR.LE gsb0, 0x0 ;  /* 0x00008000000079c5 */ /* 0x000fe40000010000 */
[----:B------:R-:W-:-:S09]  /*14930*/  WARPGROUP.ARRIVE ;  /* 0x00000000000079c5 */ /* 0x000fd20000000000 */
        /* <DEDUP_REMOVED lines=9> */
[C---:B------:R-:W-:Y:S01]  /*149d0*/  VIADD R10, R4.reuse, 0x200 ;  /* 0x00000200040a7836 */ /* 0x040fe20000000000 */
[----:B------:R-:W-:Y:S01]  /*149e0*/  R2UR UR7, R11 ;  /* 0x000000000b0772ca */ /* 0x000fe200000e0000 */
[----:B------:R-:W-:Y:S02]  /*149f0*/  IMAD.MOV.U32 R11, RZ, RZ, 0x40000040 ;  /* 0x40000040ff0b7424 */ /* 0x000fe400078e00ff */
[----:B------:R-:W-:Y:S01]  /*14a00*/  VIADD R4, R4, 0x280 ;  /* 0x0000028004047836 */ /* 0x000fe20000000000 */
[----:B------:R-:W-:Y:S02]  /*14a10*/  WARPGROUP.DEPBAR.LE gsb0, 0x0 ;  /* 0x00008000000079c5 */ /* 0x000fe40000010000 */
[----:B------:R-:W-:-:S07]  /*14a20*/  WARPGROUP.ARRIVE ;  /* 0x00000000000079c5 */ /* 0x000fce0000000000 */
[----:B------:R-:W-:Y:S01]  /*14a30*/  HGMMA.64x128x16.F32.BF16 R24, R144, gdesc[UR4].tnspB, R24, gsb0 ;  /* 0x41e0000490187df0 */ /* 0x000fe20008001818 */
[----:B------:R-:W-:Y:S02]  /*14a40*/  R2UR UR6, R10 ;  /* 0x000000000a0672ca */ /* 0x000fe400000e0000 */
[----:B------:R-:W-:Y:S01]  /*14a50*/  R2UR UR7, R11 ;  /* 0x000000000b0772ca */ /* 0x000fe200000e0000 */
[----:B------:R-:W-:Y:S02]  /*14a60*/  WARPGROUP.DEPBAR.LE gsb0, 0x0 ;  /* 0x00008000000079c5 */ /* 0x000fe40000010000 */
[----:B------:R-:W-:-:S10]  /*14a70*/  WARPGROUP.ARRIVE ;  /* 0x00000000000079c5 */ /* 0x000fd40000000000 */
[----:B------:R-:W-:Y:S01]  /*14a80*/  HGMMA.64x128x16.F32.BF16 R24, R148, gdesc[UR4].tnspB, R24, gsb0 ;  /* 0x41e0000494187df0 */ /* 0x000fe20008001818 */
[----:B------:R-:W-:Y:S02]  /*14a90*/  R2UR UR6, R4 ;  /* 0x00000000040672ca */ /* 0x000fe400000e0000 */
[----:B------:R-:W-:Y:S01]  /*14aa0*/  R2UR UR7, R5 ;  /* 0x00000000050772ca */ /* 0x000fe200000e0000 */
[----:B------:R-:W-:Y:S02]  /*14ab0*/  WARPGROUP.DEPBAR.LE gsb0, 0x0 ;  /* 0x00008000000079c5 */ /* 0x000fe40000010000 */
[----:B------:R-:W-:-:S10]  /*14ac0*/  WARPGROUP.ARRIVE ;  /* 0x00000000000079c5 */ /* 0x000fd40000000000 */
[----:B------:R-:W-:Y:S03]  /*14ad0*/  HGMMA.64x128x16.F32.BF16 R24, R152, gdesc[UR4].tnspB, R24, gsb0 ;  /* 0x41e0000498187df0 */ /* 0x000fe60008001818 */
[----:B------:R-:W-:Y:S02]  /*14ae0*/  WARPGROUP.DEPBAR.LE gsb0, 0x0 ;  /* 0x00008000000079c5 */ /* 0x000fe40000010000 */
[----:B------:R-:W-:Y:S05]  /*14af0*/  @!P0 BRA `(.L_x_637) ;  /* 0x0000000000048947 */ /* 0x000fea0003800000 */
[----:B------:R-:W-:Y:S01]  /*14b00*/  BPT.TRAP 0x1 ;  /* 0x000000040000795c */ /* 0x000fe20000300000 */
.L_x_637:
        /* <DEDUP_REMOVED lines=52> */
[----:B------:R-:W0:Y:S04]  /*14e50*/  SHFL.BFLY PT, R4, R5, 0x1, 0x1f ;  /* 0x0c201f0005047f89 */ /* 0x000e2800000e0000 */
[----:B------:R-:W1:Y:S01]  /*14e60*/  SHFL.BFLY PT, R0, R3, 0x1, 0x1f ;  /* 0x0c201f0003007f89 */ /* 0x000e6200000e0000 */
[----:B0-----:R-:W-:Y:S02]  /*14e70*/  FMNMX.FTZ R5, R5, R4, !PT ;  /* 0x0000000405057209 */ /* 0x001fe40007810000 */
[----:B-1----:R-:W-:Y:S01]  /*14e80*/  FMNMX.FTZ R3, R3, R0, !PT ;  /* 0x0000000003037209 */ /* 0x002fe20007810000 */
[----:B------:R-:W-:Y:S02]  /*14e90*/  IMAD.U32 R0, RZ, RZ, UR38 ;  /* 0x00000026ff007e24 */ /* 0x000fe4000f8e00ff */
[----:B------:R-:W-:-:S02]  /*14ea0*/  FADD.FTZ R9, -R5, R14 ;  /* 0x0000000e05097221 */ /* 0x000fc40000010100 */
[-C--:B------:R-:W-:Y:S01]  /*14eb0*/  FMUL.FTZ R11, R5, R0.reuse ;  /* 0x00000000050b7220 */ /* 0x080fe20000410000 */
[----:B------:R-:W-:Y:S01]  /*14ec0*/  FADD.FTZ R4, -R3, R13 ;  /* 0x0000000d03047221 */ /* 0x000fe20000010100 */
[-C--:B------:R-:W-:Y:S02]  /*14ed0*/  FMUL.FTZ R9, R9, R0.reuse ;  /* 0x0000000009097220 */ /* 0x080fe40000410000 */
[-CC-:B------:R-:W-:Y:S01]  /*14ee0*/  FFMA.FTZ R136, R96, R0.reuse, -R11.reuse ;  /* 0x0000000060887223 */ /* 0x180fe2000001080b */
[-CC-:B------:R-:W-:Y:S01]  /*14ef0*/  FFMA.FTZ R96, R97, R0.reuse, -R11.reuse ;  /* 0x0000000061607223 */ /* 0x180fe2000001080b */
[-C--:B------:R-:W-:Y:S01]  /*14f00*/  FMUL.FTZ R97, R3, R0.reuse ;  /* 0x0000000003617220 */ /* 0x080fe20000410000 */
[-CC-:B------:R-:W-:Y:S01]  /*14f10*/  FFMA.FTZ R156, R88, R0.reuse, -R11.reuse ;  /* 0x00000000589c7223 */ /* 0x180fe2000001080b */
[-C--:B------:R-:W-:Y:S01]  /*14f20*/  FMUL.FTZ R4, R4, R0.reuse ;  /* 0x0000000004047220 */ /* 0x080fe20000410000 */
[-C--:B------:R-:W-:Y:S01]  /*14f30*/  FFMA.FTZ R137, R93, R0.reuse, -R11 ;  /* 0x000000005d897223 */ /* 0x080fe2000001080b */
[-C--:B------:R-:W-:Y:S01]  /*14f40*/  FFMA.FTZ R157, R90, R0.reuse, -R97 ;  /* 0x000000005a9d7223 */ /* 0x080fe20000010861 */
[-CC-:B------:R-:W-:Y:S01]  /*14f50*/  FFMA.FTZ R139, R89, R0.reuse, -R11.reuse ;  /* 0x00000000598b7223 */ /* 0x180fe2000001080b */
[-C--:B------:R-:W-:Y:S01]  /*14f60*/  FFMA.FTZ R93, R101, R0.reuse, -R11 ;  /* 0x00000000655d7223 */ /* 0x080fe2000001080b */
[-C--:B------:R-:W-:Y:S01]  /*14f70*/  FFMA.FTZ R101, R91, R0.reuse, -R97 ;  /* 0x000000005b657223 */ /* 0x080fe20000010861 */
[----:B------:R-:W-:Y:S01]  /*14f80*/  MUFU.EX2 R9, R9 ;  /* 0x0000000900097308 */ /* 0x000fe20000000800 */
[-C--:B------:R-:W-:Y:S01]  /*14f90*/  FFMA.FTZ R158, R92, R0.reuse, -R11 ;  /* 0x000000005c9e7223 */ /* 0x080fe2000001080b */
[-C--:B------:R-:W-:Y:S01]  /*14fa0*/  FFMA.FTZ R159, R94, R0.reuse, -R97 ;  /* 0x000000005e9f7223 */ /* 0x080fe20000010861 */
[-C--:B------:R-:W-:Y:S01]  /*14fb0*/  FFMA.FTZ R138, R100, R0.reuse, -R11 ;  /* 0x00000000648a7223 */ /* 0x080fe2000001080b */
[-CC-:B------:R-:W-:Y:S01]  /*14fc0*/  FFMA.FTZ R100, R95, R0.reuse, -R97.reuse ;  /* 0x000000005f647223 */ /* 0x180fe20000010861 */
[-CC-:B------:R-:W-:Y:S01]  /*14fd0*/  FFMA.FTZ R91, R98, R0.reuse, -R97.reuse ;  /* 0x00000000625b7223 */ /* 0x180fe20000010861 */
[-CC-:B------:R-:W-:Y:S01]  /*14fe0*/  FFMA.FTZ R98, R99, R0.reuse, -R97.reuse ;  /* 0x0000000063627223 */ /* 0x180fe20000010861 */
[-CC-:B------:R-:W-:Y:S01]  /*14ff0*/  FFMA.FTZ R90, R102, R0.reuse, -R97.reuse ;  /* 0x00000000665a7223 */ /* 0x180fe20000010861 */
[----:B------:R-:W0:Y:S01]  /*15000*/  MUFU.EX2 R156, R156 ;  /* 0x0000009c009c7308 */ /* 0x000e220000000800 */
[-CC-:B------:R-:W-:Y:S01]  /*15010*/  FFMA.FTZ R141, R106, R0.reuse, -R97.reuse ;  /* 0x000000006a8d7223 */ /* 0x180fe20000010861 */
[-C--:B------:R-:W-:Y:S01]  /*15020*/  FFMA.FTZ R95, R103, R0.reuse, -R97 ;  /* 0x00000000675f7223 */ /* 0x080fe20000010861 */
[-CC-:B------:R-:W-:Y:S01]  /*15030*/  FFMA.FTZ R140, R104, R0.reuse, -R11.reuse ;  /* 0x00000000688c7223 */ /* 0x180fe2000001080b */
        /* <DEDUP_REMOVED lines=8> */
[----:B------:R-:W-:Y:S01]  /*150c0*/  FFMA.FTZ R145, R114, R0, -R97 ;  /* 0x0000000072917223 */ /* 0x000fe20000010861 */
[----:B------:R-:W-:-:S02]  /*150d0*/  VIADD R99, R15, 0x2a840 ;  /* 0x0002a8400f637836 */ /* 0x000fc40000000000 */
[-C--:B------:R-:W-:Y:S01]  /*150e0*/  FFMA.FTZ R88, R113, R0.reuse, -R11 ;  /* 0x0000000071587223 */ /* 0x080fe2000001080b */
[-C--:B------:R-:W-:Y:S01]  /*150f0*/  FFMA.FTZ R103, R115, R0.reuse, -R97 ;  /* 0x0000000073677223 */ /* 0x080fe20000010861 */
[----:B------:R-:W1:Y:S01]  /*15100*/  MUFU.EX2 R157, R157 ;  /* 0x0000009d009d7308 */ /* 0x000e620000000800 */
        /* <DEDUP_REMOVED lines=16> */
[----:B-1----:R-:W-:Y:S01]  /*15210*/  FFMA.FTZ R6, R4, R6, R157 ;  /* 0x0000000604067223 */ /* 0x002fe2000001009d */
[----:B------:R-:W-:Y:S01]  /*15220*/  PRMT R99, R183, 0x654, R99 ;  /* 0x00000654b7637816 */ /* 0x000fe20000000063 */
[-C--:B------:R-:W-:Y:S01]  /*15230*/  FFMA.FTZ R153, R130, R0.reuse, -R97 ;  /* 0x0000000082997223 */ /* 0x080fe20000010861 */
[-CC-:B------:R-:W-:Y:S01]  /*15240*/  FFMA.FTZ R10, R129, R0.reuse, -R11.reuse ;  /* 0x00000000810a7223 */ /* 0x180fe2000001080b */
[-C--:B------:R-:W-:Y:S01]  /*15250*/  FFMA.FTZ R154, R132, R0.reuse, -R11 ;  /* 0x00000000849a7223 */ /* 0x080fe2000001080b */
[----:B------:R1:W-:Y:S01]  /*15260*/  SYNCS.ARRIVE.TRANS64.RED.A1T0 RZ, [R99+URZ], RZ ;  /* 0x000000ff63ff79a7 */ /* 0x0003e2000810043f */
[-C--:B------:R-:W-:Y:S01]  /*15270*/  FFMA.FTZ R155, R134, R0.reuse, -R97 ;  /* 0x00000000869b7223 */ /* 0x080fe20000010861 */
[----:B------:R-:W3:Y:S01]  /*15280*/  MUFU.EX2 R158, R158 ;  /* 0x0000009e009e7308 */ /* 0x000ee20000000800 */
[----:B0-----:R-:W-:Y:S01]  /*15290*/  FADD.FTZ R7, R139, R7 ;  /* 0x000000078b077221 */ /* 0x001fe20000010000 */
[-C--:B------:R-:W-:Y:S01]  /*152a0*/  FFMA.FTZ R11, R133, R0.reuse, -R11 ;  /* 0x00000000850b7223 */ /* 0x080fe2000001080b */
[-CC-:B-1----:R-:W-:Y:S01]  /*152b0*/  FFMA.FTZ R99, R131, R0.reuse, -R97.reuse ;  /* 0x0000000083637223 */ /* 0x182fe20000010861 */
[----:B------:R-:W-:-:S04]  /*152c0*/  FFMA.FTZ R97, R135, R0, -R97 ;  /* 0x0000000087617223 */ /* 0x000fc80000010861 */
[----:B------:R-:W0:Y:S01]  /*152d0*/  MUFU.EX2 R159, R159 ;  /* 0x0000009f009f7308 */ /* 0x000e220000000800 */
[----:B--2---:R-:W-:-:S07]  /*152e0*/  FADD.FTZ R106, R101, R6 ;  /* 0x00000006656a7221 */ /* 0x004fce0000010000 */
[----:B------:R-:W1:Y:S01]  /*152f0*/  MUFU.EX2 R137, R137 ;  /* 0x0000008900897308 */ /* 0x000e620000000800 */
[----:B---3--:R-:W-:-:S07]  /*15300*/  FADD.FTZ R6, R158, R7 ;  /* 0x000000079e067221 */ /* 0x008fce0000010000 */
        /* <DEDUP_REMOVED lines=81> */
[----:B-1----:R-:W-:Y:S01]  /*15820*/  FADD.FTZ R106, R155, R7 ;  /* 0x000000079b6a7221 */ /* 0x002fe20000010000 */
[----:B--2---:R-:W-:-:S03]  /*15830*/  FADD.FTZ R7, R11, R6 ;  /* 0x000000060b077221 */ /* 0x004fc60000010000 */
[----:B0-----:R-:W-:Y:S01]  /*15840*/  FADD.FTZ R6, R97, R106 ;  /* 0x0000006a61067221 */ /* 0x001fe20000010000 */
[----:B------:R-:W-:Y:S06]  /*15850*/  @!P0 BRA `(.L_x_638) ;  /* 0x0000000000048947 */ /* 0x000fec0003800000 */
[----:B------:R-:W-:Y:S01]  /*15860*/  BPT.TRAP 0x1 ;  /* 0x000000040000795c */ /* 0x000fe20000300000 */
.L_x_638:
[----:B------:R-:W-:Y:S01]  /*15870*/  ISETP.GT.AND P1, PT, R12, R182, PT ;  /* 0x000000b60c00720c */ /* 0x000fe20003f24270 */
[----:B------:R-:W-:Y:S01]  /*15880*/  VIADD R20, R20, 0x2a860 ;  /* 0x0002a86014147836 */ /* 0x000fe20000000000 */
[----:B------:R-:W-:Y:S01]  /*15890*/  F2FP.BF16.F32.PACK_AB R156, R139, R156 ;  /* 0x0000009c8b9c723e */ /* 0x000fe200000010ff */
[----:B------:R-:W-:Y:S01]  /*158a0*/  VIADD R12, R12, 0xffffffff ;  /* 0xffffffff0c0c7836 */ /* 0x000fe20000000000 */
[----:B------:R-:W-:Y:S02]  /*158b0*/  F2FP.BF16.F32.PACK_AB R158, R137, R158 ;  /* 0x0000009e899e723e */ /* 0x000fe400000010ff */
[----:B------:R-:W-:Y:S02]  /*158c0*/  PRMT R20, R183, 0x654, R20 ;  /* 0x00000654b7147816 */ /* 0x000fe40000000014 */
[----:B------:R-:W-:Y:S01]  /*158d0*/  F2FP.BF16.F32.PACK_AB R148, R14, R148 ;  /* 0x000000940e94723e */ /* 0x000fe200000010ff */
[----:B------:R-:W-:Y:S01]  /*158e0*/  IMAD.MOV.U32 R14, RZ, RZ, R5 ;  /* 0x000000ffff0e7224 */ /* 0x000fe200078e0005 */
[----:B------:R0:W-:Y:S01]  /*158f0*/  SYNCS.ARRIVE.TRANS64.RED.A1T0 RZ, [R20+URZ], RZ ;  /* 0x000000ff14ff79a7 */ /* 0x0001e2000810043f */
[----:B------:R-:W-:Y:S01]  /*15900*/  F2FP.BF16.F32.PACK_AB R150, R13, R150 ;  /* 0x000000960d96723e */ /* 0x000fe200000010ff */
[----:B------:R-:W-:Y:S01]  /*15910*/  IMAD.MOV.U32 R13, RZ, RZ, R3 ;  /* 0x000000ffff0d7224 */ /* 0x000fe200078e0003 */
[----:B------:R-:W-:Y:S01]  /*15920*/  F2FP.BF16.F32.PACK_AB R152, R10, R152 ;  /* 0x000000980a98723e */ /* 0x000fe200000010ff */
[----:B------:R-:W-:Y:S01]  /*15930*/  IMAD.MOV.U32 R10, RZ, RZ, R181 ;  /* 0x000000ffff0a7224 */ /* 0x000fe200078e00b5 */
[----:B------:R-:W-:Y:S01]  /*15940*/  F2FP.BF16.F32.PACK_AB R154, R11, R154 ;  /* 0x0000009a0b9a723e */ /* 0x000fe200000010ff */
[----:B------:R-:W-:Y:S01]  /*15950*/  IMAD.MOV.U32 R11, RZ, RZ, R174 ;  /* 0x000000ffff0b7224 */ /* 0x000fe200078e00ae */
        /* <DEDUP_REMOVED lines=18> */
[----:B0-----:R-:W-:Y:S06]  /*15a80*/  @P1 BRA `(.L_x_639) ;  /* 0xffffffdc00cc1947 */ /* 0x001fec000383ffff */
.L_x_626:
[----:B------:R-:W-:Y:S05]  /*15a90*/  BSYNC B0 ;  /* 0x0000000000007941 */ /* 0x000fea0003800000 */
.L_x_625:
        /* <DEDUP_REMOVED lines=67> */
.L_x_640:
[----:B------:R-:W-:Y:S01]  /*15ed0*/  IMAD R4, R174, 0x8, R2 ;  /* 0x00000008ae047824 */ /* 0x000fe200078e0202 */
[----:B------:R-:W-:-:S04]  /*15ee0*/  SHF.L.U32 R9, R181, 0x1f, RZ ;  /* 0x0000001fb5097819 */ /* 0x000fc800000006ff */
[----:B------:R0:W1:Y:S01]  /*15ef0*/  SYNCS.PHASECHK.TRANS64.TRYWAIT P1, [R4+URZ+0x2a850], R9 ;  /* 0x02a85009040075a7 */ /* 0x000062000802017f */
[----:B------:R-:W-:Y:S05]  /*15f00*/  @!P0 BRA `(.L_x_641) ;  /* 0x0000000000048947 */ /* 0x000fea0003800000 */
[----:B------:R-:W-:Y:S01]  /*15f10*/  BPT.TRAP 0x1 ;  /* 0x000000040000795c */ /* 0x000fe20000300000 */
.L_x_641:
[----:B------:R-:W-:Y:S01]  /*15f20*/  VIADD R2, R2, 0x400 ;  /* 0x0000040002027836 */ /* 0x000fe20000000000 */
[----:B------:R-:W-:Y:S04]  /*15f30*/  BSSY B0, `(.L_x_642) ;  /* 0x0000008000007945 */ /* 0x000fe80003800000 */
[----:B------:R-:W-:-:S04]  /*15f40*/  SHF.R.U32.HI R2, RZ, 0x4, R2 ;  /* 0x00000004ff027819 */ /* 0x000fc80000011602 */
[----:B------:R-:W-:-:S04]  /*15f50*/  LOP3.LUT R2, R2, 0x3fff, RZ, 0xc0, !PT ;  /* 0x00003fff02027812 */ /* 0x000fc800078ec0ff */
[----:B------:R-:W-:-:S05]  /*15f60*/  LOP3.LUT R11, R2, 0x3000000, RZ, 0xfc, !PT ;  /* 0x03000000020b7812 */ /* 0x000fca00078efcff */
[----:B------:R-:W-:Y:S01]  /*15f70*/  IMAD R2, R174, 0x600, R11 ;  /* 0x00000600ae027824 */ /* 0x000fe200078e020b */
[----:B-1----:R-:W-:Y:S06]  /*15f80*/  @P1 BRA `(.L_x_643) ;  /* 0x0000000000081947 */ /* 0x002fec0003800000 */
[----:B------:R-:W1:Y:S02]  /*15f90*/  SYNCS.PHASECHK.TRANS64.TRYWAIT P1, [R4+URZ+0x2a850], R9 ;  /* 0x02a85009040075a7 */ /* 0x000e64000802017f */
[----:B-1----:R-:W-:Y:S05]  /*15fa0*/  @!P1 BRA `(.L_x_644) ;  /* 0x000000b4007c9947 */ /* 0x002fea0003800000 */
.L_x_643:
[----:B------:R-:W-:Y:S05]  /*15fb0*/  BSYNC B0 ;  /* 0x0000000000007941 */ /* 0x000fea0003800000 */
.L_x_642:
[----:B------:R-:W-:Y:S01]  /*15fc0*/  IMAD.MOV.U32 R8, RZ, RZ, R2 ;  /* 0x000000ffff087224 */ /* 0x000fe200078e0002 */
[----:B------:R-:W-:Y:S01]  /*15fd0*/  WARPGROUP.ARRIVE ;  /* 0x00000000000079c5 */ /* 0x000fe20000000000 */
[----:B01----:R-:W-:Y:S02]  /*15fe0*/  IMAD.MOV.U32 R9, RZ, RZ, 0x40000040 ;  /* 0x40000040ff097424 */ /* 0x003fe400078e00ff */
[----:B------:R-:W-:Y:S01]  /*15ff0*/  IMAD.MOV.U32 R21, RZ, RZ, -0x800000 ;  /* 0xff800000ff157424 */ /* 0x000fe200078e00ff */
[----:B------:R-:W-:Y:S01]  /*16000*/  R2UR UR6, R8 ;  /* 0x00000000080672ca */ /* 0x000fe200000e0000 */
[----:B------:R-:W-:Y:S01]  /*16010*/  VIADD R8, R2, 0x80 ;  /* 0x0000008002087836 */ /* 0x000fe20000000000 */
[----:B------:R-:W-:Y:S01]  /*16020*/  R2UR UR7, R9 ;  /* 0x00000000090772ca */ /* 0x000fe200000e0000 */
[----:B------:R-:W-:Y:S02]  /*16030*/  IMAD.MOV.U32 R9, RZ, RZ, 0x40000040 ;  /* 0x40000040ff097424 */ /* 0x000fe400078e00ff */
[----:B------:R-:W-:-:S10]  /*16040*/  IMAD.MOV.U32 R20, RZ, RZ, -0x800000 ;  /* 0xff800000ff147424 */ /* 0x000fd400078e00ff */
        /* <DEDUP_REMOVED lines=8> */
[----:B------:R-:W-:Y:S02]  /*160d0*/  R2UR UR6, R8 ;  /* 0x00000000080672ca */ /* 0x000fe400000e0000 */
[----:B------:R-:W-:Y:S01]  /*160e0*/  R2UR UR7, R9 ;  /* 0x00000000090772ca */ /* 0x000fe200000e0000 */
[----:B------:R-:W-:Y:S01]  /*160f0*/  IMAD.MOV.U32 R9, RZ, RZ, 0x40000040 ;  /* 0x40000040ff097424 */ /* 0x000fe200078e00ff */
[----:B------:R-:W-:Y:S01]  /*16100*/  IADD3 R8, R2, 0x180, RZ ;  /* 0x0000018002087810 */ /* 0x000fe20007ffe0ff */
[----:B------:R-:W-:Y:S02]  /*16110*/  WARPGROUP.DEPBAR.LE gsb0, 0x0 ;  /* 0x00008000000079c5 */ /* 0x000fe40000010000 */
[----:B------:R-:W-:-:S08]  /*16120*/  WARPGROUP.ARRIVE ;  /* 0x00000000000079c5 */ /* 0x000fd00000000000 */
        /* <DEDUP_REMOVED lines=12> */
[----:B------:R-:W0:Y:S01]  /*161f0*/  SHFL.BFLY PT, R2, R7, 0x2, 0x1f ;  /* 0x0c401f0007027f89 */ /* 0x000e2200000e0000 */
[----:B------:R-:W-:Y:S02]  /*16200*/  WARPGROUP.DEPBAR.LE gsb0, 0x0 ;  /* 0x00008000000079c5 */ /* 0x000fe40000010000 */
[----:B------:R-:W-:-:S08]  /*16210*/  WARPGROUP.ARRIVE ;  /* 0x00000000000079c5 */ /* 0x000fd00000000000 */
[----:B------:R-:W-:Y:S01]  /*16220*/  HGMMA.64x128x16.F32.BF16 R24, R148, gdesc[UR4].tnspB, R24, gsb0 ;  /* 0x41e0000494187df0 */ /* 0x000fe20008001818 */
[----:B------:R-:W-:Y:S01]  /*16230*/  R2UR UR6, R8 ;  /* 0x00000000080672ca */ /* 0x000fe200000e0000 */
[----:B0-----:R-:W-:Y:S01]  /*16240*/  FADD.FTZ R8, R2, R7 ;  /* 0x0000000702087221 */ /* 0x001fe20000010000 */
[----:B------:R-:W-:Y:S01]  /*16250*/  R2UR UR7, R9 ;  /* 0x00000000090772ca */ /* 0x000fe200000e0000 */
[----:B------:R-:W-:Y:S01]  /*16260*/  IMAD.MOV.U32 R2, RZ, RZ, RZ ;  /* 0x000000ffff027224 */ /* 0x000fe200078e00ff */
[----:B------:R-:W0:Y:S02]  /*16270*/  SHFL.BFLY PT, R9, R6, 0x2, 0x1f ;  /* 0x0c401f0006097f89 */ /* 0x000e2400000e0000 */
[----:B0-----:R-:W-:Y:S01]  /*16280*/  FADD.FTZ R10, R9, R6 ;  /* 0x00000006090a7221 */ /* 0x001fe20000010000 */
[----:B------:R-:W-:Y:S01]  /*16290*/  IMAD.MOV.U32 R6, RZ, RZ, RZ ;  /* 0x000000ffff067224 */ /* 0x000fe200078e00ff */
[----:B------:R-:W0:Y:S04]  /*162a0*/  SHFL.BFLY PT, R9, R8, 0x1, 0x1f ;  /* 0x0c201f0008097f89 */ /* 0x000e2800000e0000 */
[----:B------:R-:W1:Y:S01]  /*162b0*/  SHFL.BFLY PT, R11, R10, 0x1, 0x1f ;  /* 0x0c201f000a0b7f89 */ /* 0x000e6200000e0000 */
[----:B0-----:R-:W-:Y:S01]  /*162c0*/  FADD.FTZ R12, R8, R9 ;  /* 0x00000009080c7221 */ /* 0x001fe20000010000 */
[----:B-1----:R-:W-:-:S04]  /*162d0*/  FADD.FTZ R11, R10, R11 ;  /* 0x0000000b0a0b7221 */ /* 0x002fc80000010000 */
[----:B------:R-:W-:Y:S02]  /*162e0*/  FSETP.NE.FTZ.AND P1, PT, R12, RZ, PT ;  /* 0x000000ff0c00720b */ /* 0x000fe40003f35000 */
[----:B------:R-:W-:-:S11]  /*162f0*/  FSETP.NE.FTZ.AND P2, PT, R11, RZ, PT ;  /* 0x000000ff0b00720b */ /* 0x000fd60003f55000 */
[----:B------:R-:W0:Y:S01]  /*16300*/  @P1 MUFU.LG2 R7, R12 ;  /* 0x0000000c00071308 */ /* 0x000e220000000c00 */
[C---:B------:R-:W-:Y:S01]  /*16310*/  @P1 FMUL.FTZ R8, R0.reuse, 0.69314718246459960938 ;  /* 0x3f31721800081820 */ /* 0x040fe20000410000 */
[----:B------:R-:W-:-:S06]  /*16320*/  @P2 FMUL.FTZ R13, R0, 0.69314718246459960938 ;  /* 0x3f317218000d2820 */ /* 0x000fcc0000410000 */
        /* <DEDUP_REMOVED lines=9> */
[----:B------:R-:W-:Y:S03]  /*163c0*/  HGMMA.64x128x16.F32.BF16 R24, R152, gdesc[UR4].tnspB, R24, gsb0 ;  /* 0x41e0000498187df0 */ /* 0x000fe60008001818 */
[----:B------:R-:W-:Y:S02]  /*163d0*/  WARPGROUP.DEPBAR.LE gsb0, 0x0 ;  /* 0x00008000000079c5 */ /* 0x000fe40000010000 */
[----:B--23--:R-:W-:Y:S05]  /*163e0*/  @!P0 BRA `(.L_x_645) ;  /* 0x0000000000048947 */ /* 0x00cfea0003800000 */
[----:B------:R-:W-:Y:S01]  /*163f0*/  BPT.TRAP 0x1 ;  /* 0x000000040000795c */ /* 0x000fe20000300000 */
.L_x_645:
[----:B------:R-:W-:Y:S02]  /*16400*/  VIADD R4, R4, 0x2a860 ;  /* 0x0002a86004047836 */ /* 0x000fe40000000000 */
[-C--:B------:R-:W-:Y:S01]  /*16410*/  FMUL.FTZ R88, R24, R6.reuse ;  /* 0x0000000618587220 */ /* 0x080fe20000410000 */
[----:B------:R-:W-:Y:S02]  /*16420*/  VIADD R174, R174, 0x1 ;  /* 0x00000001aeae7836 */ /* 0x000fe40000000000 */
[-C--:B------:R-:W-:Y:S01]  /*16430*/  FMUL.FTZ R89, R25, R6.reuse ;  /* 0x0000000619597220 */ /* 0x080fe20000410000 */
[-C--:B------:R-:W-:Y:S01]  /*16440*/  FMUL.FTZ R90, R28, R6.reuse ;  /* 0x000000061c5a7220 */ /* 0x080fe20000410000 */
[----:B------:R-:W-:Y:S01]  /*16450*/  PRMT R4, R183, 0x654, R4 ;  /* 0x00000654b7047816 */ /* 0x000fe20000000004 */
[-C--:B------:R-:W-:Y:S01]  /*16460*/  FMUL.FTZ R91, R29, R6.reuse ;  /* 0x000000061d5b7220 */ /* 0x080fe20000410000 */
[----:B------:R-:W-:Y:S01]  /*16470*/  ISETP.NE.AND P1, PT, R174, 0x2, PT ;  /* 0x00000002ae00780c */ /* 0x000fe20003f25270 */
[-C--:B------:R-:W-:Y:S01]  /*16480*/  FMUL.FTZ R92, R32, R6.reuse ;  /* 0x00000006205c7220 */ /* 0x080fe20000410000 */
[----:B------:R1:W-:Y:S01]  /*16490*/  SYNCS.ARRIVE.TRANS64.RED.A1T0 RZ, [R4+URZ], RZ ;  /* 0x000000ff04ff79a7 */ /* 0x0003e2000810043f */
[-C--:B------:R-:W-:Y:S01]  /*164a0*/  FMUL.FTZ R93, R33, R6.reuse ;  /* 0x00000006215d7220 */ /* 0x080fe20000410000 */
[----:B------:R-:W-:Y:S01]  /*164b0*/  SEL R0, RZ, 0x1, P1 ;  /* 0x00000001ff007807 */ /* 0x000fe20000800000 */
        /* <DEDUP_REMOVED lines=27> */
[-C--:B0-----:R-:W-:Y:S01]  /*16670*/  FMUL.FTZ R96, R26, R2.reuse ;  /* 0x000000021a607220 */ /* 0x081fe20000410000 */
        /* <DEDUP_REMOVED lines=31> */
[----:B------:R-:W-:Y:S01]  /*16870*/  LOP3.LUT R181, R181, R0, RZ, 0x3c, !PT ;  /* 0x00000000b5b57212 */ /* 0x000fe200078e3cff */
[----:B------:R-:W-:Y:S01]  /*16880*/  VIADD R191, R191, 0x1 ;  /* 0x00000001bfbf7836 */ /* 0x000fe20000000000 */
[----:B-1----:R-:W-:-:S07]  /*16890*/  SEL R174, R174, RZ, P1 ;  /* 0x000000ffaeae7207 */ /* 0x002fce0000800000 */
.L_x_567:
[----:B------:R-:W1:Y:S08]  /*168a0*/  S2UR UR4, SR_CgaCtaId ;  /* 0x00000000000479c3 */ /* 0x000e700000008800 */
[----:B------:R-:W-:Y:S01]  /*168b0*/  BAR.SYNC.DEFER_BLOCKING 0x5, 0x180 ;  /* 0x0146000000007b1d */ /* 0x000fe20000010000 */
[----:B------:R-:W-:-:S05]  /*168c0*/  MOV R2, 0x400 ;  /* 0x0000040000027802 */ /* 0x000fca0000000f00 */
[----:B------:R-:W-:Y:S01]  /*168d0*/  BSSY B0, `(.L_x_646) ;  /* 0x00002db000007945 */ /* 0x000fe20003800000 */
[----:B-1----:R-:W-:-:S05]  /*168e0*/  IMAD.U32 R183, RZ, RZ, UR4 ;  /* 0x00000004ffb77e24 */ /* 0x002fca000f8e00ff */
[----:B------:R-:W-:-:S05]  /*168f0*/  LEA R2, R183, R2, 0x18 ;  /* 0x00000002b7027211 */ /* 0x000fca00078ec0ff */
[----:B------:R1:W2:Y:S01]  /*16900*/  LDS.128 R144, [R2+0x2a8d0] ;  /* 0x02a8d00002907984 */ /* 0x0002a20000000c00 */
[----:B------:R-:W-:Y:S06]  /*16910*/  BAR.ARV 0x4, 0x180 ;  /* 0x0106000000007b1d */ /* 0x000fec0000002000 */
[----:B------:R-:W-:Y:S05]  /*16920*/  @P0 BRA `(.L_x_647) ;  /* 0x00000020006c0947 */ /* 0x000fea0003800000 */
[----:B------:R-:W4:Y:S01]  /*16930*/  LDL R0, [R1+0x70] ;  /* 0x0000700001007983 */ /* 0x000f220000100800 */
[----:B------:R-:W0:Y:S01]  /*16940*/  S2R R3, SR_SWINHI ;  /* 0x0000000000037919 */ /* 0x000e220000002f00 */
[----:B------:R-:W-:Y:S01]  /*16950*/  F2FP.BF16.F32.PACK_AB R32, R95, R94 ;  /* 0x0000005e5f20723e */ /* 0x000fe200000010ff */
[----:B------:R-:W-:Y:S01]  /*16960*/  ULDC.64 UR6, c[0x0][0xc00] ;  /* 0x0003000000067ab9 */ /* 0x000fe20000000a00 */
[----:B------:R-:W-:Y:S01]  /*16970*/  ULDC.64 UR4, c[0x0][0xc08] ;  /* 0x0003020000047ab9 */ /* 0x000fe20000000a00 */
[----:B------:R-:W2:Y:S01]  /*16980*/  LDL R104, [R1+0x6c] ;  /* 0x00006c0001687983 */ /* 0x000ea20000100800 */
[----:B------:R-:W-:Y:S02]  /*16990*/  MOV R72, R2 ;  /* 0x0000000200487202 */ /* 0x000fe40000000f00 */
[----:B0-----:R-:W-:Y:S01]  /*169a0*/  MOV R73, R3 ;  /* 0x0000000300497202 */ /* 0x001fe20000000f00 */
[----:B------:R-:W-:Y:S02]  /*169b0*/  BAR.SYNC.DEFER_BLOCKING 0x1, 0x100 ;  /* 0x0044000000007b1d */ /* 0x000fe40000010000 */
[----:B----4-:R-:W-:-:S03]  /*169c0*/  IMAD.WIDE R8, R0, 0x2, R72 ;  /* 0x0000000200087825 */ /* 0x010fc600078e0248 */
[C---:B------:R-:W-:Y:S02]  /*169d0*/  LOP3.LUT R3, R8.reuse, 0x380, RZ, 0xc0, !PT ;  /* 0x0000038008037812 */ /* 0x040fe400078ec0ff */
[C---:B------:R-:W-:Y:S02]  /*169e0*/  IADD3 R11, P6, R8.reuse, 0x20, RZ ;  /* 0x00000020080b7810 */ /* 0x040fe40007fde0ff */
[----:B------:R-:W-:Y:S02]  /*169f0*/  SHF.R.U64 R3, R3, 0x3, RZ ;  /* 0x0000000303037819 */ /* 0x000fe400000012ff */
[C---:B------:R-:W-:Y:S02]  /*16a00*/  IADD3 R6, P5, R8.reuse, 0x40, RZ ;  /* 0x0000004008067810 */ /* 0x040fe40007fbe0ff */
[C---:B---3--:R-:W-:Y:S02]  /*16a10*/  IADD3 R31, P4, R8.reuse, 0x60, RZ ;  /* 0x00000060081f7810 */ /* 0x048fe40007f9e0ff */
[----:B------:R-:W-:-:S02]  /*16a20*/  IADD3 R33, P3, R8, 0x4000, RZ ;  /* 0x0000400008217810 */ /* 0x000fc40007f7e0ff */
[C---:B------:R-:W-:Y:S02]  /*16a30*/  IADD3 R35, P2, R8.reuse, 0x4020, RZ ;  /* 0x0000402008237810 */ /* 0x040fe40007f5e0ff */
[C---:B------:R-:W-:Y:S02]  /*16a40*/  IADD3 R26, P1, R8.reuse, 0x4040, RZ ;  /* 0x00004040081a7810 */ /* 0x040fe40007f3e0ff */
[----:B------:R-:W-:Y:S02]  /*16a50*/  IADD3 R103, P0, R8, 0x4060, RZ ;  /* 0x0000406008677810 */ /* 0x000fe40007f1e0ff */
[----:B------:R-:W-:Y:S02]  /*16a60*/  LOP3.LUT R8, R3, R8, RZ, 0x3c, !PT ;  /* 0x0000000803087212 */ /* 0x000fe400078e3cff */
[----:B------:R-:W-:Y:S02]  /*16a70*/  LOP3.LUT R0, R11, 0x380, RZ, 0xc0, !PT ;  /* 0x000003800b007812 */ /* 0x000fe400078ec0ff */
[----:B------:R-:W-:-:S02]  /*16a80*/  LOP3.LUT R3, R6, 0x380, RZ, 0xc0, !PT ;  /* 0x0000038006037812 */ /* 0x000fc400078ec0ff */
[----:B------:R-:W-:Y:S02]  /*16a90*/  LOP3.LUT R10, R31, 0x380, RZ, 0xc0, !PT ;  /* 0x000003801f0a7812 */ /* 0x000fe400078ec0ff */
[----:B------:R-:W-:Y:S02]  /*16aa0*/  SHF.R.U64 R0, R0, 0x3, RZ ;  /* 0x0000000300007819 */ /* 0x000fe400000012ff */
[----:B------:R-:W-:Y:S02]  /*16ab0*/  SHF.R.U64 R3, R3, 0x3, RZ ;  /* 0x0000000303037819 */ /* 0x000fe400000012ff */
[----:B------:R-:W-:Y:S02]  /*16ac0*/  LOP3.LUT R14, R33, 0x380, RZ, 0xc0, !PT ;  /* 0x00000380210e7812 */ /* 0x000fe400078ec0ff */
[----:B------:R-:W-:Y:S02]  /*16ad0*/  SHF.R.U64 R10, R10, 0x3, RZ ;  /* 0x000000030a0a7819 */ /* 0x000fe400000012ff */
[----:B------:R-:W-:-:S02]  /*16ae0*/  LOP3.LUT R4, R0, R11, RZ, 0x3c, !PT ;  /* 0x0000000b00047212 */ /* 0x000fc400078e3cff */
[----:B------:R-:W-:Y:S02]  /*16af0*/  LOP3.LUT R6, R3, R6, RZ, 0x3c, !PT ;  /* 0x0000000603067212 */ /* 0x000fe400078e3cff */
[----:B------:R-:W-:Y:S01]  /*16b00*/  LOP3.LUT R0, R35, 0x380, RZ, 0xc0, !PT ;  /* 0x0000038023007812 */ /* 0x000fe200078ec0ff */
[--C-:B------:R-:W-:Y:S01]  /*16b10*/  IMAD.X R5, RZ, RZ, R9.reuse, P6 ;  /* 0x000000ffff057224 */ /* 0x100fe200030e0609 */
[----:B------:R-:W-:Y:S01]  /*16b20*/  SHF.R.U64 R14, R14, 0x3, RZ ;  /* 0x000000030e0e7819 */ /* 0x000fe200000012ff */
[--C-:B------:R-:W-:Y:S01]  /*16b30*/  IMAD.X R7, RZ, RZ, R9.reuse, P5 ;  /* 0x000000ffff077224 */ /* 0x100fe200028e0609 */
[----:B------:R-:W-:Y:S01]  /*16b40*/  LOP3.LUT R3, R26, 0x380, RZ, 0xc0, !PT ;  /* 0x000003801a037812 */ /* 0x000fe200078ec0ff */
[--C-:B------:R-:W-:Y:S01]  /*16b50*/  IMAD.X R13, RZ, RZ, R9.reuse, P4 ;  /* 0x000000ffff0d7224 */ /* 0x100fe200020e0609 */
[----:B------:R-:W-:Y:S01]  /*16b60*/  IADD3.X R15, RZ, R9, RZ, P3, !PT ;  /* 0x00000009ff0f7210 */ /* 0x000fe20001ffe4ff */
[--C-:B------:R-:W-:Y:S01]  /*16b70*/  IMAD.X R25, RZ, RZ, R9.reuse, P2 ;  /* 0x000000ffff197224 */ /* 0x100fe200010e0609 */
[----:B------:R-:W-:Y:S01]  /*16b80*/  LOP3.LUT R12, R10, R31, RZ, 0x3c, !PT ;  /* 0x0000001f0a0c7212 */ /* 0x000fe200078e3cff */
[--C-:B------:R-:W-:Y:S01]  /*16b90*/  IMAD.X R27, RZ, RZ, R9.reuse, P1 ;  /* 0x000000ffff1b7224 */ /* 0x100fe200008e0609 */
[----:B------:R-:W-:Y:S01]  /*16ba0*/  MOV R30, R8 ;  /* 0x00000008001e7202 */ /* 0x000fe20000000f00 */
[----:B------:R-:W-:Y:S01]  /*16bb0*/  IMAD.X R29, RZ, RZ, R9, P0 ;  /* 0x000000ffff1d7224 */ /* 0x000fe200000e0609 */
[----:B------:R-:W-:-:S02]  /*16bc0*/  LOP3.LUT R28, R103, 0x380, RZ, 0xc0, !PT ;  /* 0x00000380671c7812 */ /* 0x000fc400078ec0ff */
[----:B------:R-:W-:Y:S02]  /*16bd0*/  F2FP.BF16.F32.PACK_AB R8, R89, R88 ;  /* 0x000000585908723e */ /* 0x000fe400000010ff */
[----:B------:R-:W-:Y:S02]  /*16be0*/  F2FP.BF16.F32.PACK_AB R9, R97, R96 ;  /* 0x000000606109723e */ /* 0x000fe400000010ff */
[----:B------:R-:W-:Y:S02]  /*16bf0*/  F2FP.BF16.F32.PACK_AB R10, R91, R90 ;  /* 0x0000005a5b0a723e */ /* 0x000fe400000010ff */
[----:B------:R-:W-:Y:S02]  /*16c00*/  F2FP.BF16.F32.PACK_AB R11, R99, R98 ;  /* 0x00000062630b723e */ /* 0x000fe400000010ff */
[----:B------:R-:W-:Y:S02]  /*16c10*/  SHF.R.U64 R0, R0, 0x3, RZ ;  /* 0x0000000300007819 */ /* 0x000fe400000012ff */
[----:B------:R-:W-:-:S02]  /*16c20*/  LOP3.LUT R14, R14, R33, RZ, 0x3c, !PT ;  /* 0x000000210e0e7212 */ /* 0x000fc400078e3cff */
[----:B------:R-:W-:Y:S02]  /*16c30*/  SHF.R.U64 R3, R3, 0x3, RZ ;  /* 0x0000000303037819 */ /* 0x000fe400000012ff */
[----:B------:R-:W-:Y:S01]  /*16c40*/  SHF.R.U64 R28, R28, 0x3, RZ ;  /* 0x000000031c1c7819 */ /* 0x000fe200000012ff */
[----:B------:R0:W-:Y:S01]  /*16c50*/  STSM.16.M88.4 [R30], R8 ;  /* 0x000000081e007844 */ /* 0x0001e20000000200 */
[----:B------:R-:W-:Y:S02]  /*16c60*/  MOV R33, R4 ;  /* 0x0000000400217202 */ /* 0x000fe40000000f00 */
[----:B------:R-:W-:Y:S02]  /*16c70*/  MOV R34, R6 ;  /* 0x0000000600227202 */ /* 0x000fe40000000f00 */
[----:B------:R-:W-:Y:S02]  /*16c80*/  LOP3.LUT R24, R0, R35, RZ, 0x3c, !PT ;  /* 0x0000002300187212 */ /* 0x000fe400078e3cff */
[----:B------:R-:W-:-:S02]  /*16c90*/  F2FP.BF16.F32.PACK_AB R4, R93, R92 ;  /* 0x0000005c5d04723e */ /* 0x000fc400000010ff */
[----:B------:R-:W-:Y:S02]  /*16ca0*/  F2FP.BF16.F32.PACK_AB R5, R101, R100 ;  /* 0x000000646505723e */ /* 0x000fe400000010ff */
[----:B------:R-:W-:Y:S02]  /*16cb0*/  F2FP.BF16.F32.PACK_AB R6, R37, R36 ;  /* 0x000000242506723e */ /* 0x000fe400000010ff */
[----:B------:R-:W-:Y:S02]  /*16cc0*/  F2FP.BF16.F32.PACK_AB R7, R39, R38 ;  /* 0x000000262707723e */ /* 0x000fe400000010ff */
[----:B------:R-:W-:Y:S02]  /*16cd0*/  LOP3.LUT R26, R3, R26, RZ, 0x3c, !PT ;  /* 0x0000001a031a7212 */ /* 0x000fe400078e3cff */
[----:B------:R-:W-:Y:S02]  /*16ce0*/  MOV R35, R12 ;  /* 0x0000000c00237202 */ /* 0x000fe40000000f00 */
[----:B------:R-:W-:-:S02]  /*16cf0*/  MOV R0, R14 ;  /* 0x0000000e00007202 */ /* 0x000fc40000000f00 */
[----:B0-----:R-:W-:Y:S02]  /*16d00*/  F2FP.BF16.F32.PACK_AB R8, R41, R40 ;  /* 0x000000282908723e */ /* 0x001fe400000010ff */
[----:B------:R-:W-:Y:S02]  /*16d10*/  F2FP.BF16.F32.PACK_AB R9, R43, R42 ;  /* 0x0000002a2b09723e */ /* 0x000fe400000010ff */
[----:B------:R-:W-:Y:S02]  /*16d20*/  F2FP.BF16.F32.PACK_AB R10, R45, R44 ;  /* 0x0000002c2d0a723e */ /* 0x000fe400000010ff */
[----:B------:R-:W-:Y:S02]  /*16d30*/  F2FP.BF16.F32.PACK_AB R11, R47, R46 ;  /* 0x0000002e2f0b723e */ /* 0x000fe400000010ff */
[----:B------:R-:W-:Y:S02]  /*16d40*/  LOP3.LUT R28, R28, R103, RZ, 0x3c, !PT ;  /* 0x000000671c1c7212 */ /* 0x000fe400078e3cff */
[----:B------:R-:W-:-:S02]  /*16d50*/  F2FP.BF16.F32.PACK_AB R12, R49, R48 ;  /* 0x00000030310c723e */ /* 0x000fc400000010ff */
[----:B------:R-:W-:Y:S02]  /*16d60*/  F2FP.BF16.F32.PACK_AB R13, R51, R50 ;  /* 0x00000032330d723e */ /* 0x000fe400000010ff */
[----:B------:R-:W-:Y:S02]  /*16d70*/  F2FP.BF16.F32.PACK_AB R14, R53, R52 ;  /* 0x00000034350e723e */ /* 0x000fe400000010ff */
[----:B------:R-:W-:Y:S01]  /*16d80*/  F2FP.BF16.F32.PACK_AB R15, R55, R54 ;  /* 0x00000036370f723e */ /* 0x000fe200000010ff */
[----:B------:R0:W-:Y:S01]  /*16d90*/  STSM.16.M88.4 [R33], R4 ;  /* 0x0000000421007844 */ /* 0x0001e20000000200 */
[----:B------:R-:W-:Y:S02]  /*16da0*/  MOV R3, R24 ;  /* 0x0000001800037202 */ /* 0x000fe40000000f00 */
[----:B------:R-:W-:Y:S01]  /*16db0*/  MOV R103, R26 ;  /* 0x0000001a00677202 */ /* 0x000fe20000000f00 */
[----:B------:R-:W-:Y:S01]  /*16dc0*/  STSM.16.M88.4 [R34], R8 ;  /* 0x0000000822007844 */ /* 0x000fe20000000200 */
[----:B------:R-:W-:-:S02]  /*16dd0*/  F2FP.BF16.F32.PACK_AB R24, R57, R56 ;  /* 0x000000383918723e */ /* 0x000fc400000010ff */
[----:B------:R-:W-:Y:S01]  /*16de0*/  F2FP.BF16.F32.PACK_AB R25, R59, R58 ;  /* 0x0000003a3b19723e */ /* 0x000fe200000010ff */
[----:B------:R3:W-:Y:S01]  /*16df0*/  STSM.16.M88.4 [R35], R12 ;  /* 0x0000000c23007844 */ /* 0x0007e20000000200 */
[----:B------:R-:W-:Y:S02]  /*16e00*/  F2FP.BF16.F32.PACK_AB R26, R61, R60 ;  /* 0x0000003c3d1a723e */ /* 0x000fe400000010ff */
[----:B------:R-:W-:Y:S02]  /*16e10*/  F2FP.BF16.F32.PACK_AB R27, R63, R62 ;  /* 0x0000003e3f1b723e */ /* 0x000fe400000010ff */
[----:B------:R-:W-:Y:S02]  /*16e20*/  MOV R102, R28 ;  /* 0x0000001c00667202 */ /* 0x000fe40000000f00 */
[----:B------:R-:W-:Y:S02]  /*16e30*/  F2FP.BF16.F32.PACK_AB R28, R65, R64 ;  /* 0x00000040411c723e */ /* 0x000fe400000010ff */
[----:B------:R-:W-:-:S02]  /*16e40*/  F2FP.BF16.F32.PACK_AB R29, R67, R66 ;  /* 0x00000042431d723e */ /* 0x000fc400000010ff */
[----:B------:R-:W-:Y:S02]  /*16e50*/  F2FP.BF16.F32.PACK_AB R30, R69, R68 ;  /* 0x00000044451e723e */ /* 0x000fe400000010ff */
[----:B------:R-:W-:Y:S02]  /*16e60*/  F2FP.BF16.F32.PACK_AB R31, R71, R70 ;  /* 0x00000046471f723e */ /* 0x000fe400000010ff */
[----:B0-----:R-:W-:Y:S01]  /*16e70*/  F2FP.BF16.F32.PACK_AB R33, R75, R74 ;  /* 0x0000004a4b21723e */ /* 0x001fe200000010ff */
[----:B---3--:R-:W0:Y:S01]  /*16e80*/  LDC.64 R14, c[0x0][0xba8] ;  /* 0x0002ea00ff0e7b82 */ /* 0x008e220000000a00 */
[----:B------:R-:W-:Y:S02]  /*16e90*/  F2FP.BF16.F32.PACK_AB R34, R77, R76 ;  /* 0x0000004c4d22723e */ /* 0x000fe400000010ff */
[----:B------:R-:W-:Y:S02]  /*16ea0*/  F2FP.BF16.F32.PACK_AB R35, R79, R78 ;  /* 0x0000004e4f23723e */ /* 0x000fe400000010ff */
[----:B------:R-:W-:-:S02]  /*16eb0*/  F2FP.BF16.F32.PACK_AB R4, R81, R80 ;  /* 0x000000505104723e */ /* 0x000fc400000010ff */
[----:B------:R-:W-:Y:S02]  /*16ec0*/  F2FP.BF16.F32.PACK_AB R5, R83, R82 ;  /* 0x000000525305723e */ /* 0x000fe400000010ff */
[----:B------:R-:W-:Y:S02]  /*16ed0*/  F2FP.BF16.F32.PACK_AB R6, R85, R84 ;  /* 0x000000545506723e */ /* 0x000fe400000010ff */
[----:B------:R-:W-:Y:S01]  /*16ee0*/  F2FP.BF16.F32.PACK_AB R7, R87, R86 ;  /* 0x000000565707723e */ /* 0x000fe200000010ff */
[----:B------:R3:W-:Y:S04]  /*16ef0*/  STSM.16.M88.4 [R0], R24 ;  /* 0x0000001800007844 */ /* 0x0007e80000000200 */
[----:B------:R-:W-:Y:S04]  /*16f00*/  STSM.16.M88.4 [R3], R28 ;  /* 0x0000001c03007844 */ /* 0x000fe80000000200 */
[----:B------:R-:W-:Y:S04]  /*16f10*/  STSM.16.M88.4 [R103], R32 ;  /* 0x0000002067007844 */ /* 0x000fe80000000200 */
[----:B------:R4:W-:Y:S01]  /*16f20*/  STSM.16.M88.4 [R102], R4 ;  /* 0x0000000466007844 */ /* 0x0009e20000000200 */
[----:B------:R-:W-:Y:S01]  /*16f30*/  BAR.SYNC.DEFER_BLOCKING 0x1, 0x100 ;  /* 0x0044000000007b1d */ /* 0x000fe20000010000 */
[----:B------:R-:W-:-:S04]  /*16f40*/  ISETP.NE.U32.AND P0, PT, RZ, UR6, PT ;  /* 0x00000006ff007c0c */ /* 0x000fc8000bf05070 */
[----:B------:R-:W-:Y:S02]  /*16f50*/  ISETP.NE.AND.EX P0, PT, RZ, UR7, PT, P0 ;  /* 0x00000007ff007c0c */ /* 0x000fe4000bf05300 */
[----:B------:R-:W-:Y:S01]  /*16f60*/  IADD3 R8, P1, R189, UR6, RZ ;  /* 0x00000006bd087c10 */ /* 0x000fe2000ff3e0ff */
[----:B---3--:R-:W-:-:S03]  /*16f70*/  IMAD.MOV.U32 R0, RZ, RZ, RZ ;  /* 0x000000ffff007224 */ /* 0x008fc600078e00ff */
[----:B------:R-:W-:Y:S01]  /*16f80*/  IADD3.X R9, R190, UR7, RZ, P1, !PT ;  /* 0x00000007be097c10 */ /* 0x000fe20008ffe4ff */
[----:B------:R-:W-:Y:S01]  /*16f90*/  IMAD.MOV.U32 R24, RZ, RZ, 0x9b8 ;  /* 0x000009b8ff187424 */ /* 0x000fe200078e00ff */
[----:B----4-:R-:W3:Y:S05]  /*16fa0*/  LDC R102, c[0x0][0xbe8] ;  /* 0x0002fa00ff667b82 */ /* 0x010eea0000000800 */
[----:B------:R-:W4:Y:S01]  /*16fb0*/  @P0 LDG.E R0, desc[UR56][R8.64] ;  /* 0x0000003808000981 */ /* 0x000f22000c1e1900 */
[----:B------:R-:W-:-:S04]  /*16fc0*/  ISETP.NE.U32.AND P1, PT, RZ, UR4, PT ;  /* 0x00000004ff007c0c */ /* 0x000fc8000bf25070 */
[----:B------:R-:W-:-:S13]  /*16fd0*/  ISETP.NE.AND.EX P1, PT, RZ, UR5, PT, P1 ;  /* 0x00000005ff007c0c */ /* 0x000fda000bf25310 */
[----:B------:R-:W-:Y:S01]  /*16fe0*/  @P1 IADD3 R4, P2, R189, UR4, RZ ;  /* 0x00000004bd041c10 */ /* 0x000fe2000ff5e0ff */
[----:B------:R-:W-:-:S03]  /*16ff0*/  ULDC UR4, c[0x0][0xa88] ;  /* 0x0002a20000047ab9 */ /* 0x000fc60000000800 */
[----:B------:R-:W-:Y:S01]  /*17000*/  @P1 IADD3.X R5, R190, UR5, RZ, P2, !PT ;  /* 0x00000005be051c10 */ /* 0x000fe200097fe4ff */
[----:B------:R-:W-:Y:S01]  /*17010*/  IMAD.U32 R3, RZ, RZ, UR4 ;  /* 0x00000004ff037e24 */ /* 0x000fe2000f8e00ff */
[----:B------:R-:W-:Y:S01]  /*17020*/  ISETP.NE.AND P2, PT, R187, RZ, PT ;  /* 0x000000ffbb00720c */ /* 0x000fe20003f45270 */
[----:B------:R-:W-:-:S03]  /*17030*/  ULDC UR4, c[0x0][0xad4] ;  /* 0x0002b50000047ab9 */ /* 0x000fc60000000800 */
[----:B------:R-:W-:Y:S01]  /*17040*/  SEL R187, R187, UR4, P2 ;  /* 0x00000004bbbb7c07 */ /* 0x000fe20009000000 */
[----:B------:R1:W5:Y:S03]  /*17050*/  @P1 LDG.E R3, desc[UR56][R4.64] ;  /* 0x0000003804031981 */ /* 0x000366000c1e1900 */
[----:B------:R-:W-:-:S04]  /*17060*/  ISETP.GT.AND P3, PT, R187, 0x1, PT ;  /* 0x00000001bb00780c */ /* 0x000fc80003f64270 */
[----:B------:R-:W-:-:S04]  /*17070*/  SEL R24, R24, 0x978, P3 ;  /* 0x0000097818187807 */ /* 0x000fc80001800000 */
[----:B------:R-:W2:Y:S08]  /*17080*/  LDC.64 R6, c[0x0][R24+0x220] ;  /* 0x0000880018067b82 */ /* 0x000eb00000000a00 */
[----:B------:R-:W0:Y:S01]  /*17090*/  LDC.64 R10, c[0x0][R24+0x218] ;  /* 0x00008600180a7b82 */ /* 0x000e220000000a00 */
[----:B---3--:R-:W-:-:S07]  /*170a0*/  ISETP.NE.AND P4, PT, R102, 0x1, PT ;  /* 0x000000016600780c */ /* 0x008fce0003f85270 */
[----:B------:R-:W3:Y:S01]  /*170b0*/  LDC.64 R12, c[0x0][R24+0x228] ;  /* 0x00008a00180c7b82 */ /* 0x000ee20000000a00 */
[----:B------:R-:W-:-:S07]  /*170c0*/  ISETP.NE.U32.AND P2, PT, RZ, UR6, PT ;  /* 0x00000006ff007c0c */ /* 0x000fce000bf45070 */
[----:B-1----:R1:W1:Y:S01]  /*170d0*/  LDC.64 R4, c[0x0][R24+0x210] ;  /* 0x0000840018047b82 */ /* 0x0022620000000a00 */
[----:B------:R-:W-:-:S07]  /*170e0*/  ISETP.NE.AND.EX P2, PT, RZ, UR7, PT, P2 ;  /* 0x00000007ff007c0c */ /* 0x000fce000bf45320 */
[----:B------:R-:W1:Y:S01]  /*170f0*/  @P4 LDC R26, c[0x0][0xbec] ;  /* 0x0002fb00ff1a4b82 */ /* 0x000e620000000800 */
[----:B------:R-:W-:-:S07]  /*17100*/  SEL R188, R188, RZ, !P2 ;  /* 0x000000ffbcbc7207 */ /* 0x000fce0005000000 */
[----:B------:R-:W1:Y:S01]  /*17110*/  @P4 LDC R33, c[0x0][0xbf0] ;  /* 0x0002fc00ff214b82 */ /* 0x000e620000000800 */
[----:B------:R-:W-:Y:S01]  /*17120*/  SEL R25, R216, RZ, !P2 ;  /* 0x000000ffd8197207 */ /* 0x000fe20005000000 */
[----:B--2---:R-:W-:-:S06]  /*17130*/  IMAD R7, R7, R188, RZ ;  /* 0x000000bc07077224 */ /* 0x004fcc00078e02ff */
[----:B0-----:R-:W0:Y:S01]  /*17140*/  @!P3 LDC R14, c[0x0][0xb50] ;  /* 0x0002d400ff0ebb82 */ /* 0x001e220000000800 */
[C---:B------:R-:W-:Y:S02]  /*17150*/  IMAD R31, R6.reuse, R25, R7 ;  /* 0x00000019061f7224 */ /* 0x040fe400078e0207 */
[----:B------:R-:W-:-:S05]  /*17160*/  IMAD.WIDE.U32 R6, R6, R188, RZ ;  /* 0x000000bc06067225 */ /* 0x000fca00078e00ff */
[----:B------:R-:W2:Y:S01]  /*17170*/  @!P3 LDC R15, c[0x0][0xb54] ;  /* 0x0002d500ff0fbb82 */ /* 0x000ea20000000800 */
[-C--:B------:R-:W-:Y:S02]  /*17180*/  IMAD R29, R11, R162.reuse, RZ ;  /* 0x000000a20b1d7224 */ /* 0x080fe400078e02ff */
[----:B------:R-:W-:-:S04]  /*17190*/  IMAD.WIDE.U32 R10, R10, R162, RZ ;  /* 0x000000a20a0a7225 */ /* 0x000fc800078e00ff */
[----:B------:R-:W-:Y:S01]  /*171a0*/  IMAD R25, R192, 0x80, R104 ;  /* 0x00000080c0197824 */ /* 0x000fe200078e0268 */
[----:B------:R-:W-:Y:S01]  /*171b0*/  SEL R27, R200, RZ, P3 ;  /* 0x000000ffc81b7207 */ /* 0x000fe20001800000 */
[----:B------:R-:W-:Y:S02]  /*171c0*/  IMAD.IADD R28, R11, 0x1, R29 ;  /* 0x000000010b1c7824 */ /* 0x000fe400078e021d */
[----:B------:R-:W-:Y:S02]  /*171d0*/  IMAD.IADD R11, R7, 0x1, R31 ;  /* 0x00000001070b7824 */ /* 0x000fe400078e021f */
[----:B------:R-:W-:Y:S02]  /*171e0*/  IMAD.MOV.U32 R7, RZ, RZ, R25 ;  /* 0x000000ffff077224 */ /* 0x000fe400078e0019 */
[-C--:B---3--:R-:W-:Y:S02]  /*171f0*/  IMAD R29, R13, R27.reuse, RZ ;  /* 0x0000001b0d1d7224 */ /* 0x088fe400078e02ff */
[----:B------:R-:W-:-:S04]  /*17200*/  IMAD.WIDE.U32 R12, R12, R27, RZ ;  /* 0x0000001b0c0c7225 */ /* 0x000fc800078e00ff */
[----:B------:R-:W-:Y:S01]  /*17210*/  IMAD.IADD R29, R13, 0x1, R29 ;  /* 0x000000010d1d7824 */ /* 0x000fe200078e021d */
[--C-:B----4-:R-:W-:Y:S01]  /*17220*/  IADD3 R10, P2, P5, R6, R10, R0.reuse ;  /* 0x0000000a060a7210 */ /* 0x110fe20007d5e000 */
[----:B-1----:R-:W-:Y:S01]  /*17230*/  @P4 IMAD.HI.U32 R6, R25, R26, RZ ;  /* 0x0000001a19064227 */ /* 0x002fe200078e00ff */
[----:B------:R-:W-:-:S04]  /*17240*/  SHF.R.S32.HI R103, RZ, 0x1f, R0 ;  /* 0x0000001fff677819 */ /* 0x000fc80000011400 */
[----:B------:R-:W-:Y:S02]  /*17250*/  @P4 SHF.R.U32.HI R7, RZ, R33, R6 ;  /* 0x00000021ff074219 */ /* 0x000fe40000011606 */
[----:B------:R-:W-:-:S03]  /*17260*/  IADD3.X R11, R11, R28, R103, P2, P5 ;  /* 0x0000001c0b0b7210 */ /* 0x000fc600017ea467 */
[--C-:B------:R-:W-:Y:S01]  /*17270*/  IMAD.MOV R24, RZ, RZ, -R7.reuse ;  /* 0x000000ffff187224 */ /* 0x100fe200078e0a07 */
[----:B------:R-:W-:Y:S02]  /*17280*/  IADD3 R12, P2, P5, R7, R10, R12 ;  /* 0x0000000a070c7210 */ /* 0x000fe40007d5e00c */
[----:B------:R-:W-:Y:S01]  /*17290*/  SHF.R.S32.HI R6, RZ, 0x1f, R7 ;  /* 0x0000001fff067819 */ /* 0x000fe20000011407 */
[----:B------:R-:W-:-:S03]  /*172a0*/  IMAD R7, R102, R24, R25 ;  /* 0x0000001866077224 */ /* 0x000fc600078e0219 */
[----:B------:R-:W-:Y:S01]  /*172b0*/  IADD3.X R13, R6, R11, R29, P2, P5 ;  /* 0x0000000b060d7210 */ /* 0x000fe200017ea41d */
[-C--:B------:R-:W-:Y:S01]  /*172c0*/  IMAD R5, R5, R7.reuse, RZ ;  /* 0x0000000705057224 */ /* 0x080fe200078e02ff */
[----:B------:R-:W-:Y:S01]  /*172d0*/  SHF.R.S32.HI R11, RZ, 0x1f, R7 ;  /* 0x0000001fff0b7819 */ /* 0x000fe20000011407 */
[----:B------:R-:W-:-:S04]  /*172e0*/  IMAD.WIDE.U32 R12, R4, R7, R12 ;  /* 0x00000007040c7225 */ /* 0x000fc800078e000c */
[----:B------:R-:W-:Y:S01]  /*172f0*/  IMAD R5, R4, R11, R5 ;  /* 0x0000000b04057224 */ /* 0x000fe200078e0205 */
[----:B0-----:R-:W-:-:S03]  /*17300*/  LEA R14, P2, R12, R14, 0x2 ;  /* 0x0000000e0c0e7211 */ /* 0x001fc600078410ff */
[----:B------:R-:W-:-:S05]  /*17310*/  IMAD.IADD R4, R13, 0x1, R5 ;  /* 0x000000010d047824 */ /* 0x000fca00078e0205 */
[----:B--2---:R-:W-:Y:S01]  /*17320*/  LEA.HI.X R15, R12, R15, R4, 0x2, P2 ;  /* 0x0000000f0c0f7211 */ /* 0x004fe200010f1404 */
[----:B------:R-:W-:Y:S06]  /*17330*/  @P1 BRA `(.L_x_648) ;  /* 0x0000000000101947 */ /* 0x000fec0003800000 */
[----:B------:R-:W-:Y:S05]  /*17340*/  @!P0 BRA `(.L_x_648) ;  /* 0x00000000000c8947 */ /* 0x000fea0003800000 */
[----:B------:R-:W2:Y:S04]  /*17350*/  LDG.E R4, desc[UR56][R8.64] ;  /* 0x0000003808047981 */ /* 0x000ea8000c1e1900 */
[----:B-----5:R-:W2:Y:S02]  /*17360*/  LDG.E R3, desc[UR56][R8.64+0x4] ;  /* 0x0000043808037981 */ /* 0x020ea4000c1e1900 */
[----:B--2---:R-:W-:-:S07]  /*17370*/  IMAD.IADD R3, R3, 0x1, -R4 ;  /* 0x0000000103037824 */ /* 0x004fce00078e0a04 */
.L_x_648:
[----:B------:R-:W2:Y:S01]  /*17380*/  LDL R8, [R1+0x68] ;  /* 0x0000680001087983 */ /* 0x000ea20000100800 */
[----:B-----5:R-:W-:Y:S01]  /*17390*/  IMAD R3, R3, R102, RZ ;  /* 0x0000006603037224 */ /* 0x020fe200078e02ff */
[----:B------:R-:W-:Y:S02]  /*173a0*/  LOP3.LUT P0, RZ, R220, 0x3, RZ, 0xc0, !PT ;  /* 0x00000003dcff7812 */ /* 0x000fe4000780c0ff */
[----:B------:R-:W-:Y:S04]  /*173b0*/  SHFL.IDX PT, R4, R14, RZ, 0x1c1f ;  /* 0x001c1fff0e047589 */ /* 0x000fe800000e0000 */
[----:B------:R-:W0:Y:S04]  /*173c0*/  SHFL.IDX PT, R5, R15, RZ, 0x1c1f ;  /* 0x001c1fff0f057589 */ /* 0x000e2800000e0000 */
[----:B------:R-:W-:Y:S04]  /*173d0*/  SHFL.IDX PT, R6, R14, 0x1, 0x1c1f ;  /* 0x003c1f000e067f89 */ /* 0x000fe800000e0000 */
[----:B------:R-:W1:Y:S01]  /*173e0*/  SHFL.IDX PT, R7, R15, 0x1, 0x1c1f ;  /* 0x003c1f000f077f89 */ /* 0x000e6200000e0000 */
[----:B--2---:R-:W-:-:S04]  /*173f0*/  IMAD R8, R192, 0x80, R8 ;  /* 0x00000080c0087824 */ /* 0x004fc800078e0208 */
[C---:B------:R-:W-:Y:S01]  /*17400*/  VIADD R12, R8.reuse, 0x8 ;  /* 0x00000008080c7836 */ /* 0x040fe20000000000 */
[----:B------:R-:W-:-:S04]  /*17410*/  ISETP.GE.OR P1, PT, R8, R3, P0 ;  /* 0x000000030800720c */ /* 0x000fc80000726670 */
[----:B------:R-:W-:-:S09]  /*17420*/  ISETP.GE.OR P0, PT, R12, R3, P0 ;  /* 0x000000030c00720c */ /* 0x000fd20000706670 */
[----:B0-----:R0:W-:Y:S04]  /*17430*/  @!P1 ST.E desc[UR56][R4.64], R21 ;  /* 0x0000001504009985 */ /* 0x0011e8000c101938 */
[----:B-1----:R0:W-:Y:S01]  /*17440*/  @!P0 ST.E desc[UR56][R6.64], R20 ;  /* 0x0000001406008985 */ /* 0x0021e2000c101938 */
[----:B------:R-:W-:Y:S05]  /*17450*/  @P3 BRA `(.L_x_649) ;  /* 0x0000000800843947 */ /* 0x000fea0003800000 */
[----:B0-----:R-:W-:Y:S01]  /*17460*/  LEA R5, R217, R184, 0x6 ;  /* 0x000000b8d9057211 */ /* 0x001fe200078e30ff */
[----:B------:R-:W0:Y:S01]  /*17470*/  @P4 LDC R49, c[0x0][0xbec] ;  /* 0x0002fb00ff314b82 */ /* 0x000e220000000800 */
[----:B------:R-:W-:-:S03]  /*17480*/  ULDC.64 UR4, c[0x0][0xaa0] ;  /* 0x0002a80000047ab9 */ /* 0x000fc60000000a00 */
[----:B------:R-:W-:-:S04]  /*17490*/  IMAD.WIDE R72, R5, 0x2, R72 ;  /* 0x0000000205487825 */ /* 0x000fc800078e0248 */
[----:B------:R-:W1:Y:S01]  /*174a0*/  @P4 LDC R51, c[0x0][0xbf0] ;  /* 0x0002fc00ff334b82 */ /* 0x000e620000000800 */
[C---:B------:R-:W-:Y:S01]  /*174b0*/  IADD3 R9, P6, R72.reuse, 0x1000, RZ ;  /* 0x0000100048097810 */ /* 0x040fe20007fde0ff */
[----:B------:R-:W-:Y:S01]  /*174c0*/  IMAD R103, R103, UR4, RZ ;  /* 0x0000000467677c24 */ /* 0x000fe2000f8e02ff */
[----:B------:R-:W-:Y:S02]  /*174d0*/  IADD3 R13, P5, R72, 0x2000, RZ ;  /* 0x00002000480d7810 */ /* 0x000fe40007fbe0ff */
[----:B------:R-:W-:Y:S01]  /*174e0*/  LOP3.LUT R8, R9, 0x380, RZ, 0xc0, !PT ;  /* 0x0000038009087812 */ /* 0x000fe200078ec0ff */
[----:B------:R-:W-:Y:S01]  /*174f0*/  IMAD R103, R0, UR5, R103 ;  /* 0x0000000500677c24 */ /* 0x000fe2000f8e0267 */
[----:B------:R-:W-:Y:S01]  /*17500*/  IADD3 R25, P3, R72, 0x3000, RZ ;  /* 0x0000300048197810 */ /* 0x000fe20007f7e0ff */
[----:B------:R-:W-:Y:S01]  /*17510*/  IMAD.WIDE.U32 R20, R0, UR4, RZ ;  /* 0x0000000400147c25 */ /* 0x000fe2000f8e00ff */
[----:B------:R-:W-:Y:S01]  /*17520*/  SHF.R.U64 R8, R8, 0x3, RZ ;  /* 0x0000000308087819 */ /* 0x000fe200000012ff */
[----:B------:R-:W-:Y:S01]  /*17530*/  ULDC.64 UR4, c[0x0][0xae8] ;  /* 0x0002ba0000047ab9 */ /* 0x000fe20000000a00 */
[----:B------:R-:W-:Y:S01]  /*17540*/  IADD3 R29, P2, R72, 0x4000, RZ ;  /* 0x00004000481d7810 */ /* 0x000fe20007f5e0ff */
[----:B------:R-:W-:Y:S01]  /*17550*/  IMAD R45, R186, 0x20, R217 ;  /* 0x00000020ba2d7824 */ /* 0x000fe200078e02d9 */
[----:B------:R-:W-:Y:S01]  /*17560*/  LOP3.LUT R8, R8, R9, RZ, 0x3c, !PT ;  /* 0x0000000908087212 */ /* 0x000fe200078e3cff */
[----:B------:R-:W-:Y:S01]  /*17570*/  IMAD.IADD R21, R21, 0x1, R103 ;  /* 0x0000000115157824 */ /* 0x000fe200078e0267 */
[----:B------:R-:W-:Y:S01]  /*17580*/  IADD3 R33, P1, R72, 0x5000, RZ ;  /* 0x0000500048217810 */ /* 0x000fe20007f3e0ff */
[----:B------:R-:W-:Y:S01]  /*17590*/  IMAD R44, R192, 0x80, R45 ;  /* 0x00000080c02c7824 */ /* 0x000fe200078e022d */
[C---:B------:R-:W-:Y:S01]  /*175a0*/  IADD3 R37, P0, R72.reuse, 0x6000, RZ ;  /* 0x0000600048257810 */ /* 0x040fe20007f1e0ff */
[----:B------:R-:W-:Y:S01]  /*175b0*/  IMAD.X R9, RZ, RZ, R73, P6 ;  /* 0x000000ffff097224 */ /* 0x000fe200030e0649 */
[----:B------:R-:W-:Y:S01]  /*175c0*/  IADD3 R5, P6, R72, 0x7000, RZ ;  /* 0x0000700048057810 */ /* 0x000fe20007fde0ff */
[----:B------:R-:W-:Y:S01]  /*175d0*/  IMAD.WIDE.U32 R20, R162, UR4, R20 ;  /* 0x00000004a2147c25 */ /* 0x000fe2000f8e0014 */
[----:B------:R-:W-:-:S02]  /*175e0*/  SHF.R.S32.HI R47, RZ, 0x1f, R188 ;  /* 0x0000001fff2f7819 */ /* 0x000fc400000114bc */
[----:B------:R-:W-:Y:S01]  /*175f0*/  LOP3.LUT R12, R13, 0x380, RZ, 0xc0, !PT ;  /* 0x000003800d0c7812 */ /* 0x000fe200078ec0ff */
[----:B0-----:R-:W-:Y:S01]  /*17600*/  @P4 IMAD.HI.U32 R0, R44, R49, RZ ;  /* 0x000000312c004227 */ /* 0x001fe200078e00ff */
[----:B------:R-:W-:Y:S01]  /*17610*/  LOP3.LUT R24, R25, 0x380, RZ, 0xc0, !PT ;  /* 0x0000038019187812 */ /* 0x000fe200078ec0ff */
[----:B------:R-:W5:Y:S01]  /*17620*/  LD.E.128 R8, desc[UR56][R8.64] ;  /* 0x0000003808087980 */ /* 0x000f62000c101d00 */
[----:B------:R-:W-:Y:S01]  /*17630*/  LOP3.LUT R28, R29, 0x380, RZ, 0xc0, !PT ;  /* 0x000003801d1c7812 */ /* 0x000fe200078ec0ff */
[----:B------:R-:W-:Y:S01]  /*17640*/  IMAD R21, R162, UR5, R21 ;  /* 0x00000005a2157c24 */ /* 0x000fe2000f8e0215 */
[----:B------:R-:W-:Y:S01]  /*17650*/  LOP3.LUT R32, R33, 0x380, RZ, 0xc0, !PT ;  /* 0x0000038021207812 */ /* 0x000fe200078ec0ff */
[----:B------:R-:W-:Y:S01]  /*17660*/  ULDC.64 UR4, c[0x0][0xaf0] ;  /* 0x0002bc0000047ab9 */ /* 0x000fe20000000a00 */
[----:B------:R-:W-:Y:S01]  /*17670*/  LOP3.LUT R36, R37, 0x380, RZ, 0xc0, !PT ;  /* 0x0000038025247812 */ /* 0x000fe200078ec0ff */
[----:B------:R-:W-:Y:S01]  /*17680*/  IMAD.MOV.U32 R45, RZ, RZ, R44 ;  /* 0x000000ffff2d7224 */ /* 0x000fe200078e002c */
[----:B------:R-:W-:-:S02]  /*17690*/  LOP3.LUT R4, R5, 0x380, RZ, 0xc0, !PT ;  /* 0x0000038005047812 */ /* 0x000fc400078ec0ff */
[----:B------:R-:W-:Y:S01]  /*176a0*/  LOP3.LUT R7, R72, 0x380, RZ, 0xc0, !PT ;  /* 0x0000038048077812 */ /* 0x000fe200078ec0ff */
[----:B------:R-:W-:Y:S01]  /*176b0*/  IMAD R47, R47, UR4, RZ ;  /* 0x000000042f2f7c24 */ /* 0x000fe2000f8e02ff */
[----:B------:R-:W-:Y:S01]  /*176c0*/  SHF.R.U64 R12, R12, 0x3, RZ ;  /* 0x000000030c0c7819 */ /* 0x000fe200000012ff */
[----:B------:R-:W-:Y:S01]  /*176d0*/  IMAD.X R41, RZ, RZ, R73, P6 ;  /* 0x000000ffff297224 */ /* 0x000fe200030e0649 */
[----:B------:R-:W-:Y:S02]  /*176e0*/  SHF.R.U64 R24, R24, 0x3, RZ ;  /* 0x0000000318187819 */ /* 0x000fe400000012ff */
[----:B------:R-:W-:Y:S02]  /*176f0*/  SHF.R.U64 R28, R28, 0x3, RZ ;  /* 0x000000031c1c7819 */ /* 0x000fe400000012ff */
[----:B------:R-:W-:Y:S02]  /*17700*/  SHF.R.U64 R32, R32, 0x3, RZ ;  /* 0x0000000320207819 */ /* 0x000fe400000012ff */
[----:B------:R-:W-:-:S02]  /*17710*/  SHF.R.U64 R36, R36, 0x3, RZ ;  /* 0x0000000324247819 */ /* 0x000fc400000012ff */
[----:B-1----:R-:W-:Y:S02]  /*17720*/  @P4 SHF.R.U32.HI R45, RZ, R51, R0 ;  /* 0x00000033ff2d4219 */ /* 0x002fe40000011600 */
[----:B------:R-:W-:Y:S02]  /*17730*/  SHF.R.U64 R4, R4, 0x3, RZ ;  /* 0x0000000304047819 */ /* 0x000fe400000012ff */
[----:B------:R-:W-:Y:S01]  /*17740*/  SHF.R.U64 R7, R7, 0x3, RZ ;  /* 0x0000000307077819 */ /* 0x000fe200000012ff */
[----:B------:R-:W-:Y:S01]  /*17750*/  IMAD R47, R188, UR5, R47 ;  /* 0x00000005bc2f7c24 */ /* 0x000fe2000f8e022f */
[----:B------:R-:W-:Y:S01]  /*17760*/  LOP3.LUT R12, R12, R13, RZ, 0x3c, !PT ;  /* 0x0000000d0c0c7212 */ /* 0x000fe200078e3cff */
[----:B------:R-:W-:Y:S01]  /*17770*/  IMAD.WIDE.U32 R20, R188, UR4, R20 ;  /* 0x00000004bc147c25 */ /* 0x000fe2000f8e0014 */
[----:B------:R-:W-:Y:S01]  /*17780*/  LOP3.LUT R24, R24, R25, RZ, 0x3c, !PT ;  /* 0x0000001918187212 */ /* 0x000fe200078e3cff */
[----:B------:R-:W-:Y:S01]  /*17790*/  ULDC.64 UR4, c[0x0][0xae0] ;  /* 0x0002b80000047ab9 */ /* 0x000fe20000000a00 */
[----:B------:R-:W-:Y:S01]  /*177a0*/  LOP3.LUT R28, R28, R29, RZ, 0x3c, !PT ;  /* 0x0000001d1c1c7212 */ /* 0x000fe200078e3cff */
[--C-:B------:R-:W-:Y:S01]  /*177b0*/  IMAD.X R13, RZ, RZ, R73.reuse, P5 ;  /* 0x000000ffff0d7224 */ /* 0x100fe200028e0649 */
[----:B------:R-:W-:Y:S01]  /*177c0*/  LOP3.LUT R32, R32, R33, RZ, 0x3c, !PT ;  /* 0x0000002120207212 */ /* 0x000fe200078e3cff */
[--C-:B------:R-:W-:Y:S01]  /*177d0*/  IMAD.X R25, RZ, RZ, R73.reuse, P3 ;  /* 0x000000ffff197224 */ /* 0x100fe200018e0649 */
[----:B------:R-:W-:Y:S01]  /*177e0*/  LOP3.LUT R36, R36, R37, RZ, 0x3c, !PT ;  /* 0x0000002524247212 */ /* 0x000fe200078e3cff */
[----:B------:R-:W-:Y:S01]  /*177f0*/  IMAD.X R29, RZ, RZ, R73, P2 ;  /* 0x000000ffff1d7224 */ /* 0x000fe200010e0649 */
[----:B------:R-:W-:Y:S01]  /*17800*/  SHF.R.S32.HI R0, RZ, 0x1f, R45 ;  /* 0x0000001fff007819 */ /* 0x000fe2000001142d */
[--C-:B------:R-:W-:Y:S01]  /*17810*/  IMAD.X R33, RZ, RZ, R73.reuse, P1 ;  /* 0x000000ffff217224 */ /* 0x100fe200008e0649 */
[----:B------:R-:W-:Y:S01]  /*17820*/  LOP3.LUT R40, R4, R5, RZ, 0x3c, !PT ;  /* 0x0000000504287212 */ /* 0x000fe200078e3cff */
[----:B------:R-:W-:Y:S01]  /*17830*/  IMAD.X R37, RZ, RZ, R73, P0 ;  /* 0x000000ffff257224 */ /* 0x000fe200000e0649 */
[----:B------:R-:W-:Y:S01]  /*17840*/  LOP3.LUT R72, R7, R72, RZ, 0x3c, !PT ;  /* 0x0000004807487212 */ /* 0x000fe200078e3cff */
[----:B------:R-:W-:Y:S01]  /*17850*/  IMAD.MOV R49, RZ, RZ, -R45 ;  /* 0x000000ffff317224 */ /* 0x000fe200078e0a2d */
[----:B------:R-:W5:Y:S01]  /*17860*/  LD.E.128 R12, desc[UR56][R12.64] ;  /* 0x000000380c0c7980 */ /* 0x000f62000c101d00 */
[----:B------:R-:W-:-:S02]  /*17870*/  IMAD.IADD R21, R21, 0x1, R47 ;  /* 0x0000000115157824 */ /* 0x000fc400078e022f */
[----:B------:R-:W-:Y:S01]  /*17880*/  IMAD R0, R0, UR4, RZ ;  /* 0x0000000400007c24 */ /* 0x000fe2000f8e02ff */
[----:B------:R0:W5:Y:S01]  /*17890*/  LD.E.128 R4, desc[UR56][R72.64] ;  /* 0x0000003848047980 */ /* 0x000162000c101d00 */
[----:B------:R-:W-:-:S03]  /*178a0*/  IMAD R47, R102, R49, R44 ;  /* 0x00000031662f7224 */ /* 0x000fc600078e022c */
[----:B------:R-:W5:Y:S01]  /*178b0*/  LD.E.128 R24, desc[UR56][R24.64] ;  /* 0x0000003818187980 */ /* 0x000f62000c101d00 */
[----:B------:R-:W-:-:S03]  /*178c0*/  IMAD R49, R45, UR5, R0 ;  /* 0x000000052d317c24 */ /* 0x000fc6000f8e0200 */
[----:B------:R-:W5:Y:S01]  /*178d0*/  LD.E.128 R28, desc[UR56][R28.64] ;  /* 0x000000381c1c7980 */ /* 0x000f62000c101d00 */
[----:B------:R-:W-:-:S03]  /*178e0*/  SHF.R.S32.HI R0, RZ, 0x1f, R47 ;  /* 0x0000001fff007819 */ /* 0x000fc6000001142f */
[----:B------:R-:W5:Y:S04]  /*178f0*/  LD.E.128 R32, desc[UR56][R32.64] ;  /* 0x0000003820207980 */ /* 0x000f68000c101d00 */
[----:B------:R-:W5:Y:S04]  /*17900*/  LD.E.128 R36, desc[UR56][R36.64] ;  /* 0x0000003824247980 */ /* 0x000f68000c101d00 */
[----:B------:R-:W5:Y:S01]  /*17910*/  LD.E.128 R40, desc[UR56][R40.64] ;  /* 0x0000003828287980 */ /* 0x000f62000c101d00 */
[----:B------:R-:W-:Y:S01]  /*17920*/  IMAD.WIDE.U32 R20, R45, UR4, R20 ;  /* 0x000000042d147c25 */ /* 0x000fe2000f8e0014 */
[----:B------:R-:W-:Y:S01]  /*17930*/  ULDC.64 UR4, c[0x0][0xad8] ;  /* 0x0002b60000047ab9 */ /* 0x000fe20000000a00 */
[----:B------:R-:W-:Y:S01]  /*17940*/  @!PT LDS RZ, [RZ] ;  /* 0x00000000fffff984 */ /* 0x000fe20000000800 */
[----:B------:R-:W-:Y:S01]  /*17950*/  @!PT LDS RZ, [RZ] ;  /* 0x00000000fffff984 */ /* 0x000fe20000000800 */
[----:B------:R-:W-:Y:S01]  /*17960*/  @!PT LDS RZ, [RZ] ;  /* 0x00000000fffff984 */ /* 0x000fe20000000800 */
[----:B------:R-:W-:Y:S01]  /*17970*/  @!PT LDS RZ, [RZ] ;  /* 0x00000000fffff984 */ /* 0x000fe20000000800 */
[----:B------:R1:W-:Y:S06]  /*17980*/  MEMBAR.ALL.CTA ;  /* 0x0000000000007992 */ /* 0x0003ec0000008000 */
[----:B-1----:R-:W1:Y:S01]  /*17990*/  FENCE.VIEW.ASYNC.S ;  /* 0x00000000000073c6 */ /* 0x002e620000000000 */
[----:B------:R-:W-:-:S02]  /*179a0*/  IMAD R48, R192, 0x80, R217 ;  /* 0x00000080c0307824 */ /* 0x000fc400078e02d9 */
[----:B------:R-:W-:Y:S02]  /*179b0*/  IMAD.IADD R21, R21, 0x1, R49 ;  /* 0x0000000115157824 */ /* 0x000fe400078e0231 */
[----:B------:R-:W-:Y:S02]  /*179c0*/  IMAD R44, R0, UR4, RZ ;  /* 0x00000004002c7c24 */ /* 0x000fe4000f8e02ff */
[C---:B------:R-:W-:Y:S02]  /*179d0*/  VIADD R0, R48.reuse, 0x20 ;  /* 0x0000002030007836 */ /* 0x040fe40000000000 */
[C---:B------:R-:W-:Y:S02]  /*179e0*/  IMAD R45, R47.reuse, UR5, R44 ;  /* 0x000000052f2d7c24 */ /* 0x040fe4000f8e022c */
[----:B------:R-:W-:Y:S01]  /*179f0*/  IMAD.WIDE.U32 R20, R47, UR4, R20 ;  /* 0x000000042f147c25 */ /* 0x000fe2000f8e0014 */
[-C--:B------:R-:W-:Y:S01]  /*17a00*/  ISETP.GE.AND P2, PT, R48, R3.reuse, PT ;  /* 0x000000033000720c */ /* 0x080fe20003f46270 */
[----:B------:R-:W-:Y:S01]  /*17a10*/  ULDC.64 UR4, c[0x0][0xa80] ;  /* 0x0002a00000047ab9 */ /* 0x000fe20000000a00 */
[----:B------:R-:W-:Y:S01]  /*17a20*/  ISETP.GE.AND P0, PT, R0, R3, PT ;  /* 0x000000030000720c */ /* 0x000fe20003f06270 */
[----:B------:R-:W-:Y:S01]  /*17a30*/  IMAD.IADD R21, R21, 0x1, R45 ;  /* 0x0000000115157824 */ /* 0x000fe200078e022d */
[----:B------:R-:W-:-:S02]  /*17a40*/  IADD3 R0, R2, 0x2a820, RZ ;  /* 0x0002a82002007810 */ /* 0x000fc40007ffe0ff */
[----:B------:R-:W-:Y:S01]  /*17a50*/  LEA R46, P3, R20, UR4, 0x1 ;  /* 0x00000004142e7c11 */ /* 0x000fe2000f8608ff */
[----:B------:R-:W-:Y:S01]  /*17a60*/  VIADD R44, R48, 0x40 ;  /* 0x00000040302c7836 */ /* 0x000fe20000000000 */
[----:B------:R-:W-:Y:S02]  /*17a70*/  PRMT R0, RZ, 0x654, R0 ;  /* 0x00000654ff007816 */ /* 0x000fe40000000000 */
[----:B------:R-:W-:Y:S01]  /*17a80*/  LEA.HI.X R47, R20, UR5, R21, 0x1, P3 ;  /* 0x00000005142f7c11 */ /* 0x000fe200098f0c15 */
[----:B------:R-:W-:Y:S01]  /*17a90*/  BSSY B1, `(.L_x_650) ;  /* 0x0000011000017945 */ /* 0x000fe20003800000 */
[----:B------:R-:W-:Y:S01]  /*17aa0*/  ISETP.GE.AND P1, PT, R44, R3, PT ;  /* 0x000000032c00720c */ /* 0x000fe20003f26270 */
[----:B-1----:R1:W-:Y:S01]  /*17ab0*/  SYNCS.ARRIVE.TRANS64.RED.A1T0 RZ, [R0+URZ], RZ ;  /* 0x000000ff00ff79a7 */ /* 0x0023e2000810043f */
[----:B------:R0:W2:Y:S01]  /*17ac0*/  SHFL.IDX PT, R44, R46, RZ, 0x181f ;  /* 0x00181fff2e2c7589 */ /* 0x0000a200000e0000 */
[----:B------:R-:W-:Y:S02]  /*17ad0*/  SHF.R.S32.HI R104, RZ, 0x1f, R185 ;  /* 0x0000001fff687819 */ /* 0x000fe400000114b9 */
[----:B------:R-:W-:Y:S01]  /*17ae0*/  SHF.R.S32.HI R105, RZ, 0x1f, R184 ;  /* 0x0000001fff697819 */ /* 0x000fe200000114b8 */
[----:B-1----:R0:W1:Y:S01]  /*17af0*/  SHFL.IDX PT, R0, R47, RZ, 0x181f ;  /* 0x00181fff2f007589 */ /* 0x00206200000e0000 */
[----:B------:R-:W-:Y:S06]  /*17b00*/  @P2 BRA `(.L_x_651) ;  /* 0x0000000000242947 */ /* 0x000fec0003800000 */
[----:B------:R-:W-:Y:S02]  /*17b10*/  ULDC UR4, c[0x0][0xac8] ;  /* 0x0002b20000047ab9 */ /* 0x000fe40000000800 */
[----:B------:R-:W-:Y:S02]  /*17b20*/  ISETP.GE.AND P2, PT, R184, UR4, PT ;  /* 0x00000004b8007c0c */ /* 0x000fe4000bf46270 */
[----:B------:R-:W-:-:S11]  /*17b30*/  ISETP.GE.AND P3, PT, R185, UR4, PT ;  /* 0x00000004b9007c0c */ /* 0x000fd6000bf66270 */
[CC--:B--2---:R-:W-:Y:S02]  /*17b40*/  @!P2 LEA R20, P4, R184.reuse, R44.reuse, 0x1 ;  /* 0x0000002cb814a211 */ /* 0x0c4fe400078808ff */
[C---:B------:R-:W-:Y:S02]  /*17b50*/  @!P3 LEA R44, P5, R185.reuse, R44, 0x1 ;  /* 0x0000002cb92cb211 */ /* 0x040fe400078a08ff */
[-C--:B-1----:R-:W-:Y:S02]  /*17b60*/  @!P2 LEA.HI.X R21, R184, R0.reuse, R105, 0x1, P4 ;  /* 0x00000000b815a211 */ /* 0x082fe400020f0c69 */
[----:B------:R-:W-:-:S03]  /*17b70*/  @!P3 LEA.HI.X R45, R185, R0, R104, 0x1, P5 ;  /* 0x00000000b92db211 */ /* 0x000fc600028f0c68 */
[----:B-----5:R3:W-:Y:S04]  /*17b80*/  @!P2 ST.E.128 desc[UR56][R20.64], R4 ;  /* 0x000000041400a985 */ /* 0x0207e8000c101d38 */
[----:B------:R3:W-:Y:S02]  /*17b90*/  @!P3 ST.E.128 desc[UR56][R44.64], R28 ;  /* 0x0000001c2c00b985 */ /* 0x0007e4000c101d38 */
.L_x_651:
[----:B------:R-:W-:Y:S05]  /*17ba0*/  BSYNC B1 ;  /* 0x0000000000017941 */ /* 0x000fea0003800000 */
.L_x_650:
[----:B-1----:R1:W4:Y:S01]  /*17bb0*/  SHFL.IDX PT, R0, R47, 0x1, 0x181f ;  /* 0x00381f002f007f89 */ /* 0x00232200000e0000 */
[----:B------:R-:W-:Y:S03]  /*17bc0*/  BSSY B1, `(.L_x_652) ;  /* 0x000000c000017945 */ /* 0x000fe60003800000 */
[----:B---3-5:R1:W3:Y:S01]  /*17bd0*/  SHFL.IDX PT, R6, R46, 0x1, 0x181f ;  /* 0x00381f002e067f89 */ /* 0x0282e200000e0000 */
[----:B------:R-:W-:Y:S05]  /*17be0*/  @P0 BRA `(.L_x_653) ;  /* 0x0000000000240947 */ /* 0x000fea0003800000 */
[----:B------:R-:W-:Y:S02]  /*17bf0*/  ULDC UR4, c[0x0][0xac8] ;  /* 0x0002b20000047ab9 */ /* 0x000fe40000000800 */
[----:B------:R-:W-:Y:S02]  /*17c00*/  ISETP.GE.AND P3, PT, R184, UR4, PT ;  /* 0x00000004b8007c0c */ /* 0x000fe4000bf66270 */
[----:B------:R-:W-:-:S11]  /*17c10*/  ISETP.GE.AND P4, PT, R185, UR4, PT ;  /* 0x00000004b9007c0c */ /* 0x000fd6000bf86270 */
[CC--:B---3--:R-:W-:Y:S02]  /*17c20*/  @!P3 LEA R4, P0, R184.reuse, R6.reuse, 0x1 ;  /* 0x00000006b804b211 */ /* 0x0c8fe400078008ff */
[C---:B------:R-:W-:Y:S02]  /*17c30*/  @!P4 LEA R6, P2, R185.reuse, R6, 0x1 ;  /* 0x00000006b906c211 */ /* 0x040fe400078408ff */
[-C--:B----4-:R-:W-:Y:S02]  /*17c40*/  @!P3 LEA.HI.X R5, R184, R0.reuse, R105, 0x1, P0 ;  /* 0x00000000b805b211 */ /* 0x090fe400000f0c69 */
[----:B------:R-:W-:-:S03]  /*17c50*/  @!P4 LEA.HI.X R7, R185, R0, R104, 0x1, P2 ;  /* 0x00000000b907c211 */ /* 0x000fc600010f0c68 */
[----:B------:R3:W-:Y:S04]  /*17c60*/  @!P3 ST.E.128 desc[UR56][R4.64], R8 ;  /* 0x000000080400b985 */ /* 0x0007e8000c101d38 */
[----:B------:R3:W-:Y:S02]  /*17c70*/  @!P4 ST.E.128 desc[UR56][R6.64], R32 ;  /* 0x000000200600c985 */ /* 0x0007e4000c101d38 */
.L_x_653:
[----:B------:R-:W-:Y:S05]  /*17c80*/  BSYNC B1 ;  /* 0x0000000000017941 */ /* 0x000fea0003800000 */
.L_x_652:
[----:B----4-:R4:W0:Y:S01]  /*17c90*/  SHFL.IDX PT, R0, R47, 0x2, 0x181f ;  /* 0x00581f002f007f89 */ /* 0x01082200000e0000 */
[----:B------:R-:W-:Y:S03]  /*17ca0*/  BSSY B1, `(.L_x_654) ;  /* 0x000000c000017945 */ /* 0x000fe60003800000 */
[----:B---3--:R4:W3:Y:S01]  /*17cb0*/  SHFL.IDX PT, R6, R46, 0x2, 0x181f ;  /* 0x00581f002e067f89 */ /* 0x0088e200000e0000 */
[----:B------:R-:W-:Y:S05]  /*17cc0*/  @P1 BRA `(.L_x_655) ;  /* 0x0000000000241947 */ /* 0x000fea0003800000 */
[----:B------:R-:W-:Y:S02]  /*17cd0*/  ULDC UR4, c[0x0][0xac8] ;  /* 0x0002b20000047ab9 */ /* 0x000fe40000000800 */
[----:B------:R-:W-:Y:S02]  /*17ce0*/  ISETP.GE.AND P2, PT, R184, UR4, PT ;  /* 0x00000004b8007c0c */ /* 0x000fe4000bf46270 */
[----:B------:R-:W-:-:S11]  /*17cf0*/  ISETP.GE.AND P3, PT, R185, UR4, PT ;  /* 0x00000004b9007c0c */ /* 0x000fd6000bf66270 */
[CC--:B---3--:R-:W-:Y:S02]  /*17d00*/  @!P2 LEA R4, P0, R184.reuse, R6.reuse, 0x1 ;  /* 0x00000006b804a211 */ /* 0x0c8fe400078008ff */
[C---:B------:R-:W-:Y:S02]  /*17d10*/  @!P3 LEA R6, P1, R185.reuse, R6, 0x1 ;  /* 0x00000006b906b211 */ /* 0x040fe400078208ff */
[-C--:B0-----:R-:W-:Y:S02]  /*17d20*/  @!P2 LEA.HI.X R5, R184, R0.reuse, R105, 0x1, P0 ;  /* 0x00000000b805a211 */ /* 0x081fe400000f0c69 */
[----:B------:R-:W-:-:S03]  /*17d30*/  @!P3 LEA.HI.X R7, R185, R0, R104, 0x1, P1 ;  /* 0x00000000b907b211 */ /* 0x000fc600008f0c68 */
[----:B------:R0:W-:Y:S04]  /*17d40*/  @!P2 ST.E.128 desc[UR56][R4.64], R12 ;  /* 0x0000000c0400a985 */ /* 0x0001e8000c101d38 */
[----:B------:R0:W-:Y:S02]  /*17d50*/  @!P3 ST.E.128 desc[UR56][R6.64], R36 ;  /* 0x000000240600b985 */ /* 0x0001e4000c101d38 */
.L_x_655:
[----:B------:R-:W-:Y:S05]  /*17d60*/  BSYNC B1 ;  /* 0x0000000000017941 */ /* 0x000fea0003800000 */
.L_x_654:
[----:B0-----:R-:W-:Y:S01]  /*17d70*/  VIADD R0, R48, 0x60 ;  /* 0x0000006030007836 */ /* 0x001fe20000000000 */
[----:B-1--4-:R-:W0:Y:S04]  /*17d80*/  SHFL.IDX PT, R47, R47, 0x3, 0x181f ;  /* 0x00781f002f2f7f89 */ /* 0x012e2800000e0000 */
[----:B------:R-:W-:Y:S01]  /*17d90*/  ISETP.GE.AND P0, PT, R0, R3, PT ;  /* 0x000000030000720c */ /* 0x000fe20003f06270 */
[----:B------:R-:W1:-:S12]  /*17da0*/  SHFL.IDX PT, R46, R46, 0x3, 0x181f ;  /* 0x00781f002e2e7f89 */ /* 0x000e5800000e0000 */
[----:B------:R-:W-:Y:S05]  /*17db0*/  @P0 BRA `(.L_x_656) ;  /* 0x0000001800300947 */ /* 0x000fea0003800000 */
[----:B------:R-:W-:Y:S02]  /*17dc0*/  ULDC UR4, c[0x0][0xac8] ;  /* 0x0002b20000047ab9 */ /* 0x000fe40000000800 */
[----:B------:R-:W-:-:S13]  /*17dd0*/  ISETP.GE.AND P1, PT, R184, UR4, PT ;  /* 0x00000004b8007c0c */ /* 0x000fda000bf26270 */
[----:B-1----:R-:W-:-:S04]  /*17de0*/  @!P1 LEA R4, P0, R184, R46, 0x1 ;  /* 0x0000002eb8049211 */ /* 0x002fc800078008ff */
[----:B0-----:R-:W-:Y:S02]  /*17df0*/  @!P1 LEA.HI.X R5, R184, R47, R105, 0x1, P0 ;  /* 0x0000002fb8059211 */ /* 0x001fe400000f0c69 */
[----:B------:R-:W-:-:S03]  /*17e00*/  ISETP.GE.AND P0, PT, R185, UR4, PT ;  /* 0x00000004b9007c0c */ /* 0x000fc6000bf06270 */
[----:B------:R0:W-:Y:S10]  /*17e10*/  @!P1 ST.E.128 desc[UR56][R4.64], R24 ;  /* 0x0000001804009985 */ /* 0x0001f4000c101d38 */
[----:B------:R-:W-:Y:S05]  /*17e20*/  @P0 BRA `(.L_x_656) ;  /* 0x0000001800140947 */ /* 0x000fea0003800000 */
[----:B0-----:R-:W-:-:S04]  /*17e30*/  LEA R4, P0, R185, R46, 0x1 ;  /* 0x0000002eb9047211 */ /* 0x001fc800078008ff */
[----:B------:R-:W-:-:S05]  /*17e40*/  LEA.HI.X R5, R185, R47, R104, 0x1, P0 ;  /* 0x0000002fb9057211 */ /* 0x000fca00000f0c68 */
[----:B------:R0:W-:Y:S01]  /*17e50*/  ST.E.128 desc[UR56][R4.64], R40 ;  /* 0x0000002804007985 */ /* 0x0001e2000c101d38 */
[----:B------:R-:W-:Y:S05]  /*17e60*/  BRA `(.L_x_656) ;  /* 0x0000001800047947 */ /* 0x000fea0003800000 */
.L_x_649:
[----:B0-----:R-:W0:Y:S01]  /*17e70*/  @P4 LDC R6, c[0x0][0xbec] ;  /* 0x0002fb00ff064b82 */ /* 0x001e220000000800 */
[----:B------:R-:W-:Y:S01]  /*17e80*/  ULDC.64 UR4, c[0x0][0xb08] ;  /* 0x0002c20000047ab9 */ /* 0x000fe20000000a00 */
[----:B------:R-:W-:Y:S01]  /*17e90*/  SHF.R.S32.HI R7, RZ, 0x1f, R188 ;  /* 0x0000001fff077819 */ /* 0x000fe200000114bc */
[----:B------:R-:W-:Y:S01]  /*17ea0*/  IMAD R103, R103, UR4, RZ ;  /* 0x0000000467677c24 */ /* 0x000fe2000f8e02ff */
[----:B------:R-:W-:Y:S01]  /*17eb0*/  ULDC.64 UR6, c[0x0][0xb30] ;  /* 0x0002cc0000067ab9 */ /* 0x000fe20000000a00 */
[----:B------:R-:W-:Y:S01]  /*17ec0*/  IMAD.WIDE.U32 R4, R0, UR4, RZ ;  /* 0x0000000400047c25 */ /* 0x000fe2000f8e00ff */
[----:B------:R-:W-:Y:S01]  /*17ed0*/  ISETP.GE.AND P0, PT, R8, R3, PT ;  /* 0x000000030800720c */ /* 0x000fe20003f06270 */
[----:B------:R-:W-:Y:S01]  /*17ee0*/  BSSY B1, `(.L_x_657) ;  /* 0x0000079000017945 */ /* 0x000fe20003800000 */
[----:B------:R-:W1:Y:S01]  /*17ef0*/  @P4 LDC R11, c[0x0][0xbf0] ;  /* 0x0002fc00ff0b4b82 */ /* 0x000e620000000800 */
[----:B------:R-:W-:Y:S01]  /*17f00*/  IMAD R103, R0, UR5, R103 ;  /* 0x0000000500677c24 */ /* 0x000fe2000f8e0267 */
[----:B------:R-:W-:Y:S01]  /*17f10*/  ULDC.64 UR4, c[0x0][0xb38] ;  /* 0x0002ce0000047ab9 */ /* 0x000fe20000000a00 */
[----:B------:R-:W-:Y:S01]  /*17f20*/  VIADD R15, R199, 0x8 ;  /* 0x00000008c70f7836 */ /* 0x000fe20000000000 */
[----:B------:R-:W-:Y:S01]  /*17f30*/  SHF.R.S32.HI R24, RZ, 0x1f, R201 ;  /* 0x0000001fff187819 */ /* 0x000fe200000114c9 */
[----:B------:R-:W-:Y:S01]  /*17f40*/  IMAD.IADD R5, R5, 0x1, R103 ;  /* 0x0000000105057824 */ /* 0x000fe200078e0267 */
[----:B------:R-:W-:Y:S01]  /*17f50*/  SHF.R.S32.HI R26, RZ, 0x1f, R202 ;  /* 0x0000001fff1a7819 */ /* 0x000fe200000114ca */
[----:B------:R-:W-:Y:S01]  /*17f60*/  VIADD R21, R199, 0x10 ;  /* 0x00000010c7157836 */ /* 0x000fe20000000000 */
[----:B------:R-:W-:Y:S01]  /*17f70*/  SHF.R.S32.HI R14, RZ, 0x1f, R15 ;  /* 0x0000001fff0e7819 */ /* 0x000fe2000001140f */
[----:B------:R-:W-:Y:S01]  /*17f80*/  IMAD.WIDE.U32 R4, R162, UR4, R4 ;  /* 0x00000004a2047c25 */ /* 0x000fe2000f8e0004 */
[----:B------:R-:W-:-:S02]  /*17f90*/  SHF.R.S32.HI R27, RZ, 0x1f, R203 ;  /* 0x0000001fff1b7819 */ /* 0x000fc400000114cb */
[----:B------:R-:W-:Y:S01]  /*17fa0*/  SHF.R.S32.HI R20, RZ, 0x1f, R21 ;  /* 0x0000001fff147819 */ /* 0x000fe20000011415 */
[----:B------:R-:W-:Y:S01]  /*17fb0*/  IMAD R5, R162, UR5, R5 ;  /* 0x00000005a2057c24 */ /* 0x000fe2000f8e0205 */
[----:B------:R-:W-:Y:S01]  /*17fc0*/  ULDC.64 UR4, c[0x0][0xb40] ;  /* 0x0002d00000047ab9 */ /* 0x000fe20000000a00 */
[----:B------:R-:W-:Y:S01]  /*17fd0*/  SHF.R.S32.HI R28, RZ, 0x1f, R204 ;  /* 0x0000001fff1c7819 */ /* 0x000fe200000114cc */
[----:B------:R-:W-:Y:S01]  /*17fe0*/  IMAD R7, R7, UR4, RZ ;  /* 0x0000000407077c24 */ /* 0x000fe2000f8e02ff */
[----:B------:R-:W-:Y:S01]  /*17ff0*/  SHF.R.S32.HI R29, RZ, 0x1f, R205 ;  /* 0x0000001fff1d7819 */ /* 0x000fe200000114cd */
[----:B0-----:R-:W-:Y:S01]  /*18000*/  @P4 IMAD.HI.U32 R6, R25, R6, RZ ;  /* 0x0000000619064227 */ /* 0x001fe200078e00ff */
[----:B------:R-:W-:Y:S02]  /*18010*/  SHF.R.S32.HI R30, RZ, 0x1f, R206 ;  /* 0x0000001fff1e7819 */ /* 0x000fe400000114ce */
[----:B------:R-:W-:Y:S01]  /*18020*/  SHF.R.S32.HI R31, RZ, 0x1f, R207 ;  /* 0x0000001fff1f7819 */ /* 0x000fe200000114cf */
[C---:B------:R-:W-:Y:S01]  /*18030*/  IMAD R9, R188.reuse, UR5, R7 ;  /* 0x00000005bc097c24 */ /* 0x040fe2000f8e0207 */
[----:B------:R-:W-:Y:S01]  /*18040*/  SHF.R.S32.HI R32, RZ, 0x1f, R208 ;  /* 0x0000001fff207819 */ /* 0x000fe200000114d0 */
[----:B------:R-:W-:Y:S01]  /*18050*/  IMAD.WIDE.U32 R4, R188, UR4, R4 ;  /* 0x00000004bc047c25 */ /* 0x000fe2000f8e0004 */
[----:B------:R-:W-:Y:S01]  /*18060*/  ULDC.64 UR4, c[0x0][0xb48] ;  /* 0x0002d20000047ab9 */ /* 0x000fe20000000a00 */
[----:B------:R-:W-:-:S02]  /*18070*/  SHF.R.S32.HI R33, RZ, 0x1f, R209 ;  /* 0x0000001fff217819 */ /* 0x000fc400000114d1 */
[----:B------:R-:W-:Y:S01]  /*18080*/  IMAD.MOV.U32 R7, RZ, RZ, R25 ;  /* 0x000000ffff077224 */ /* 0x000fe200078e0019 */
[----:B-1----:R-:W-:Y:S01]  /*18090*/  @P4 SHF.R.U32.HI R7, RZ, R11, R6 ;  /* 0x0000000bff074219 */ /* 0x002fe20000011606 */
[----:B------:R-:W-:Y:S01]  /*180a0*/  IMAD.IADD R5, R5, 0x1, R9 ;  /* 0x0000000105057824 */ /* 0x000fe200078e0209 */
[----:B------:R-:W-:Y:S01]  /*180b0*/  SHF.R.S32.HI R34, RZ, 0x1f, R210 ;  /* 0x0000001fff227819 */ /* 0x000fe200000114d2 */
[----:B------:R-:W-:Y:S01]  /*180c0*/  VIADD R6, R2, 0x2a820 ;  /* 0x0002a82002067836 */ /* 0x000fe20000000000 */
[--C-:B------:R-:W-:Y:S01]  /*180d0*/  SHF.R.S32.HI R0, RZ, 0x1f, R7.reuse ;  /* 0x0000001fff007819 */ /* 0x100fe20000011407 */
[----:B------:R-:W-:Y:S01]  /*180e0*/  IMAD.MOV R9, RZ, RZ, -R7 ;  /* 0x000000ffff097224 */ /* 0x000fe200078e0a07 */
[----:B------:R-:W-:Y:S01]  /*180f0*/  SHF.R.S32.HI R35, RZ, 0x1f, R211 ;  /* 0x0000001fff237819 */ /* 0x000fe200000114d3 */
[----:B------:R-:W-:Y:S01]  /*18100*/  IMAD.WIDE.U32 R4, R200, UR4, R4 ;  /* 0x00000004c8047c25 */ /* 0x000fe2000f8e0004 */
[----:B------:R-:W-:Y:S02]  /*18110*/  PRMT R6, RZ, 0x654, R6 ;  /* 0x00000654ff067816 */ /* 0x000fe40000000006 */
[----:B------:R-:W-:Y:S01]  /*18120*/  SHF.R.S32.HI R72, RZ, 0x1f, R212 ;  /* 0x0000001fff487819 */ /* 0x000fe200000114d4 */
[----:B------:R-:W-:Y:S01]  /*18130*/  IMAD R9, R102, R9, R25 ;  /* 0x0000000966097224 */ /* 0x000fe200078e0219 */
[----:B------:R0:W-:Y:S01]  /*18140*/  SYNCS.ARRIVE.TRANS64.RED.A1T0 RZ, [R6+URZ], RZ ;  /* 0x000000ff06ff79a7 */ /* 0x0001e2000810043f */
[----:B------:R-:W-:Y:S01]  /*18150*/  IMAD R0, R0, UR6, RZ ;  /* 0x0000000600007c24 */ /* 0x000fe2000f8e02ff */
[----:B------:R-:W-:Y:S01]  /*18160*/  SHF.R.S32.HI R73, RZ, 0x1f, R213 ;  /* 0x0000001fff497819 */ /* 0x000fe200000114d5 */
[----:B------:R-:W-:Y:S01]  /*18170*/  IMAD R5, R200, UR5, R5 ;  /* 0x00000005c8057c24 */ /* 0x000fe2000f8e0205 */
[----:B------:R-:W-:Y:S01]  /*18180*/  ULDC.64 UR4, c[0x0][0xb28] ;  /* 0x0002ca0000047ab9 */ /* 0x000fe20000000a00 */
[C---:B------:R-:W-:Y:S01]  /*18190*/  IMAD R11, R7.reuse, UR7, R0 ;  /* 0x00000007070b7c24 */ /* 0x040fe2000f8e0200 */
[----:B------:R-:W-:Y:S01]  /*181a0*/  SHF.R.S32.HI R0, RZ, 0x1f, R9 ;  /* 0x0000001fff007819 */ /* 0x000fe20000011409 */
[----:B------:R-:W-:-:S04]  /*181b0*/  IMAD.WIDE.U32 R4, R7, UR6, R4 ;  /* 0x0000000607047c25 */ /* 0x000fc8000f8e0004 */
[----:B------:R-:W-:Y:S02]  /*181c0*/  IMAD R0, R0, UR4, RZ ;  /* 0x0000000400007c24 */ /* 0x000fe4000f8e02ff */
[----:B------:R-:W-:Y:S02]  /*181d0*/  IMAD.IADD R5, R5, 0x1, R11 ;  /* 0x0000000105057824 */ /* 0x000fe400078e020b */
[C---:B------:R-:W-:Y:S02]  /*181e0*/  IMAD R7, R9.reuse, UR5, R0 ;  /* 0x0000000509077c24 */ /* 0x040fe4000f8e0200 */
[----:B------:R-:W-:Y:S01]  /*181f0*/  IMAD.WIDE.U32 R4, R9, UR4, R4 ;  /* 0x0000000409047c25 */ /* 0x000fe2000f8e0004 */
[----:B------:R-:W-:-:S03]  /*18200*/  ULDC.64 UR4, c[0x0][0xb00] ;  /* 0x0002c00000047ab9 */ /* 0x000fc60000000a00 */
[----:B------:R-:W-:Y:S01]  /*18210*/  IMAD.IADD R5, R5, 0x1, R7 ;  /* 0x0000000105057824 */ /* 0x000fe200078e0207 */
[----:B------:R-:W-:-:S04]  /*18220*/  LEA R0, P1, R4, UR4, 0x2 ;  /* 0x0000000404007c11 */ /* 0x000fc8000f8210ff */
[----:B------:R-:W-:Y:S02]  /*18230*/  LEA.HI.X R13, R4, UR5, R5, 0x2, P1 ;  /* 0x00000005040d7c11 */ /* 0x000fe400088f1405 */
[----:B------:R0:W1:Y:S04]  /*18240*/  SHFL.IDX PT, R4, R0, RZ, 0x1c1f ;  /* 0x001c1fff00047589 */ /* 0x00006800000e0000 */
[----:B------:R0:W2:Y:S01]  /*18250*/  SHFL.IDX PT, R5, R13, RZ, 0x1c1f ;  /* 0x001c1fff0d057589 */ /* 0x0000a200000e0000 */
[----:B------:R-:W-:Y:S05]  /*18260*/  @P0 BRA `(.L_x_658) ;  /* 0x0000000400000947 */ /* 0x000fea0003800000 */
[----:B------:R-:W-:Y:S02]  /*18270*/  ULDC UR4, c[0x0][0xac8] ;  /* 0x0002b20000047ab9 */ /* 0x000fe40000000800 */
[----:B------:R-:W-:Y:S02]  /*18280*/  ISETP.GE.AND P3, PT, R199, UR4, PT ;  /* 0x00000004c7007c0c */ /* 0x000fe4000bf66270 */
[----:B------:R-:W-:Y:S02]  /*18290*/  ISETP.GE.AND P2, PT, R15, UR4, PT ;  /* 0x000000040f007c0c */ /* 0x000fe4000bf46270 */
[----:B------:R-:W-:Y:S02]  /*182a0*/  ISETP.GE.AND P1, PT, R21, UR4, PT ;  /* 0x0000000415007c0c */ /* 0x000fe4000bf26270 */
[----:B------:R-:W-:Y:S02]  /*182b0*/  ISETP.GE.AND P0, PT, R213, UR4, PT ;  /* 0x00000004d5007c0c */ /* 0x000fe4000bf06270 */
[----:B------:R-:W-:-:S05]  /*182c0*/  ISETP.GE.AND P4, PT, R211, UR4, PT ;  /* 0x00000004d3007c0c */ /* 0x000fca000bf86270 */
[----:B012---:R-:W-:-:S04]  /*182d0*/  @!P3 IMAD.WIDE R6, R199, 0x4, R4 ;  /* 0x00000004c706b825 */ /* 0x007fc800078e0204 */
[CC--:B------:R-:W-:Y:S01]  /*182e0*/  @!P1 LEA R8, P5, R21.reuse, R4.reuse, 0x2 ;  /* 0x0000000415089211 */ /* 0x0c0fe200078a10ff */
[----:B------:R0:W-:Y:S01]  /*182f0*/  @!P3 ST.E.64 desc[UR56][R6.64], R88 ;  /* 0x000000580600b985 */ /* 0x0001e2000c101b38 */
[----:B------:R-:W-:Y:S02]  /*18300*/  ISETP.GE.AND P3, PT, R212, UR4, PT ;  /* 0x00000004d4007c0c */ /* 0x000fe4000bf66270 */
[----:B------:R-:W-:Y:S02]  /*18310*/  @!P1 LEA.HI.X R9, R21, R5, R20, 0x2, P5 ;  /* 0x0000000515099211 */ /* 0x000fe400028f1414 */
[----:B------:R-:W-:Y:S02]  /*18320*/  ISETP.GE.AND P5, PT, R210, UR4, PT ;  /* 0x00000004d2007c0c */ /* 0x000fe4000bfa6270 */
[----:B0-----:R-:W-:-:S04]  /*18330*/  @!P2 LEA R6, P6, R15, R4, 0x2 ;  /* 0x000000040f06a211 */ /* 0x001fc800078c10ff */
[----:B------:R-:W-:Y:S02]  /*18340*/  @!P2 LEA.HI.X R7, R15, R5, R14, 0x2, P6 ;  /* 0x000000050f07a211 */ /* 0x000fe400030f140e */
[----:B------:R-:W-:-:S03]  /*18350*/  @!P0 LEA R10, P6, R213, R4, 0x2 ;  /* 0x00000004d50a8211 */ /* 0x000fc600078c10ff */
[----:B------:R0:W-:Y:S01]  /*18360*/  @!P2 ST.E.64 desc[UR56][R6.64], R90 ;  /* 0x0000005a0600a985 */ /* 0x0001e2000c101b38 */
[----:B------:R-:W-:Y:S02]  /*18370*/  @!P0 LEA.HI.X R11, R213, R5, R73, 0x2, P6 ;  /* 0x00000005d50b8211 */ /* 0x000fe400030f1449 */
[----:B------:R-:W-:Y:S01]  /*18380*/  ISETP.GE.AND P2, PT, R209, UR4, PT ;  /* 0x00000004d1007c0c */ /* 0x000fe2000bf46270 */
[----:B------:R1:W-:Y:S01]  /*18390*/  @!P1 ST.E.64 desc[UR56][R8.64], R92 ;  /* 0x0000005c08009985 */ /* 0x0003e2000c101b38 */
[----:B------:R-:W-:-:S03]  /*183a0*/  ISETP.GE.AND P1, PT, R208, UR4, PT ;  /* 0x00000004d0007c0c */ /* 0x000fc6000bf26270 */
[----:B------:R2:W-:Y:S01]  /*183b0*/  @!P0 ST.E.64 desc[UR56][R10.64], R36 ;  /* 0x000000240a008985 */ /* 0x0005e2000c101b38 */
[CC--:B0-----:R-:W-:Y:S02]  /*183c0*/  @!P3 LEA R6, P6, R212.reuse, R4.reuse, 0x2 ;  /* 0x00000004d406b211 */ /* 0x0c1fe400078c10ff */
[CC--:B-1----:R-:W-:Y:S02]  /*183d0*/  @!P4 LEA R8, P0, R211.reuse, R4.reuse, 0x2 ;  /* 0x00000004d308c211 */ /* 0x0c2fe400078010ff */
[-C--:B------:R-:W-:Y:S02]  /*183e0*/  @!P3 LEA.HI.X R7, R212, R5.reuse, R72, 0x2, P6 ;  /* 0x00000005d407b211 */ /* 0x080fe400030f1448 */
[----:B------:R-:W-:Y:S02]  /*183f0*/  @!P4 LEA.HI.X R9, R211, R5, R35, 0x2, P0 ;  /* 0x00000005d309c211 */ /* 0x000fe400000f1423 */
[----:B------:R-:W-:Y:S01]  /*18400*/  ISETP.GE.AND P0, PT, R207, UR4, PT ;  /* 0x00000004cf007c0c */ /* 0x000fe2000bf06270 */
[----:B------:R0:W-:Y:S01]  /*18410*/  @!P3 ST.E.64 desc[UR56][R6.64], R40 ;  /* 0x000000280600b985 */ /* 0x0001e2000c101b38 */
[----:B--2---:R-:W-:-:S02]  /*18420*/  @!P5 LEA R10, P6, R210, R4, 0x2 ;  /* 0x00000004d20ad211 */ /* 0x004fc400078c10ff */
[----:B------:R-:W-:Y:S01]  /*18430*/  ISETP.GE.AND P3, PT, R206, UR4, PT ;  /* 0x00000004ce007c0c */ /* 0x000fe2000bf66270 */
[----:B------:R1:W-:Y:S01]  /*18440*/  @!P4 ST.E.64 desc[UR56][R8.64], R44 ;  /* 0x0000002c0800c985 */ /* 0x0003e2000c101b38 */
[----:B------:R-:W-:-:S05]  /*18450*/  @!P5 LEA.HI.X R11, R210, R5, R34, 0x2, P6 ;  /* 0x00000005d20bd211 */ /* 0x000fca00030f1422 */
[----:B------:R2:W-:Y:S01]  /*18460*/  @!P5 ST.E.64 desc[UR56][R10.64], R48 ;  /* 0x000000300a00d985 */ /* 0x0005e2000c101b38 */
[CC--:B0-----:R-:W-:Y:S02]  /*18470*/  @!P2 LEA R6, P4, R209.reuse, R4.reuse, 0x2 ;  /* 0x00000004d106a211 */ /* 0x0c1fe400078810ff */
[CC--:B-1----:R-:W-:Y:S02]  /*18480*/  @!P1 LEA R8, P5, R208.reuse, R4.reuse, 0x2 ;  /* 0x00000004d0089211 */ /* 0x0c2fe400078a10ff */
[-C--:B------:R-:W-:Y:S02]  /*18490*/  @!P2 LEA.HI.X R7, R209, R5.reuse, R33, 0x2, P4 ;  /* 0x00000005d107a211 */ /* 0x080fe400020f1421 */
[----:B------:R-:W-:Y:S02]  /*184a0*/  ISETP.GE.AND P4, PT, R205, UR4, PT ;  /* 0x00000004cd007c0c */ /* 0x000fe4000bf86270 */
[----:B--2---:R-:W-:Y:S01]  /*184b0*/  @!P0 LEA R10, P6, R207, R4, 0x2 ;  /* 0x00000004cf0a8211 */ /* 0x004fe200078c10ff */
[----:B------:R0:W-:Y:S01]  /*184c0*/  @!P2 ST.E.64 desc[UR56][R6.64], R52 ;  /* 0x000000340600a985 */ /* 0x0001e2000c101b38 */
[----:B------:R-:W-:-:S02]  /*184d0*/  @!P1 LEA.HI.X R9, R208, R5, R32, 0x2, P5 ;  /* 0x00000005d0099211 */ /* 0x000fc400028f1420 */
[----:B------:R-:W-:Y:S02]  /*184e0*/  @!P0 LEA.HI.X R11, R207, R5, R31, 0x2, P6 ;  /* 0x00000005cf0b8211 */ /* 0x000fe400030f141f */
[----:B------:R-:W-:Y:S01]  /*184f0*/  ISETP.GE.AND P2, PT, R204, UR4, PT ;  /* 0x00000004cc007c0c */ /* 0x000fe2000bf46270 */
[----:B------:R1:W-:Y:S01]  /*18500*/  @!P1 ST.E.64 desc[UR56][R8.64], R56 ;  /* 0x0000003808009985 */ /* 0x0003e2000c101b38 */
[----:B------:R-:W-:-:S03]  /*18510*/  ISETP.GE.AND P1, PT, R203, UR4, PT ;  /* 0x00000004cb007c0c */ /* 0x000fc6000bf26270 */
[----:B------:R2:W-:Y:S01]  /*18520*/  @!P0 ST.E.64 desc[UR56][R10.64], R60 ;  /* 0x0000003c0a008985 */ /* 0x0005e2000c101b38 */
[----:B------:R-:W-:Y:S02]  /*18530*/  ISETP.GE.AND P0, PT, R202, UR4, PT ;  /* 0x00000004ca007c0c */ /* 0x000fe4000bf06270 */
[----:B0-----:R-:W-:-:S04]  /*18540*/  @!P3 LEA R6, P5, R206, R4, 0x2 ;  /* 0x00000004ce06b211 */ /* 0x001fc800078a10ff */
[-C--:B------:R-:W-:Y:S02]  /*18550*/  @!P3 LEA.HI.X R7, R206, R5.reuse, R30, 0x2, P5 ;  /* 0x00000005ce07b211 */ /* 0x080fe400028f141e */
[----:B------:R-:W-:Y:S02]  /*18560*/  ISETP.GE.AND P5, PT, R201, UR4, PT ;  /* 0x00000004c9007c0c */ /* 0x000fe4000bfa6270 */
[CC--:B-1----:R-:W-:Y:S01]  /*18570*/  @!P4 LEA R8, P6, R205.reuse, R4.reuse, 0x2 ;  /* 0x00000004cd08c211 */ /* 0x0c2fe200078c10ff */
[----:B------:R0:W-:Y:S03]  /*18580*/  @!P3 ST.E.64 desc[UR56][R6.64], R64 ;  /* 0x000000400600b985 */ /* 0x0001e6000c101b38 */
[----:B------:R-:W-:Y:S02]  /*18590*/  @!P4 LEA.HI.X R9, R205, R5, R29, 0x2, P6 ;  /* 0x00000005cd09c211 */ /* 0x000fe400030f141d */
[----:B--2---:R-:W-:-:S03]  /*185a0*/  @!P1 LEA R10, P6, R203, R4, 0x2 ;  /* 0x00000004cb0a9211 */ /* 0x004fc600078c10ff */
[----:B------:R1:W-:Y:S01]  /*185b0*/  @!P4 ST.E.64 desc[UR56][R8.64], R68 ;  /* 0x000000440800c985 */ /* 0x0003e2000c101b38 */
[----:B------:R-:W-:Y:S02]  /*185c0*/  @!P1 LEA.HI.X R11, R203, R5, R27, 0x2, P6 ;  /* 0x00000005cb0b9211 */ /* 0x000fe400030f141b */
[----:B0-----:R-:W-:-:S04]  /*185d0*/  @!P2 LEA R6, P3, R204, R4, 0x2 ;  /* 0x00000004cc06a211 */ /* 0x001fc800078610ff */
[----:B------:R-:W-:Y:S02]  /*185e0*/  @!P2 LEA.HI.X R7, R204, R5, R28, 0x2, P3 ;  /* 0x00000005cc07a211 */ /* 0x000fe400018f141c */
[----:B-1----:R-:W-:-:S03]  /*185f0*/  @!P0 LEA R8, P4, R202, R4, 0x2 ;  /* 0x00000004ca088211 */ /* 0x002fc600078810ff */
[----:B------:R3:W-:Y:S01]  /*18600*/  @!P2 ST.E.64 desc[UR56][R6.64], R94 ;  /* 0x0000005e0600a985 */ /* 0x0007e2000c101b38 */
[C---:B------:R-:W-:Y:S02]  /*18610*/  @!P5 LEA R4, P3, R201.reuse, R4, 0x2 ;  /* 0x00000004c904d211 */ /* 0x040fe400078610ff */
[-C--:B------:R-:W-:Y:S01]  /*18620*/  @!P0 LEA.HI.X R9, R202, R5.reuse, R26, 0x2, P4 ;  /* 0x00000005ca098211 */ /* 0x080fe200020f141a */
[----:B------:R3:W-:Y:S01]  /*18630*/  @!P1 ST.E.64 desc[UR56][R10.64], R76 ;  /* 0x0000004c0a009985 */ /* 0x0007e2000c101b38 */
[----:B------:R-:W-:-:S03]  /*18640*/  @!P5 LEA.HI.X R5, R201, R5, R24, 0x2, P3 ;  /* 0x00000005c905d211 */ /* 0x000fc600018f1418 */
[----:B------:R3:W-:Y:S04]  /*18650*/  @!P0 ST.E.64 desc[UR56][R8.64], R80 ;  /* 0x0000005008008985 */ /* 0x0007e8000c101b38 */
[----:B------:R3:W-:Y:S02]  /*18660*/  @!P5 ST.E.64 desc[UR56][R4.64], R84 ;  /* 0x000000540400d985 */ /* 0x0007e4000c101b38 */
.L_x_658:
[----:B------:R-:W-:Y:S05]  /*18670*/  BSYNC B1 ;  /* 0x0000000000017941 */ /* 0x000fea0003800000 */
.L_x_657:
[----:B------:R-:W-:Y:S01]  /*18680*/  ISETP.GE.AND P0, PT, R12, R3, PT ;  /* 0x000000030c00720c */ /* 0x000fe20003f06270 */
[----:B--23--:R2:W3:Y:S04]  /*18690*/  SHFL.IDX PT, R5, R13, 0x1, 0x1c1f ;  /* 0x003c1f000d057f89 */ /* 0x00c4e800000e0000 */
[----:B-1----:R2:W1:Y:S08]  /*186a0*/  SHFL.IDX PT, R4, R0, 0x1, 0x1c1f ;  /* 0x003c1f0000047f89 */ /* 0x00247000000e0000 */
[----:B--2---:R-:W-:Y:S05]  /*186b0*/  @P0 BRA `(.L_x_656) ;  /* 0x0000000c00f00947 */ /* 0x004fea0003800000 */
[----:B------:R-:W-:Y:S02]  /*186c0*/  ULDC UR4, c[0x0][0xac8] ;  /* 0x0002b20000047ab9 */ /* 0x000fe40000000800 */
[----:B------:R-:W-:Y:S02]  /*186d0*/  ISETP.GE.AND P1, PT, R15, UR4, PT ;  /* 0x000000040f007c0c */ /* 0x000fe4000bf26270 */
[----:B------:R-:W-:Y:S02]  /*186e0*/  ISETP.GE.AND P0, PT, R21, UR4, PT ;  /* 0x0000000415007c0c */ /* 0x000fe4000bf06270 */
[----:B------:R-:W-:Y:S02]  /*186f0*/  ISETP.GE.AND P2, PT, R199, UR4, PT ;  /* 0x00000004c7007c0c */ /* 0x000fe4000bf46270 */
[----:B------:R-:W-:Y:S02]  /*18700*/  ISETP.GE.AND P4, PT, R212, UR4, PT ;  /* 0x00000004d4007c0c */ /* 0x000fe4000bf86270 */
[----:B------:R-:W-:-:S05]  /*18710*/  ISETP.GE.AND P3, PT, R213, UR4, PT ;  /* 0x00000004d5007c0c */ /* 0x000fca000bf66270 */
[-C--:B01----:R-:W-:Y:S02]  /*18720*/  @!P1 LEA R6, P5, R15, R4.reuse, 0x2 ;  /* 0x000000040f069211 */ /* 0x083fe400078a10ff */
[-C--:B------:R-:W-:Y:S02]  /*18730*/  @!P0 LEA R8, P6, R21, R4.reuse, 0x2 ;  /* 0x0000000415088211 */ /* 0x080fe400078c10ff */
[-C--:B---3--:R-:W-:Y:S01]  /*18740*/  @!P1 LEA.HI.X R7, R15, R5.reuse, R14, 0x2, P5 ;  /* 0x000000050f079211 */ /* 0x088fe200028f140e */
[----:B------:R-:W-:Y:S01]  /*18750*/  @!P2 IMAD.WIDE R10, R199, 0x4, R4 ;  /* 0x00000004c70aa825 */ /* 0x000fe200078e0204 */
[----:B------:R-:W-:Y:S02]  /*18760*/  ISETP.GE.AND P5, PT, R211, UR4, PT ;  /* 0x00000004d3007c0c */ /* 0x000fe4000bfa6270 */
[----:B------:R-:W-:Y:S02]  /*18770*/  @!P0 LEA.HI.X R9, R21, R5, R20, 0x2, P6 ;  /* 0x0000000515098211 */ /* 0x000fe400030f1414 */
[----:B------:R-:W-:Y:S01]  /*18780*/  @!P2 ST.E.64 desc[UR56][R10.64], R96 ;  /* 0x000000600a00a985 */ /* 0x000fe2000c101b38 */
[----:B------:R-:W-:-:S02]  /*18790*/  @!P4 LEA R14, P2, R212, R4, 0x2 ;  /* 0x00000004d40ec211 */ /* 0x000fc400078410ff */
[----:B------:R-:W-:Y:S01]  /*187a0*/  @!P3 LEA R12, P6, R213, R4, 0x2 ;  /* 0x00000004d50cb211 */ /* 0x000fe200078c10ff */
[----:B------:R0:W-:Y:S01]  /*187b0*/  @!P1 ST.E.64 desc[UR56][R6.64], R98 ;  /* 0x0000006206009985 */ /* 0x0001e2000c101b38 */
        /* <DEDUP_REMOVED lines=12> */
[-C--:B------:R-:W-:Y:S01]  /*18880*/  @!P2 LEA R10, P6, R208, R4.reuse, 0x2 ;  /* 0x00000004d00aa211 */ /* 0x080fe200078c10ff */
[----:B------:R-:W-:Y:S01]  /*18890*/  @!P5 ST.E.64 desc[UR56][R20.64], R46 ;  /* 0x0000002e1400d985 */ /* 0x000fe2000c101b38 */
[----:B-1----:R-:W-:Y:S02]  /*188a0*/  @!P1 LEA R8, P5, R209, R4, 0x2 ;  /* 0x00000004d1089211 */ /* 0x002fe400078a10ff */
[----:B------:R-:W-:-:S02]  /*188b0*/  @!P0 LEA.HI.X R7, R210, R5, R34, 0x2, P4 ;  /* 0x00000005d2078211 */ /* 0x000fc400020f1422 */
[-C--:B------:R-:W-:Y:S02]  /*188c0*/  @!P1 LEA.HI.X R9, R209, R5.reuse, R33, 0x2, P5 ;  /* 0x00000005d1099211 */ /* 0x080fe400028f1421 */
[----:B------:R-:W-:Y:S01]  /*188d0*/  ISETP.GE.AND P4, PT, R206, UR4, PT ;  /* 0x00000004ce007c0c */ /* 0x000fe2000bf86270 */
[----:B------:R-:W-:Y:S01]  /*188e0*/  @!P0 ST.E.64 desc[UR56][R6.64], R50 ;  /* 0x0000003206008985 */ /* 0x000fe2000c101b38 */
[----:B------:R-:W-:Y:S02]  /*188f0*/  @!P2 LEA.HI.X R11, R208, R5, R32, 0x2, P6 ;  /* 0x00000005d00ba211 */ /* 0x000fe400030f1420 */
[----:B--2---:R-:W-:Y:S01]  /*18900*/  @!P3 LEA R12, P5, R207, R4, 0x2 ;  /* 0x00000004cf0cb211 */ /* 0x004fe200078a10ff */
[----:B------:R0:W-:Y:S01]  /*18910*/  @!P1 ST.E.64 desc[UR56][R8.64], R54 ;  /* 0x0000003608009985 */ /* 0x0001e2000c101b38 */
[----:B------:R-:W-:Y:S02]  /*18920*/  ISETP.GE.AND P1, PT, R204, UR4, PT ;  /* 0x00000004cc007c0c */ /* 0x000fe4000bf26270 */
[----:B------:R-:W-:Y:S01]  /*18930*/  ISETP.GE.AND P0, PT, R203, UR4, PT ;  /* 0x00000004cb007c0c */ /* 0x000fe2000bf06270 */
[----:B------:R1:W-:Y:S01]  /*18940*/  @!P2 ST.E.64 desc[UR56][R10.64], R58 ;  /* 0x0000003a0a00a985 */ /* 0x0003e2000c101b38 */
[----:B------:R-:W-:-:S02]  /*18950*/  ISETP.GE.AND P2, PT, R205, UR4, PT ;  /* 0x00000004cd007c0c */ /* 0x000fc4000bf46270 */
[-C--:B------:R-:W-:Y:S02]  /*18960*/  @!P3 LEA.HI.X R13, R207, R5.reuse, R31, 0x2, P5 ;  /* 0x00000005cf0db211 */ /* 0x080fe400028f141f */
[----:B------:R-:W-:Y:S02]  /*18970*/  ISETP.GE.AND P5, PT, R202, UR4, PT ;  /* 0x00000004ca007c0c */ /* 0x000fe4000bfa6270 */
[CC--:B---3--:R-:W-:Y:S01]  /*18980*/  @!P4 LEA R14, P6, R206.reuse, R4.reuse, 0x2 ;  /* 0x00000004ce0ec211 */ /* 0x0c8fe200078c10ff */
[----:B------:R2:W-:Y:S03]  /*18990*/  @!P3 ST.E.64 desc[UR56][R12.64], R62 ;  /* 0x0000003e0c00b985 */ /* 0x0005e6000c101b38 */
[----:B------:R-:W-:Y:S02]  /*189a0*/  @!P4 LEA.HI.X R15, R206, R5, R30, 0x2, P6 ;  /* 0x00000005ce0fc211 */ /* 0x000fe400030f141e */
[----:B0-----:R-:W-:-:S02]  /*189b0*/  @!P1 LEA R8, P6, R204, R4, 0x2 ;  /* 0x00000004cc089211 */ /* 0x001fc400078c10ff */
[-C--:B------:R-:W-:Y:S01]  /*189c0*/  @!P2 LEA R6, P3, R205, R4.reuse, 0x2 ;  /* 0x00000004cd06a211 */ /* 0x080fe200078610ff */
[----:B------:R2:W-:Y:S01]  /*189d0*/  @!P4 ST.E.64 desc[UR56][R14.64], R66 ;  /* 0x000000420e00c985 */ /* 0x0005e2000c101b38 */
[-C--:B-1----:R-:W-:Y:S02]  /*189e0*/  @!P0 LEA R10, P4, R203, R4.reuse, 0x2 ;  /* 0x00000004cb0a8211 */ /* 0x082fe400078810ff */
        /* <DEDUP_REMOVED lines=11> */
[----:B------:R-:W-:-:S04]  /*18aa0*/  LEA R4, P0, R201, R4, 0x2 ;  /* 0x00000004c9047211 */ /* 0x000fc800078010ff */
[----:B------:R-:W-:-:S05]  /*18ab0*/  LEA.HI.X R5, R201, R5, R24, 0x2, P0 ;  /* 0x00000005c9057211 */ /* 0x000fca00000f1418 */
[----:B------:R0:W-:Y:S01]  /*18ac0*/  ST.E.64 desc[UR56][R4.64], R86 ;  /* 0x0000005604007985 */ /* 0x0001e2000c101b38 */
[----:B------:R-:W-:Y:S05]  /*18ad0*/  BRA `(.L_x_656) ;  /* 0x0000000800e87947 */ /* 0x000fea0003800000 */
.L_x_647:
[----:B------:R-:W-:Y:S01]  /*18ae0*/  ULDC.64 UR6, c[0x0][0xc08] ;  /* 0x0003020000067ab9 */ /* 0x000fe20000000a00 */
[----:B------:R-:W-:Y:S01]  /*18af0*/  ULDC.64 UR4, c[0x0][0xc00] ;  /* 0x0003000000047ab9 */ /* 0x000fe20000000a00 */
[----:B------:R-:W-:Y:S01]  /*18b00*/  ISETP.NE.U32.AND P1, PT, RZ, UR6, PT ;  /* 0x00000006ff007c0c */ /* 0x000fe2000bf25070 */
[----:B------:R-:W-:Y:S01]  /*18b10*/  IMAD.MOV.U32 R3, RZ, RZ, RZ ;  /* 0x000000ffff037224 */ /* 0x000fe200078e00ff */
[----:B------:R-:W-:Y:S02]  /*18b20*/  ISETP.NE.U32.AND P0, PT, RZ, UR4, PT ;  /* 0x00000004ff007c0c */ /* 0x000fe4000bf05070 */
[----:B------:R-:W-:Y:S02]  /*18b30*/  ISETP.NE.AND.EX P1, PT, RZ, UR7, PT, P1 ;  /* 0x00000007ff007c0c */ /* 0x000fe4000bf25310 */
[----:B------:R-:W-:Y:S02]  /*18b40*/  IADD3 R4, P2, R189, UR4, RZ ;  /* 0x00000004bd047c10 */ /* 0x000fe4000ff5e0ff */
[----:B------:R-:W-:-:S02]  /*18b50*/  ISETP.NE.AND.EX P0, PT, RZ, UR5, PT, P0 ;  /* 0x00000005ff007c0c */ /* 0x000fc4000bf05300 */
[----:B------:R-:W-:Y:S01]  /*18b60*/  IADD3.X R5, R190, UR5, RZ, P2, !PT ;  /* 0x00000005be057c10 */ /* 0x000fe200097fe4ff */
[----:B------:R-:W-:Y:S02]  /*18b70*/  ULDC UR4, c[0x0][0xa88] ;  /* 0x0002a20000047ab9 */ /* 0x000fe40000000800 */
[----:B------:R-:W-:-:S04]  /*18b80*/  IMAD.U32 R0, RZ, RZ, UR4 ;  /* 0x00000004ff007e24 */ /* 0x000fc8000f8e00ff */
[----:B0-----:R-:W-:-:S04]  /*18b90*/  @P1 IADD3 R6, P2, R189, UR6, RZ ;  /* 0x00000006bd061c10 */ /* 0x001fc8000ff5e0ff */
[----:B------:R-:W-:Y:S01]  /*18ba0*/  @P1 IADD3.X R7, R190, UR7, RZ, P2, !PT ;  /* 0x00000007be071c10 */ /* 0x000fe200097fe4ff */
[----:B------:R0:W5:Y:S04]  /*18bb0*/  @P0 LDG.E R3, desc[UR56][R4.64] ;  /* 0x0000003804030981 */ /* 0x000168000c1e1900 */
[----:B------:R0:W5:Y:S01]  /*18bc0*/  @P1 LDG.E R0, desc[UR56][R6.64] ;  /* 0x0000003806001981 */ /* 0x000162000c1e1900 */
[----:B------:R-:W-:Y:S01]  /*18bd0*/  ISETP.NE.AND P2, PT, R187, RZ, PT ;  /* 0x000000ffbb00720c */ /* 0x000fe20003f45270 */
[----:B------:R-:W4:-:S12]  /*18be0*/  S2R R9, SR_TID.X ;  /* 0x0000000000097919 */ /* 0x000f180000002100 */
[----:B------:R-:W3:Y:S01]  /*18bf0*/  @!P2 LDC R187, c[0x0][0xad4] ;  /* 0x0002b500ffbbab82 */ /* 0x000ee20000000800 */
[----:B----4-:R-:W-:Y:S01]  /*18c00*/  VIADD R8, R9, 0xffffff80 ;  /* 0xffffff8009087836 */ /* 0x010fe20000000000 */
[----:B---3--:R-:W-:-:S04]  /*18c10*/  ISETP.GT.AND P2, PT, R187, 0x1, PT ;  /* 0x00000001bb00780c */ /* 0x008fc80003f44270 */
[----:B------:R-:W-:Y:S01]  /*18c20*/  ISETP.GT.AND P3, PT, R8, 0x7f, PT ;  /* 0x0000007f0800780c */ /* 0x000fe20003f64270 */
[----:B0-----:R-:W-:-:S12]  /*18c30*/  @P1 BRA `(.L_x_659) ;  /* 0x0000000000101947 */ /* 0x001fd80003800000 */
[----:B------:R-:W-:Y:S05]  /*18c40*/  @!P0 BRA `(.L_x_659) ;  /* 0x00000000000c8947 */ /* 0x000fea0003800000 */
[----:B------:R-:W3:Y:S04]  /*18c50*/  LDG.E R7, desc[UR56][R4.64] ;  /* 0x0000003804077981 */ /* 0x000ee8000c1e1900 */
[----:B-----5:R-:W3:Y:S02]  /*18c60*/  LDG.E R0, desc[UR56][R4.64+0x4] ;  /* 0x0000043804007981 */ /* 0x020ee4000c1e1900 */
[----:B---3--:R-:W-:-:S07]  /*18c70*/  IMAD.IADD R0, R0, 0x1, -R7 ;  /* 0x0000000100007824 */ /* 0x008fce00078e0a07 */
.L_x_659:
[----:B------:R-:W-:Y:S01]  /*18c80*/  BSSY B1, `(.L_x_660) ;  /* 0x0000036000017945 */ /* 0x000fe20003800000 */
[----:B------:R-:W-:Y:S02]  /*18c90*/  SEL R29, R188, RZ, !P0 ;  /* 0x000000ffbc1d7207 */ /* 0x000fe40004000000 */
[----:B------:R-:W-:Y:S02]  /*18ca0*/  SEL R216, R216, RZ, !P0 ;  /* 0x000000ffd8d87207 */ /* 0x000fe40004000000 */
[----:B-----5:R-:W-:Y:S01]  /*18cb0*/  SHF.R.S32.HI R26, RZ, 0x1f, R3 ;  /* 0x0000001fff1a7819 */ /* 0x020fe20000011403 */
[----:B------:R-:W-:Y:S06]  /*18cc0*/  @P3 BRA `(.L_x_661) ;  /* 0x0000000000c43947 */ /* 0x000fec0003800000 */
[----:B------:R-:W0:Y:S01]  /*18cd0*/  LDC R31, c[0x0][0xbe8] ;  /* 0x0002fa00ff1f7b82 */ /* 0x000e220000000800 */
[----:B------:R-:W-:-:S05]  /*18ce0*/  LEA R4, R192, R9, 0x7 ;  /* 0x00000009c0047211 */ /* 0x000fca00078e38ff */
[----:B------:R-:W-:Y:S02]  /*18cf0*/  VIADD R28, R4, 0xffffff80 ;  /* 0xffffff80041c7836 */ /* 0x000fe40000000000 */
[----:B0-----:R-:W-:-:S05]  /*18d00*/  IMAD R5, R0, R31, RZ ;  /* 0x0000001f00057224 */ /* 0x001fca00078e02ff */
[----:B------:R-:W-:-:S13]  /*18d10*/  ISETP.GE.AND P0, PT, R28, R5, PT ;  /* 0x000000051c00720c */ /* 0x000fda0003f06270 */
[----:B------:R-:W-:Y:S05]  /*18d20*/  @P0 BRA `(.L_x_661) ;  /* 0x0000000000ac0947 */ /* 0x000fea0003800000 */
[----:B------:R-:W-:Y:S01]  /*18d30*/  IMAD.MOV.U32 R24, RZ, RZ, 0x9b8 ;  /* 0x000009b8ff187424 */ /* 0x000fe200078e00ff */
[----:B------:R-:W-:Y:S01]  /*18d40*/  ISETP.GT.AND P0, PT, R187, 0x1, PT ;  /* 0x00000001bb00780c */ /* 0x000fe20003f04270 */
[----:B------:R-:W0:Y:S01]  /*18d50*/  LDC.64 R4, c[0x0][0xba8] ;  /* 0x0002ea00ff047b82 */ /* 0x000e220000000a00 */
[----:B------:R-:W-:Y:S01]  /*18d60*/  ISETP.NE.AND P1, PT, R31, 0x1, PT ;  /* 0x000000011f00780c */ /* 0x000fe20003f25270 */
[----:B------:R-:W-:Y:S01]  /*18d70*/  IMAD.MOV.U32 R21, RZ, RZ, R28 ;  /* 0x000000ffff157224 */ /* 0x000fe200078e001c */
[----:B------:R-:W-:-:S05]  /*18d80*/  SEL R24, R24, 0x978, P0 ;  /* 0x0000097818187807 */ /* 0x000fca0000000000 */
[----:B------:R-:W3:Y:S08]  /*18d90*/  LDC.64 R12, c[0x0][R24+0x220] ;  /* 0x00008800180c7b82 */ /* 0x000ef00000000a00 */
[----:B------:R-:W4:Y:S08]  /*18da0*/  LDC.64 R14, c[0x0][R24+0x218] ;  /* 0x00008600180e7b82 */ /* 0x000f300000000a00 */
[----:B------:R-:W5:Y:S08]  /*18db0*/  LDC.64 R8, c[0x0][R24+0x228] ;  /* 0x00008a0018087b82 */ /* 0x000f700000000a00 */
[----:B------:R-:W1:Y:S08]  /*18dc0*/  LDC.64 R6, c[0x0][R24+0x210] ;  /* 0x0000840018067b82 */ /* 0x000e700000000a00 */
[----:B------:R-:W2:Y:S08]  /*18dd0*/  @P1 LDC R11, c[0x0][0xbec] ;  /* 0x0002fb00ff0b1b82 */ /* 0x000eb00000000800 */
[----:B------:R-:W5:Y:S01]  /*18de0*/  @P1 LDC R27, c[0x0][0xbf0] ;  /* 0x0002fc00ff1b1b82 */ /* 0x000f620000000800 */
[----:B---3--:R-:W-:-:S07]  /*18df0*/  IMAD R13, R13, R29, RZ ;  /* 0x0000001d0d0d7224 */ /* 0x008fce00078e02ff */
[----:B0-----:R-:W0:Y:S01]  /*18e00*/  @!P0 LDC R4, c[0x0][0xb50] ;  /* 0x0002d400ff048b82 */ /* 0x001e220000000800 */
[----:B--2---:R-:W-:-:S07]  /*18e10*/  @P1 IMAD.HI.U32 R20, R28, R11, RZ ;  /* 0x0000000b1c141227 */ /* 0x004fce00078e00ff */
[----:B------:R-:W2:Y:S01]  /*18e20*/  @!P0 LDC R5, c[0x0][0xb54] ;  /* 0x0002d500ff058b82 */ /* 0x000ea20000000800 */
[-C--:B----4-:R-:W-:Y:S02]  /*18e30*/  IMAD R25, R15, R162.reuse, RZ ;  /* 0x000000a20f197224 */ /* 0x090fe400078e02ff */
[----:B------:R-:W-:Y:S01]  /*18e40*/  IMAD.WIDE.U32 R14, R14, R162, RZ ;  /* 0x000000a20e0e7225 */ /* 0x000fe200078e00ff */
[----:B-----5:R-:W-:-:S03]  /*18e50*/  @P1 SHF.R.U32.HI R21, RZ, R27, R20 ;  /* 0x0000001bff151219 */ /* 0x020fc60000011614 */
[----:B------:R-:W-:-:S04]  /*18e60*/  IMAD.WIDE.U32 R10, R12, R29, RZ ;  /* 0x0000001d0c0a7225 */ /* 0x000fc800078e00ff */
[----:B------:R-:W-:Y:S01]  /*18e70*/  IMAD R27, R12, R216, R13 ;  /* 0x000000d80c1b7224 */ /* 0x000fe200078e020d */
[----:B------:R-:W-:Y:S01]  /*18e80*/  SEL R13, R200, RZ, P0 ;  /* 0x000000ffc80d7207 */ /* 0x000fe20000000000 */
[----:B------:R-:W-:Y:S01]  /*18e90*/  IMAD.IADD R25, R15, 0x1, R25 ;  /* 0x000000010f197824 */ /* 0x000fe200078e0219 */
[----:B------:R-:W-:Y:S01]  /*18ea0*/  IADD3 R14, P1, P3, R10, R14, R3 ;  /* 0x0000000e0a0e7210 */ /* 0x000fe20007b3e003 */
[----:B------:R-:W-:Y:S02]  /*18eb0*/  IMAD.MOV R10, RZ, RZ, -R21 ;  /* 0x000000ffff0a7224 */ /* 0x000fe400078e0a15 */
[----:B------:R-:W-:Y:S02]  /*18ec0*/  IMAD.IADD R27, R11, 0x1, R27 ;  /* 0x000000010b1b7824 */ /* 0x000fe400078e021b */
[-C--:B------:R-:W-:Y:S02]  /*18ed0*/  IMAD R15, R9, R13.reuse, RZ ;  /* 0x0000000d090f7224 */ /* 0x080fe400078e02ff */
[----:B------:R-:W-:-:S04]  /*18ee0*/  IMAD.WIDE.U32 R8, R8, R13, RZ ;  /* 0x0000000d08087225 */ /* 0x000fc800078e00ff */
[----:B------:R-:W-:Y:S01]  /*18ef0*/  IMAD R11, R31, R10, R28 ;  /* 0x0000000a1f0b7224 */ /* 0x000fe200078e021c */
[----:B------:R-:W-:Y:S01]  /*18f00*/  IADD3.X R10, R27, R25, R26, P1, P3 ;  /* 0x000000191b0a7210 */ /* 0x000fe20000fe641a */
[----:B------:R-:W-:Y:S01]  /*18f10*/  IMAD.IADD R15, R9, 0x1, R15 ;  /* 0x00000001090f7824 */ /* 0x000fe200078e020f */
[----:B------:R-:W-:Y:S01]  /*18f20*/  IADD3 R8, P0, P1, R21, R14, R8 ;  /* 0x0000000e15087210 */ /* 0x000fe2000791e008 */
[----:B-1----:R-:W-:Y:S01]  /*18f30*/  IMAD R7, R7, R11, RZ ;  /* 0x0000000b07077224 */ /* 0x002fe200078e02ff */
[----:B------:R-:W-:Y:S02]  /*18f40*/  SHF.R.S32.HI R21, RZ, 0x1f, R21 ;  /* 0x0000001fff157819 */ /* 0x000fe40000011415 */
[----:B------:R-:W-:Y:S02]  /*18f50*/  SHF.R.S32.HI R13, RZ, 0x1f, R11 ;  /* 0x0000001fff0d7819 */ /* 0x000fe4000001140b */
[----:B------:R-:W-:-:S03]  /*18f60*/  IADD3.X R9, R21, R10, R15, P0, P1 ;  /* 0x0000000a15097210 */ /* 0x000fc600007e240f */
[C---:B------:R-:W-:Y:S02]  /*18f70*/  IMAD R13, R6.reuse, R13, R7 ;  /* 0x0000000d060d7224 */ /* 0x040fe400078e0207 */
[----:B------:R-:W-:-:S04]  /*18f80*/  IMAD.WIDE.U32 R6, R6, R11, R8 ;  /* 0x0000000b06067225 */ /* 0x000fc800078e0008 */
[----:B------:R-:W-:Y:S01]  /*18f90*/  IMAD.IADD R7, R7, 0x1, R13 ;  /* 0x0000000107077824 */ /* 0x000fe200078e020d */
[----:B0-----:R-:W-:-:S04]  /*18fa0*/  LEA R4, P0, R6, R4, 0x2 ;  /* 0x0000000406047211 */ /* 0x001fc800078010ff */
[----:B--2---:R-:W-:Y:S01]  /*18fb0*/  LEA.HI.X R5, R6, R5, R7, 0x2, P0 ;  /* 0x0000000506057211 */ /* 0x004fe200000f1407 */
[----:B------:R-:W-:-:S05]  /*18fc0*/  IMAD.MOV.U32 R7, RZ, RZ, -0x800000 ;  /* 0xff800000ff077424 */ /* 0x000fca00078e00ff */
[----:B------:R0:W-:Y:S03]  /*18fd0*/  STG.E desc[UR56][R4.64], R7 ;  /* 0x0000000704007986 */ /* 0x0001e6000c101938 */
.L_x_661:
[----:B------:R-:W-:Y:S05]  /*18fe0*/  BSYNC B1 ;  /* 0x0000000000017941 */ /* 0x000fea0003800000 */
.L_x_660:
[----:B------:R-:W-:Y:S05]  /*18ff0*/  @P2 BRA `(.L_x_656) ;  /* 0x0000000400a02947 */ /* 0x000fea0003800000 */
[----:B------:R-:W3:Y:S01]  /*19000*/  LDC R11, c[0x0][0xbe8] ;  /* 0x0002fa00ff0b7b82 */ /* 0x000ee20000000800 */
[----:B------:R-:W-:Y:S01]  /*19010*/  ULDC.64 UR4, c[0x0][0xaa0] ;  /* 0x0002a80000047ab9 */ /* 0x000fe20000000a00 */
[----:B------:R-:W-:Y:S01]  /*19020*/  ULDC.64 UR6, c[0x0][0xaf0] ;  /* 0x0002bc0000067ab9 */ /* 0x000fe20000000a00 */
[----:B0-----:R-:W-:Y:S01]  /*19030*/  IMAD R4, R26, UR4, RZ ;  /* 0x000000041a047c24 */ /* 0x001fe2000f8e02ff */
[----:B------:R-:W-:Y:S01]  /*19040*/  BSSY B1, `(.L_x_662) ;  /* 0x0000039000017945 */ /* 0x000fe20003800000 */
[----:B------:R-:W-:Y:S02]  /*19050*/  SHF.R.S32.HI R10, RZ, 0x1f, R185 ;  /* 0x0000001fff0a7819 */ /* 0x000fe400000114b9 */
[C---:B------:R-:W-:Y:S01]  /*19060*/  IMAD R7, R3.reuse, UR5, R4 ;  /* 0x0000000503077c24 */ /* 0x040fe2000f8e0204 */
[----:B------:R-:W-:Y:S01]  /*19070*/  SHF.R.S32.HI R14, RZ, 0x1f, R184 ;  /* 0x0000001fff0e7819 */ /* 0x000fe200000114b8 */
[----:B------:R-:W-:Y:S01]  /*19080*/  IMAD.WIDE.U32 R4, R3, UR4, RZ ;  /* 0x0000000403047c25 */ /* 0x000fe2000f8e00ff */
[----:B------:R-:W-:-:S03]  /*19090*/  ULDC.64 UR4, c[0x0][0xae8] ;  /* 0x0002ba0000047ab9 */ /* 0x000fc60000000a00 */
[----:B------:R-:W-:Y:S02]  /*190a0*/  IMAD R3, R186, 0x20, R217 ;  /* 0x00000020ba037824 */ /* 0x000fe400078e02d9 */
[----:B------:R-:W-:Y:S02]  /*190b0*/  IMAD.IADD R5, R5, 0x1, R7 ;  /* 0x0000000105057824 */ /* 0x000fe400078e0207 */
[----:B------:R-:W-:Y:S02]  /*190c0*/  IMAD R9, R192, 0x80, R3 ;  /* 0x00000080c0097824 */ /* 0x000fe400078e0203 */
[----:B------:R-:W-:-:S04]  /*190d0*/  IMAD.WIDE.U32 R4, R162, UR4, R4 ;  /* 0x00000004a2047c25 */ /* 0x000fc8000f8e0004 */
[----:B------:R-:W-:Y:S01]  /*190e0*/  IMAD.MOV.U32 R3, RZ, RZ, R9 ;  /* 0x000000ffff037224 */ /* 0x000fe200078e0009 */
[----:B---3--:R-:W-:Y:S01]  /*190f0*/  ISETP.NE.AND P0, PT, R11, 0x1, PT ;  /* 0x000000010b00780c */ /* 0x008fe20003f05270 */
[----:B------:R-:W-:Y:S02]  /*19100*/  IMAD R7, R216, UR6, RZ ;  /* 0x00000006d8077c24 */ /* 0x000fe4000f8e02ff */
[----:B------:R-:W-:Y:S01]  /*19110*/  IMAD R5, R162, UR5, R5 ;  /* 0x00000005a2057c24 */ /* 0x000fe2000f8e0205 */
[----:B------:R-:W-:Y:S01]  /*19120*/  ULDC.64 UR4, c[0x0][0xae0] ;  /* 0x0002b80000047ab9 */ /* 0x000fe20000000a00 */
[C---:B------:R-:W-:Y:S02]  /*19130*/  IMAD R7, R29.reuse, UR7, R7 ;  /* 0x000000071d077c24 */ /* 0x040fe4000f8e0207 */
[----:B------:R-:W-:-:S04]  /*19140*/  IMAD.WIDE.U32 R4, R29, UR6, R4 ;  /* 0x000000061d047c25 */ /* 0x000fc8000f8e0004 */
[----:B------:R-:W-:Y:S02]  /*19150*/  IMAD.IADD R5, R5, 0x1, R7 ;  /* 0x0000000105057824 */ /* 0x000fe400078e0207 */
[----:B------:R-:W0:Y:S08]  /*19160*/  @P0 LDC R6, c[0x0][0xbec] ;  /* 0x0002fb00ff060b82 */ /* 0x000e300000000800 */
[----:B------:R-:W3:Y:S01]  /*19170*/  @P0 LDC R13, c[0x0][0xbf0] ;  /* 0x0002fc00ff0d0b82 */ /* 0x000ee20000000800 */
[----:B0-----:R-:W-:-:S05]  /*19180*/  @P0 IMAD.HI.U32 R6, R9, R6, RZ ;  /* 0x0000000609060227 */ /* 0x001fca00078e00ff */
[----:B---3--:R-:W-:-:S04]  /*19190*/  @P0 SHF.R.U32.HI R3, RZ, R13, R6 ;  /* 0x0000000dff030219 */ /* 0x008fc80000011606 */
[--C-:B------:R-:W-:Y:S01]  /*191a0*/  SHF.R.S32.HI R6, RZ, 0x1f, R3.reuse ;  /* 0x0000001fff067819 */ /* 0x100fe20000011403 */
[----:B------:R-:W-:Y:S02]  /*191b0*/  IMAD.MOV R8, RZ, RZ, -R3 ;  /* 0x000000ffff087224 */ /* 0x000fe400078e0a03 */
[----:B------:R-:W-:-:S04]  /*191c0*/  IMAD.WIDE.U32 R4, R3, UR4, R4 ;  /* 0x0000000403047c25 */ /* 0x000fc8000f8e0004 */
[----:B------:R-:W-:Y:S02]  /*191d0*/  IMAD R6, R6, UR4, RZ ;  /* 0x0000000406067c24 */ /* 0x000fe4000f8e02ff */
[----:B------:R-:W-:Y:S01]  /*191e0*/  IMAD R7, R11, R8, R9 ;  /* 0x000000080b077224 */ /* 0x000fe200078e0209 */
[----:B------:R-:W-:Y:S01]  /*191f0*/  LEA R8, R192, R217, 0x7 ;  /* 0x000000d9c0087211 */ /* 0x000fe200078e38ff */
[----:B------:R-:W-:Y:S01]  /*19200*/  IMAD R9, R3, UR5, R6 ;  /* 0x0000000503097c24 */ /* 0x000fe2000f8e0206 */
[----:B------:R-:W-:Y:S01]  /*19210*/  ULDC.64 UR4, c[0x0][0xad8] ;  /* 0x0002b60000047ab9 */ /* 0x000fe20000000a00 */
[----:B------:R-:W-:Y:S01]  /*19220*/  IMAD R11, R0, R11, RZ ;  /* 0x0000000b000b7224 */ /* 0x000fe200078e02ff */
[----:B------:R-:W-:Y:S01]  /*19230*/  SHF.R.S32.HI R3, RZ, 0x1f, R7 ;  /* 0x0000001fff037819 */ /* 0x000fe20000011407 */
[----:B------:R-:W-:Y:S02]  /*19240*/  IMAD.IADD R5, R5, 0x1, R9 ;  /* 0x0000000105057824 */ /* 0x000fe400078e0209 */
[C---:B------:R-:W-:Y:S01]  /*19250*/  VIADD R0, R8.reuse, 0x20 ;  /* 0x0000002008007836 */ /* 0x040fe20000000000 */
[----:B------:R-:W-:Y:S01]  /*19260*/  ISETP.GE.AND P2, PT, R8, R11, PT ;  /* 0x0000000b0800720c */ /* 0x000fe20003f46270 */
[----:B------:R-:W-:-:S02]  /*19270*/  IMAD R6, R3, UR4, RZ ;  /* 0x0000000403067c24 */ /* 0x000fc4000f8e02ff */
[----:B------:R-:W-:Y:S01]  /*19280*/  IMAD.WIDE.U32 R4, R7, UR4, R4 ;  /* 0x0000000407047c25 */ /* 0x000fe2000f8e0004 */
[----:B------:R-:W-:-:S03]  /*19290*/  ISETP.GE.AND P1, PT, R0, R11, PT ;  /* 0x0000000b0000720c */ /* 0x000fc60003f26270 */
[----:B------:R-:W-:Y:S01]  /*192a0*/  IMAD R3, R7, UR5, R6 ;  /* 0x0000000507037c24 */ /* 0x000fe2000f8e0206 */
[----:B------:R-:W-:Y:S01]  /*192b0*/  ULDC.64 UR4, c[0x0][0xa80] ;  /* 0x0002a00000047ab9 */ /* 0x000fe20000000a00 */
[----:B------:R-:W-:Y:S01]  /*192c0*/  VIADD R0, R8, 0x40 ;  /* 0x0000004008007836 */ /* 0x000fe20000000000 */
[----:B------:R-:W-:Y:S01]  /*192d0*/  LEA R6, P3, R4, UR4, 0x1 ;  /* 0x0000000404067c11 */ /* 0x000fe2000f8608ff */
[----:B------:R-:W-:-:S03]  /*192e0*/  IMAD.IADD R3, R5, 0x1, R3 ;  /* 0x0000000105037824 */ /* 0x000fc600078e0203 */
[----:B------:R-:W-:Y:S02]  /*192f0*/  ISETP.GE.AND P0, PT, R0, R11, PT ;  /* 0x0000000b0000720c */ /* 0x000fe40003f06270 */
[----:B------:R-:W-:Y:S02]  /*19300*/  LEA.HI.X R3, R4, UR5, R3, 0x1, P3 ;  /* 0x0000000504037c11 */ /* 0x000fe400098f0c03 */
[----:B------:R0:W3:Y:S04]  /*19310*/  SHFL.IDX PT, R4, R6, RZ, 0x181f ;  /* 0x00181fff06047589 */ /* 0x0000e800000e0000 */
[----:B------:R0:W4:Y:S01]  /*19320*/  SHFL.IDX PT, R0, R3, RZ, 0x181f ;  /* 0x00181fff03007589 */ /* 0x00012200000e0000 */
        /* <DEDUP_REMOVED lines=8> */
[----:B------:R3:W-:Y:S04]  /*193b0*/  @!P4 ST.E.128 desc[UR56][R12.64], RZ ;  /* 0x000000ff0c00c985 */ /* 0x0007e8000c101d38 */
[----:B------:R3:W-:Y:S02]  /*193c0*/  @!P5 ST.E.128 desc[UR56][R4.64], RZ ;  /* 0x000000ff0400d985 */ /* 0x0007e4000c101d38 */
.L_x_663:
[----:B------:R-:W-:Y:S05]  /*193d0*/  BSYNC B1 ;  /* 0x0000000000017941 */ /* 0x000fea0003800000 */
.L_x_662:
        /* <DEDUP_REMOVED lines=11> */
[----:B------:R0:W-:Y:S04]  /*19490*/  @!P3 ST.E.128 desc[UR56][R12.64], RZ ;  /* 0x000000ff0c00b985 */ /* 0x0001e8000c101d38 */
[----:B------:R0:W-:Y:S02]  /*194a0*/  @!P4 ST.E.128 desc[UR56][R4.64], RZ ;  /* 0x000000ff0400c985 */ /* 0x0001e4000c101d38 */
.L_x_665:
[----:B------:R-:W-:Y:S05]  /*194b0*/  BSYNC B1 ;  /* 0x0000000000017941 */ /* 0x000fea0003800000 */
.L_x_664:
[----:B0-----:R0:W0:Y:S01]  /*194c0*/  SHFL.IDX PT, R0, R3, 0x2, 0x181f ;  /* 0x00581f0003007f89 */ /* 0x00102200000e0000 */
[----:B------:R-:W-:Y:S03]  /*194d0*/  BSSY B1, `(.L_x_666) ;  /* 0x000000c000017945 */ /* 0x000fe60003800000 */
[----:B---3--:R3:W0:Y:S01]  /*194e0*/  SHFL.IDX PT, R4, R6, 0x2, 0x181f ;  /* 0x00581f0006047f89 */ /* 0x00862200000e0000 */
[----:B------:R-:W-:Y:S05]  /*194f0*/  @P0 BRA `(.L_x_667) ;  /* 0x0000000000240947 */ /* 0x000fea0003800000 */
[----:B------:R-:W-:Y:S02]  /*19500*/  ULDC UR4, c[0x0][0xac8] ;  /* 0x0002b20000047ab9 */ /* 0x000fe40000000800 */
[----:B------:R-:W-:Y:S02]  /*19510*/  ISETP.GE.AND P2, PT, R184, UR4, PT ;  /* 0x00000004b8007c0c */ /* 0x000fe4000bf46270 */
[----:B------:R-:W-:-:S11]  /*19520*/  ISETP.GE.AND P3, PT, R185, UR4, PT ;  /* 0x00000004b9007c0c */ /* 0x000fd6000bf66270 */
[CC--:B0-----:R-:W-:Y:S02]  /*19530*/  @!P2 LEA R12, P0, R184.reuse, R4.reuse, 0x1 ;  /* 0x00000004b80ca211 */ /* 0x0c1fe400078008ff */
[C---:B------:R-:W-:Y:S02]  /*19540*/  @!P3 LEA R4, P1, R185.reuse, R4, 0x1 ;  /* 0x00000004b904b211 */ /* 0x040fe400078208ff */
[-C--:B------:R-:W-:Y:S02]  /*19550*/  @!P2 LEA.HI.X R13, R184, R0.reuse, R14, 0x1, P0 ;  /* 0x00000000b80da211 */ /* 0x080fe400000f0c0e */
[----:B------:R-:W-:-:S03]  /*19560*/  @!P3 LEA.HI.X R5, R185, R0, R10, 0x1, P1 ;  /* 0x00000000b905b211 */ /* 0x000fc600008f0c0a */
[----:B------:R0:W-:Y:S04]  /*19570*/  @!P2 ST.E.128 desc[UR56][R12.64], RZ ;  /* 0x000000ff0c00a985 */ /* 0x0001e8000c101d38 */
[----:B------:R0:W-:Y:S02]  /*19580*/  @!P3 ST.E.128 desc[UR56][R4.64], RZ ;  /* 0x000000ff0400b985 */ /* 0x0001e4000c101d38 */
.L_x_667:
[----:B------:R-:W-:Y:S05]  /*19590*/  BSYNC B1 ;  /* 0x0000000000017941 */ /* 0x000fea0003800000 */
.L_x_666:
[----:B0-----:R-:W-:Y:S01]  /*195a0*/  VIADD R0, R8, 0x60 ;  /* 0x0000006008007836 */ /* 0x001fe20000000000 */
[----:B----4-:R-:W4:Y:S04]  /*195b0*/  SHFL.IDX PT, R3, R3, 0x3, 0x181f ;  /* 0x00781f0003037f89 */ /* 0x010f2800000e0000 */
[----:B------:R-:W-:Y:S01]  /*195c0*/  ISETP.GE.AND P0, PT, R0, R11, PT ;  /* 0x0000000b0000720c */ /* 0x000fe20003f06270 */
[----:B------:R0:W0:-:S12]  /*195d0*/  SHFL.IDX PT, R4, R6, 0x3, 0x181f ;  /* 0x00781f0006047f89 */ /* 0x00001800000e0000 */
[----:B------:R-:W-:Y:S05]  /*195e0*/  @P0 BRA `(.L_x_656) ;  /* 0x0000000000240947 */ /* 0x000fea0003800000 */
[----:B------:R-:W-:Y:S02]  /*195f0*/  ULDC UR4, c[0x0][0xac8] ;  /* 0x0002b20000047ab9 */ /* 0x000fe40000000800 */
[----:B------:R-:W-:Y:S02]  /*19600*/  ISETP.GE.AND P2, PT, R184, UR4, PT ;  /* 0x00000004b8007c0c */ /* 0x000fe4000bf46270 */
[----:B------:R-:W-:-:S11]  /*19610*/  ISETP.GE.AND P3, PT, R185, UR4, PT ;  /* 0x00000004b9007c0c */ /* 0x000fd6000bf66270 */
[CC--:B0--3--:R-:W-:Y:S02]  /*19620*/  @!P2 LEA R6, P0, R184.reuse, R4.reuse, 0x1 ;  /* 0x00000004b806a211 */ /* 0x0c9fe400078008ff */
[C---:B------:R-:W-:Y:S02]  /*19630*/  @!P3 LEA R4, P1, R185.reuse, R4, 0x1 ;  /* 0x00000004b904b211 */ /* 0x040fe400078208ff */
[-C--:B----4-:R-:W-:Y:S02]  /*19640*/  @!P2 LEA.HI.X R7, R184, R3.reuse, R14, 0x1, P0 ;  /* 0x00000003b807a211 */ /* 0x090fe400000f0c0e */
[----:B------:R-:W-:-:S03]  /*19650*/  @!P3 LEA.HI.X R5, R185, R3, R10, 0x1, P1 ;  /* 0x00000003b905b211 */ /* 0x000fc600008f0c0a */
[----:B------:R0:W-:Y:S04]  /*19660*/  @!P2 ST.E.128 desc[UR56][R6.64], RZ ;  /* 0x000000ff0600a985 */ /* 0x0001e8000c101d38 */
[----:B------:R0:W-:Y:S02]  /*19670*/  @!P3 ST.E.128 desc[UR56][R4.64], RZ ;  /* 0x000000ff0400b985 */ /* 0x0001e4000c101d38 */
.L_x_656:
[----:B------:R-:W-:Y:S05]  /*19680*/  BSYNC B0 ;  /* 0x0000000000007941 */ /* 0x000fea0003800000 */
.L_x_646:
[----:B------:R-:W-:Y:S02]  /*19690*/  ULDC UR4, c[0x0][0xc3c] ;  /* 0x00030f0000047ab9 */ /* 0x000fe40000000800 */
[----:B--2---:R-:W-:-:S13]  /*196a0*/  ISETP.GE.AND P0, PT, R147, UR4, PT ;  /* 0x0000000493007c0c */ /* 0x004fda000bf06270 */
[----:B------:R-:W-:Y:S05]  /*196b0*/  @!P0 BRA `(.L_x_668) ;  /* 0xfffffe7c00a08947 */ /* 0x000fea000383ffff */
[----:B------:R-:W-:Y:S05]  /*196c0*/  BRA `(.L_x_446) ;  /* 0x0000007000487947 */ /* 0x000fea0003800000 */
.L_x_444:
[----:B------:R-:W-:-:S08]  /*196d0*/  NOP ;  /* 0x0000000000007918 */ /* 0x000fd00000000000 */
[----:B------:R-:W0:-:S00]  /*196e0*/  USETMAXREG.DEALLOC.CTAPOOL 0x28 ;  /* 0x00000028000079c8 */ /* 0x000e0000080e0500 */
[----:B0-----:R-:W2:Y:S01]  /*196f0*/  LDL.LU R3, [R1+0x38] ;  /* 0x0000380001037983 */ /* 0x001ea20000300800 */
[----:B------:R-:W-:Y:S01]  /*19700*/  LOP3.LUT R2, R2, 0x3, RZ, 0xc0, !PT ;  /* 0x0000000302027812 */ /* 0x000fe200078ec0ff */
[----:B------:R-:W-:-:S05]  /*19710*/  IMAD.MOV.U32 R6, RZ, RZ, RZ ;  /* 0x000000ffff067224 */ /* 0x000fca00078e00ff */
[----:B------:R-:W0:Y:S02]  /*19720*/  SHFL.IDX PT, R2, R2, RZ, 0x1f ;  /* 0x00001fff02027589 */ /* 0x000e2400000e0000 */
[----:B0-----:R-:W-:Y:S02]  /*19730*/  ISETP.NE.AND P0, PT, R2, RZ, PT ;  /* 0x000000ff0200720c */ /* 0x001fe40003f05270 */
[----:B--2---:R-:W-:-:S11]  /*19740*/  LOP3.LUT R3, R3, 0xffffffdf, RZ, 0xc0, !PT ;  /* 0xffffffdf03037812 */ /* 0x004fd600078ec0ff */
[----:B------:R-:W-:-:S05]  /*19750*/  @P0 LOP3.LUT R3, R3, 0x20, RZ, 0xfc, !PT ;  /* 0x0000002003030812 */ /* 0x000fca00078efcff */
[----:B------:R0:W-:Y:S01]  /*19760*/  STL [R1+0x38], R3 ;  /* 0x0000380301007387 */ /* 0x0001e20000100800 */
[----:B------:R-:W-:Y:S05]  /*19770*/  @!P0 BRA `(.L_x_669) ;  /* 0x00000000001c8947 */ /* 0x000fea0003800000 */
[----:B------:R-:W1:Y:S08]  /*19780*/  S2UR UR5, SR_CgaCtaId ;  /* 0x00000000000579c3 */ /* 0x000e700000008800 */
[----:B------:R-:W-:Y:S06]  /*19790*/  BAR.SYNC.DEFER_BLOCKING 0x5, 0x180 ;  /* 0x0146000000007b1d */ /* 0x000fec0000010000 */
[----:B------:R-:W-:-:S02]  /*197a0*/  UMOV UR4, 0x400 ;  /* 0x0000040000047882 */ /* 0x000fc40000000000 */
[----:B-1----:R-:W-:-:S09]  /*197b0*/  ULEA UR4, UR5, UR4, 0x18 ;  /* 0x0000000405047291 */ /* 0x002fd2000f8ec03f */
[----:B------:R-:W1:Y:S01]  /*197c0*/  LDS.128 R16, [UR4+0x2a8d0] ;  /* 0x02a8d004ff107984 */ /* 0x000e620008000c00 */
[----:B------:R-:W-:Y:S06]  /*197d0*/  BAR.ARV 0x4, 0x180 ;  /* 0x0106000000007b1d */ /* 0x000fec0000002000 */
[----:B------:R-:W-:Y:S05]  /*197e0*/  BRA `(.L_x_670) ;  /* 0x0000000800947947 */ /* 0x000fea0003800000 */
.L_x_669:
[----:B------:R-:W-:Y:S01]  /*197f0*/  LOP3.LUT R7, R0, 0x1f, RZ, 0xc0, !PT ;  /* 0x0000001f00077812 */ /* 0x000fe200078ec0ff */
[----:B------:R-:W-:Y:S01]  /*19800*/  ULDC UR4, c[0x0][0xc3c] ;  /* 0x00030f0000047ab9 */ /* 0x000fe20000000800 */
[----:B------:R-:W-:Y:S01]  /*19810*/  IMAD.MOV.U32 R9, RZ, RZ, RZ ;  /* 0x000000ffff097224 */ /* 0x000fe200078e00ff */
[----:B------:R-:W1:Y:S01]  /*19820*/  S2UR UR6, SR_CTAID.X ;  /* 0x00000000000679c3 */ /* 0x000e620000002500 */
[----:B------:R-:W-:Y:S01]  /*19830*/  ISETP.NE.AND P0, PT, R7, 0x1f, PT ;  /* 0x0000001f0700780c */ /* 0x000fe20003f05270 */
[----:B------:R-:W-:-:S03]  /*19840*/  ULDC UR5, c[0x0][0xc38] ;  /* 0x00030e0000057ab9 */ /* 0x000fc60000000800 */
[----:B------:R-:W-:-:S13]  /*19850*/  ISETP.GE.OR P1, PT, R7, UR4, !P0 ;  /* 0x0000000407007c0c */ /* 0x000fda000c726670 */
[----:B------:R-:W2:Y:S08]  /*19860*/  @!P1 LDC.64 R4, c[0x0][0xc80] ;  /* 0x00032000ff049b82 */ /* 0x000eb00000000a00 */
[----:B0-----:R-:W0:Y:S01]  /*19870*/  @!P1 LDC.64 R2, c[0x0][0xc78] ;  /* 0x00031e00ff029b82 */ /* 0x001e220000000a00 */
[----:B--2---:R-:W-:-:S05]  /*19880*/  @!P1 IMAD.WIDE.U32 R4, R7, 0x4, R4 ;  /* 0x0000000407049825 */ /* 0x004fca00078e0004 */
[----:B------:R-:W2:Y:S01]  /*19890*/  @!P1 LDG.E R6, desc[UR56][R4.64] ;  /* 0x0000003804069981 */ /* 0x000ea2000c1e1900 */
[----:B0-----:R-:W-:-:S05]  /*198a0*/  @!P1 IMAD.WIDE.U32 R2, R7, 0x4, R2 ;  /* 0x0000000407029825 */ /* 0x001fca00078e0002 */
[----:B------:R-:W2:Y:S01]  /*198b0*/  @!P1 LDG.E R9, desc[UR56][R2.64] ;  /* 0x0000003802099981 */ /* 0x000ea2000c1e1900 */
[C---:B------:R-:W-:Y:S02]  /*198c0*/  ISETP.NE.AND P1, PT, R7.reuse, RZ, PT ;  /* 0x000000ff0700720c */ /* 0x040fe40003f25270 */
[C---:B------:R-:W-:Y:S02]  /*198d0*/  ISETP.GE.U32.AND P2, PT, R7.reuse, 0x2, PT ;  /* 0x000000020700780c */ /* 0x040fe40003f46070 */
[C---:B------:R-:W-:Y:S02]  /*198e0*/  ISETP.GE.U32.AND P3, PT, R7.reuse, 0x4, PT ;  /* 0x000000040700780c */ /* 0x040fe40003f66070 */
[C---:B------:R-:W-:Y:S02]  /*198f0*/  ISETP.GE.U32.AND P4, PT, R7.reuse, 0x8, PT ;  /* 0x000000080700780c */ /* 0x040fe40003f86070 */
[----:B------:R-:W-:Y:S01]  /*19900*/  ISETP.GE.U32.AND P5, PT, R7, 0x10, PT ;  /* 0x000000100700780c */ /* 0x000fe20003fa6070 */
[----:B------:R-:W-:Y:S01]  /*19910*/  UMOV UR4, URZ ;  /* 0x0000003f00047c82 */ /* 0x000fe20008000000 */
        /* <DEDUP_REMOVED lines=24> */
.L_x_673:
[----:B------:R-:W0:Y:S01]  /*19aa0*/  LDC R2, c[0x0][0xc3c] ;  /* 0x00030f00ff027b82 */ /* 0x000e220000000800 */
[----:B------:R-:W-:Y:S01]  /*19ab0*/  UIADD3 UR4, UR4, 0x1f, URZ ;  /* 0x0000001f04047890 */ /* 0x000fe2000fffe03f */
[----:B------:R-:W-:Y:S02]  /*19ac0*/  ULDC UR7, c[0x0][0xc3c] ;  /* 0x00030f0000077ab9 */ /* 0x000fe40000000800 */
[----:B------:R-:W-:-:S03]  /*19ad0*/  IMAD.U32 R19, RZ, RZ, UR7 ;  /* 0x00000007ff137e24 */ /* 0x000fc6000f8e00ff */
[----:B0-----:R-:W-:-:S13]  /*19ae0*/  ISETP.LE.AND P6, PT, R2, UR4, PT ;  /* 0x0000000402007c0c */ /* 0x001fda000bfc3270 */
[----:B------:R-:W-:Y:S05]  /*19af0*/  @P6 BRA `(.L_x_672) ;  /* 0x0000000400ac6947 */ /* 0x000fea0003800000 */
[----:B------:R-:W-:Y:S02]  /*19b00*/  VIADD R9, R7, UR4 ;  /* 0x0000000407097c36 */ /* 0x000fe40008000000 */
[----:B------:R-:W-:-:S03]  /*19b10*/  IMAD.MOV.U32 R6, RZ, RZ, RZ ;  /* 0x000000ffff067224 */ /* 0x000fc600078e00ff */
[----:B------:R-:W-:-:S13]  /*19b20*/  ISETP.GE.OR P6, PT, R9, R2, !P0 ;  /* 0x000000020900720c */ /* 0x000fda00047c6670 */
[----:B------:R-:W0:Y:S08]  /*19b30*/  @!P6 LDC.64 R4, c[0x0][0xc80] ;  /* 0x00032000ff04eb82 */ /* 0x000e300000000a00 */
[----:B------:R-:W1:Y:S01]  /*19b40*/  @!P6 LDC.64 R2, c[0x0][0xc78] ;  /* 0x00031e00ff02eb82 */ /* 0x000e620000000a00 */
[----:B0-----:R-:W-:-:S05]  /*19b50*/  @!P6 IMAD.WIDE R4, R9, 0x4, R4 ;  /* 0x000000040904e825 */ /* 0x001fca00078e0204 */
[----:B------:R-:W2:Y:S01]  /*19b60*/  @!P6 LDG.E R6, desc[UR56][R4.64] ;  /* 0x000000380406e981 */ /* 0x000ea2000c1e1900 */
[----:B-1----:R-:W-:Y:S01]  /*19b70*/  @!P6 IMAD.WIDE R2, R9, 0x4, R2 ;  /* 0x000000040902e825 */ /* 0x002fe200078e0202 */
[----:B------:R-:W-:-:S06]  /*19b80*/  MOV R9, RZ ;  /* 0x000000ff00097202 */ /* 0x000fcc0000000f00 */
        /* <DEDUP_REMOVED lines=22> */
.L_x_671:
        /* <DEDUP_REMOVED lines=14> */
[----:B0-----:R-:W-:Y:S01]  /*19dd0*/  IMAD.MOV R12, RZ, RZ, -R3 ;  /* 0x000000ffff0c7224 */ /* 0x001fe200078e0a03 */
[----:B-12---:R-:W-:Y:S06]  /*19de0*/  @!P0 BRA `(.L_x_674) ;  /* 0x0000000000088947 */ /* 0x006fec0003800000 */
[----:B------:R-:W-:-:S06]  /*19df0*/  VIADD R16, R19, 0xffffffff ;  /* 0xffffffff13107836 */ /* 0x000fcc0000000000 */
[----:B------:R0:W1:Y:S02]  /*19e00*/  SHFL.IDX PT, R16, R5, R16, 0x1f ;  /* 0x00001f1005107589 */ /* 0x00006400000e0000 */
.L_x_674:
[----:B-1----:R-:W-:Y:S01]  /*19e10*/  IMAD R16, R16, UR5, R11 ;  /* 0x0000000510107c24 */ /* 0x002fe2000f8e020b */
[----:B0-----:R-:W-:Y:S01]  /*19e20*/  IABS R5, R9 ;  /* 0x0000000900057213 */ /* 0x001fe20000000000 */
[----:B------:R-:W-:Y:S01]  /*19e30*/  IMAD.MOV.U32 R11, RZ, RZ, R12 ;  /* 0x000000ffff0b7224 */ /* 0x000fe200078e000c */
[----:B------:R-:W-:Y:S01]  /*19e40*/  IABS R12, R6 ;  /* 0x00000006000c7213 */ /* 0x000fe20000000000 */
[----:B------:R-:W-:Y:S01]  /*19e50*/  IMAD.MOV.U32 R2, RZ, RZ, RZ ;  /* 0x000000ffff027224 */ /* 0x000fe200078e00ff */
[----:B------:R-:W-:Y:S01]  /*19e60*/  IADD3 R17, -R16, UR6, RZ ;  /* 0x0000000610117c10 */ /* 0x000fe2000fffe1ff */
[----:B------:R-:W-:Y:S01]  /*19e70*/  IMAD R11, R11, R4, RZ ;  /* 0x000000040b0b7224 */ /* 0x000fe200078e02ff */
[----:B------:R-:W0:Y:S01]  /*19e80*/  I2F.RP R8, R5 ;  /* 0x0000000500087306 */ /* 0x000e220000209400 */
[----:B------:R-:W-:Y:S01]  /*19e90*/  IMAD.MOV R12, RZ, RZ, -R12 ;  /* 0x000000ffff0c7224 */ /* 0x000fe200078e0a0c */
[----:B------:R-:W-:Y:S01]  /*19ea0*/  IABS R10, R17 ;  /* 0x00000011000a7213 */ /* 0x000fe20000000000 */
[----:B------:R-:W-:-:S04]  /*19eb0*/  IMAD.HI.U32 R2, R3, R11, R2 ;  /* 0x0000000b03027227 */ /* 0x000fc800078e0002 */
[----:B------:R-:W-:Y:S02]  /*19ec0*/  IMAD.MOV.U32 R3, RZ, RZ, R10 ;  /* 0x000000ffff037224 */ /* 0x000fe400078e000a */
[----:B------:R-:W-:Y:S02]  /*19ed0*/  IMAD.MOV.U32 R10, RZ, RZ, R12 ;  /* 0x000000ffff0a7224 */ /* 0x000fe400078e000c */
[----:B------:R-:W-:-:S04]  /*19ee0*/  IMAD.HI.U32 R2, R2, R3, RZ ;  /* 0x0000000302027227 */ /* 0x000fc800078e00ff */
[----:B------:R-:W-:Y:S01]  /*19ef0*/  IMAD R3, R2, R10, R3 ;  /* 0x0000000a02037224 */ /* 0x000fe200078e0203 */
[----:B0-----:R-:W0:Y:S01]  /*19f00*/  MUFU.RCP R8, R8 ;  /* 0x0000000800087308 */ /* 0x001e220000001000 */
[----:B------:R-:W-:-:S03]  /*19f10*/  VIADD R19, R19, UR4 ;  /* 0x0000000413137c36 */ /* 0x000fc60008000000 */
[----:B------:R-:W-:-:S13]  /*19f20*/  ISETP.GT.U32.AND P1, PT, R4, R3, PT ;  /* 0x000000030400720c */ /* 0x000fda0003f24070 */
[-C--:B------:R-:W-:Y:S01]  /*19f30*/  @!P1 IADD3 R3, R3, -R4.reuse, RZ ;  /* 0x8000000403039210 */ /* 0x080fe20007ffe0ff */
        /* <DEDUP_REMOVED lines=8> */
[----:B------:R-:W-:-:S04]  /*19fc0*/  @P0 VIADD R2, R2, 0x1 ;  /* 0x0000000102020836 */ /* 0x000fc80000000000 */
[----:B------:R-:W-:Y:S02]  /*19fd0*/  IMAD.MOV.U32 R8, RZ, RZ, R2 ;  /* 0x000000ffff087224 */ /* 0x000fe400078e0002 */
[----:B-1----:R-:W-:Y:S02]  /*19fe0*/  IMAD.MOV R2, RZ, RZ, -R3 ;  /* 0x000000ffff027224 */ /* 0x002fe400078e0a03 */
[----:B------:R-:W-:Y:S01]  /*19ff0*/  @!P2 IMAD.MOV R8, RZ, RZ, -R8 ;  /* 0x000000ffff08a224 */ /* 0x000fe200078e0a08 */
[----:B------:R-:W-:Y:S01]  /*1a000*/  @!P1 LOP3.LUT R8, RZ, R6, RZ, 0x33, !PT ;  /* 0x00000006ff089212 */ /* 0x000fe200078e33ff */
[----:B------:R-:W-:Y:S02]  /*1a010*/  IMAD R11, R2, R5, RZ ;  /* 0x00000005020b7224 */ /* 0x000fe400078e02ff */
[----:B------:R-:W-:Y:S01]  /*1a020*/  IMAD.MOV.U32 R2, RZ, RZ, RZ ;  /* 0x000000ffff027224 */ /* 0x000fe200078e00ff */
[----:B------:R-:W-:Y:S01]  /*1a030*/  IABS R4, R8 ;  /* 0x0000000800047213 */ /* 0x000fe20000000000 */
[----:B------:R-:W-:-:S02]  /*1a040*/  IMAD.MOV R10, RZ, RZ, -R10 ;  /* 0x000000ffff0a7224 */ /* 0x000fc400078e0a0a */
[----:B------:R-:W-:-:S04]  /*1a050*/  IMAD.HI.U32 R2, R3, R11, R2 ;  /* 0x0000000b03027227 */ /* 0x000fc800078e0002 */
[----:B------:R-:W-:Y:S02]  /*1a060*/  IMAD.MOV.U32 R3, RZ, RZ, R4 ;  /* 0x000000ffff037224 */ /* 0x000fe400078e0004 */
[----:B------:R-:W-:Y:S02]  /*1a070*/  IMAD.MOV.U32 R4, RZ, RZ, R10 ;  /* 0x000000ffff047224 */ /* 0x000fe400078e000a */
[----:B------:R-:W-:-:S04]  /*1a080*/  IMAD.HI.U32 R2, R2, R3, RZ ;  /* 0x0000000302027227 */ /* 0x000fc800078e00ff */
[----:B------:R-:W-:Y:S01]  /*1a090*/  IMAD R4, R2, R4, R3 ;  /* 0x0000000402047224 */ /* 0x000fe200078e0203 */
[----:B------:R-:W-:Y:S01]  /*1a0a0*/  LOP3.LUT R3, R8, R9, RZ, 0x3c, !PT ;  /* 0x0000000908037212 */ /* 0x000fe200078e3cff */
[----:B------:R-:W-:-:S03]  /*1a0b0*/  IMAD R6, R6, R8, RZ ;  /* 0x0000000806067224 */ /* 0x000fc600078e02ff */
[----:B------:R-:W-:Y:S02]  /*1a0c0*/  ISETP.GT.U32.AND P1, PT, R5, R4, PT ;  /* 0x000000040500720c */ /* 0x000fe40003f24070 */
[----:B------:R-:W-:Y:S02]  /*1a0d0*/  ISETP.GE.AND P2, PT, R3, RZ, PT ;  /* 0x000000ff0300720c */ /* 0x000fe40003f46270 */
[----:B------:R-:W-:-:S09]  /*1a0e0*/  IADD3 R17, R17, -R6, RZ ;  /* 0x8000000611117210 */ /* 0x000fd20007ffe0ff */
[----:B------:R-:W-:Y:S02]  /*1a0f0*/  @!P1 IMAD.IADD R4, R4, 0x1, -R5 ;  /* 0x0000000104049824 */ /* 0x000fe400078e0a05 */
[----:B------:R-:W-:Y:S01]  /*1a100*/  @!P1 VIADD R2, R2, 0x1 ;  /* 0x0000000102029836 */ /* 0x000fe20000000000 */
[----:B------:R-:W-:Y:S02]  /*1a110*/  ISETP.NE.AND P1, PT, R9, RZ, PT ;  /* 0x000000ff0900720c */ /* 0x000fe40003f25270 */
[----:B------:R-:W-:-:S13]  /*1a120*/  ISETP.GE.U32.AND P0, PT, R4, R5, PT ;  /* 0x000000050400720c */ /* 0x000fda0003f06070 */
[----:B------:R-:W-:-:S04]  /*1a130*/  @P0 VIADD R2, R2, 0x1 ;  /* 0x0000000102020836 */ /* 0x000fc80000000000 */
[----:B------:R-:W-:Y:S01]  /*1a140*/  @!P2 IMAD.MOV R2, RZ, RZ, -R2 ;  /* 0x000000ffff02a224 */ /* 0x000fe200078e0a02 */
[----:B------:R-:W-:-:S05]  /*1a150*/  @!P1 LOP3.LUT R2, RZ, R9, RZ, 0x33, !PT ;  /* 0x00000009ff029212 */ /* 0x000fca00078e33ff */
[----:B------:R-:W-:-:S04]  /*1a160*/  IMAD.MOV R18, RZ, RZ, -R2 ;  /* 0x000000ffff127224 */ /* 0x000fc800078e0a02 */
[C---:B------:R-:W-:Y:S02]  /*1a170*/  IMAD R18, R9.reuse, R18, R8 ;  /* 0x0000001209127224 */ /* 0x040fe400078e0208 */
[----:B------:R-:W-:-:S04]  /*1a180*/  IMAD R9, R9, 0x1000000, R2 ;  /* 0x0100000009097824 */ /* 0x000fc800078e0202 */
[----:B------:R-:W-:Y:S01]  /*1a190*/  IMAD R18, R18, 0x10000, R9 ;  /* 0x0001000012127824 */ /* 0x000fe200078e0209 */
[----:B------:R-:W-:Y:S06]  /*1a1a0*/  BRA `(.L_x_675) ;  /* 0x00000000000c7947 */ /* 0x000fec0003800000 */
.L_x_672:
[----:B------:R-:W-:Y:S02]  /*1a1b0*/  IMAD.MOV.U32 R17, RZ, RZ, RZ ;  /* 0x000000ffff117224 */ /* 0x000fe400078e00ff */
[----:B------:R-:W-:Y:S02]  /*1a1c0*/  IMAD.U32 R16, RZ, RZ, UR6 ;  /* 0x00000006ff107e24 */ /* 0x000fe4000f8e00ff */
[----:B------:R-:W-:-:S07]  /*1a1d0*/  IMAD.MOV.U32 R18, RZ, RZ, RZ ;  /* 0x000000ffff127224 */ /* 0x000fce00078e00ff */
.L_x_675:
[----:B------:R-:W-:-:S13]  /*1a1e0*/  ISETP.NE.AND P0, PT, R7, RZ, PT ;  /* 0x000000ff0700720c */ /* 0x000fda0003f05270 */
[----:B------:R-:W0:Y:S01]  /*1a1f0*/  @!P0 S2R R3, SR_CgaCtaId ;  /* 0x0000000000038919 */ /* 0x000e220000008800 */
[----:B------:R-:W-:-:S04]  /*1a200*/  @!P0 MOV R2, 0x400 ;  /* 0x0000040000028802 */ /* 0x000fc80000000f00 */
[----:B0-----:R-:W-:-:S05]  /*1a210*/  @!P0 LEA R2, R3, R2, 0x18 ;  /* 0x0000000203028211 */ /* 0x001fca00078ec0ff */
[----:B------:R0:W-:Y:S01]  /*1a220*/  @!P0 STS.128 [R2+0x2a8d0], R16 ;  /* 0x02a8d01002008388 */ /* 0x0001e20000000c00 */
[----:B------:R-:W-:Y:S06]  /*1a230*/  BAR.ARV 0x5, 0x180 ;  /* 0x0146000000007b1d */ /* 0x000fec0000002000 */
.L_x_670:
[----:B------:R2:W-:Y:S01]  /*1a240*/  STL [R1+0x20], RZ ;  /* 0x000020ff01007387 */ /* 0x0005e20000100800 */
[----:B------:R-:W-:Y:S01]  /*1a250*/  ULDC UR4, c[0x0][0xc3c] ;  /* 0x00030f0000047ab9 */ /* 0x000fe20000000800 */
[----:B------:R-:W-:Y:S01]  /*1a260*/  IMAD.MOV.U32 R28, RZ, RZ, 0x1 ;  /* 0x00000001ff1c7424 */ /* 0x000fe200078e00ff */
[----:B-1----:R-:W-:Y:S01]  /*1a270*/  ISETP.GE.AND P0, PT, R19, UR4, PT ;  /* 0x0000000413007c0c */ /* 0x002fe2000bf06270 */
[----:B------:R-:W-:-:S12]  /*1a280*/  IMAD.MOV.U32 R27, RZ, RZ, RZ ;  /* 0x000000ffff1b7224 */ /* 0x000fd800078e00ff */
[----:B--2---:R-:W-:Y:S05]  /*1a290*/  @P0 BRA `(.L_x_676) ;  /* 0x0000006000780947 */ /* 0x004fea0003800000 */
[----:B------:R-:W1:Y:S01]  /*1a2a0*/  S2UR UR5, SR_CgaCtaId ;  /* 0x00000000000579c3 */ /* 0x000e620000008800 */
[----:B------:R2:W-:Y:S01]  /*1a2b0*/  STL [R1+0x20], RZ ;  /* 0x000020ff01007387 */ /* 0x0005e20000100800 */
[C---:B0-----:R-:W-:Y:S01]  /*1a2c0*/  IMAD.SHL.U32 R2, R0.reuse, 0x8, RZ ;  /* 0x0000000800027824 */ /* 0x041fe200078e00ff */
[----:B------:R-:W-:Y:S01]  /*1a2d0*/  LOP3.LUT R5, R0, 0x7f, RZ, 0xc0, !PT ;  /* 0x0000007f00057812 */ /* 0x000fe200078ec0ff */
[----:B------:R-:W-:Y:S01]  /*1a2e0*/  UMOV UR4, 0x400 ;  /* 0x0000040000047882 */ /* 0x000fe20000000000 */
[----:B------:R-:W-:Y:S01]  /*1a2f0*/  BSSY B8, `(.L_x_676) ;  /* 0x0000618000087945 */ /* 0x000fe20003800000 */
[----:B------:R-:W-:Y:S01]  /*1a300*/  IMAD.MOV.U32 R30, RZ, RZ, 0x1 ;  /* 0x00000001ff1e7424 */ /* 0x000fe200078e00ff */
[C---:B------:R-:W-:Y:S01]  /*1a310*/  LOP3.LUT R3, R2.reuse, 0x1f8, RZ, 0xc0, !PT ;  /* 0x000001f802037812 */ /* 0x040fe200078ec0ff */
[----:B------:R-:W-:Y:S01]  /*1a320*/  IMAD.SHL.U32 R33, R5, 0x8, RZ ;  /* 0x0000000805217824 */ /* 0x000fe200078e00ff */
[----:B------:R-:W-:Y:S01]  /*1a330*/  LOP3.LUT R2, R2, 0x38, RZ, 0xc0, !PT ;  /* 0x0000003802027812 */ /* 0x000fe200078ec0ff */
[----:B------:R-:W-:Y:S01]  /*1a340*/  IMAD.MOV.U32 R25, RZ, RZ, RZ ;  /* 0x000000ffff197224 */ /* 0x000fe200078e00ff */
[----:B------:R-:W-:Y:S01]  /*1a350*/  LOP3.LUT R4, R3, 0x38, R0, 0x78, !PT ;  /* 0x0000003803047812 */ /* 0x000fe200078e7800 */
[----:B------:R-:W-:Y:S01]  /*1a360*/  IMAD.SHL.U32 R0, R0, 0x10, RZ ;  /* 0x0000001000007824 */ /* 0x000fe200078e00ff */
[----:B------:R-:W-:Y:S01]  /*1a370*/  SHF.R.U32.HI R3, RZ, 0x3, R5 ;  /* 0x00000003ff037819 */ /* 0x000fe20000011605 */
[----:B------:R-:W-:Y:S01]  /*1a380*/  IMAD.MOV.U32 R27, RZ, RZ, RZ ;  /* 0x000000ffff1b7224 */ /* 0x000fe200078e00ff */
[----:B------:R-:W-:Y:S01]  /*1a390*/  LOP3.LUT R33, R4, 0x200, R33, 0xf8, !PT ;  /* 0x0000020004217812 */ /* 0x000fe200078ef821 */
[----:B------:R-:W-:Y:S01]  /*1a3a0*/  IMAD.MOV.U32 R28, RZ, RZ, 0x1 ;  /* 0x00000001ff1c7424 */ /* 0x000fe200078e00ff */
[----:B------:R-:W-:Y:S01]  /*1a3b0*/  LOP3.LUT R4, R3, 0x70, R0, 0xf8, !PT ;  /* 0x0000007003047812 */ /* 0x000fe200078ef800 */
[----:B------:R-:W-:Y:S01]  /*1a3c0*/  ULOP3.LUT UR39, UR60, 0x2, URZ, 0xfc, !UPT ;  /* 0x000000023c277892 */ /* 0x000fe2000f8efc3f */
[C---:B------:R-:W-:Y:S01]  /*1a3d0*/  LOP3.LUT R3, R2.reuse, 0x40, RZ, 0xfc, !PT ;  /* 0x0000004002037812 */ /* 0x040fe200078efcff */
[----:B------:R-:W-:Y:S01]  /*1a3e0*/  ULDC.64 UR36, c[0x0][0x198] ;  /* 0x0000660000247ab9 */ /* 0x000fe20000000a00 */
[----:B------:R-:W-:Y:S01]  /*1a3f0*/  LOP3.LUT R0, R2, 0x80, RZ, 0xfc, !PT ;  /* 0x0000008002007812 */ /* 0x000fe200078efcff */
[----:B------:R-:W-:Y:S01]  /*1a400*/  ULDC UR38, c[0x0][0xc] ;  /* 0x0000030000267ab9 */ /* 0x000fe20000000800 */
[----:B-1----:R-:W-:-:S06]  /*1a410*/  ULEA UR4, UR5, UR4, 0x18 ;  /* 0x0000000405047291 */ /* 0x002fcc000f8ec03f */
[----:B------:R-:W-:-:S04]  /*1a420*/  IMAD.U32 R22, RZ, RZ, UR4 ;  /* 0x00000004ff167e24 */ /* 0x000fc8000f8e00ff */
[----:B--2---:R-:W-:-:S07]  /*1a430*/  IMAD R35, R33, 0x2, R22 ;  /* 0x0000000221237824 */ /* 0x004fce00078e0216 */
.L_x_779:
[----:B0-----:R-:W0:Y:S02]  /*1a440*/  LDC.64 R2, c[0x0][0xc88] ;  /* 0x00032200ff027b82 */ /* 0x001e240000000a00 */
[----:B0-----:R-:W-:-:S05]  /*1a450*/  IMAD.WIDE R2, R19, 0x4, R2 ;  /* 0x0000000413027825 */ /* 0x001fca00078e0202 */
[----:B--2---:R-:W2:Y:S01]  /*1a460*/  LDG.E R31, desc[UR56][R2.64] ;  /* 0x00000038021f7981 */ /* 0x004ea2000c1e1900 */
[----:B------:R-:W-:Y:S05]  /*1a470*/  YIELD ;  /* 0x0000000000007946 */ /* 0x000fea0003800000 */
[----:B------:R-:W-:Y:S01]  /*1a480*/  ULDC.64 UR4, c[0x0][0xa28] ;  /* 0x00028a0000047ab9 */ /* 0x000fe20000000a00 */
[----:B------:R-:W-:Y:S01]  /*1a490*/  ULDC.64 UR8, c[0x0][0xa18] ;  /* 0x0002860000087ab9 */ /* 0x000fe20000000a00 */
[----:B------:R-:W-:Y:S01]  /*1a4a0*/  ISETP.NE.U32.AND P0, PT, RZ, UR4, PT ;  /* 0x00000004ff007c0c */ /* 0x000fe2000bf05070 */
[----:B------:R-:W-:Y:S01]  /*1a4b0*/  ULDC.64 UR6, c[0x0][0xa10] ;  /* 0x0002840000067ab9 */ /* 0x000fe20000000a00 */
[----:B------:R-:W-:-:S02]  /*1a4c0*/  MOV R11, RZ ;  /* 0x000000ff000b7202 */ /* 0x000fc40000000f00 */
[----:B------:R-:W-:Y:S02]  /*1a4d0*/  ISETP.NE.AND.EX P0, PT, RZ, UR5, PT, P0 ;  /* 0x00000005ff007c0c */ /* 0x000fe4000bf05300 */
[----:B------:R-:W-:-:S04]  /*1a4e0*/  ISETP.NE.U32.AND P2, PT, RZ, UR6, PT ;  /* 0x00000006ff007c0c */ /* 0x000fc8000bf45070 */
[----:B------:R-:W-:Y:S01]  /*1a4f0*/  ISETP.NE.AND.EX P2, PT, RZ, UR7, PT, P2 ;  /* 0x00000007ff007c0c */ /* 0x000fe2000bf45320 */
[----:B------:R-:W-:Y:S01]  /*1a500*/  IMAD.MOV.U32 R34, RZ, RZ, RZ ;  /* 0x000000ffff227224 */ /* 0x000fe200078e00ff */
[----:B--2---:R-:W-:-:S05]  /*1a510*/  SHF.R.S32.HI R0, RZ, 0x1f, R31 ;  /* 0x0000001fff007819 */ /* 0x004fca000001141f */
[C---:B------:R-:W-:Y:S01]  /*1a520*/  @P0 LEA R2, P1, R31.reuse, UR4, 0x2 ;  /* 0x000000041f020c11 */ /* 0x040fe2000f8210ff */
[C---:B------:R-:W-:Y:S01]  /*1a530*/  IMAD.SHL.U32 R23, R31.reuse, 0x4, RZ ;  /* 0x000000041f177824 */ /* 0x040fe200078e00ff */
[C-C-:B------:R-:W-:Y:S01]  /*1a540*/  SHF.L.U64.HI R24, R31.reuse, 0x2, R0.reuse ;  /* 0x000000021f187819 */ /* 0x140fe20000010200 */
[----:B------:R0:W-:Y:S01]  /*1a550*/  STL [R1+0x10], R0 ;  /* 0x0000100001007387 */ /* 0x0001e20000100800 */
[----:B------:R-:W-:Y:S01]  /*1a560*/  @P0 LEA.HI.X R3, R31, UR5, R0, 0x2, P1 ;  /* 0x000000051f030c11 */ /* 0x000fe200088f1400 */
[----:B------:R-:W-:Y:S01]  /*1a570*/  ULDC.64 UR4, c[0x0][0xa00] ;  /* 0x0002800000047ab9 */ /* 0x000fe20000000a00 */
[----:B------:R-:W-:-:S03]  /*1a580*/  ISETP.NE.U32.AND P1, PT, RZ, UR8, PT ;  /* 0x00000008ff007c0c */ /* 0x000fc6000bf25070 */
[----:B-1----:R1:W2:Y:S01]  /*1a590*/  @P0 LDG.E R11, desc[UR56][R2.64] ;  /* 0x00000038020b0981 */ /* 0x0022a2000c1e1900 */
[----:B------:R-:W-:Y:S02]  /*1a5a0*/  ISETP.NE.AND.EX P1, PT, RZ, UR9, PT, P1 ;  /* 0x00000009ff007c0c */ /* 0x000fe4000bf25310 */
[----:B------:R-:W-:Y:S01]  /*1a5b0*/  ISETP.NE.U32.AND P0, PT, RZ, UR4, PT ;  /* 0x00000004ff007c0c */ /* 0x000fe2000bf05070 */
[----:B0-----:R-:W-:Y:S01]  /*1a5c0*/  IMAD.MOV.U32 R0, RZ, RZ, RZ ;  /* 0x000000ffff007224 */ /* 0x001fe200078e00ff */
[C---:B------:R-:W-:Y:S02]  /*1a5d0*/  IADD3 R4, P4, R23.reuse, UR6, RZ ;  /* 0x0000000617047c10 */ /* 0x040fe4000ff9e0ff */
[----:B------:R-:W-:Y:S02]  /*1a5e0*/  ISETP.NE.AND.EX P0, PT, RZ, UR5, PT, P0 ;  /* 0x00000005ff007c0c */ /* 0x000fe4000bf05300 */
[----:B------:R-:W-:Y:S02]  /*1a5f0*/  IADD3.X R5, R24, UR7, RZ, P4, !PT ;  /* 0x0000000718057c10 */ /* 0x000fe4000a7fe4ff */
[----:B-1----:R-:W-:Y:S01]  /*1a600*/  IADD3 R2, P3, R23, UR4, RZ ;  /* 0x0000000417027c10 */ /* 0x002fe2000ff7e0ff */
[----:B------:R-:W-:-:S02]  /*1a610*/  ULDC UR4, c[0x0][0x288] ;  /* 0x0000a20000047ab9 */ /* 0x000fc40000000800 */
[----:B------:R-:W5:Y:S01]  /*1a620*/  @P2 LDG.E R0, desc[UR56][R4.64] ;  /* 0x0000003804002981 */ /* 0x000f62000c1e1900 */
[C---:B------:R-:W-:Y:S02]  /*1a630*/  IADD3.X R3, R24.reuse, UR5, RZ, P3, !PT ;  /* 0x0000000518037c10 */ /* 0x040fe40009ffe4ff */
[----:B------:R-:W-:Y:S01]  /*1a640*/  @P1 IADD3 R6, P3, R23, UR8, RZ ;  /* 0x0000000817061c10 */ /* 0x000fe2000ff7e0ff */
[----:B------:R-:W-:Y:S01]  /*1a650*/  IMAD.U32 R8, RZ, RZ, UR4 ;  /* 0x00000004ff087e24 */ /* 0x000fe2000f8e00ff */
[----:B------:R-:W-:Y:S01]  /*1a660*/  ULDC.64 UR4, c[0x0][0x418] ;  /* 0x0001060000047ab9 */ /* 0x000fe20000000a00 */
[----:B------:R-:W5:Y:S01]  /*1a670*/  @P0 LDG.E R34, desc[UR56][R2.64] ;  /* 0x0000003802220981 */ /* 0x000f62000c1e1900 */
[----:B------:R-:W-:-:S05]  /*1a680*/  @P1 IADD3.X R7, R24, UR9, RZ, P3, !PT ;  /* 0x0000000918071c10 */ /* 0x000fca0009ffe4ff */
[----:B------:R0:W3:Y:S01]  /*1a690*/  @P1 LDG.E R8, desc[UR56][R6.64] ;  /* 0x0000003806081981 */ /* 0x0000e2000c1e1900 */
[----:B------:R-:W-:-:S03]  /*1a6a0*/  UISETP.NE.U32.AND UP0, UPT, UR4, URZ, UPT ;  /* 0x0000003f0400728c */ /* 0x000fc6000bf05070 */
[----:B------:R-:W-:Y:S01]  /*1a6b0*/  ULDC UR4, c[0x0][0x424] ;  /* 0x0001090000047ab9 */ /* 0x000fe20000000800 */
[----:B------:R-:W-:-:S03]  /*1a6c0*/  UISETP.NE.AND.EX UP0, UPT, UR5, URZ, UPT, UP0 ;  /* 0x0000003f0500728c */ /* 0x000fc6000bf05300 */
[----:B------:R-:W-:Y:S01]  /*1a6d0*/  ULDC UR5, c[0x0][0x2f0] ;  /* 0x0000bc0000057ab9 */ /* 0x000fe20000000800 */
[----:B------:R-:W-:-:S04]  /*1a6e0*/  USEL UR4, UR4, 0x1, UP0 ;  /* 0x0000000104047887 */ /* 0x000fc80008000000 */
[----:B------:R-:W-:-:S03]  /*1a6f0*/  UIMAD UR4, UR4, UR5, URZ ;  /* 0x00000005040472a4 */ /* 0x000fc6000f8e023f */
[----:B------:R-:W-:Y:S02]  /*1a700*/  ULDC UR5, c[0x0][0x348] ;  /* 0x0000d20000057ab9 */ /* 0x000fe40000000800 */
[----:B0-----:R-:W-:Y:S01]  /*1a710*/  IMAD.U32 R6, RZ, RZ, UR5 ;  /* 0x00000005ff067e24 */ /* 0x001fe2000f8e00ff */
[----:B--2---:R-:W-:Y:S04]  /*1a720*/  STL [R1], R11 ;  /* 0x0000000b01007387 */ /* 0x004fe80000100800 */
[----:B---3--:R0:W-:Y:S02]  /*1a730*/  STL [R1+0x1c], R8 ;  /* 0x00001c0801007387 */ /* 0x0081e40000100800 */
[----:B0-----:R-:W-:Y:S01]  /*1a740*/  IMAD.U32 R8, RZ, RZ, UR4 ;  /* 0x00000004ff087e24 */ /* 0x001fe2000f8e00ff */
[----:B------:R-:W-:Y:S06]  /*1a750*/  @P1 BRA `(.L_x_677) ;  /* 0x0000000000141947 */ /* 0x000fec0003800000 */
[----:B------:R-:W-:Y:S05]  /*1a760*/  @!P0 BRA `(.L_x_677) ;  /* 0x0000000000108947 */ /* 0x000fea0003800000 */
[----:B------:R-:W2:Y:S04]  /*1a770*/  LDG.E R10, desc[UR56][R2.64] ;  /* 0x00000038020a7981 */ /* 0x000ea8000c1e1900 */
[----:B------:R-:W2:Y:S02]  /*1a780*/  LDG.E R7, desc[UR56][R2.64+0x4] ;  /* 0x0000043802077981 */ /* 0x000ea4000c1e1900 */
[----:B--2---:R-:W-:-:S05]  /*1a790*/  IMAD.IADD R2, R7, 0x1, -R10 ;  /* 0x0000000107027824 */ /* 0x004fca00078e0a0a */
[----:B------:R0:W-:Y:S02]  /*1a7a0*/  STL [R1+0x1c], R2 ;  /* 0x00001c0201007387 */ /* 0x0001e40000100800 */
.L_x_677:
[----:B------:R-:W-:Y:S01]  /*1a7b0*/  ULDC.64 UR4, c[0x0][0xa20] ;  /* 0x0002880000047ab9 */ /* 0x000fe20000000a00 */
[C---:B0-----:R-:W-:Y:S01]  /*1a7c0*/  LOP3.LUT R2, R18.reuse, 0xff000000, RZ, 0xc0, !PT ;  /* 0xff00000012027812 */ /* 0x041fe200078ec0ff */
[----:B------:R-:W-:Y:S01]  /*1a7d0*/  IMAD.MOV.U32 R32, RZ, RZ, R31 ;  /* 0x000000ffff207224 */ /* 0x000fe200078e001f */
[----:B------:R-:W-:Y:S02]  /*1a7e0*/  ISETP.NE.U32.AND P0, PT, RZ, UR4, PT ;  /* 0x00000004ff007c0c */ /* 0x000fe4000bf05070 */
[----:B------:R-:W-:Y:S02]  /*1a7f0*/  SHF.R.U32.HI R2, RZ, 0x8, R2 ;  /* 0x00000008ff027819 */ /* 0x000fe40000011602 */
[----:B------:R-:W-:Y:S02]  /*1a800*/  ISETP.NE.AND.EX P0, PT, RZ, UR5, PT, P0 ;  /* 0x00000005ff007c0c */ /* 0x000fe4000bf05300 */
[C---:B------:R-:W-:Y:S02]  /*1a810*/  LOP3.LUT R7, R18.reuse, 0xff0000, RZ, 0xc0, !PT ;  /* 0x00ff000012077812 */ /* 0x040fe400078ec0ff */
[----:B------:R-:W-:-:S02]  /*1a820*/  LOP3.LUT R18, R18, 0xffff, RZ, 0xc0, !PT ;  /* 0x0000ffff12127812 */ /* 0x000fc400078ec0ff */
[----:B------:R-:W-:-:S07]  /*1a830*/  LEA.HI R7, R7, R2, RZ, 0x10 ;  /* 0x0000000207077211 */ /* 0x000fce00078f80ff */
[----:B------:R-:W-:Y:S05]  /*1a840*/  @!P0 BRA `(.L_x_678) ;  /* 0x0000000000108947 */ /* 0x000fea0003800000 */
[----:B------:R-:W-:-:S04]  /*1a850*/  IADD3 R2, P0, R23, UR4, RZ ;  /* 0x0000000417027c10 */ /* 0x000fc8000ff1e0ff */
[----:B------:R-:W-:-:S05]  /*1a860*/  IADD3.X R3, R24, UR5, RZ, P0, !PT ;  /* 0x0000000518037c10 */ /* 0x000fca00087fe4ff */
[----:B------:R0:W5:Y:S01]  /*1a870*/  LDG.E R8, desc[UR56][R2.64] ;  /* 0x0000003802087981 */ /* 0x000162000c1e1900 */
[----:B------:R-:W-:Y:S05]  /*1a880*/  BRA `(.L_x_679) ;  /* 0x0000000000247947 */ /* 0x000fea0003800000 */
.L_x_678:
[----:B------:R-:W-:Y:S02]  /*1a890*/  ULDC.64 UR4, c[0x0][0xa08] ;  /* 0x0002820000047ab9 */ /* 0x000fe40000000a00 */
[----:B------:R-:W-:-:S04]  /*1a8a0*/  ISETP.NE.U32.AND P0, PT, RZ, UR4, PT ;  /* 0x00000004ff007c0c */ /* 0x000fc8000bf05070 */
[----:B------:R-:W-:-:S13]  /*1a8b0*/  ISETP.NE.AND.EX P0, PT, RZ, UR5, PT, P0 ;  /* 0x00000005ff007c0c */ /* 0x000fda000bf05300 */
[----:B------:R-:W-:Y:S05]  /*1a8c0*/  @!P0 BRA `(.L_x_679) ;  /* 0x0000000000148947 */ /* 0x000fea0003800000 */
[----:B------:R-:W0:Y:S02]  /*1a8d0*/  LDC.64 R2, c[0x0][0xa08] ;  /* 0x00028200ff027b82 */ /* 0x000e240000000a00 */
[----:B0-----:R-:W-:-:S05]  /*1a8e0*/  IMAD.WIDE R2, R32, 0x4, R2 ;  /* 0x0000000420027825 */ /* 0x001fca00078e0202 */
[----:B------:R-:W2:Y:S04]  /*1a8f0*/  LDG.E R8, desc[UR56][R2.64] ;  /* 0x0000003802087981 */ /* 0x000ea8000c1e1900 */
[----:B------:R-:W2:Y:S02]  /*1a900*/  LDG.E R9, desc[UR56][R2.64+0x4] ;  /* 0x0000043802097981 */ /* 0x000ea4000c1e1900 */
[----:B--2---:R-:W-:-:S07]  /*1a910*/  IMAD.IADD R8, R9, 0x1, -R8 ;  /* 0x0000000109087824 */ /* 0x004fce00078e0a08 */
.L_x_679:
[----:B0-----:R-:W2:Y:S04]  /*1a920*/  @P2 LDG.E R3, desc[UR56][R4.64] ;  /* 0x0000003804032981 */ /* 0x001ea8000c1e1900 */
[----:B------:R0:W2:Y:S01]  /*1a930*/  @P2 LDG.E R2, desc[UR56][R4.64+0x4] ;  /* 0x0000043804022981 */ /* 0x0000a2000c1e1900 */
[----:B-----5:R-:W-:Y:S01]  /*1a940*/  IMAD.IADD R8, R8, 0x1, -R11 ;  /* 0x0000000108087824 */ /* 0x020fe200078e0a0b */
[----:B------:R-:W-:Y:S01]  /*1a950*/  BSSY B0, `(.L_x_680) ;  /* 0x0000029000007945 */ /* 0x000fe20003800000 */
[----:B------:R-:W-:Y:S02]  /*1a960*/  LOP3.LUT R37, R7, 0xff, RZ, 0xc0, !PT ;  /* 0x000000ff07257812 */ /* 0x000fe400078ec0ff */
[----:B0-----:R-:W-:Y:S01]  /*1a970*/  SHF.R.U32.HI R5, RZ, 0x10, R7 ;  /* 0x00000010ff057819 */ /* 0x001fe20000011607 */
[----:B--2---:R-:W-:-:S04]  /*1a980*/  @P2 IMAD.IADD R6, R2, 0x1, -R3 ;  /* 0x0000000102062824 */ /* 0x004fc800078e0a03 */
[----:B------:R-:W-:-:S04]  /*1a990*/  IMAD.IADD R36, R8, 0x1, R6 ;  /* 0x0000000108247824 */ /* 0x000fc800078e0206 */
[C---:B------:R-:W-:Y:S01]  /*1a9a0*/  VIADD R2, R36.reuse, 0x5f ;  /* 0x0000005f24027836 */ /* 0x040fe20000000000 */
[----:B------:R-:W-:-:S03]  /*1a9b0*/  ISETP.GE.AND P1, PT, R36, 0x1, PT ;  /* 0x000000012400780c */ /* 0x000fc60003f26270 */
[----:B------:R-:W-:-:S05]  /*1a9c0*/  IMAD.HI R2, R2, 0x2aaaaaab, RZ ;  /* 0x2aaaaaab02027827 */ /* 0x000fca00078e02ff */
[----:B------:R-:W-:-:S04]  /*1a9d0*/  SHF.R.U32.HI R3, RZ, 0x1f, R2 ;  /* 0x0000001fff037819 */ /* 0x000fc80000011602 */
[----:B------:R-:W-:Y:S01]  /*1a9e0*/  LEA.HI.SX32 R4, R2, R3, 0x1c ;  /* 0x0000000302047211 */ /* 0x000fe200078fe2ff */
[----:B------:R-:W-:Y:S01]  /*1a9f0*/  IMAD.MOV.U32 R3, RZ, RZ, RZ ;  /* 0x000000ffff037224 */ /* 0x000fe200078e00ff */
[----:B------:R-:W-:Y:S06]  /*1aa00*/  @!P1 BRA `(.L_x_681) ;  /* 0x0000000000749947 */ /* 0x000fec0003800000 */
[----:B------:R-:W-:Y:S01]  /*1aa10*/  ISETP.NE.AND P0, PT, R5, RZ, PT ;  /* 0x000000ff0500720c */ /* 0x000fe20003f05270 */
[----:B------:R-:W-:-:S03]  /*1aa20*/  ULDC UR4, c[0x0][0x9f0] ;  /* 0x00027c0000047ab9 */ /* 0x000fc60000000800 */
[----:B------:R-:W-:-:S04]  /*1aa30*/  SEL R7, R5, UR4, P0 ;  /* 0x0000000405077c07 */ /* 0x000fc80008000000 */
[----:B------:R-:W-:Y:S02]  /*1aa40*/  IABS R10, R7 ;  /* 0x00000007000a7213 */ /* 0x000fe40000000000 */
[----:B------:R-:W-:Y:S02]  /*1aa50*/  IADD3 R9, R7, -0x1, R4 ;  /* 0xffffffff07097810 */ /* 0x000fe40007ffe004 */
[----:B------:R-:W0:Y:S08]  /*1aa60*/  I2F.RP R2, R10 ;  /* 0x0000000a00027306 */ /* 0x000e300000209400 */
[----:B0-----:R-:W0:Y:S02]  /*1aa70*/  MUFU.RCP R2, R2 ;  /* 0x0000000200027308 */ /* 0x001e240000001000 */
[----:B0-----:R-:W-:-:S06]  /*1aa80*/  VIADD R2, R2, 0xffffffe ;  /* 0x0ffffffe02027836 */ /* 0x001fcc0000000000 */
[----:B------:R0:W1:Y:S02]  /*1aa90*/  F2I.FTZ.U32.TRUNC.NTZ R3, R2 ;  /* 0x0000000200037305 */ /* 0x000064000021f000 */
[----:B0-----:R-:W-:-:S04]  /*1aaa0*/  LOP3.LUT R2, R9, R7, RZ, 0x3c, !PT ;  /* 0x0000000709027212 */ /* 0x001fc800078e3cff */
[----:B------:R-:W-:Y:S01]  /*1aab0*/  ISETP.GE.AND P4, PT, R2, RZ, PT ;  /* 0x000000ff0200720c */ /* 0x000fe20003f86270 */
[----:B-1----:R-:W-:-:S04]  /*1aac0*/  IMAD.MOV R2, RZ, RZ, -R3 ;  /* 0x000000ffff027224 */ /* 0x002fc800078e0a03 */
[----:B------:R-:W-:Y:S01]  /*1aad0*/  IMAD R11, R2, R10, RZ ;  /* 0x0000000a020b7224 */ /* 0x000fe200078e02ff */
[----:B------:R-:W-:-:S05]  /*1aae0*/  MOV R2, RZ ;  /* 0x000000ff00027202 */ /* 0x000fca0000000f00 */
[----:B------:R-:W-:Y:S01]  /*1aaf0*/  IMAD.HI.U32 R11, R3, R11, R2 ;  /* 0x0000000b030b7227 */ /* 0x000fe200078e0002 */
[----:B------:R-:W-:Y:S02]  /*1ab00*/  IABS R2, R9 ;  /* 0x0000000900027213 */ /* 0x000fe40000000000 */
[----:B------:R-:W-:-:S03]  /*1ab10*/  IABS R3, R7 ;  /* 0x0000000700037213 */ /* 0x000fc60000000000 */
[----:B------:R-:W-:-:S04]  /*1ab20*/  IMAD.HI.U32 R11, R11, R2, RZ ;  /* 0x000000020b0b7227 */ /* 0x000fc800078e00ff */
[----:B------:R-:W-:-:S04]  /*1ab30*/  IMAD.MOV R3, RZ, RZ, -R3 ;  /* 0x000000ffff037224 */ /* 0x000fc800078e0a03 */
        /* <DEDUP_REMOVED lines=10> */
.L_x_681:
[----:B------:R-:W-:Y:S05]  /*1abe0*/  BSYNC B0 ;  /* 0x0000000000007941 */ /* 0x000fea0003800000 */
.L_x_680:
[-C--:B------:R-:W-:Y:S01]  /*1abf0*/  IMAD R2, R37, R3.reuse, RZ ;  /* 0x0000000325027224 */ /* 0x080fe200078e02ff */
[----:B------:R-:W-:Y:S04]  /*1ac00*/  BSSY B0, `(.L_x_682) ;  /* 0x0000133000007945 */ /* 0x000fe80003800000 */
[C---:B------:R-:W-:Y:S01]  /*1ac10*/  VIADDMNMX R3, R2.reuse, R3, R4, PT ;  /* 0x0000000302037246 */ /* 0x040fe20003800104 */
[----:B------:R-:W-:-:S04]  /*1ac20*/  IMAD R2, R2, 0x60, -R8 ;  /* 0x0000006002027824 */ /* 0x000fc800078e0a08 */
[----:B------:R-:W-:Y:S01]  /*1ac30*/  IMAD R3, R3, 0x60, -R8 ;  /* 0x0000006003037824 */ /* 0x000fe200078e0a08 */
[----:B------:R-:W-:-:S04]  /*1ac40*/  VIMNMX R2, RZ, R2, !PT ;  /* 0x00000002ff027248 */ /* 0x000fc80007fe0100 */
[----:B------:R-:W-:-:S04]  /*1ac50*/  VIMNMX R3, R3, R6, PT ;  /* 0x0000000603037248 */ /* 0x000fc80003fe0100 */
[----:B------:R-:W-:-:S13]  /*1ac60*/  ISETP.GT.AND P0, PT, R3, R2, PT ;  /* 0x000000020300720c */ /* 0x000fda0003f04270 */
[----:B------:R-:W-:Y:S02]  /*1ac70*/  @P0 VIADD R7, R3, 0x5f ;  /* 0x0000005f03070836 */ /* 0x000fe40000000000 */
[----:B------:R-:W-:-:S04]  /*1ac80*/  IMAD.WIDE.U32 R2, R2, -0x55555555, RZ ;  /* 0xaaaaaaab02027825 */ /* 0x000fc800078e00ff */
[----:B------:R-:W-:Y:S01]  /*1ac90*/  @P0 IMAD.HI R7, R7, 0x2aaaaaab, RZ ;  /* 0x2aaaaaab07070827 */ /* 0x000fe200078e02ff */
[----:B------:R-:W-:-:S04]  /*1aca0*/  SHF.R.U32.HI R6, RZ, 0x6, R3 ;  /* 0x00000006ff067819 */ /* 0x000fc80000011603 */
[----:B------:R-:W-:Y:S01]  /*1acb0*/  @P0 SHF.R.U32.HI R2, RZ, 0x1f, R7 ;  /* 0x0000001fff020819 */ /* 0x000fe20000011607 */
[----:B------:R-:W-:-:S03]  /*1acc0*/  IMAD.MOV.U32 R3, RZ, RZ, R6 ;  /* 0x000000ffff037224 */ /* 0x000fc600078e0006 */
[----:B------:R-:W-:Y:S02]  /*1acd0*/  @P0 LEA.HI.SX32 R3, R7, R2, 0x1c ;  /* 0x0000000207030211 */ /* 0x000fe400078fe2ff */
[----:B------:R-:W-:Y:S02]  /*1ace0*/  PLOP3.LUT P0, PT, PT, PT, PT, 0x80, 0x0 ;  /* 0x000000000000781c */ /* 0x000fe40003f0f070 */
[----:B------:R-:W-:-:S13]  /*1acf0*/  ISETP.GT.AND P3, PT, R3, R6, PT ;  /* 0x000000060300720c */ /* 0x000fda0003f64270 */
[----:B------:R-:W-:Y:S05]  /*1ad00*/  @!P3 BRA `(.L_x_683) ;  /* 0x000000100088b947 */ /* 0x000fea0003800000 */
[----:B------:R-:W-:Y:S01]  /*1ad10*/  UMOV UR4, 0xffffffff ;  /* 0xffffffff00047882 */ /* 0x000fe20000000000 */
[----:B------:R-:W-:Y:S02]  /*1ad20*/  SEL R2, R32, RZ, !P2 ;  /* 0x000000ff20027207 */ /* 0x000fe40005000000 */
[----:B------:R-:W-:Y:S05]  /*1ad30*/  BRA.DIV UR4, `(.L_x_684) ;  /* 0x0000006a042c7947 */ /* 0x000fea000b800000 */
[----:B------:R-:W0:Y:S02]  /*1ad40*/  S2R R7, SR_TID.X ;  /* 0x0000000000077919 */ /* 0x000e240000002100 */
[----:B0-----:R-:W-:-:S04]  /*1ad50*/  SHF.R.U32.HI R7, RZ, 0x5, R7 ;  /* 0x00000005ff077819 */ /* 0x001fc80000011607 */
[----:B------:R-:W-:-:S05]  /*1ad60*/  LOP3.LUT R7, R7, 0x3, RZ, 0xc0, !PT ;  /* 0x0000000307077812 */ /* 0x000fca00078ec0ff */
[----:B------:R0:W1:Y:S02]  /*1ad70*/  SHFL.IDX PT, R14, R7, RZ, 0x1f ;  /* 0x00001fff070e7589 */ /* 0x00006400000e0000 */
.L_x_835:
[----:B-1----:R-:W-:Y:S02]  /*1ad80*/  ISETP.NE.AND P0, PT, R14, RZ, PT ;  /* 0x000000ff0e00720c */ /* 0x002fe40003f05270 */
[----:B------:R-:W-:-:S11]  /*1ad90*/  PLOP3.LUT P6, PT, PT, PT, PT, 0x8, 0x0 ;  /* 0x000000000000781c */ /* 0x000fd60003fce170 */
[----:B------:R-:W-:Y:S05]  /*1ada0*/  @P0 BRA `(.L_x_685) ;  /* 0x00000000000c0947 */ /* 0x000fea0003800000 */
[----:B------:R-:W-:-:S03]  /*1adb0*/  UMOV UR4, 0xffffffff ;  /* 0xffffffff00047882 */ /* 0x000fc60000000000 */
[----:B------:R-:W-:Y:S05]  /*1adc0*/  BRA.DIV UR4, `(.L_x_686) ;  /* 0x0000006a043c7947 */ /* 0x000fea000b800000 */
[----:B------:R-:W-:-:S13]  /*1add0*/  ELECT P6, URZ, PT ;  /* 0x00000000003f782f */ /* 0x000fda00038c0000 */
.L_x_685:
[----:B0-----:R-:W2:Y:S01]  /*1ade0*/  LDL R7, [R1+0x20] ;  /* 0x0000200001077983 */ /* 0x001ea20000100800 */
[----:B------:R-:W-:Y:S01]  /*1adf0*/  BSSY B1, `(.L_x_687) ;  /* 0x0000008000017945 */ /* 0x000fe20003800000 */
[----:B--2---:R-:W-:-:S05]  /*1ae00*/  VIADD R7, R7, 0x1 ;  /* 0x0000000107077836 */ /* 0x004fca0000000000 */
[----:B------:R-:W-:-:S04]  /*1ae10*/  LEA.HI R8, R7, R7, RZ, 0x1 ;  /* 0x0000000707087211 */ /* 0x000fc800078f08ff */
[----:B------:R-:W-:-:S05]  /*1ae20*/  LOP3.LUT R8, R8, 0xfffffffe, RZ, 0xc0, !PT ;  /* 0xfffffffe08087812 */ /* 0x000fca00078ec0ff */
[----:B------:R-:W-:-:S05]  /*1ae30*/  IMAD.IADD R7, R7, 0x1, -R8 ;  /* 0x0000000107077824 */ /* 0x000fca00078e0a08 */
[----:B------:R-:W-:-:S04]  /*1ae40*/  SHF.L.U32 R7, R7, 0x1f, RZ ;  /* 0x0000001f07077819 */ /* 0x000fc800000006ff */
[----:B------:R-:W0:Y:S02]  /*1ae50*/  SYNCS.PHASECHK.TRANS64.TRYWAIT P0, [R22+URZ+0x2a820], R7 ;  /* 0x02a82007160075a7 */ /* 0x000e24000800017f */
[----:B0-----:R-:W-:Y:S05]  /*1ae60*/  @!P0 BRA `(.L_x_688) ;  /* 0x0000006800348947 */ /* 0x001fea0003800000 */
.L_x_838:
[----:B------:R-:W-:Y:S05]  /*1ae70*/  BSYNC B1 ;  /* 0x0000000000017941 */ /* 0x000fea0003800000 */
.L_x_687:
[----:B------:R-:W-:Y:S04]  /*1ae80*/  BSSY B1, `(.L_x_689) ;  /* 0x000007c000017945 */ /* 0x000fe80003800000 */
[----:B------:R-:W-:Y:S05]  /*1ae90*/  @!P6 BRA `(.L_x_690) ;  /* 0x0000000400e8e947 */ /* 0x000fea0003800000 */
[----:B------:R-:W-:Y:S01]  /*1aea0*/  IMAD R11, R25, 0x8, R22 ;  /* 0x00000008190b7824 */ /* 0x000fe200078e0216 */
[----:B------:R-:W-:Y:S01]  /*1aeb0*/  SHF.L.U32 R10, R30, 0x1f, RZ ;  /* 0x0000001f1e0a7819 */ /* 0x000fe200000006ff */
[----:B------:R-:W1:Y:S01]  /*1aec0*/  S2R R8, SR_TID.X ;  /* 0x0000000000087919 */ /* 0x000e620000002100 */
[----:B------:R-:W-:Y:S02]  /*1aed0*/  BSSY B2, `(.L_x_691) ;  /* 0x0000005000027945 */ /* 0x000fe40003800000 */
[----:B------:R-:W2:Y:S01]  /*1aee0*/  SYNCS.PHASECHK.TRANS64.TRYWAIT P0, [R11+URZ+0x2a8a0], R10 ;  /* 0x02a8a00a0b0075a7 */ /* 0x000ea2000800017f */
[----:B-1----:R-:W-:-:S04]  /*1aef0*/  LOP3.LUT R8, R8, 0x7f, RZ, 0xc0, !PT ;  /* 0x0000007f08087812 */ /* 0x002fc800078ec0ff */
[----:B------:R-:W-:Y:S01]  /*1af00*/  ISETP.NE.AND P2, PT, R8, RZ, PT ;  /* 0x000000ff0800720c */ /* 0x000fe20003f45270 */
[----:B--2---:R-:W-:-:S12]  /*1af10*/  @!P0 BRA `(.L_x_692) ;  /* 0x00000068001c8947 */ /* 0x004fd80003800000 */
.L_x_839:
[----:B------:R-:W-:Y:S05]  /*1af20*/  BSYNC B2 ;  /* 0x0000000000027941 */ /* 0x000fea0003800000 */
.L_x_691:
[----:B------:R-:W-:Y:S04]  /*1af30*/  BSSY B2, `(.L_x_693) ;  /* 0x0000009000027945 */ /* 0x000fe80003800000 */
[----:B------:R-:W-:Y:S05]  /*1af40*/  @P2 BRA `(.L_x_694) ;  /* 0x00000000001c2947 */ /* 0x000fea0003800000 */
[----:B------:R-:W2:Y:S01]  /*1af50*/  S2R R8, SR_TID.X ;  /* 0x0000000000087919 */ /* 0x000ea20000002100 */
[----:B0-----:R-:W-:-:S04]  /*1af60*/  IMAD.MOV.U32 R7, RZ, RZ, 0x9000 ;  /* 0x00009000ff077424 */ /* 0x001fc800078e00ff */
[----:B------:R3:W-:Y:S01]  /*1af70*/  SYNCS.ARRIVE.TRANS64 RZ, [R11+URZ+0x2a890], R7 ;  /* 0x02a890070bff79a7 */ /* 0x0007e2000800003f */
[----:B--2---:R-:W-:-:S04]  /*1af80*/  LOP3.LUT R8, R8, 0x1f, RZ, 0xc0, !PT ;  /* 0x0000001f08087812 */ /* 0x004fc800078ec0ff */
[----:B------:R-:W-:-:S13]  /*1af90*/  ISETP.NE.AND P0, PT, R8, RZ, PT ;  /* 0x000000ff0800720c */ /* 0x000fda0003f05270 */
[----:B---3--:R-:W-:Y:S05]  /*1afa0*/  @!P0 BRA `(.L_x_694) ;  /* 0x0000000000048947 */ /* 0x008fea0003800000 */
[----:B------:R-:W-:Y:S01]  /*1afb0*/  BPT.TRAP 0x1 ;  /* 0x000000040000795c */ /* 0x000fe20000300000 */
.L_x_694:
[----:B------:R-:W-:Y:S05]  /*1afc0*/  BSYNC B2 ;  /* 0x0000000000027941 */ /* 0x000fea0003800000 */
.L_x_693:
[----:B------:R-:W-:Y:S01]  /*1afd0*/  IMAD.MOV.U32 R14, RZ, RZ, RZ ;  /* 0x000000ffff0e7224 */ /* 0x000fe200078e00ff */
[----:B------:R-:W-:Y:S01]  /*1afe0*/  UIADD3 UR4, UP0, UR36, 0x570, URZ ;  /* 0x0000057024047890 */ /* 0x000fe2000ff1e03f */
[----:B------:R-:W-:Y:S01]  /*1aff0*/  IMAD R8, R3, 0x60, R0 ;  /* 0x0000006003087824 */ /* 0x000fe200078e0200 */
[----:B------:R-:W-:Y:S01]  /*1b000*/  PLOP3.LUT P0, PT, PT, PT, PT, 0x80, 0x0 ;  /* 0x000000000000781c */ /* 0x000fe20003f0f070 */
[----:B------:R-:W-:Y:S01]  /*1b010*/  IMAD R9, R25, 0x9000, R22 ;  /* 0x0000900019097824 */ /* 0x000fe200078e0216 */
[----:B------:R-:W-:Y:S01]  /*1b020*/  R2UR UR10, R14 ;  /* 0x000000000e0a72ca */ /* 0x000fe200000e0000 */
[----:B------:R-:W-:Y:S01]  /*1b030*/  VIADD R8, R8, 0xffffffa0 ;  /* 0xffffffa008087836 */ /* 0x000fe20000000000 */
[----:B------:R-:W-:Y:S01]  /*1b040*/  UIADD3.X UR5, URZ, UR37, URZ, UP0, !UPT ;  /* 0x000000253f057290 */ /* 0x000fe200087fe43f */
[----:B0-----:R-:W-:Y:S01]  /*1b050*/  VIADD R7, R11, 0x2a890 ;  /* 0x0002a8900b077836 */ /* 0x001fe20000000000 */
[----:B------:R-:W-:Y:S01]  /*1b060*/  UMOV UR6, 0x0 ;  /* 0x0000000000067882 */ /* 0x000fe20000000000 */
[----:B------:R-:W-:Y:S01]  /*1b070*/  VIADD R12, R9, 0x18400 ;  /* 0x00018400090c7836 */ /* 0x000fe20000000000 */
[----:B------:R-:W-:-:S09]  /*1b080*/  UMOV UR7, 0x12f00000 ;  /* 0x12f0000000077882 */ /* 0x000fd20000000000 */
.L_x_695:
[----:B------:R-:W-:-:S13]  /*1b090*/  @P0 ELECT P3, URZ, PT ;  /* 0x00000000003f082f */ /* 0x000fda0003860000 */
[----:B------:R-:W-:Y:S02]  /*1b0a0*/  @P3 R2UR UR13, R2 ;  /* 0x00000000020d32ca */ /* 0x000fe400000e0000 */
[----:B------:R-:W-:Y:S02]  /*1b0b0*/  @P3 R2UR UR12, R18 ;  /* 0x00000000120c32ca */ /* 0x000fe400000e0000 */
[----:B------:R-:W-:Y:S02]  /*1b0c0*/  @P3 R2UR UR11, R8 ;  /* 0x00000000080b32ca */ /* 0x000fe400000e0000 */
[----:B------:R-:W-:Y:S02]  /*1b0d0*/  @P3 R2UR UR9, R7 ;  /* 0x00000000070932ca */ /* 0x000fe400000e0000 */
[----:B------:R-:W-:Y:S02]  /*1b0e0*/  @P3 R2UR UR8, R12 ;  /* 0x000000000c0832ca */ /* 0x000fe400000e0000 */
[----:B------:R-:W-:-:S02]  /*1b0f0*/  @P3 PLOP3.LUT P0, PT, P3, PT, PT, 0x8, 0x0 ;  /* 0x000000000000381c */ /* 0x000fc40001f0e170 */
[----:B------:R-:W-:-:S09]  /*1b100*/  PLOP3.LUT P3, PT, PT, PT, PT, 0x8, 0x0 ;  /* 0x000000000000781c */ /* 0x000fd20003f6e170 */
[----:B------:R0:W-:Y:S02]  /*1b110*/  UTMALDG.4D [UR8], [UR4], desc[UR6] ;  /* 0x00000608040075b4 */ /* 0x0001e40008019000 */
[----:B0-----:R-:W-:Y:S05]  /*1b120*/  @P0 BRA.U.ANY `(.L_x_695) ;  /* 0xfffffffd00d80947 */ /* 0x001fea000393ffff */
[----:B------:R-:W-:Y:S01]  /*1b130*/  MOV R15, 0x40 ;  /* 0x00000040000f7802 */ /* 0x000fe20000000f00 */
[----:B------:R-:W-:Y:S01]  /*1b140*/  VIADD R12, R9, 0x1b400 ;  /* 0x0001b400090c7836 */ /* 0x000fe20000000000 */
[----:B------:R-:W-:Y:S01]  /*1b150*/  PLOP3.LUT P0, PT, PT, PT, PT, 0x80, 0x0 ;  /* 0x000000000000781c */ /* 0x000fe20003f0f070 */
[----:B------:R-:W-:Y:S01]  /*1b160*/  UMOV UR6, 0x0 ;  /* 0x0000000000067882 */ /* 0x000fe20000000000 */
[----:B------:R-:W-:Y:S01]  /*1b170*/  R2UR UR10, R15 ;  /* 0x000000000f0a72ca */ /* 0x000fe200000e0000 */
[----:B------:R-:W-:-:S14]  /*1b180*/  UMOV UR7, 0x12f00000 ;  /* 0x12f0000000077882 */ /* 0x000fdc0000000000 */
.L_x_696:
        /* <DEDUP_REMOVED lines=10> */
[----:B------:R-:W-:Y:S01]  /*1b230*/  PLOP3.LUT P0, PT, PT, PT, PT, 0x80, 0x0 ;  /* 0x000000000000781c */ /* 0x000fe20003f0f070 */
[----:B------:R-:W-:Y:S01]  /*1b240*/  VIADD R9, R9, 0x1e400 ;  /* 0x0001e40009097836 */ /* 0x000fe20000000000 */
[----:B------:R-:W-:Y:S01]  /*1b250*/  UMOV UR6, 0x0 ;  /* 0x0000000000067882 */ /* 0x000fe20000000000 */
[----:B------:R-:W-:Y:S01]  /*1b260*/  UMOV UR7, 0x12f00000 ;  /* 0x12f0000000077882 */ /* 0x000fe20000000000 */
[----:B------:R-:W-:-:S09]  /*1b270*/  UMOV UR10, 0x80 ;  /* 0x00000080000a7882 */ /* 0x000fd20000000000 */
.L_x_697:
        /* <DEDUP_REMOVED lines=10> */
[----:B------:R-:W0:Y:S01]  /*1b320*/  SYNCS.PHASECHK.TRANS64.TRYWAIT P0, [R11+URZ+0x2a8c0], R10 ;  /* 0x02a8c00a0b0075a7 */ /* 0x000e22000800017f */
[----:B------:R-:W-:Y:S04]  /*1b330*/  BSSY B2, `(.L_x_698) ;  /* 0x0000002000027945 */ /* 0x000fe80003800000 */
[----:B0-----:R-:W-:Y:S05]  /*1b340*/  @!P0 BRA `(.L_x_699) ;  /* 0x0000006400248947 */ /* 0x001fea0003800000 */
.L_x_840:
[----:B------:R-:W-:Y:S05]  /*1b350*/  BSYNC B2 ;  /* 0x0000000000027941 */ /* 0x000fea0003800000 */
.L_x_698:
[----:B------:R-:W-:Y:S01]  /*1b360*/  BSSY B2, `(.L_x_700) ;  /* 0x000000b000027945 */ /* 0x000fe20003800000 */
[----:B------:R-:W-:Y:S02]  /*1b370*/  IMAD.MOV.U32 R12, RZ, RZ, 0x0 ;  /* 0x00000000ff0c7424 */ /* 0x000fe400078e00ff */
[----:B------:R-:W-:Y:S01]  /*1b380*/  IMAD.MOV.U32 R13, RZ, RZ, 0x12f00000 ;  /* 0x12f00000ff0d7424 */ /* 0x000fe200078e00ff */
[----:B------:R-:W-:Y:S06]  /*1b390*/  @P2 BRA `(.L_x_701) ;  /* 0x00000000001c2947 */ /* 0x000fec0003800000 */
[----:B------:R-:W2:Y:S01]  /*1b3a0*/  S2R R9, SR_TID.X ;  /* 0x0000000000097919 */ /* 0x000ea20000002100 */
[----:B------:R-:W-:-:S04]  /*1b3b0*/  IMAD.MOV.U32 R7, RZ, RZ, 0x6000 ;  /* 0x00006000ff077424 */ /* 0x000fc800078e00ff */
[----:B------:R3:W-:Y:S01]  /*1b3c0*/  SYNCS.ARRIVE.TRANS64 RZ, [R11+URZ+0x2a8b0], R7 ;  /* 0x02a8b0070bff79a7 */ /* 0x0007e2000800003f */
[----:B--2---:R-:W-:-:S04]  /*1b3d0*/  LOP3.LUT R9, R9, 0x1f, RZ, 0xc0, !PT ;  /* 0x0000001f09097812 */ /* 0x004fc800078ec0ff */
[----:B------:R-:W-:-:S13]  /*1b3e0*/  ISETP.NE.AND P0, PT, R9, RZ, PT ;  /* 0x000000ff0900720c */ /* 0x000fda0003f05270 */
[----:B---3--:R-:W-:Y:S05]  /*1b3f0*/  @!P0 BRA `(.L_x_701) ;  /* 0x0000000000048947 */ /* 0x008fea0003800000 */
[----:B------:R-:W-:Y:S01]  /*1b400*/  BPT.TRAP 0x1 ;  /* 0x000000040000795c */ /* 0x000fe20000300000 */
.L_x_701:
[----:B------:R-:W-:Y:S05]  /*1b410*/  BSYNC B2 ;  /* 0x0000000000027941 */ /* 0x000fea0003800000 */
.L_x_700:
[----:B------:R-:W-:Y:S01]  /*1b420*/  R2UR UR10, R14 ;  /* 0x000000000e0a72ca */ /* 0x000fe200000e0000 */
[----:B------:R-:W-:Y:S01]  /*1b430*/  IMAD R7, R25, 0x6000, R22 ;  /* 0x0000600019077824 */ /* 0x000fe200078e0216 */
[----:B------:R-:W-:Y:S01]  /*1b440*/  R2UR UR6, R12 ;  /* 0x000000000c0672ca */ /* 0x000fe200000e0000 */
[----:B------:R-:W-:Y:S01]  /*1b450*/  UIADD3 UR4, UP0, UR36, 0x670, URZ ;  /* 0x0000067024047890 */ /* 0x000fe2000ff1e03f */
[----:B------:R-:W-:Y:S01]  /*1b460*/  R2UR UR7, R13 ;  /* 0x000000000d0772ca */ /* 0x000fe200000e0000 */
[----:B01----:R-:W-:Y:S01]  /*1b470*/  VIADD R11, R11, 0x2a8b0 ;  /* 0x0002a8b00b0b7836 */ /* 0x003fe20000000000 */
[----:B------:R-:W-:Y:S01]  /*1b480*/  PLOP3.LUT P0, PT, PT, PT, PT, 0x80, 0x0 ;  /* 0x000000000000781c */ /* 0x000fe20003f0f070 */
[----:B------:R-:W-:Y:S01]  /*1b490*/  VIADD R9, R7, 0x400 ;  /* 0x0000040007097836 */ /* 0x000fe20000000000 */
[----:B------:R-:W-:-:S12]  /*1b4a0*/  UIADD3.X UR5, URZ, UR37, URZ, UP0, !UPT ;  /* 0x000000253f057290 */ /* 0x000fd800087fe43f */
.L_x_702:
        /* <DEDUP_REMOVED lines=10> */
[----:B------:R-:W-:Y:S01]  /*1b550*/  R2UR UR10, R15 ;  /* 0x000000000f0a72ca */ /* 0x000fe200000e0000 */
[----:B------:R-:W-:Y:S01]  /*1b560*/  VIADD R7, R7, 0x3400 ;  /* 0x0000340007077836 */ /* 0x000fe20000000000 */
[----:B------:R-:W-:Y:S02]  /*1b570*/  R2UR UR6, R12 ;  /* 0x000000000c0672ca */ /* 0x000fe400000e0000 */
[----:B------:R-:W-:Y:S02]  /*1b580*/  R2UR UR7, R13 ;  /* 0x000000000d0772ca */ /* 0x000fe400000e0000 */
[----:B------:R-:W-:-:S13]  /*1b590*/  PLOP3.LUT P0, PT, PT, PT, PT, 0x80, 0x0 ;  /* 0x000000000000781c */ /* 0x000fda0003f0f070 */
.L_x_703:
        /* <DEDUP_REMOVED lines=9> */
[----:B-1----:R-:W-:Y:S05]  /*1b630*/  @P0 BRA.U.ANY `(.L_x_703) ;  /* 0xfffffffd00d80947 */ /* 0x002fea000393ffff */
.L_x_690:
[----:B------:R-:W-:Y:S05]  /*1b640*/  BSYNC B1 ;  /* 0x0000000000017941 */ /* 0x000fea0003800000 */
.L_x_689:
[----:B------:R-:W-:Y:S01]  /*1b650*/  VIADD R11, R3, 0xfffffffe ;  /* 0xfffffffe030b7836 */ /* 0x000fe20000000000 */
[----:B------:R-:W-:Y:S01]  /*1b660*/  PLOP3.LUT P0, PT, PT, PT, PT, 0x8, 0x0 ;  /* 0x000000000000781c */ /* 0x000fe20003f0e170 */
[----:B------:R-:W-:-:S03]  /*1b670*/  VIADD R25, R25, 0x1 ;  /* 0x0000000119197836 */ /* 0x000fc60000000000 */
[----:B------:R-:W-:Y:S02]  /*1b680*/  ISETP.GE.AND P3, PT, R11, R6, PT ;  /* 0x000000060b00720c */ /* 0x000fe40003f66270 */
[----:B------:R-:W-:-:S04]  /*1b690*/  ISETP.NE.AND P2, PT, R25, 0x2, PT ;  /* 0x000000021900780c */ /* 0x000fc80003f45270 */
[----:B------:R-:W-:Y:S02]  /*1b6a0*/  SEL R3, RZ, 0x1, P2 ;  /* 0x00000001ff037807 */ /* 0x000fe40001000000 */
[----:B------:R-:W-:Y:S02]  /*1b6b0*/  SEL R25, R25, RZ, P2 ;  /* 0x000000ff19197207 */ /* 0x000fe40001000000 */
[----:B------:R-:W-:-:S03]  /*1b6c0*/  LOP3.LUT R30, R30, R3, RZ, 0x3c, !PT ;  /* 0x000000031e1e7212 */ /* 0x000fc600078e3cff */
[----:B------:R-:W-:Y:S05]  /*1b6d0*/  @!P3 BRA `(.L_x_683) ;  /* 0x000000080014b947 */ /* 0x000fea0003800000 */
.L_x_719:
[----:B------:R-:W-:Y:S05]  /*1b6e0*/  YIELD ;  /* 0x0000000000007946 */ /* 0x000fea0003800000 */
        /* <DEDUP_REMOVED lines=10> */
.L_x_841:
[----:B------:R-:W-:Y:S05]  /*1b790*/  BSYNC B2 ;  /* 0x0000000000027941 */ /* 0x000fea0003800000 */
.L_x_706:
[----:B------:R-:W-:Y:S04]  /*1b7a0*/  BSSY B2, `(.L_x_708) ;  /* 0x0000009000027945 */ /* 0x000fe80003800000 */
[----:B------:R-:W-:Y:S05]  /*1b7b0*/  @P3 BRA `(.L_x_709) ;  /* 0x00000000001c3947 */ /* 0x000fea0003800000 */
[----:B0-----:R-:W0:Y:S01]  /*1b7c0*/  S2R R7, SR_TID.X ;  /* 0x0000000000077919 */ /* 0x001e220000002100 */
[----:B------:R-:W-:-:S04]  /*1b7d0*/  IMAD.MOV.U32 R3, RZ, RZ, 0x9000 ;  /* 0x00009000ff037424 */ /* 0x000fc800078e00ff */
[----:B------:R2:W-:Y:S01]  /*1b7e0*/  SYNCS.ARRIVE.TRANS64 RZ, [R10+URZ+0x2a890], R3 ;  /* 0x02a890030aff79a7 */ /* 0x0005e2000800003f */
[----:B0-----:R-:W-:-:S04]  /*1b7f0*/  LOP3.LUT R7, R7, 0x1f, RZ, 0xc0, !PT ;  /* 0x0000001f07077812 */ /* 0x001fc800078ec0ff */
[----:B------:R-:W-:-:S13]  /*1b800*/  ISETP.NE.AND P2, PT, R7, RZ, PT ;  /* 0x000000ff0700720c */ /* 0x000fda0003f45270 */
[----:B--2---:R-:W-:Y:S05]  /*1b810*/  @!P2 BRA `(.L_x_709) ;  /* 0x000000000004a947 */ /* 0x004fea0003800000 */
[----:B------:R-:W-:Y:S01]  /*1b820*/  BPT.TRAP 0x1 ;  /* 0x000000040000795c */ /* 0x000fe20000300000 */
.L_x_709:
[----:B------:R-:W-:Y:S05]  /*1b830*/  BSYNC B2 ;  /* 0x0000000000027941 */ /* 0x000fea0003800000 */
.L_x_708:
[----:B------:R-:W-:Y:S01]  /*1b840*/  IMAD.MOV.U32 R14, RZ, RZ, RZ ;  /* 0x000000ffff0e7224 */ /* 0x000fe200078e00ff */
[----:B------:R-:W-:Y:S01]  /*1b850*/  UIADD3 UR4, UP0, UR36, 0x570, URZ ;  /* 0x0000057024047890 */ /* 0x000fe2000ff1e03f */
[----:B------:R-:W-:Y:S01]  /*1b860*/  IMAD R8, R25, 0x9000, R22 ;  /* 0x0000900019087824 */ /* 0x000fe200078e0216 */
[----:B------:R-:W-:Y:S01]  /*1b870*/  PLOP3.LUT P2, PT, PT, PT, PT, 0x80, 0x0 ;  /* 0x000000000000781c */ /* 0x000fe20003f4f070 */
[----:B0-----:R-:W-:Y:S01]  /*1b880*/  IMAD R7, R11, 0x60, R0 ;  /* 0x000000600b077824 */ /* 0x001fe200078e0200 */
[----:B------:R-:W-:Y:S01]  /*1b890*/  R2UR UR10, R14 ;  /* 0x000000000e0a72ca */ /* 0x000fe200000e0000 */
[----:B------:R-:W-:Y:S01]  /*1b8a0*/  VIADD R3, R10, 0x2a890 ;  /* 0x0002a8900a037836 */ /* 0x000fe20000000000 */
[----:B------:R-:W-:Y:S01]  /*1b8b0*/  UIADD3.X UR5, URZ, UR37, URZ, UP0, !UPT ;  /* 0x000000253f057290 */ /* 0x000fe200087fe43f */
[----:B------:R-:W-:Y:S01]  /*1b8c0*/  VIADD R12, R8, 0x18400 ;  /* 0x00018400080c7836 */ /* 0x000fe20000000000 */
[----:B------:R-:W-:Y:S01]  /*1b8d0*/  UMOV UR6, 0x0 ;  /* 0x0000000000067882 */ /* 0x000fe20000000000 */
[----:B------:R-:W-:-:S10]  /*1b8e0*/  UMOV UR7, 0x12f00000 ;  /* 0x12f0000000077882 */ /* 0x000fd40000000000 */
.L_x_710:
        /* <DEDUP_REMOVED lines=10> */
[----:B------:R-:W-:Y:S01]  /*1b990*/  IMAD.MOV.U32 R15, RZ, RZ, 0x40 ;  /* 0x00000040ff0f7424 */ /* 0x000fe200078e00ff */
[----:B------:R-:W-:Y:S01]  /*1b9a0*/  PLOP3.LUT P2, PT, PT, PT, PT, 0x80, 0x0 ;  /* 0x000000000000781c */ /* 0x000fe20003f4f070 */
[----:B------:R-:W-:Y:S01]  /*1b9b0*/  UMOV UR6, 0x0 ;  /* 0x0000000000067882 */ /* 0x000fe20000000000 */
[----:B------:R-:W-:Y:S01]  /*1b9c0*/  IADD3 R12, R8, 0x1b400, RZ ;  /* 0x0001b400080c7810 */ /* 0x000fe20007ffe0ff */
[----:B------:R-:W-:Y:S01]  /*1b9d0*/  UMOV UR7, 0x12f00000 ;  /* 0x12f0000000077882 */ /* 0x000fe20000000000 */
[----:B------:R-:W-:-:S15]  /*1b9e0*/  R2UR UR10, R15 ;  /* 0x000000000f0a72ca */ /* 0x000fde00000e0000 */
.L_x_711:
        /* <DEDUP_REMOVED lines=15> */
.L_x_712:
        /* <DEDUP_REMOVED lines=13> */
.L_x_842:
[----:B------:R-:W-:Y:S05]  /*1bbb0*/  BSYNC B2 ;  /* 0x0000000000027941 */ /* 0x000fea0003800000 */
.L_x_713:
        /* <DEDUP_REMOVED lines=11> */
.L_x_716:
[----:B------:R-:W-:Y:S05]  /*1bc70*/  BSYNC B2 ;  /* 0x0000000000027941 */ /* 0x000fea0003800000 */
.L_x_715:
        /* <DEDUP_REMOVED lines=9> */
.L_x_717:
        /* <DEDUP_REMOVED lines=15> */
.L_x_718:
        /* <DEDUP_REMOVED lines=10> */
.L_x_705:
[----:B------:R-:W-:Y:S05]  /*1bea0*/  BSYNC B1 ;  /* 0x0000000000017941 */ /* 0x000fea0003800000 */
.L_x_704:
[----:B------:R-:W-:Y:S01]  /*1beb0*/  ISETP.GT.AND P3, PT, R11, R6, PT ;  /* 0x000000060b00720c */ /* 0x000fe20003f64270 */
[----:B------:R-:W-:Y:S02]  /*1bec0*/  VIADD R25, R25, 0x1 ;  /* 0x0000000119197836 */ /* 0x000fe40000000000 */
[----:B------:R-:W-:-:S03]  /*1bed0*/  VIADD R11, R11, 0xffffffff ;  /* 0xffffffff0b0b7836 */ /* 0x000fc60000000000 */
[----:B------:R-:W-:-:S04]  /*1bee0*/  ISETP.NE.AND P2, PT, R25, 0x2, PT ;  /* 0x000000021900780c */ /* 0x000fc80003f45270 */
[----:B------:R-:W-:Y:S02]  /*1bef0*/  SEL R3, RZ, 0x1, P2 ;  /* 0x00000001ff037807 */ /* 0x000fe40001000000 */
[----:B------:R-:W-:Y:S02]  /*1bf00*/  SEL R25, R25, RZ, P2 ;  /* 0x000000ff19197207 */ /* 0x000fe40001000000 */
[----:B------:R-:W-:Y:S01]  /*1bf10*/  LOP3.LUT R30, R30, R3, RZ, 0x3c, !PT ;  /* 0x000000031e1e7212 */ /* 0x000fe200078e3cff */
[----:B------:R-:W-:Y:S06]  /*1bf20*/  @P3 BRA `(.L_x_719) ;  /* 0xfffffff400ec3947 */ /* 0x000fec000383ffff */
.L_x_683:
[----:B------:R-:W-:Y:S05]  /*1bf30*/  BSYNC B0 ;  /* 0x0000000000007941 */ /* 0x000fea0003800000 */
.L_x_682:
[----:B------:R-:W-:Y:S05]  /*1bf40*/  @!P0 WARPSYNC.ALL ;  /* 0x0000000000008948 */ /* 0x000fea0003800000 */
[----:B------:R-:W-:Y:S01]  /*1bf50*/  @!P0 BAR.SYNC.DEFER_BLOCKING 0xc, 0x180 ;  /* 0x0306000000008b1d */ /* 0x000fe20000010000 */
[----:B------:R-:W-:-:S05]  /*1bf60*/  IMAD.MOV.U32 R0, RZ, RZ, RZ ;  /* 0x000000ffff007224 */ /* 0x000fca00078e00ff */
[----:B------:R-:W-:Y:S04]  /*1bf70*/  BSSY B0, `(.L_x_720) ;  /* 0x000001e000007945 */ /* 0x000fe80003800000 */
[----:B------:R-:W-:Y:S05]  /*1bf80*/  @!P1 BRA `(.L_x_721) ;  /* 0x0000000000709947 */ /* 0x000fea0003800000 */
[----:B------:R-:W-:Y:S01]  /*1bf90*/  ISETP.NE.AND P0, PT, R5, RZ, PT ;  /* 0x000000ff0500720c */ /* 0x000fe20003f05270 */
[----:B------:R-:W-:-:S12]  /*1bfa0*/  IMAD.MOV.U32 R2, RZ, RZ, RZ ;  /* 0x000000ffff027224 */ /* 0x000fd800078e00ff */
[----:B------:R-:W1:Y:S02]  /*1bfb0*/  @!P0 LDC R5, c[0x0][0x9f0] ;  /* 0x00027c00ff058b82 */ /* 0x000e640000000800 */
[----:B-1----:R-:W-:-:S04]  /*1bfc0*/  IABS R0, R5 ;  /* 0x0000000500007213 */ /* 0x002fc80000000000 */
[----:B------:R-:W1:Y:S08]  /*1bfd0*/  I2F.RP R8, R0 ;  /* 0x0000000000087306 */ /* 0x000e700000209400 */
[----:B-1----:R-:W1:Y:S02]  /*1bfe0*/  MUFU.RCP R8, R8 ;  /* 0x0000000800087308 */ /* 0x002e640000001000 */
[----:B-1----:R-:W-:-:S06]  /*1bff0*/  VIADD R9, R8, 0xffffffe ;  /* 0x0ffffffe08097836 */ /* 0x002fcc0000000000 */
[----:B------:R-:W0:Y:S02]  /*1c000*/  F2I.FTZ.U32.TRUNC.NTZ R3, R9 ;  /* 0x0000000900037305 */ /* 0x000e24000021f000 */
[----:B0-----:R-:W-:-:S04]  /*1c010*/  IMAD.MOV R7, RZ, RZ, -R3 ;  /* 0x000000ffff077224 */ /* 0x001fc800078e0a03 */
[----:B------:R-:W-:-:S04]  /*1c020*/  IMAD R7, R7, R0, RZ ;  /* 0x0000000007077224 */ /* 0x000fc800078e02ff */
[----:B------:R-:W-:Y:S01]  /*1c030*/  IMAD.HI.U32 R6, R3, R7, R2 ;  /* 0x0000000703067227 */ /* 0x000fe200078e0002 */
[----:B------:R-:W-:Y:S02]  /*1c040*/  IADD3 R3, R4, -0x1, R5 ;  /* 0xffffffff04037810 */ /* 0x000fe40007ffe005 */
[----:B------:R-:W-:Y:S02]  /*1c050*/  IABS R7, R5 ;  /* 0x0000000500077213 */ /* 0x000fe40000000000 */
[----:B------:R-:W-:Y:S02]  /*1c060*/  IABS R2, R3 ;  /* 0x0000000300027213 */ /* 0x000fe40000000000 */
[----:B------:R-:W-:Y:S01]  /*1c070*/  LOP3.LUT R3, R3, R5, RZ, 0x3c, !PT ;  /* 0x0000000503037212 */ /* 0x000fe200078e3cff */
[----:B------:R-:W-:Y:S02]  /*1c080*/  IMAD.MOV R7, RZ, RZ, -R7 ;  /* 0x000000ffff077224 */ /* 0x000fe400078e0a07 */
[----:B------:R-:W-:Y:S01]  /*1c090*/  IMAD.HI.U32 R6, R6, R2, RZ ;  /* 0x0000000206067227 */ /* 0x000fe200078e00ff */
[----:B------:R-:W-:-:S03]  /*1c0a0*/  ISETP.GE.AND P2, PT, R3, RZ, PT ;  /* 0x000000ff0300720c */ /* 0x000fc60003f46270 */
[----:B------:R-:W-:-:S05]  /*1c0b0*/  IMAD R7, R6, R7, R2 ;  /* 0x0000000706077224 */ /* 0x000fca00078e0202 */
[----:B------:R-:W-:-:S13]  /*1c0c0*/  ISETP.GT.U32.AND P1, PT, R0, R7, PT ;  /* 0x000000070000720c */ /* 0x000fda0003f24070 */
[----:B------:R-:W-:Y:S02]  /*1c0d0*/  @!P1 IMAD.IADD R7, R7, 0x1, -R0 ;  /* 0x0000000107079824 */ /* 0x000fe400078e0a00 */
[----:B------:R-:W-:Y:S01]  /*1c0e0*/  @!P1 VIADD R6, R6, 0x1 ;  /* 0x0000000106069836 */ /* 0x000fe20000000000 */
[----:B------:R-:W-:Y:S02]  /*1c0f0*/  ISETP.NE.AND P1, PT, R5, RZ, PT ;  /* 0x000000ff0500720c */ /* 0x000fe40003f25270 */
[----:B------:R-:W-:-:S13]  /*1c100*/  ISETP.GE.U32.AND P0, PT, R7, R0, PT ;  /* 0x000000000700720c */ /* 0x000fda0003f06070 */
[----:B------:R-:W-:-:S05]  /*1c110*/  @P0 IADD3 R6, R6, 0x1, RZ ;  /* 0x0000000106060810 */ /* 0x000fca0007ffe0ff */
[----:B------:R-:W-:-:S04]  /*1c120*/  IMAD.MOV.U32 R0, RZ, RZ, R6 ;  /* 0x000000ffff007224 */ /* 0x000fc800078e0006 */
[----:B------:R-:W-:Y:S01]  /*1c130*/  @!P2 IMAD.MOV R0, RZ, RZ, -R0 ;  /* 0x000000ffff00a224 */ /* 0x000fe200078e0a00 */
[----:B------:R-:W-:-:S07]  /*1c140*/  @!P1 LOP3.LUT R0, RZ, R5, RZ, 0x33, !PT ;  /* 0x00000005ff009212 */ /* 0x000fce00078e33ff */
.L_x_721:
[----:B------:R-:W-:Y:S05]  /*1c150*/  BSYNC B0 ;  /* 0x0000000000007941 */ /* 0x000fea0003800000 */
.L_x_720:
[-C--:B------:R-:W-:Y:S01]  /*1c160*/  IMAD R37, R37, R0.reuse, RZ ;  /* 0x0000000025257224 */ /* 0x080fe200078e02ff */
[----:B------:R-:W-:Y:S04]  /*1c170*/  BSSY B7, `(.L_x_722) ;  /* 0x000036c000077945 */ /* 0x000fe80003800000 */
[----:B------:R-:W-:-:S04]  /*1c180*/  VIADDMNMX R29, R37, R0, R4, PT ;  /* 0x00000000251d7246 */ /* 0x000fc80003800104 */
[----:B------:R-:W-:Y:S01]  /*1c190*/  ISETP.GT.AND P0, PT, R29, R37, PT ;  /* 0x000000251d00720c */ /* 0x000fe20003f04270 */
[----:B------:R1:W-:-:S12]  /*1c1a0*/  STL [R1+0x18], R29 ;  /* 0x0000181d01007387 */ /* 0x0003d80000100800 */
[----:B-1----:R-:W-:Y:S05]  /*1c1b0*/  @P0 BRA `(.L_x_723) ;  /* 0x0000000000440947 */ /* 0x002fea0003800000 */
[----:B------:R-:W1:Y:S02]  /*1c1c0*/  S2R R2, SR_TID.X ;  /* 0x0000000000027919 */ /* 0x000e640000002100 */
[----:B-1----:R-:W-:-:S04]  /*1c1d0*/  LOP3.LUT R2, R2, 0x7f, RZ, 0xc0, !PT ;  /* 0x0000007f02027812 */ /* 0x002fc800078ec0ff */
[----:B------:R-:W-:-:S13]  /*1c1e0*/  ISETP.NE.AND P0, PT, R2, RZ, PT ;  /* 0x000000ff0200720c */ /* 0x000fda0003f05270 */
[----:B------:R-:W-:Y:S05]  /*1c1f0*/  @P0 BRA `(.L_x_724) ;  /* 0x00000034008c0947 */ /* 0x000fea0003800000 */
[----:B------:R-:W1:Y:S01]  /*1c200*/  S2R R5, SR_LANEID ;  /* 0x0000000000057919 */ /* 0x000e620000000000 */
[----:B------:R-:W-:Y:S01]  /*1c210*/  VOTEU.ANY UR4, UPT, PT ;  /* 0x0000000000047886 */ /* 0x000fe200038e0100 */
[----:B------:R-:W2:Y:S01]  /*1c220*/  LDC.64 R2, c[0x0][0xc60] ;  /* 0x00031800ff027b82 */ /* 0x000ea20000000a00 */
[----:B------:R-:W1:Y:S02]  /*1c230*/  FLO.U32 R0, UR4 ;  /* 0x0000000400007d00 */ /* 0x000e6400080e0000 */
[----:B-1----:R-:W-:-:S06]  /*1c240*/  ISETP.EQ.U32.AND P0, PT, R0, R5, PT ;  /* 0x000000050000720c */ /* 0x002fcc0003f02070 */
[----:B------:R-:W2:Y:S07]  /*1c250*/  POPC R5, UR4 ;  /* 0x0000000400057d09 */ /* 0x000eae0008000000 */
[----:B--2---:R-:W2:Y:S01]  /*1c260*/  @P0 ATOMG.E.ADD.STRONG.GPU PT, R3, desc[UR56][R2.64], R5 ;  /* 0x00000005020309a8 */ /* 0x004ea200081ee1f8 */
[----:B------:R-:W1:Y:S02]  /*1c270*/  S2R R4, SR_LTMASK ;  /* 0x0000000000047919 */ /* 0x000e640000003900 */
[----:B-1----:R-:W-:-:S04]  /*1c280*/  LOP3.LUT R4, R4, UR4, RZ, 0xc0, !PT ;  /* 0x0000000404047c12 */ /* 0x002fc8000f8ec0ff */
[----:B0-----:R-:W0:Y:S01]  /*1c290*/  POPC R7, R4 ;  /* 0x0000000400077309 */ /* 0x001e220000000000 */
[----:B--2---:R-:W0:Y:S02]  /*1c2a0*/  SHFL.IDX PT, R0, R3, R0, 0x1f ;  /* 0x00001f0003007589 */ /* 0x004e2400000e0000 */
[----:B0-----:R-:W-:Y:S01]  /*1c2b0*/  IADD3 R16, R0, UR38, R7 ;  /* 0x0000002600107c10 */ /* 0x001fe2000fffe007 */
[----:B------:R-:W-:Y:S06]  /*1c2c0*/  BRA `(.L_x_724) ;  /* 0x0000003400587947 */ /* 0x000fec0003800000 */
.L_x_723:
        /* <DEDUP_REMOVED lines=8> */
[----:B------:R-:W-:Y:S02]  /*1c350*/  IMAD.U32 R4, RZ, RZ, UR6 ;  /* 0x00000006ff047e24 */ /* 0x000fe4000f8e00ff */
[----:B------:R-:W1:Y:S01]  /*1c360*/  LDC.64 R2, c[0x4][R2] ;  /* 0x0100000002027b82 */ /* 0x000e620000000a00 */
[----:B------:R-:W-:Y:S02]  /*1c370*/  IMAD.U32 R5, RZ, RZ, UR7 ;  /* 0x00000007ff057e24 */ /* 0x000fe4000f8e00ff */
        /* <DEDUP_REMOVED lines=8> */
[----:B-1----:R-:W-:Y:S05]  /*1c400*/  CALL.ABS.NOINC R2 ;  /* 0x0000000002007343 */ /* 0x002fea0003c00000 */
.L_x_726:
[----:B------:R-:W-:Y:S05]  /*1c410*/  BSYNC B6 ;  /* 0x0000000000067941 */ /* 0x000fea0003800000 */
.L_x_725:
        /* <DEDUP_REMOVED lines=8> */
[----:B------:R1:W2:Y:S01]  /*1c4a0*/  LDC.64 R2, c[0x4][R26] ;  /* 0x010000001a027b82 */ /* 0x0002a20000000a00 */
[----:B------:R-:W-:Y:S01]  /*1c4b0*/  IMAD.U32 R4, RZ, RZ, UR6 ;  /* 0x00000006ff047e24 */ /* 0x000fe2000f8e00ff */
[----:B0-----:R-:W-:Y:S01]  /*1c4c0*/  MOV R7, UR9 ;  /* 0x0000000900077c02 */ /* 0x001fe20008000f00 */
[----:B------:R-:W-:Y:S02]  /*1c4d0*/  IMAD.U32 R5, RZ, RZ, UR7 ;  /* 0x00000007ff057e24 */ /* 0x000fe4000f8e00ff */
[----:B------:R-:W-:Y:S02]  /*1c4e0*/  IMAD.U32 R6, RZ, RZ, UR8 ;  /* 0x00000008ff067e24 */ /* 0x000fe4000f8e00ff */
[----:B------:R-:W-:-:S02]  /*1c4f0*/  IMAD.U32 R10, RZ, RZ, UR4 ;  /* 0x00000004ff0a7e24 */ /* 0x000fc4000f8e00ff */
[----:B------:R-:W-:Y:S02]  /*1c500*/  IMAD.U32 R11, RZ, RZ, UR5 ;  /* 0x00000005ff0b7e24 */ /* 0x000fe4000f8e00ff */
[----:B------:R-:W-:Y:S02]  /*1c510*/  IMAD.MOV.U32 R8, RZ, RZ, 0x70 ;  /* 0x00000070ff087424 */ /* 0x000fe400078e00ff */
[----:B------:R-:W-:Y:S02]  /*1c520*/  IMAD.MOV.U32 R12, RZ, RZ, 0x1 ;  /* 0x00000001ff0c7424 */ /* 0x000fe400078e00ff */
[----:B-1----:R-:W-:-:S07]  /*1c530*/  IMAD.MOV.U32 R13, RZ, RZ, RZ ;  /* 0x000000ffff0d7224 */ /* 0x002fce00078e00ff */
[----:B------:R-:W-:-:S07]  /*1c540*/  LEPC R20, `(.L_x_729) ;  /* 0x000000001014794e */ /* 0x000fce0000000000 */
[----:B--2---:R-:W-:Y:S05]  /*1c550*/  CALL.ABS.NOINC R2 ;  /* 0x0000000002007343 */ /* 0x004fea0003c00000 */
.L_x_729:
        /* <DEDUP_REMOVED lines=15> */
.L_x_728:
[----:B------:R-:W-:Y:S05]  /*1c650*/  BSYNC B6 ;  /* 0x0000000000067941 */ /* 0x000fea0003800000 */
.L_x_727:
[----:B------:R-:W2:Y:S01]  /*1c660*/  LDL R20, [R1] ;  /* 0x0000000001147983 */ /* 0x000ea20000100800 */
[----:B------:R-:W-:Y:S01]  /*1c670*/  ULDC.64 UR4, c[0x0][0x9f8] ;  /* 0x00027e0000047ab9 */ /* 0x000fe20000000a00 */
[----:B------:R-:W1:Y:S01]  /*1c680*/  LDC R0, c[0x0][0x430] ;  /* 0x00010c00ff007b82 */ /* 0x000e620000000800 */
[----:B------:R-:W-:Y:S01]  /*1c690*/  ISETP.NE.U32.AND P0, PT, RZ, UR4, PT ;  /* 0x00000004ff007c0c */ /* 0x000fe2000bf05070 */
[----:B------:R-:W3:Y:S03]  /*1c6a0*/  LDL.LU R8, [R1+0x38] ;  /* 0x0000380001087983 */ /* 0x000ee60000300800 */
[----:B------:R-:W-:Y:S01]  /*1c6b0*/  ISETP.NE.AND.EX P0, PT, RZ, UR5, PT, P0 ;  /* 0x00000005ff007c0c */ /* 0x000fe2000bf05300 */
[----:B------:R-:W4:-:S12]  /*1c6c0*/  S2R R21, SR_TID.X ;  /* 0x0000000000157919 */ /* 0x000f180000002100 */
[----:B------:R-:W-:Y:S01]  /*1c6d0*/  @P0 IADD3 R2, P1, R23, UR4, RZ ;  /* 0x0000000417020c10 */ /* 0x000fe2000ff3e0ff */
[----:B------:R-:W0:Y:S01]  /*1c6e0*/  S2R R9, SR_TID.X ;  /* 0x0000000000097919 */ /* 0x000e220000002100 */
[----:B------:R-:W-:Y:S01]  /*1c6f0*/  VIADD R26, R29, 0xffffffff ;  /* 0xffffffff1d1a7836 */ /* 0x000fe20000000000 */
[----:B------:R-:W-:Y:S01]  /*1c700*/  ULDC UR4, c[0x0][0x320] ;  /* 0x0000c80000047ab9 */ /* 0x000fe20000000800 */
[----:B------:R-:W-:-:S05]  /*1c710*/  @P0 IADD3.X R3, R24, UR5, RZ, P1, !PT ;  /* 0x0000000518030c10 */ /* 0x000fca0008ffe4ff */
[----:B------:R2:W3:Y:S01]  /*1c720*/  @P0 LDG.E R32, desc[UR56][R2.64] ;  /* 0x0000003802200981 */ /* 0x0004e2000c1e1900 */
[----:B-1----:R-:W-:Y:S02]  /*1c730*/  ISETP.NE.AND P1, PT, R0, 0x1, PT ;  /* 0x000000010000780c */ /* 0x002fe40003f25270 */
[----:B----4-:R-:W-:-:S11]  /*1c740*/  LOP3.LUT R21, R21, 0x7f, RZ, 0xc0, !PT ;  /* 0x0000007f15157812 */ /* 0x010fd600078ec0ff */
[----:B------:R-:W1:Y:S01]  /*1c750*/  @P1 LDC R4, c[0x0][0x434] ;  /* 0x00010d00ff041b82 */ /* 0x000e620000000800 */
[----:B------:R-:W-:-:S07]  /*1c760*/  SHF.R.U32.HI R21, RZ, 0x3, R21 ;  /* 0x00000003ff157819 */ /* 0x000fce0000011615 */
[----:B------:R-:W4:Y:S01]  /*1c770*/  @P1 LDC R6, c[0x0][0x438] ;  /* 0x00010e00ff061b82 */ /* 0x000f220000000800 */
[----:B0-----:R-:W-:-:S05]  /*1c780*/  IMAD.SHL.U32 R9, R9, 0x10, RZ ;  /* 0x0000001009097824 */ /* 0x001fca00078e00ff */
[----:B------:R-:W-:Y:S02]  /*1c790*/  LOP3.LUT R9, R21, 0x70, R9, 0xf8, !PT ;  /* 0x0000007015097812 */ /* 0x000fe400078ef809 */
[----:B------:R-:W0:Y:S03]  /*1c7a0*/  S2R R21, SR_TID.X ;  /* 0x0000000000157919 */ /* 0x000e260000002100 */
[----:B------:R-:W-:-:S05]  /*1c7b0*/  IMAD R7, R26, 0x60, R9 ;  /* 0x000000601a077824 */ /* 0x000fca00078e0209 */
[----:B------:R-:W-:-:S04]  /*1c7c0*/  ISETP.GE.AND P0, PT, R7, R36, PT ;  /* 0x000000240700720c */ /* 0x000fc80003f06270 */
[----:B------:R-:W-:Y:S01]  /*1c7d0*/  ISETP.GT.U32.OR P0, PT, R9, 0x5f, P0 ;  /* 0x0000005f0900780c */ /* 0x000fe20000704470 */
[----:B0-----:R-:W-:-:S05]  /*1c7e0*/  IMAD.SHL.U32 R21, R21, 0x8, RZ ;  /* 0x0000000815157824 */ /* 0x001fca00078e00ff */
[----:B------:R-:W-:Y:S01]  /*1c7f0*/  LOP3.LUT R21, R21, 0x38, RZ, 0xc0, !PT ;  /* 0x0000003815157812 */ /* 0x000fe200078ec0ff */
[----:B------:R-:W-:Y:S01]  /*1c800*/  UMOV UR5, 0xffffffff ;  /* 0xffffffff00057882 */ /* 0x000fe20000000000 */
[----:B--2---:R-:W-:-:S05]  /*1c810*/  IADD3 R5, R7, R20, RZ ;  /* 0x0000001407057210 */ /* 0x004fca0007ffe0ff */
[----:B-1----:R-:W-:-:S04]  /*1c820*/  @P1 IMAD.HI.U32 R7, R5, R4, RZ ;  /* 0x0000000405071227 */ /* 0x002fc800078e00ff */
[----:B------:R-:W-:Y:S01]  /*1c830*/  IMAD.MOV.U32 R4, RZ, RZ, R5 ;  /* 0x000000ffff047224 */ /* 0x000fe200078e0005 */
[----:B----4-:R-:W-:-:S05]  /*1c840*/  @P1 SHF.R.U32.HI R4, RZ, R6, R7 ;  /* 0x00000006ff041219 */ /* 0x010fca0000011607 */
[----:B------:R-:W-:-:S04]  /*1c850*/  IMAD.MOV R2, RZ, RZ, -R4 ;  /* 0x000000ffff027224 */ /* 0x000fc800078e0a04 */
[----:B------:R-:W-:Y:S02]  /*1c860*/  IMAD R0, R0, R2, R5 ;  /* 0x0000000200007224 */ /* 0x000fe400078e0205 */
[----:B------:R-:W0:Y:S01]  /*1c870*/  @!P0 LDC.64 R2, c[0x0][0x428] ;  /* 0x00010a00ff028b82 */ /* 0x000e220000000a00 */
[----:B------:R-:W-:-:S04]  /*1c880*/  LOP3.LUT R20, R21, 0x40, RZ, 0xfc, !PT ;  /* 0x0000004015147812 */ /* 0x000fc800078efcff */
[----:B------:R-:W-:Y:S02]  /*1c890*/  ISETP.GE.AND P2, PT, R20, UR4, PT ;  /* 0x0000000414007c0c */ /* 0x000fe4000bf46270 */
[----:B------:R-:W-:Y:S02]  /*1c8a0*/  ISETP.GE.AND P1, PT, R21, UR4, PT ;  /* 0x0000000415007c0c */ /* 0x000fe4000bf26270 */
[----:B---3--:R-:W-:Y:S01]  /*1c8b0*/  SHF.R.S32.HI R10, RZ, 0x1f, R32 ;  /* 0x0000001fff0a7819 */ /* 0x008fe20000011420 */
[----:B------:R-:W-:Y:S01]  /*1c8c0*/  IMAD.U32 R7, RZ, RZ, UR39 ;  /* 0x00000027ff077e24 */ /* 0x000fe2000f8e00ff */
[----:B------:R-:W-:Y:S01]  /*1c8d0*/  SEL R5, RZ, 0xffffffff, P2 ;  /* 0xffffffffff057807 */ /* 0x000fe20001000000 */
[----:B------:R-:W-:Y:S01]  /*1c8e0*/  ULDC UR4, c[0x0][0x2f4] ;  /* 0x0000bd0000047ab9 */ /* 0x000fe20000000800 */
[----:B------:R-:W-:-:S03]  /*1c8f0*/  SEL R29, RZ, 0x1, P1 ;  /* 0x00000001ff1d7807 */ /* 0x000fc60000800000 */
[----:B------:R-:W-:Y:S01]  /*1c900*/  IMAD.SHL.U32 R6, R5, 0x2, RZ ;  /* 0x0000000205067824 */ /* 0x000fe200078e00ff */
[----:B------:R-:W-:-:S04]  /*1c910*/  @!P0 SHF.R.S32.HI R5, RZ, 0x1f, R4 ;  /* 0x0000001fff058819 */ /* 0x000fc80000011404 */
[----:B------:R-:W-:Y:S01]  /*1c920*/  LOP3.LUT R29, R6, 0x2, R29, 0xe2, !PT ;  /* 0x00000002061d7812 */ /* 0x000fe200078ee21d */
[-C--:B0-----:R-:W-:Y:S02]  /*1c930*/  @!P0 IMAD R6, R10, R2.reuse, RZ ;  /* 0x000000020a068224 */ /* 0x081fe400078e02ff */
[----:B------:R-:W-:-:S04]  /*1c940*/  @!P0 IMAD.WIDE.U32 R4, R32, R2, R4 ;  /* 0x0000000220048225 */ /* 0x000fc800078e0004 */
[----:B------:R-:W-:Y:S02]  /*1c950*/  @!P0 IMAD R6, R32, R3, R6 ;  /* 0x0000000320068224 */ /* 0x000fe400078e0206 */
[----:B------:R-:W0:Y:S02]  /*1c960*/  @!P0 LDC.64 R2, c[0x0][0x418] ;  /* 0x00010600ff028b82 */ /* 0x000e240000000a00 */
[----:B------:R-:W-:Y:S01]  /*1c970*/  @!P0 IMAD.IADD R6, R5, 0x1, R6 ;  /* 0x0000000105068824 */ /* 0x000fe200078e0206 */
[----:B------:R-:W-:Y:S02]  /*1c980*/  ISETP.NE.AND P3, PT, R7, 0x3, PT ;  /* 0x000000030700780c */ /* 0x000fe40003f65270 */
[----:B0-----:R-:W-:-:S04]  /*1c990*/  @!P0 LEA R2, P1, R4, R2, 0x2 ;  /* 0x0000000204028211 */ /* 0x001fc800078210ff */
[----:B------:R-:W-:Y:S01]  /*1c9a0*/  @!P0 LEA.HI.X R3, R4, R3, R6, 0x2, P1 ;  /* 0x0000000304038211 */ /* 0x000fe200008f1406 */
[----:B------:R-:W-:-:S06]  /*1c9b0*/  IMAD.MOV.U32 R4, RZ, RZ, RZ ;  /* 0x000000ffff047224 */ /* 0x000fcc00078e00ff */
[----:B------:R0:W5:Y:S01]  /*1c9c0*/  @!P0 LDG.E R4, desc[UR56][R2.64] ;  /* 0x0000003802048981 */ /* 0x000162000c1e1900 */
[----:B------:R-:W-:Y:S02]  /*1c9d0*/  ISETP.GT.U32.AND P0, PT, R9, 0x5f, PT ;  /* 0x0000005f0900780c */ /* 0x000fe40003f04070 */
[----:B------:R-:W-:Y:S02]  /*1c9e0*/  LOP3.LUT R8, R8, 0xfffffff7, RZ, 0xc0, !PT ;  /* 0xfffffff708087812 */ /* 0x000fe400078ec0ff */
[----:B------:R-:W-:-:S09]  /*1c9f0*/  ISETP.GE.AND P2, PT, R21, UR4, PT ;  /* 0x0000000415007c0c */ /* 0x000fd2000bf46270 */
[----:B------:R-:W-:-:S04]  /*1ca00*/  @P0 LOP3.LUT R8, R8, 0x8, RZ, 0xfc, !PT ;  /* 0x0000000808080812 */ /* 0x000fc800078efcff */
[----:B------:R-:W-:-:S04]  /*1ca10*/  LOP3.LUT R8, R8, 0xffffffef, RZ, 0xc0, !PT ;  /* 0xffffffef08087812 */ /* 0x000fc800078ec0ff */
[----:B------:R-:W-:-:S04]  /*1ca20*/  @P3 LOP3.LUT R8, R8, 0x10, RZ, 0xfc, !PT ;  /* 0x0000001008083812 */ /* 0x000fc800078efcff */
[----:B------:R-:W-:Y:S02]  /*1ca30*/  LOP3.LUT R8, R8, 0xfffffffb, RZ, 0xc0, !PT ;  /* 0xfffffffb08087812 */ /* 0x000fe400078ec0ff */
[----:B------:R-:W-:Y:S02]  /*1ca40*/  LOP3.LUT R9, R21, 0x80, RZ, 0xfc, !PT ;  /* 0x0000008015097812 */ /* 0x000fe400078efcff */
[----:B------:R-:W-:Y:S02]  /*1ca50*/  ISETP.GE.AND P1, PT, R20, UR4, PT ;  /* 0x0000000414007c0c */ /* 0x000fe4000bf26270 */
[----:B------:R-:W-:Y:S02]  /*1ca60*/  @P2 LOP3.LUT R8, R8, 0x4, RZ, 0xfc, !PT ;  /* 0x0000000408082812 */ /* 0x000fe400078efcff */
[----:B------:R-:W-:Y:S02]  /*1ca70*/  ISETP.GE.AND P0, PT, R9, UR4, PT ;  /* 0x0000000409007c0c */ /* 0x000fe4000bf06270 */
[----:B------:R-:W-:-:S04]  /*1ca80*/  LOP3.LUT R8, R8, 0xfffffffe, RZ, 0xc0, !PT ;  /* 0xfffffffe08087812 */ /* 0x000fc800078ec0ff */
[----:B------:R-:W-:-:S04]  /*1ca90*/  LOP3.LUT R8, R8, 0xfffffffd, RZ, 0xc0, !PT ;  /* 0xfffffffd08087812 */ /* 0x000fc800078ec0ff */
[----:B------:R-:W-:Y:S01]  /*1caa0*/  @P1 LOP3.LUT R8, R8, 0x2, RZ, 0xfc, !PT ;  /* 0x0000000208081812 */ /* 0x000fe200078efcff */
[----:B------:R0:W-:Y:S03]  /*1cab0*/  STL [R1+0x4], R10 ;  /* 0x0000040a01007387 */ /* 0x0001e60000100800 */
[----:B------:R-:W-:Y:S01]  /*1cac0*/  @P0 LOP3.LUT R8, R8, 0x1, RZ, 0xfc, !PT ;  /* 0x0000000108080812 */ /* 0x000fe200078efcff */
[----:B------:R0:W-:Y:S04]  /*1cad0*/  STL [R1+0x30], R7 ;  /* 0x0000300701007387 */ /* 0x0001e80000100800 */
[----:B------:R0:W-:Y:S01]  /*1cae0*/  STL [R1+0x38], R8 ;  /* 0x0000380801007387 */ /* 0x0001e20000100800 */
[----:B------:R-:W-:Y:S05]  /*1caf0*/  BRA.DIV UR5, `(.L_x_730) ;  /* 0x0000004e05747947 */ /* 0x000fea000b800000 */
.L_x_845:
[----:B------:R-:W-:Y:S05]  /*1cb00*/  @!P3 BRA `(.L_x_731) ;  /* 0x000000000004b947 */ /* 0x000fea0003800000 */
[----:B------:R-:W-:Y:S01]  /*1cb10*/  BPT.TRAP 0x1 ;  /* 0x000000040000795c */ /* 0x000fe20000300000 */
.L_x_731:
[----:B------:R-:W-:Y:S01]  /*1cb20*/  SHF.R.S32.HI R5, RZ, 0x1f, R0 ;  /* 0x0000001fff057819 */ /* 0x000fe20000011400 */
[----:B------:R-:W-:Y:S01]  /*1cb30*/  ULDC.64 UR4, c[0x0][0x328] ;  /* 0x0000ca0000047ab9 */ /* 0x000fe20000000a00 */
[----:B------:R-:W-:Y:S01]  /*1cb40*/  ULDC.64 UR6, c[0x0][0x318] ;  /* 0x0000c60000067ab9 */ /* 0x000fe20000000a00 */
[----:B0-----:R-:W-:Y:S01]  /*1cb50*/  IMAD.WIDE.U32 R2, R0, UR4, RZ ;  /* 0x0000000400027c25 */ /* 0x001fe2000f8e00ff */
[----:B------:R-:W-:Y:S03]  /*1cb60*/  BSSY B0, `(.L_x_732) ;  /* 0x0000013000007945 */ /* 0x000fe60003800000 */
[----:B------:R-:W-:-:S04]  /*1cb70*/  IMAD R6, R5, UR4, RZ ;  /* 0x0000000405067c24 */ /* 0x000fc8000f8e02ff */
[----:B------:R-:W-:Y:S01]  /*1cb80*/  IMAD R6, R0, UR5, R6 ;  /* 0x0000000500067c24 */ /* 0x000fe2000f8e0206 */
[----:B------:R-:W-:-:S03]  /*1cb90*/  ULDC.64 UR4, c[0x0][0x338] ;  /* 0x0000ce0000047ab9 */ /* 0x000fc60000000a00 */
[----:B------:R-:W-:Y:S01]  /*1cba0*/  IMAD.IADD R3, R3, 0x1, R6 ;  /* 0x0000000103037824 */ /* 0x000fe200078e0206 */
[----:B-----5:R-:W-:Y:S01]  /*1cbb0*/  SHF.R.S32.HI R6, RZ, 0x1f, R4 ;  /* 0x0000001fff067819 */ /* 0x020fe20000011404 */
[----:B------:R-:W-:-:S04]  /*1cbc0*/  IMAD.WIDE.U32 R2, R4, UR4, R2 ;  /* 0x0000000404027c25 */ /* 0x000fc8000f8e0002 */
[----:B------:R-:W-:-:S04]  /*1cbd0*/  IMAD R7, R6, UR4, RZ ;  /* 0x0000000406077c24 */ /* 0x000fc8000f8e02ff */
[----:B------:R-:W-:Y:S01]  /*1cbe0*/  IMAD R7, R4, UR5, R7 ;  /* 0x0000000504077c24 */ /* 0x000fe2000f8e0207 */
[----:B------:R-:W-:-:S03]  /*1cbf0*/  ULDC.64 UR4, c[0x0][0x330] ;  /* 0x0000cc0000047ab9 */ /* 0x000fc60000000a00 */
[----:B------:R-:W-:Y:S02]  /*1cc00*/  IMAD.IADD R3, R3, 0x1, R7 ;  /* 0x0000000103037824 */ /* 0x000fe400078e0207 */
        /* <DEDUP_REMOVED lines=8> */
.L_x_846:
[----:B------:R-:W-:Y:S05]  /*1cc90*/  BSYNC B0 ;  /* 0x0000000000007941 */ /* 0x000fea0003800000 */
.L_x_732:
[----:B------:R-:W2:Y:S01]  /*1cca0*/  LDL R3, [R1+0x38] ;  /* 0x0000380001037983 */ /* 0x000ea20000100800 */
[----:B------:R-:W-:Y:S01]  /*1ccb0*/  ULDC.64 UR4, c[0x0][0x300] ;  /* 0x0000c00000047ab9 */ /* 0x000fe20000000a00 */
[----:B------:R-:W-:Y:S01]  /*1ccc0*/  ULDC.64 UR6, c[0x0][0x2e8] ;  /* 0x0000ba0000067ab9 */ /* 0x000fe20000000a00 */
[----:B------:R-:W-:Y:S01]  /*1ccd0*/  IMAD R5, R5, UR4, RZ ;  /* 0x0000000405057c24 */ /* 0x000fe2000f8e02ff */
[----:B------:R-:W1:Y:S03]  /*1cce0*/  S2R R8, SR_TID.X ;  /* 0x0000000000087919 */ /* 0x000e660000002100 */
[----:B------:R-:W-:Y:S01]  /*1ccf0*/  IMAD R5, R0, UR5, R5 ;  /* 0x0000000500057c24 */ /* 0x000fe2000f8e0205 */
[----:B------:R-:W3:Y:S01]  /*1cd00*/  S2R R9, SR_TID.X ;  /* 0x0000000000097919 */ /* 0x000ee20000002100 */
[----:B-1----:R-:W-:-:S04]  /*1cd10*/  LOP3.LUT R8, R8, 0x7f, RZ, 0xc0, !PT ;  /* 0x0000007f08087812 */ /* 0x002fc800078ec0ff */
[----:B------:R-:W-:Y:S01]  /*1cd20*/  SHF.R.U32.HI R8, RZ, 0x3, R8 ;  /* 0x00000003ff087819 */ /* 0x000fe20000011608 */
[----:B---3--:R-:W-:-:S05]  /*1cd30*/  IMAD.SHL.U32 R9, R9, 0x8, RZ ;  /* 0x0000000809097824 */ /* 0x008fca00078e00ff */
[----:B------:R-:W-:Y:S02]  /*1cd40*/  LOP3.LUT R9, R9, 0x38, RZ, 0xc0, !PT ;  /* 0x0000003809097812 */ /* 0x000fe400078ec0ff */
[C---:B--2---:R-:W-:Y:S02]  /*1cd50*/  LOP3.LUT P4, RZ, R3.reuse, 0x4, RZ, 0xc0, !PT ;  /* 0x0000000403ff7812 */ /* 0x044fe4000788c0ff */
[C---:B------:R-:W-:Y:S02]  /*1cd60*/  LOP3.LUT P3, RZ, R3.reuse, 0x2, RZ, 0xc0, !PT ;  /* 0x0000000203ff7812 */ /* 0x040fe4000786c0ff */
[----:B------:R-:W-:Y:S01]  /*1cd70*/  LOP3.LUT P2, RZ, R3, 0x1, RZ, 0xc0, !PT ;  /* 0x0000000103ff7812 */ /* 0x000fe2000784c0ff */
[----:B0-----:R-:W-:Y:S01]  /*1cd80*/  IMAD.WIDE.U32 R2, R0, UR4, RZ ;  /* 0x0000000400027c25 */ /* 0x001fe2000f8e00ff */
[----:B------:R-:W-:-:S03]  /*1cd90*/  ULDC.64 UR4, c[0x0][0x310] ;  /* 0x0000c40000047ab9 */ /* 0x000fc60000000a00 */
[----:B------:R-:W-:Y:S02]  /*1cda0*/  IMAD.IADD R3, R3, 0x1, R5 ;  /* 0x0000000103037824 */ /* 0x000fe400078e0205 */
[----:B------:R-:W-:Y:S02]  /*1cdb0*/  IMAD R6, R6, UR4, RZ ;  /* 0x0000000406067c24 */ /* 0x000fe4000f8e02ff */
[----:B------:R-:W-:-:S04]  /*1cdc0*/  IMAD.WIDE.U32 R2, R4, UR4, R2 ;  /* 0x0000000404027c25 */ /* 0x000fc8000f8e0002 */
[----:B------:R-:W-:Y:S01]  /*1cdd0*/  IMAD R6, R4, UR5, R6 ;  /* 0x0000000504067c24 */ /* 0x000fe2000f8e0206 */
[----:B------:R-:W-:Y:S01]  /*1cde0*/  ULDC.64 UR4, c[0x0][0x308] ;  /* 0x0000c20000047ab9 */ /* 0x000fe20000000a00 */
[----:B------:R-:W-:Y:S02]  /*1cdf0*/  IMAD R5, R27, 0x4800, R33 ;  /* 0x000048001b057824 */ /* 0x000fe400078e0221 */
[----:B------:R-:W-:Y:S02]  /*1ce00*/  IMAD.IADD R3, R3, 0x1, R6 ;  /* 0x0000000103037824 */ /* 0x000fe400078e0206 */
[----:B------:R-:W-:Y:S02]  /*1ce10*/  IMAD R6, R26, -0x60, R36 ;  /* 0xffffffa01a067824 */ /* 0x000fe400078e0224 */
[----:B------:R-:W-:Y:S01]  /*1ce20*/  IMAD.WIDE.U32 R2, R18, UR4, R2 ;  /* 0x0000000412027c25 */ /* 0x000fe2000f8e0002 */
[----:B------:R-:W-:-:S03]  /*1ce30*/  UMOV UR4, 0xffffffff ;  /* 0xffffffff00047882 */ /* 0x000fc60000000000 */
[----:B------:R-:W-:Y:S01]  /*1ce40*/  IMAD R0, R18, UR5, R3 ;  /* 0x0000000512007c24 */ /* 0x000fe2000f8e0203 */
[----:B------:R-:W-:Y:S01]  /*1ce50*/  LEA R4, P0, R2, UR6, 0x1 ;  /* 0x0000000602047c11 */ /* 0x000fe2000f8008ff */
[----:B------:R-:W-:-:S03]  /*1ce60*/  IMAD.IADD R6, R6, 0x1, -R8 ;  /* 0x0000000106067824 */ /* 0x000fc600078e0a08 */
[----:B------:R-:W-:Y:S02]  /*1ce70*/  LEA.HI.X R0, R2, UR7, R0, 0x1, P0 ;  /* 0x0000000702007c11 */ /* 0x000fe400080f0c00 */
[----:B------:R-:W-:Y:S01]  /*1ce80*/  ISETP.GE.AND P0, PT, R6, 0x1, PT ;  /* 0x000000010600780c */ /* 0x000fe20003f06270 */
[----:B------:R-:W-:-:S12]  /*1ce90*/  BRA.DIV UR4, `(.L_x_734) ;  /* 0x0000004a04d47947 */ /* 0x000fd8000b800000 */
        /* <DEDUP_REMOVED lines=16> */
[----:B0-----:R-:W-:-:S04]  /*1cfa0*/  @P1 LEA R3, P0, R9, R3, 0x1 ;  /* 0x0000000309031211 */ /* 0x001fc800078008ff */
[----:B-1----:R-:W-:-:S04]  /*1cfb0*/  @P1 IADD3.X R2, RZ, R2, RZ, P0, !PT ;  /* 0x00000002ff021210 */ /* 0x002fc800007fe4ff */
        /* <DEDUP_REMOVED lines=44> */
.L_x_860:
        /* <DEDUP_REMOVED lines=12> */
.L_x_735:
[----:B------:R-:W-:Y:S02]  /*1d340*/  PLOP3.LUT P1, PT, P1, P0, PT, 0xa2, 0x0 ;  /* 0x000000000000781c */ /* 0x000fe40000f21472 */
[----:B------:R-:W-:-:S08]  /*1d350*/  @P0 R2UR P1, UR4, R7 ;  /* 0x00000000070402ca */ /* 0x000fd00000020000 */
[----:B------:R-:W-:-:S05]  /*1d360*/  @P0 PLOP3.LUT P0, PT, P1, PT, PT, 0x80, 0x0 ;  /* 0x000000000000081c */ /* 0x000fca0000f0f070 */
[----:B------:R-:W-:Y:S01]  /*1d370*/  @!P1 SYNCS.ARRIVE.TRANS64.RED.A0T1 RZ, [UR4+0x2a830], RZ ;  /* 0x02a830ffffff99a7 */ /* 0x000fe20008200404 */
[----:B------:R-:W-:Y:S07]  /*1d380*/  @!P1 ARRIVES.LDGSTSBAR.64.TRANSCNT [UR4+0x2a830] ;  /* 0x02a83000ff0099b0 */ /* 0x000fee0008000a84 */
[----:B------:R-:W-:Y:S05]  /*1d390*/  @P0 BRA.U.ANY `(.L_x_735) ;  /* 0xfffffffd00e80947 */ /* 0x000fea000393ffff */
[----:B------:R-:W-:Y:S01]  /*1d3a0*/  NOP ;  /* 0x0000000000007918 */ /* 0x000fe20000000000 */
[----:B------:R-:W2:Y:S02]  /*1d3b0*/  LDL R0, [R1+0x30] ;  /* 0x0000300001007983 */ /* 0x000ea40000100800 */
[----:B--2---:R-:W-:-:S13]  /*1d3c0*/  ISETP.NE.AND P2, PT, R0, 0x3, PT ;  /* 0x000000030000780c */ /* 0x004fda0003f45270 */
[----:B------:R-:W-:Y:S05]  /*1d3d0*/  @!P2 BRA `(.L_x_736) ;  /* 0x000000000004a947 */ /* 0x000fea0003800000 */
[----:B------:R-:W-:Y:S01]  /*1d3e0*/  BPT.TRAP 0x1 ;  /* 0x000000040000795c */ /* 0x000fe20000300000 */
.L_x_736:
[----:B-1----:R1:W5:Y:S01]  /*1d3f0*/  LDL.LU R3, [R1+0x10] ;  /* 0x0000100001037983 */ /* 0x0023620000300800 */
[----:B------:R1:W-:Y:S02]  /*1d400*/  SYNCS.ARRIVE.TRANS64.A1T0 RZ, [R7+URZ+0x2a830], RZ ;  /* 0x02a830ff07ff79a7 */ /* 0x0003e4000810003f */
[----:B------:R-:W-:Y:S05]  /*1d410*/  WARPSYNC.ALL ;  /* 0x0000000000007948 */ /* 0x000fea0003800000 */
[----:B------:R-:W-:Y:S01]  /*1d420*/  ULDC.64 UR6, c[0x0][0xa00] ;  /* 0x0002800000067ab9 */ /* 0x000fe20000000a00 */
[----:B------:R-:W-:Y:S01]  /*1d430*/  ULDC.64 UR4, c[0x0][0x298] ;  /* 0x0000a60000047ab9 */ /* 0x000fe20000000a00 */
[----:B------:R-:W-:Y:S01]  /*1d440*/  BAR.SYNC.DEFER_BLOCKING 0x8, 0x180 ;  /* 0x0206000000007b1d */ /* 0x000fe20000010000 */
[----:B------:R-:W-:Y:S01]  /*1d450*/  ISETP.NE.U32.AND P0, PT, RZ, UR6, PT ;  /* 0x00000006ff007c0c */ /* 0x000fe2000bf05070 */
[----:B0-----:R-:W-:Y:S01]  /*1d460*/  IMAD.WIDE.U32 R4, R34, UR4, RZ ;  /* 0x0000000422047c25 */ /* 0x001fe2000f8e00ff */
[----:B------:R-:W-:-:S02]  /*1d470*/  SHF.R.S32.HI R0, RZ, 0x1f, R34 ;  /* 0x0000001fff007819 */ /* 0x000fc40000011422 */
[----:B------:R-:W-:Y:S01]  /*1d480*/  ISETP.NE.AND.EX P0, PT, RZ, UR7, PT, P0 ;  /* 0x00000007ff007c0c */ /* 0x000fe2000bf05300 */
[----:B------:R-:W-:Y:S01]  /*1d490*/  VIADD R2, R22, 0xc400 ;  /* 0x0000c40016027836 */ /* 0x000fe20000000000 */
[----:B------:R-:W-:Y:S01]  /*1d4a0*/  BSSY B6, `(.L_x_737) ;  /* 0x000001a000067945 */ /* 0x000fe20003800000 */
[----:B------:R-:W-:Y:S01]  /*1d4b0*/  IMAD R0, R0, UR4, RZ ;  /* 0x0000000400007c24 */ /* 0x000fe2000f8e02ff */
[----:B------:R-:W-:-:S03]  /*1d4c0*/  SEL R31, R31, RZ, !P0 ;  /* 0x000000ff1f1f7207 */ /* 0x000fc60004000000 */
[----:B------:R-:W-:-:S04]  /*1d4d0*/  IMAD R0, R34, UR5, R0 ;  /* 0x0000000522007c24 */ /* 0x000fc8000f8e0200 */
[----:B------:R-:W-:Y:S01]  /*1d4e0*/  IMAD.IADD R34, R5, 0x1, R0 ;  /* 0x0000000105227824 */ /* 0x000fe200078e0200 */
[----:B-----5:R-:W-:Y:S02]  /*1d4f0*/  SEL R3, R3, RZ, !P0 ;  /* 0x000000ff03037207 */ /* 0x020fe40004000000 */
[----:B------:R-:W-:-:S03]  /*1d500*/  LOP3.LUT P0, RZ, R2, 0x3ff, RZ, 0xc0, !PT ;  /* 0x000003ff02ff7812 */ /* 0x000fc6000780c0ff */
[----:B------:R0:W-:Y:S04]  /*1d510*/  STL [R1+0x24], R3 ;  /* 0x0000240301007387 */ /* 0x0001e80000100800 */
[----:B------:R0:W-:Y:S06]  /*1d520*/  STL.64 [R1+0x10], R4 ;  /* 0x0000100401007387 */ /* 0x0001ec0000100a00 */
[----:B------:R-:W-:Y:S05]  /*1d530*/  @!P0 BRA `(.L_x_738) ;  /* 0x0000000000408947 */ /* 0x000fea0003800000 */
[----:B------:R-:W-:Y:S01]  /*1d540*/  MOV R2, 0x0 ;  /* 0x0000000000027802 */ /* 0x000fe20000000f00 */
[----:B------:R-:W-:Y:S01]  /*1d550*/  ULDC.64 UR4, c[0x4][0x90] ;  /* 0x0100240000047ab9 */ /* 0x000fe20000000a00 */
[----:B------:R-:W-:Y:S01]  /*1d560*/  ULDC.64 UR6, c[0x4][0x98] ;  /* 0x0100260000067ab9 */ /* 0x000fe20000000a00 */
[----:B------:R-:W-:Y:S01]  /*1d570*/  ULDC.64 UR8, c[0x4][0x20] ;  /* 0x0100080000087ab9 */ /* 0x000fe20000000a00 */
[----:B0-----:R-:W-:Y:S01]  /*1d580*/  IMAD.U32 R4, RZ, RZ, UR4 ;  /* 0x00000004ff047e24 */ /* 0x001fe2000f8e00ff */
[----:B------:R-:W-:Y:S01]  /*1d590*/  MOV R11, UR9 ;  /* 0x00000009000b7c02 */ /* 0x000fe20008000f00 */
[----:B------:R-:W0:Y:S01]  /*1d5a0*/  LDC.64 R2, c[0x4][R2] ;  /* 0x0100000002027b82 */ /* 0x000e220000000a00 */
[----:B------:R-:W-:Y:S02]  /*1d5b0*/  IMAD.U32 R5, RZ, RZ, UR5 ;  /* 0x00000005ff057e24 */ /* 0x000fe4000f8e00ff */
[----:B------:R-:W-:Y:S02]  /*1d5c0*/  IMAD.U32 R6, RZ, RZ, UR6 ;  /* 0x00000006ff067e24 */ /* 0x000fe4000f8e00ff */
[----:B-1----:R-:W-:-:S02]  /*1d5d0*/  IMAD.U32 R7, RZ, RZ, UR7 ;  /* 0x00000007ff077e24 */ /* 0x002fc4000f8e00ff */
[----:B------:R-:W-:Y:S02]  /*1d5e0*/  IMAD.U32 R10, RZ, RZ, UR8 ;  /* 0x00000008ff0a7e24 */ /* 0x000fe4000f8e00ff */
[----:B------:R-:W-:Y:S02]  /*1d5f0*/  IMAD.MOV.U32 R8, RZ, RZ, 0x70 ;  /* 0x00000070ff087424 */ /* 0x000fe400078e00ff */
[----:B------:R-:W-:Y:S02]  /*1d600*/  IMAD.MOV.U32 R12, RZ, RZ, 0x1 ;  /* 0x00000001ff0c7424 */ /* 0x000fe400078e00ff */
[----:B------:R-:W-:-:S07]  /*1d610*/  IMAD.MOV.U32 R13, RZ, RZ, RZ ;  /* 0x000000ffff0d7224 */ /* 0x000fce00078e00ff */
[----:B------:R-:W-:-:S07]  /*1d620*/  LEPC R20, `(.L_x_738) ;  /* 0x000000001014794e */ /* 0x000fce0000000000 */
[----:B0-----:R-:W-:Y:S05]  /*1d630*/  CALL.ABS.NOINC R2 ;  /* 0x0000000002007343 */ /* 0x001fea0003c00000 */
.L_x_738:
[----:B------:R-:W-:Y:S05]  /*1d640*/  BSYNC B6 ;  /* 0x0000000000067941 */ /* 0x000fea0003800000 */
.L_x_737:
[----:B------:R-:W2:Y:S01]  /*1d650*/  LDL.LU R20, [R1+0x24] ;  /* 0x0000240001147983 */ /* 0x000ea20000300800 */
[----:B------:R-:W-:Y:S01]  /*1d660*/  ULDC.64 UR4, c[0x0][0x2d8] ;  /* 0x0000b60000047ab9 */ /* 0x000fe20000000a00 */
[----:B------:R-:W3:Y:S02]  /*1d670*/  LDC R8, c[0x0][0x448] ;  /* 0x00011200ff087b82 */ /* 0x000ee40000000800 */
[----:B0-----:R-:W4:Y:S01]  /*1d680*/  LDL.LU.64 R2, [R1+0x10] ;  /* 0x0000100001027983 */ /* 0x001f220000300a00 */
[----:B------:R-:W-:-:S03]  /*1d690*/  IMAD.SHL.U32 R4, R17, 0x80, RZ ;  /* 0x0000008011047824 */ /* 0x000fc600078e00ff */
[----:B------:R0:W5:Y:S01]  /*1d6a0*/  LDL R17, [R1+0x1c] ;  /* 0x00001c0001117983 */ /* 0x0001620000100800 */
[----:B---3--:R-:W-:-:S13]  /*1d6b0*/  ISETP.NE.AND P0, PT, R8, 0x1, PT ;  /* 0x000000010800780c */ /* 0x008fda0003f05270 */
[----:B------:R-:W1:Y:S01]  /*1d6c0*/  @P0 LDC R5, c[0x0][0x44c] ;  /* 0x00011300ff050b82 */ /* 0x000e620000000800 */
[----:B------:R-:W3:Y:S02]  /*1d6d0*/  S2R R9, SR_TID.X ;  /* 0x0000000000097919 */ /* 0x000ee40000002100 */
[----:B---3--:R-:W-:-:S05]  /*1d6e0*/  IMAD.SHL.U32 R9, R9, 0x8, RZ ;  /* 0x0000000809097824 */ /* 0x008fca00078e00ff */
[----:B------:R-:W-:Y:S01]  /*1d6f0*/  LOP3.LUT R9, R9, 0x38, RZ, 0xc0, !PT ;  /* 0x0000003809097812 */ /* 0x000fe200078ec0ff */
[----:B----4-:R-:W-:Y:S02]  /*1d700*/  IMAD.MOV.U32 R3, RZ, RZ, R34 ;  /* 0x000000ffff037224 */ /* 0x010fe400078e0022 */
[----:B------:R-:W-:-:S04]  /*1d710*/  IMAD.WIDE.U32 R2, R18, UR4, R2 ;  /* 0x0000000412027c25 */ /* 0x000fc8000f8e0002 */
[----:B------:R-:W-:Y:S01]  /*1d720*/  IMAD R3, R18, UR5, R3 ;  /* 0x0000000512037c24 */ /* 0x000fe2000f8e0203 */
[----:B------:R-:W-:Y:S02]  /*1d730*/  ULDC.64 UR4, c[0x0][0x2e0] ;  /* 0x0000b80000047ab9 */ /* 0x000fe40000000a00 */
[----:B--2---:R-:W-:Y:S02]  /*1d740*/  IMAD R0, R20, UR4, RZ ;  /* 0x0000000414007c24 */ /* 0x004fe4000f8e02ff */
[----:B------:R-:W2:Y:S01]  /*1d750*/  S2R R20, SR_TID.X ;  /* 0x0000000000147919 */ /* 0x000ea20000002100 */
[----:B------:R-:W-:-:S04]  /*1d760*/  IMAD.WIDE.U32 R2, R31, UR4, R2 ;  /* 0x000000041f027c25 */ /* 0x000fc8000f8e0002 */
[----:B------:R-:W-:Y:S01]  /*1d770*/  IMAD R0, R31, UR5, R0 ;  /* 0x000000051f007c24 */ /* 0x000fe2000f8e0200 */
[----:B------:R-:W-:-:S03]  /*1d780*/  ULDC.64 UR4, c[0x0][0x2d0] ;  /* 0x0000b40000047ab9 */ /* 0x000fc60000000a00 */
[----:B------:R-:W-:Y:S02]  /*1d790*/  IMAD.IADD R3, R3, 0x1, R0 ;  /* 0x0000000103037824 */ /* 0x000fe400078e0200 */
[----:B------:R-:W3:Y:S01]  /*1d7a0*/  @P0 LDC R0, c[0x0][0x450] ;  /* 0x00011400ff000b82 */ /* 0x000ee20000000800 */
[----:B--2---:R-:W-:-:S04]  /*1d7b0*/  LOP3.LUT R20, R20, 0x7f, RZ, 0xc0, !PT ;  /* 0x0000007f14147812 */ /* 0x004fc800078ec0ff */
[----:B------:R-:W-:Y:S02]  /*1d7c0*/  SHF.R.U32.HI R21, RZ, 0x3, R20 ;  /* 0x00000003ff157819 */ /* 0x000fe40000011614 */
[----:B------:R-:W2:Y:S02]  /*1d7d0*/  S2R R20, SR_TID.X ;  /* 0x0000000000147919 */ /* 0x000ea40000002100 */
[----:B--2---:R-:W-:-:S05]  /*1d7e0*/  IMAD.SHL.U32 R20, R20, 0x10, RZ ;  /* 0x0000001014147824 */ /* 0x004fca00078e00ff */
[----:B------:R-:W-:-:S04]  /*1d7f0*/  LOP3.LUT R20, R21, 0x70, R20, 0xf8, !PT ;  /* 0x0000007015147812 */ /* 0x000fc800078ef814 */
[----:B------:R-:W-:Y:S01]  /*1d800*/  LOP3.LUT R6, R20, R4, RZ, 0xfc, !PT ;  /* 0x0000000414067212 */ /* 0x000fe200078efcff */
[----:B------:R-:W2:Y:S04]  /*1d810*/  S2R R21, SR_TID.X ;  /* 0x0000000000157919 */ /* 0x000ea80000002100 */
[----:B-1----:R-:W-:-:S04]  /*1d820*/  @P0 IMAD.HI.U32 R7, R6, R5, RZ ;  /* 0x0000000506070227 */ /* 0x002fc800078e00ff */
[----:B------:R-:W-:Y:S01]  /*1d830*/  IMAD.MOV.U32 R5, RZ, RZ, R6 ;  /* 0x000000ffff057224 */ /* 0x000fe200078e0006 */
[----:B---3--:R-:W-:Y:S01]  /*1d840*/  @P0 SHF.R.U32.HI R5, RZ, R0, R7 ;  /* 0x00000000ff050219 */ /* 0x008fe20000011607 */
[----:B------:R-:W1:Y:S04]  /*1d850*/  S2R R20, SR_TID.X ;  /* 0x0000000000147919 */ /* 0x000e680000002100 */
        /* <DEDUP_REMOVED lines=10> */
[----:B--2---:R-:W-:Y:S02]  /*1d900*/  IMAD.SHL.U32 R21, R21, 0x8, RZ ;  /* 0x0000000815157824 */ /* 0x004fe400078e00ff */
[----:B------:R-:W-:-:S04]  /*1d910*/  IMAD.WIDE.U32 R2, R0, UR4, R2 ;  /* 0x0000000400027c25 */ /* 0x000fc8000f8e0002 */
[----:B------:R-:W-:Y:S01]  /*1d920*/  IMAD R5, R0, UR5, R5 ;  /* 0x0000000500057c24 */ /* 0x000fe2000f8e0205 */
[----:B------:R-:W-:Y:S01]  /*1d930*/  ULDC.64 UR4, c[0x0][0x280] ;  /* 0x0000a00000047ab9 */ /* 0x000fe20000000a00 */
[----:B------:R-:W-:Y:S02]  /*1d940*/  LOP3.LUT R21, R21, 0x38, RZ, 0xc0, !PT ;  /* 0x0000003815157812 */ /* 0x000fe400078ec0ff */
[----:B------:R-:W-:Y:S01]  /*1d950*/  IMAD.IADD R5, R3, 0x1, R5 ;  /* 0x0000000103057824 */ /* 0x000fe200078e0205 */
[C---:B------:R-:W-:Y:S01]  /*1d960*/  LEA R0, P0, R2.reuse, UR4, 0x1 ;  /* 0x0000000402007c11 */ /* 0x040fe2000f8008ff */
[----:B------:R-:W-:Y:S01]  /*1d970*/  ULDC UR4, c[0x0][0x2b8] ;  /* 0x0000ae0000047ab9 */ /* 0x000fe20000000800 */
[C---:B------:R-:W-:Y:S02]  /*1d980*/  LOP3.LUT R10, R21.reuse, 0x40, RZ, 0xfc, !PT ;  /* 0x00000040150a7812 */ /* 0x040fe400078efcff */
[----:B------:R-:W-:Y:S02]  /*1d990*/  LOP3.LUT R11, R21, 0x80, RZ, 0xfc, !PT ;  /* 0x00000080150b7812 */ /* 0x000fe400078efcff */
[----:B------:R-:W-:Y:S01]  /*1d9a0*/  LEA.HI.X R5, R2, UR5, R5, 0x1, P0 ;  /* 0x0000000502057c11 */ /* 0x000fe200080f0c05 */
[----:B------:R-:W-:Y:S01]  /*1d9b0*/  UMOV UR5, 0xffffffff ;  /* 0xffffffff00057882 */ /* 0x000fe20000000000 */
[----:B-1----:R-:W-:-:S02]  /*1d9c0*/  LOP3.LUT R20, R20, 0x7f, RZ, 0xc0, !PT ;  /* 0x0000007f14147812 */ /* 0x002fc400078ec0ff */
[----:B------:R-:W-:Y:S02]  /*1d9d0*/  ISETP.GE.AND P3, PT, R9, UR4, PT ;  /* 0x0000000409007c0c */ /* 0x000fe4000bf66270 */
[----:B------:R-:W-:Y:S02]  /*1d9e0*/  ISETP.GE.AND P2, PT, R10, UR4, PT ;  /* 0x000000040a007c0c */ /* 0x000fe4000bf46270 */
[----:B------:R-:W-:Y:S02]  /*1d9f0*/  ISETP.GE.AND P0, PT, R11, UR4, PT ;  /* 0x000000040b007c0c */ /* 0x000fe4000bf06270 */
[----:B------:R-:W-:Y:S01]  /*1da00*/  SHF.R.U32.HI R10, RZ, 0x3, R20 ;  /* 0x00000003ff0a7819 */ /* 0x000fe20000011614 */
[----:B0-----:R-:W-:Y:S10]  /*1da10*/  BRA.DIV UR5, `(.L_x_739) ;  /* 0x0000004a051c7947 */ /* 0x001ff4000b800000 */
[----:B------:R-:W0:Y:S01]  /*1da20*/  SHFL.IDX PT, R3, R0, RZ, 0x181f ;  /* 0x00181fff00037589 */ /* 0x000e2200000e0000 */
[----:B-----5:R-:W-:Y:S02]  /*1da30*/  IMAD R6, R17, R8, RZ ;  /* 0x0000000811067224 */ /* 0x020fe400078e02ff */
[----:B------:R-:W-:Y:S01]  /*1da40*/  IMAD.IADD R4, R10, 0x1, R4 ;  /* 0x000000010a047824 */ /* 0x000fe200078e0204 */
[----:B------:R-:W1:Y:S04]  /*1da50*/  SHFL.IDX PT, R2, R5, RZ, 0x181f ;  /* 0x00181fff05027589 */ /* 0x000e6800000e0000 */
[----:B------:R-:W-:Y:S01]  /*1da60*/  ISETP.GE.AND P1, PT, R4, R6, PT ;  /* 0x000000060400720c */ /* 0x000fe20003f26270 */
[----:B------:R-:W-:-:S12]  /*1da70*/  SHFL.IDX PT, R14, R0, 0x7, 0x181f ;  /* 0x00f81f00000e7f89 */ /* 0x000fd800000e0000 */
[----:B0-----:R-:W-:-:S05]  /*1da80*/  @!P1 LEA R7, P4, R9, R3, 0x1 ;  /* 0x0000000309079211 */ /* 0x001fca00078808ff */
[----:B-1----:R-:W-:Y:S02]  /*1da90*/  @!P1 IMAD.X R3, RZ, RZ, R2, P4 ;  /* 0x000000ffff039224 */ /* 0x002fe400020e0602 */
[----:B------:R-:W-:Y:S01]  /*1daa0*/  @!P1 IMAD.MOV.U32 R2, RZ, RZ, R7 ;  /* 0x000000ffff029224 */ /* 0x000fe200078e0007 */
[----:B------:R-:W-:-:S04]  /*1dab0*/  IADD3 R7, R4, 0x10, RZ ;  /* 0x0000001004077810 */ /* 0x000fc80007ffe0ff */
[----:B------:R-:W-:Y:S04]  /*1dac0*/  @!P1 LDGSTS.E.BYPASS.LTC128B.128 [R35+0xc400], desc[UR56][R2.64], !P3 ;  /* 0x0c40000002239fae */ /* 0x000fe8000d901d78 */
[----:B------:R-:W-:Y:S04]  /*1dad0*/  @!P1 LDGSTS.E.BYPASS.LTC128B.128 [R35+0x10400], desc[UR56][R2.64+0x80], !P2 ;  /* 0x1040008002239fae */ /* 0x000fe8000d101d78 */
[----:B------:R0:W-:Y:S01]  /*1dae0*/  @!P1 LDGSTS.E.BYPASS.LTC128B.128 [R35+0x14400], desc[UR56][R2.64+0x100], !P0 ;  /* 0x1440010002239fae */ /* 0x0001e2000c101d78 */
[----:B------:R-:W-:-:S03]  /*1daf0*/  ISETP.GE.AND P1, PT, R7, R6, PT ;  /* 0x000000060700720c */ /* 0x000fc60003f26270 */
[----:B0-----:R-:W0:Y:S04]  /*1db00*/  SHFL.IDX PT, R3, R0, 0x1, 0x181f ;  /* 0x00381f0000037f89 */ /* 0x001e2800000e0000 */
[----:B------:R-:W1:Y:S06]  /*1db10*/  SHFL.IDX PT, R2, R5, 0x1, 0x181f ;  /* 0x00381f0005027f89 */ /* 0x000e6c00000e0000 */
[----:B0-----:R-:W-:-:S05]  /*1db20*/  @!P1 LEA R7, P4, R9, R3, 0x1 ;  /* 0x0000000309079211 */ /* 0x001fca00078808ff */
[----:B-1----:R-:W-:Y:S02]  /*1db30*/  @!P1 IMAD.X R8, RZ, RZ, R2, P4 ;  /* 0x000000ffff089224 */ /* 0x002fe400020e0602 */
[----:B------:R-:W-:Y:S02]  /*1db40*/  @!P1 IMAD.MOV.U32 R2, RZ, RZ, R7 ;  /* 0x000000ffff029224 */ /* 0x000fe400078e0007 */
[----:B------:R-:W-:Y:S02]  /*1db50*/  @!P1 IMAD.MOV.U32 R3, RZ, RZ, R8 ;  /* 0x000000ffff039224 */ /* 0x000fe400078e0008 */
[----:B------:R-:W-:-:S03]  /*1db60*/  VIADD R7, R4, 0x20 ;  /* 0x0000002004077836 */ /* 0x000fc60000000000 */
        /* <DEDUP_REMOVED lines=39> */
[----:B0-----:R-:W-:-:S04]  /*1dde0*/  @!P1 LEA R7, P4, R9, R3, 0x1 ;  /* 0x0000000309079211 */ /* 0x001fc800078808ff */
[----:B-1----:R-:W-:Y:S01]  /*1ddf0*/  @!P1 IADD3.X R8, RZ, R2, RZ, P4, !PT ;  /* 0x00000002ff089210 */ /* 0x002fe200027fe4ff */
[----:B------:R-:W-:Y:S02]  /*1de00*/  @!P1 IMAD.MOV.U32 R2, RZ, RZ, R7 ;  /* 0x000000ffff029224 */ /* 0x000fe400078e0007 */
[----:B------:R-:W-:Y:S02]  /*1de10*/  VIADD R7, R4, 0x60 ;  /* 0x0000006004077836 */ /* 0x000fe40000000000 */
[----:B------:R-:W-:-:S05]  /*1de20*/  @!P1 IMAD.MOV.U32 R3, RZ, RZ, R8 ;  /* 0x000000ffff039224 */ /* 0x000fca00078e0008 */
[----:B------:R-:W-:Y:S04]  /*1de30*/  @!P1 LDGSTS.E.BYPASS.LTC128B.128 [R35+0xec00], desc[UR56][R2.64], !P3 ;  /* 0x0ec0000002239fae */ /* 0x000fe8000d901d78 */
[----:B------:R-:W-:Y:S04]  /*1de40*/  @!P1 LDGSTS.E.BYPASS.LTC128B.128 [R35+0x12c00], desc[UR56][R2.64+0x80], !P2 ;  /* 0x12c0008002239fae */ /* 0x000fe8000d101d78 */
[----:B------:R0:W-:Y:S01]  /*1de50*/  @!P1 LDGSTS.E.BYPASS.LTC128B.128 [R35+0x16c00], desc[UR56][R2.64+0x100], !P0 ;  /* 0x16c0010002239fae */ /* 0x0001e2000c101d78 */
[----:B------:R-:W-:-:S03]  /*1de60*/  ISETP.GE.AND P1, PT, R7, R6, PT ;  /* 0x000000060700720c */ /* 0x000fc60003f26270 */
[----:B0-----:R-:W0:Y:S04]  /*1de70*/  SHFL.IDX PT, R3, R0, 0x6, 0x181f ;  /* 0x00d81f0000037f89 */ /* 0x001e2800000e0000 */
[----:B------:R-:W1:Y:S04]  /*1de80*/  SHFL.IDX PT, R2, R5, 0x6, 0x181f ;  /* 0x00d81f0005027f89 */ /* 0x000e6800000e0000 */
[----:B------:R-:W2:Y:S02]  /*1de90*/  SHFL.IDX PT, R5, R5, 0x7, 0x181f ;  /* 0x00f81f0005057f89 */ /* 0x000ea400000e0000 */
[----:B0-----:R-:W-:-:S05]  /*1dea0*/  @!P1 LEA R7, P4, R9, R3, 0x1 ;  /* 0x0000000309079211 */ /* 0x001fca00078808ff */
[----:B-1----:R-:W-:Y:S02]  /*1deb0*/  @!P1 IMAD.X R8, RZ, RZ, R2, P4 ;  /* 0x000000ffff089224 */ /* 0x002fe400020e0602 */
[----:B------:R-:W-:Y:S02]  /*1dec0*/  @!P1 IMAD.MOV.U32 R2, RZ, RZ, R7 ;  /* 0x000000ffff029224 */ /* 0x000fe400078e0007 */
[----:B------:R-:W-:-:S05]  /*1ded0*/  @!P1 IMAD.MOV.U32 R3, RZ, RZ, R8 ;  /* 0x000000ffff039224 */ /* 0x000fca00078e0008 */
[----:B------:R0:W-:Y:S04]  /*1dee0*/  @!P1 LDGSTS.E.BYPASS.LTC128B.128 [R35+0xf400], desc[UR56][R2.64], !P3 ;  /* 0x0f40000002239fae */ /* 0x0001e8000d901d78 */
[----:B------:R0:W-:Y:S04]  /*1def0*/  @!P1 LDGSTS.E.BYPASS.LTC128B.128 [R35+0x13400], desc[UR56][R2.64+0x80], !P2 ;  /* 0x1340008002239fae */ /* 0x0001e8000d101d78 */
[----:B--2---:R0:W-:Y:S02]  /*1df00*/  @!P1 LDGSTS.E.BYPASS.LTC128B.128 [R35+0x17400], desc[UR56][R2.64+0x100], !P0 ;  /* 0x1740010002239fae */ /* 0x0041e4000c101d78 */
.L_x_877:
[----:B0-----:R-:W-:Y:S01]  /*1df10*/  VIADD R3, R4, 0x70 ;  /* 0x0000007004037836 */ /* 0x001fe20000000000 */
[----:B------:R-:W-:Y:S04]  /*1df20*/  BSSY B0, `(.L_x_740) ;  /* 0x000000b000007945 */ /* 0x000fe80003800000 */
[----:B------:R-:W-:-:S13]  /*1df30*/  ISETP.GE.AND P1, PT, R3, R6, PT ;  /* 0x000000060300720c */ /* 0x000fda0003f26270 */
[----:B------:R-:W-:Y:S05]  /*1df40*/  @P1 BRA `(.L_x_741) ;  /* 0x0000000000201947 */ /* 0x000fea0003800000 */
[----:B------:R-:W-:-:S05]  /*1df50*/  LEA R2, P1, R9, R14, 0x1 ;  /* 0x0000000e09027211 */ /* 0x000fca00078208ff */
[----:B------:R-:W-:-:S05]  /*1df60*/  IMAD.X R3, RZ, RZ, R5, P1 ;  /* 0x000000ffff037224 */ /* 0x000fca00008e0605 */
[----:B------:R-:W-:Y:S01]  /*1df70*/  @!PT LDS RZ, [RZ] ;  /* 0x00000000fffff984 */ /* 0x000fe20000000800 */
[----:B------:R-:W-:Y:S01]  /*1df80*/  @!PT LDS RZ, [RZ] ;  /* 0x00000000fffff984 */ /* 0x000fe20000000800 */
[----:B------:R-:W-:Y:S01]  /*1df90*/  @!PT LDS RZ, [RZ] ;  /* 0x00000000fffff984 */ /* 0x000fe20000000800 */
[----:B------:R0:W-:Y:S04]  /*1dfa0*/  LDGSTS.E.BYPASS.LTC128B.128 [R35+0xfc00], desc[UR56][R2.64], !P3 ;  /* 0x0fc0000002237fae */ /* 0x0001e8000d901d78 */
[----:B------:R0:W-:Y:S04]  /*1dfb0*/  LDGSTS.E.BYPASS.LTC128B.128 [R35+0x13c00], desc[UR56][R2.64+0x80], !P2 ;  /* 0x13c0008002237fae */ /* 0x0001e8000d101d78 */
[----:B------:R0:W-:Y:S02]  /*1dfc0*/  LDGSTS.E.BYPASS.LTC128B.128 [R35+0x17c00], desc[UR56][R2.64+0x100], !P0 ;  /* 0x17c0010002237fae */ /* 0x0001e4000c101d78 */
.L_x_741:
[----:B------:R-:W-:Y:S05]  /*1dfd0*/  BSYNC B0 ;  /* 0x0000000000007941 */ /* 0x000fea0003800000 */
.L_x_740:
[----:B------:R-:W-:Y:S01]  /*1dfe0*/  NOP ;  /* 0x0000000000007918 */ /* 0x000fe20000000000 */
[----:B------:R-:W-:-:S13]  /*1dff0*/  PLOP3.LUT P0, PT, PT, PT, PT, 0x80, 0x0 ;  /* 0x000000000000781c */ /* 0x000fda0003f0f070 */
.L_x_742:
[----:B------:R-:W-:Y:S02]  /*1e000*/  PLOP3.LUT P1, PT, P1, P0, PT, 0xa2, 0x0 ;  /* 0x000000000000781c */ /* 0x000fe40000f21472 */
[----:B------:R-:W-:-:S08]  /*1e010*/  @P0 R2UR P1, UR4, R22 ;  /* 0x00000000160402ca */ /* 0x000fd00000020000 */
[----:B------:R-:W-:-:S05]  /*1e020*/  @P0 PLOP3.LUT P0, PT, P1, PT, PT, 0x80, 0x0 ;  /* 0x000000000000081c */ /* 0x000fca0000f0f070 */
[----:B------:R-:W-:Y:S01]  /*1e030*/  @!P1 SYNCS.ARRIVE.TRANS64.RED.A0T1 RZ, [UR4+0x2a800], RZ ;  /* 0x02a800ffffff99a7 */ /* 0x000fe20008200404 */
[----:B------:R-:W-:Y:S07]  /*1e040*/  @!P1 ARRIVES.LDGSTSBAR.64.TRANSCNT [UR4+0x2a800] ;  /* 0x02a80000ff0099b0 */ /* 0x000fee0008000a84 */
[----:B------:R-:W-:Y:S05]  /*1e050*/  @P0 BRA.U.ANY `(.L_x_742) ;  /* 0xfffffffd00e80947 */ /* 0x000fea000393ffff */
[----:B0-----:R-:W2:Y:S02]  /*1e060*/  LDL.LU R2, [R1+0x20] ;  /* 0x0000200001027983 */ /* 0x001ea40000300800 */
[----:B--2---:R-:W-:-:S05]  /*1e070*/  VIADD R2, R2, 0x1 ;  /* 0x0000000102027836 */ /* 0x004fca0000000000 */
[----:B------:R0:W-:Y:S01]  /*1e080*/  STL [R1+0x20], R2 ;  /* 0x0000200201007387 */ /* 0x0001e20000100800 */
[----:B------:R-:W-:-:S04]  /*1e090*/  LEA.HI R0, R2, R2, RZ, 0x1 ;  /* 0x0000000202007211 */ /* 0x000fc800078f08ff */
[----:B------:R-:W-:-:S05]  /*1e0a0*/  LOP3.LUT R0, R0, 0xfffffffe, RZ, 0xc0, !PT ;  /* 0xfffffffe00007812 */ /* 0x000fca00078ec0ff */
[----:B------:R-:W-:-:S05]  /*1e0b0*/  IMAD.IADD R0, R2, 0x1, -R0 ;  /* 0x0000000102007824 */ /* 0x000fca00078e0a00 */
[----:B------:R-:W-:Y:S01]  /*1e0c0*/  SHF.L.U32 R3, R0, 0x1f, RZ ;  /* 0x0000001f00037819 */ /* 0x000fe200000006ff */
[----:B------:R-:W-:Y:S01]  /*1e0d0*/  NOP ;  /* 0x0000000000007918 */ /* 0x000fe20000000000 */
[----:B0-----:R-:W2:Y:S01]  /*1e0e0*/  LDL.LU R2, [R1+0x18] ;  /* 0x0000180001027983 */ /* 0x001ea20000300800 */
[----:B------:R0:W-:Y:S01]  /*1e0f0*/  SYNCS.ARRIVE.TRANS64.A1T0 RZ, [R22+URZ+0x2a800], RZ ;  /* 0x02a800ff16ff79a7 */ /* 0x0001e2000810003f */
[----:B------:R-:W-:Y:S01]  /*1e100*/  BSSY B0, `(.L_x_743) ;  /* 0x0000004000007945 */ /* 0x000fe20003800000 */
[----:B------:R-:W1:Y:S01]  /*1e110*/  SYNCS.PHASECHK.TRANS64.TRYWAIT P0, [R22+URZ+0x2a820], R3 ;  /* 0x02a82003160075a7 */ /* 0x000e62000800017f */
[----:B--2---:R-:W-:Y:S02]  /*1e120*/  VIADD R0, R2, 0xfffffffe ;  /* 0xfffffffe02007836 */ /* 0x004fe40000000000 */
[----:B01----:R-:W-:Y:S05]  /*1e130*/  @!P0 BRA `(.L_x_744) ;  /* 0x0000004c000c8947 */ /* 0x003fea0003800000 */
.L_x_878:
[----:B------:R-:W-:Y:S05]  /*1e140*/  BSYNC B0 ;  /* 0x0000000000007941 */ /* 0x000fea0003800000 */
.L_x_743:
[----:B------:R-:W-:Y:S01]  /*1e150*/  ISETP.GE.AND P0, PT, R0, R37, PT ;  /* 0x000000250000720c */ /* 0x000fe20003f06270 */
[----:B------:R-:W-:-:S12]  /*1e160*/  BSSY B0, `(.L_x_745) ;  /* 0x00000fa000007945 */ /* 0x000fd80003800000 */
[----:B------:R-:W-:Y:S05]  /*1e170*/  @!P0 BRA `(.L_x_746) ;  /* 0x0000000c00e08947 */ /* 0x000fea0003800000 */
[----:B------:R-:W-:Y:S02]  /*1e180*/  IMAD.MOV.U32 R10, RZ, RZ, R27 ;  /* 0x000000ffff0a7224 */ /* 0x000fe400078e001b */
[----:B------:R-:W-:Y:S02]  /*1e190*/  IMAD.MOV.U32 R17, RZ, RZ, R28 ;  /* 0x000000ffff117224 */ /* 0x000fe400078e001c */
[----:B------:R-:W-:-:S07]  /*1e1a0*/  IMAD.MOV.U32 R31, RZ, RZ, R26 ;  /* 0x000000ffff1f7224 */ /* 0x000fce00078e001a */
.L_x_759:
[----:B------:R-:W2:Y:S01]  /*1e1b0*/  LDL R2, [R1] ;  /* 0x0000000001027983 */ /* 0x000ea20000100800 */
[----:B------:R-:W1:Y:S03]  /*1e1c0*/  LDC R8, c[0x0][0x430] ;  /* 0x00010c00ff087b82 */ /* 0x000e660000000800 */
[----:B------:R-:W3:Y:S04]  /*1e1d0*/  LDL R7, [R1+0x4] ;  /* 0x0000040001077983 */ /* 0x000ee80000100800 */
[----:B------:R-:W4:Y:S01]  /*1e1e0*/  LDL R6, [R1+0x30] ;  /* 0x0000300001067983 */ /* 0x000f220000100800 */
[----:B0-----:R-:W0:Y:S01]  /*1e1f0*/  S2R R3, SR_TID.X ;  /* 0x0000000000037919 */ /* 0x001e220000002100 */
[----:B------:R-:W0:Y:S01]  /*1e200*/  S2R R9, SR_TID.X ;  /* 0x0000000000097919 */ /* 0x000e220000002100 */
[----:B-1----:R-:W-:-:S13]  /*1e210*/  ISETP.NE.AND P0, PT, R8, 0x1, PT ;  /* 0x000000010800780c */ /* 0x002fda0003f05270 */
[----:B------:R-:W1:Y:S01]  /*1e220*/  @P0 LDC R4, c[0x0][0x434] ;  /* 0x00010d00ff040b82 */ /* 0x000e620000000800 */
[----:B0-----:R-:W-:-:S04]  /*1e230*/  LOP3.LUT R3, R3, 0x7f, RZ, 0xc0, !PT ;  /* 0x0000007f03037812 */ /* 0x001fc800078ec0ff */
[----:B------:R-:W-:Y:S01]  /*1e240*/  SHF.R.U32.HI R3, RZ, 0x3, R3 ;  /* 0x00000003ff037819 */ /* 0x000fe20000011603 */
[----:B------:R-:W-:-:S05]  /*1e250*/  IMAD.SHL.U32 R9, R9, 0x10, RZ ;  /* 0x0000001009097824 */ /* 0x000fca00078e00ff */
[----:B------:R-:W-:Y:S02]  /*1e260*/  LOP3.LUT R9, R3, 0x70, R9, 0xf8, !PT ;  /* 0x0000007003097812 */ /* 0x000fe400078ef809 */
[----:B------:R-:W0:Y:S02]  /*1e270*/  @P0 LDC R3, c[0x0][0x438] ;  /* 0x00010e00ff030b82 */ /* 0x000e240000000800 */
[----:B------:R-:W-:Y:S01]  /*1e280*/  ISETP.GT.U32.AND P1, PT, R9, 0x5f, PT ;  /* 0x0000005f0900780c */ /* 0x000fe20003f24070 */
[----:B------:R-:W-:Y:S01]  /*1e290*/  VIADD R27, R10, 0x1 ;  /* 0x000000010a1b7836 */ /* 0x000fe20000000000 */
[----:B------:R-:W-:Y:S05]  /*1e2a0*/  YIELD ;  /* 0x0000000000007946 */ /* 0x000fea0003800000 */
[----:B------:R-:W-:-:S02]  /*1e2b0*/  IMAD.MOV.U32 R26, RZ, RZ, R0 ;  /* 0x000000ffff1a7224 */ /* 0x000fc400078e0000 */
[----:B--2---:R-:W-:-:S04]  /*1e2c0*/  IMAD R5, R0, 0x60, R2 ;  /* 0x0000006000057824 */ /* 0x004fc800078e0202 */
[----:B------:R-:W-:-:S04]  /*1e2d0*/  IMAD.IADD R5, R9, 0x1, R5 ;  /* 0x0000000109057824 */ /* 0x000fc800078e0205 */
[----:B-1----:R-:W-:Y:S01]  /*1e2e0*/  @P0 IMAD.HI.U32 R4, R5, R4, RZ ;  /* 0x0000000405040227 */ /* 0x002fe200078e00ff */
[----:B------:R-:W-:-:S04]  /*1e2f0*/  MOV R2, R5 ;  /* 0x0000000500027202 */ /* 0x000fc80000000f00 */
[----:B0-----:R-:W-:-:S05]  /*1e300*/  @P0 SHF.R.U32.HI R2, RZ, R3, R4 ;  /* 0x00000003ff020219 */ /* 0x001fca0000011604 */
[----:B------:R-:W-:-:S04]  /*1e310*/  IMAD.MOV R3, RZ, RZ, -R2 ;  /* 0x000000ffff037224 */ /* 0x000fc800078e0a02 */
[----:B------:R-:W-:Y:S02]  /*1e320*/  IMAD R8, R8, R3, R5 ;  /* 0x0000000308087224 */ /* 0x000fe400078e0205 */
[----:B------:R-:W0:Y:S01]  /*1e330*/  @!P1 LDC.64 R4, c[0x0][0x428] ;  /* 0x00010a00ff049b82 */ /* 0x000e220000000a00 */
[----:B------:R-:W-:-:S03]  /*1e340*/  @!P1 SHF.R.S32.HI R3, RZ, 0x1f, R2 ;  /* 0x0000001fff039819 */ /* 0x000fc60000011402 */
[----:B0-----:R-:W-:-:S04]  /*1e350*/  @!P1 IMAD.WIDE.U32 R2, R32, R4, R2 ;  /* 0x0000000420029225 */ /* 0x001fc800078e0002 */
[----:B---3--:R-:W-:-:S04]  /*1e360*/  @!P1 IMAD R4, R7, R4, RZ ;  /* 0x0000000407049224 */ /* 0x008fc800078e02ff */
[----:B------:R-:W-:Y:S02]  /*1e370*/  @!P1 IMAD R7, R32, R5, R4 ;  /* 0x0000000520079224 */ /* 0x000fe400078e0204 */
[----:B------:R-:W0:Y:S02]  /*1e380*/  @!P1 LDC.64 R4, c[0x0][0x418] ;  /* 0x00010600ff049b82 */ /* 0x000e240000000a00 */
[----:B------:R-:W-:Y:S02]  /*1e390*/  @!P1 IMAD.IADD R3, R7, 0x1, R3 ;  /* 0x0000000107039824 */ /* 0x000fe400078e0203 */
[----:B------:R-:W-:Y:S01]  /*1e3a0*/  IMAD.MOV.U32 R7, RZ, RZ, RZ ;  /* 0x000000ffff077224 */ /* 0x000fe200078e00ff */
[----:B0-----:R-:W-:-:S04]  /*1e3b0*/  @!P1 LEA R4, P0, R2, R4, 0x2 ;  /* 0x0000000402049211 */ /* 0x001fc800078010ff */
[----:B------:R-:W-:-:S05]  /*1e3c0*/  @!P1 LEA.HI.X R5, R2, R5, R3, 0x2, P0 ;  /* 0x0000000502059211 */ /* 0x000fca00000f1403 */
[----:B------:R0:W5:Y:S01]  /*1e3d0*/  @!P1 LDG.E R7, desc[UR56][R4.64] ;  /* 0x0000003804079981 */ /* 0x000162000c1e1900 */
[----:B----4-:R-:W-:Y:S02]  /*1e3e0*/  ISETP.NE.AND P1, PT, R6, 0x3, PT ;  /* 0x000000030600780c */ /* 0x010fe40003f25270 */
[----:B------:R-:W-:-:S04]  /*1e3f0*/  ISETP.NE.AND P0, PT, R27, 0x2, PT ;  /* 0x000000021b00780c */ /* 0x000fc80003f05270 */
[----:B------:R-:W-:Y:S02]  /*1e400*/  SEL R28, RZ, 0x1, P0 ;  /* 0x00000001ff1c7807 */ /* 0x000fe40000000000 */
[----:B------:R-:W-:Y:S02]  /*1e410*/  SEL R27, R27, RZ, P0 ;  /* 0x000000ff1b1b7207 */ /* 0x000fe40000000000 */
[----:B------:R-:W-:-:S03]  /*1e420*/  LOP3.LUT R28, R17, R28, RZ, 0x3c, !PT ;  /* 0x0000001c111c7212 */ /* 0x000fc600078e3cff */
[----:B0-----:R-:W-:Y:S05]  /*1e430*/  @!P1 BRA `(.L_x_747) ;  /* 0x0000000000049947 */ /* 0x001fea0003800000 */
[----:B------:R-:W-:Y:S01]  /*1e440*/  BPT.TRAP 0x1 ;  /* 0x000000040000795c */ /* 0x000fe20000300000 */
.L_x_747:
[----:B------:R-:W-:Y:S01]  /*1e450*/  IMAD R6, R27, 0x8, R22 ;  /* 0x000000081b067824 */ /* 0x000fe200078e0216 */
[----:B------:R-:W-:Y:S01]  /*1e460*/  SHF.L.U32 R3, R28, 0x1f, RZ ;  /* 0x0000001f1c037819 */ /* 0x000fe200000006ff */
[----:B------:R-:W-:Y:S03]  /*1e470*/  BSSY B1, `(.L_x_748) ;  /* 0x0000003000017945 */ /* 0x000fe60003800000 */
[----:B------:R-:W0:Y:S02]  /*1e480*/  SYNCS.PHASECHK.TRANS64.TRYWAIT P0, [R6+URZ+0x2a840], R3 ;  /* 0x02a84003060075a7 */ /* 0x000e24000800017f */
[----:B0-----:R-:W-:Y:S05]  /*1e490*/  @!P0 BRA `(.L_x_749) ;  /* 0x0000004800488947 */ /* 0x001fea0003800000 */
.L_x_879:
[----:B------:R-:W-:Y:S05]  /*1e4a0*/  BSYNC B1 ;  /* 0x0000000000017941 */ /* 0x000fea0003800000 */
.L_x_748:
[----:B------:R-:W2:Y:S01]  /*1e4b0*/  LDL R0, [R1+0x38] ;  /* 0x0000380001007983 */ /* 0x000ea20000100800 */
[----:B------:R-:W-:Y:S01]  /*1e4c0*/  SHF.R.S32.HI R20, RZ, 0x1f, R8 ;  /* 0x0000001fff147819 */ /* 0x000fe20000011408 */
[----:B------:R-:W-:Y:S01]  /*1e4d0*/  ULDC.64 UR4, c[0x0][0x300] ;  /* 0x0000c00000047ab9 */ /* 0x000fe20000000a00 */
[----:B-----5:R-:W-:Y:S01]  /*1e4e0*/  SHF.R.S32.HI R21, RZ, 0x1f, R7 ;  /* 0x0000001fff157819 */ /* 0x020fe20000011407 */
[----:B0-----:R-:W-:Y:S01]  /*1e4f0*/  IMAD.WIDE.U32 R2, R8, UR4, RZ ;  /* 0x0000000408027c25 */ /* 0x001fe2000f8e00ff */
[----:B------:R-:W-:-:S03]  /*1e500*/  ULDC.64 UR6, c[0x0][0x2e8] ;  /* 0x0000ba0000067ab9 */ /* 0x000fc60000000a00 */
[----:B------:R-:W-:Y:S01]  /*1e510*/  IMAD R4, R27, 0x4800, R33 ;  /* 0x000048001b047824 */ /* 0x000fe200078e0221 */
[C---:B--2---:R-:W-:Y:S02]  /*1e520*/  LOP3.LUT P3, RZ, R0.reuse, 0x4, RZ, 0xc0, !PT ;  /* 0x0000000400ff7812 */ /* 0x044fe4000786c0ff */
[C---:B------:R-:W-:Y:S02]  /*1e530*/  LOP3.LUT P2, RZ, R0.reuse, 0x2, RZ, 0xc0, !PT ;  /* 0x0000000200ff7812 */ /* 0x040fe4000784c0ff */
[----:B------:R-:W-:Y:S01]  /*1e540*/  LOP3.LUT P1, RZ, R0, 0x1, RZ, 0xc0, !PT ;  /* 0x0000000100ff7812 */ /* 0x000fe2000782c0ff */
[----:B------:R-:W-:-:S04]  /*1e550*/  IMAD R0, R20, UR4, RZ ;  /* 0x0000000414007c24 */ /* 0x000fc8000f8e02ff */
        /* <DEDUP_REMOVED lines=17> */
[----:B------:R-:W2:Y:S04]  /*1e670*/  SHFL.IDX PT, R3, R5, RZ, 0x181f ;  /* 0x00181fff05037589 */ /* 0x000ea800000e0000 */
[----:B------:R-:W-:Y:S01]  /*1e680*/  SHFL.IDX PT, R34, R5, 0x2, 0x181f ;  /* 0x00581f0005227f89 */ /* 0x000fe200000e0000 */
[----:B0-----:R-:W-:-:S05]  /*1e690*/  IMAD.SHL.U32 R11, R11, 0x8, RZ ;  /* 0x000000080b0b7824 */ /* 0x001fca00078e00ff */
[----:B------:R-:W-:-:S05]  /*1e6a0*/  LOP3.LUT R11, R11, 0x38, RZ, 0xc0, !PT ;  /* 0x000000380b0b7812 */ /* 0x000fca00078ec0ff */
[----:B------:R-:W-:-:S05]  /*1e6b0*/  IMAD.SHL.U32 R0, R11, 0x2, RZ ;  /* 0x000000020b007824 */ /* 0x000fca00078e00ff */
[----:B-1----:R-:W-:-:S05]  /*1e6c0*/  IADD3 R2, P0, R2, R0, RZ ;  /* 0x0000000002027210 */ /* 0x002fca0007f1e0ff */
[----:B--2---:R-:W-:-:S05]  /*1e6d0*/  IMAD.X R3, RZ, RZ, R3, P0 ;  /* 0x000000ffff037224 */ /* 0x004fca00000e0603 */
        /* <DEDUP_REMOVED lines=31> */
[----:B-12---:R0:W2:Y:S02]  /*1e8d0*/  SHFL.IDX PT, R2, R9, 0x5, 0x181f ;  /* 0x00b81f0009027f89 */ /* 0x0060a400000e0000 */
.L_x_893:
[----:B--2---:R-:W-:-:S04]  /*1e8e0*/  IADD3 R2, P0, R2, R0, RZ ;  /* 0x0000000002027210 */ /* 0x004fc80007f1e0ff */
[----:B------:R-:W-:Y:S02]  /*1e8f0*/  IADD3.X R3, RZ, R34, RZ, P0, !PT ;  /* 0x00000022ff037210 */ /* 0x000fe400007fe4ff */
[----:B------:R-:W-:-:S03]  /*1e900*/  PLOP3.LUT P0, PT, PT, PT, PT, 0x80, 0x0 ;  /* 0x000000000000781c */ /* 0x000fc60003f0f070 */
[----:B------:R-:W-:Y:S01]  /*1e910*/  @!PT LDS RZ, [RZ] ;  /* 0x00000000fffff984 */ /* 0x000fe20000000800 */
[----:B------:R-:W-:Y:S01]  /*1e920*/  @!PT LDS RZ, [RZ] ;  /* 0x00000000fffff984 */ /* 0x000fe20000000800 */
[----:B------:R-:W-:Y:S01]  /*1e930*/  @!PT LDS RZ, [RZ] ;  /* 0x00000000fffff984 */ /* 0x000fe20000000800 */
[----:B------:R1:W-:Y:S04]  /*1e940*/  LDGSTS.E.BYPASS.LTC128B.128 [R4+0x1ac00], desc[UR56][R2.64], !P3 ;  /* 0x1ac0000002047fae */ /* 0x0003e8000d901d78 */
[----:B------:R1:W-:Y:S04]  /*1e950*/  LDGSTS.E.BYPASS.LTC128B.128 [R4+0x1dc00], desc[UR56][R2.64+0x80], !P2 ;  /* 0x1dc0008002047fae */ /* 0x0003e8000d101d78 */
[----:B------:R1:W-:Y:S01]  /*1e960*/  LDGSTS.E.BYPASS.LTC128B.128 [R4+0x20c00], desc[UR56][R2.64+0x100], !P1 ;  /* 0x20c0010002047fae */ /* 0x0003e2000c901d78 */
[----:B------:R-:W-:Y:S01]  /*1e970*/  NOP ;  /* 0x0000000000007918 */ /* 0x000fe20000000000 */
.L_x_751:
[----:B------:R-:W-:Y:S02]  /*1e980*/  PLOP3.LUT P1, PT, P1, P0, PT, 0xa2, 0x0 ;  /* 0x000000000000781c */ /* 0x000fe40000f21472 */
[----:B------:R-:W-:-:S08]  /*1e990*/  @P0 R2UR P1, UR4, R6 ;  /* 0x00000000060402ca */ /* 0x000fd00000020000 */
[----:B------:R-:W-:-:S05]  /*1e9a0*/  @P0 PLOP3.LUT P0, PT, P1, PT, PT, 0x80, 0x0 ;  /* 0x000000000000081c */ /* 0x000fca0000f0f070 */
[----:B------:R-:W-:Y:S01]  /*1e9b0*/  @!P1 SYNCS.ARRIVE.TRANS64.RED.A0T1 RZ, [UR4+0x2a830], RZ ;  /* 0x02a830ffffff99a7 */ /* 0x000fe20008200404 */
[----:B------:R-:W-:Y:S07]  /*1e9c0*/  @!P1 ARRIVES.LDGSTSBAR.64.TRANSCNT [UR4+0x2a830] ;  /* 0x02a83000ff0099b0 */ /* 0x000fee0008000a84 */
[----:B------:R-:W-:Y:S05]  /*1e9d0*/  @P0 BRA.U.ANY `(.L_x_751) ;  /* 0xfffffffd00e80947 */ /* 0x000fea000393ffff */
[----:B------:R-:W-:Y:S01]  /*1e9e0*/  NOP ;  /* 0x0000000000007918 */ /* 0x000fe20000000000 */
[----:B-1----:R-:W2:Y:S02]  /*1e9f0*/  LDL R2, [R1+0x30] ;  /* 0x0000300001027983 */ /* 0x002ea40000100800 */
[----:B--2---:R-:W-:-:S13]  /*1ea00*/  ISETP.NE.AND P2, PT, R2, 0x3, PT ;  /* 0x000000030200780c */ /* 0x004fda0003f45270 */
[----:B------:R-:W-:Y:S05]  /*1ea10*/  @!P2 BRA `(.L_x_752) ;  /* 0x000000000004a947 */ /* 0x000fea0003800000 */
[----:B------:R-:W-:Y:S01]  /*1ea20*/  BPT.TRAP 0x1 ;  /* 0x000000040000795c */ /* 0x000fe20000300000 */
.L_x_752:
[----:B------:R1:W-:Y:S01]  /*1ea30*/  SYNCS.ARRIVE.TRANS64.A1T0 RZ, [R6+URZ+0x2a830], RZ ;  /* 0x02a830ff06ff79a7 */ /* 0x0003e2000810003f */
[----:B------:R-:W-:Y:S05]  /*1ea40*/  @!P2 BRA `(.L_x_753) ;  /* 0x000000000004a947 */ /* 0x000fea0003800000 */
[----:B------:R-:W-:Y:S01]  /*1ea50*/  BPT.TRAP 0x1 ;  /* 0x000000040000795c */ /* 0x000fe20000300000 */
.L_x_753:
[----:B------:R-:W-:Y:S01]  /*1ea60*/  SHF.L.U32 R2, R17, 0x1f, RZ ;  /* 0x0000001f11027819 */ /* 0x000fe200000006ff */
[----:B0-----:R-:W-:Y:S01]  /*1ea70*/  IMAD R5, R10, 0x8, R22 ;  /* 0x000000080a057824 */ /* 0x001fe200078e0216 */
[----:B------:R-:W-:Y:S03]  /*1ea80*/  BSSY B1, `(.L_x_754) ;  /* 0x0000003000017945 */ /* 0x000fe60003800000 */
[----:B------:R-:W0:Y:S02]  /*1ea90*/  SYNCS.PHASECHK.TRANS64.TRYWAIT P0, [R5+URZ+0x2a860], R2 ;  /* 0x02a86002050075a7 */ /* 0x000e24000800017f */
[----:B0-----:R-:W-:Y:S05]  /*1eaa0*/  @!P0 BRA `(.L_x_755) ;  /* 0x0000004800b48947 */ /* 0x001fea0003800000 */
.L_x_894:
[----:B------:R-:W-:Y:S05]  /*1eab0*/  BSYNC B1 ;  /* 0x0000000000017941 */ /* 0x000fea0003800000 */
.L_x_754:
[----:B------:R-:W2:Y:S01]  /*1eac0*/  S2R R3, SR_TID.X ;  /* 0x0000000000037919 */ /* 0x000ea20000002100 */
[----:B------:R-:W-:Y:S01]  /*1ead0*/  UMOV UR4, 0xffffffff ;  /* 0xffffffff00047882 */ /* 0x000fe20000000000 */
[----:B-1----:R-:W-:Y:S01]  /*1eae0*/  IMAD R6, R31, -0x60, R36 ;  /* 0xffffffa01f067824 */ /* 0x002fe200078e0224 */
[----:B------:R-:W-:Y:S01]  /*1eaf0*/  LOP3.LUT P0, RZ, R29, 0x2, RZ, 0xc0, !PT ;  /* 0x000000021dff7812 */ /* 0x000fe2000780c0ff */
[----:B------:R-:W-:Y:S01]  /*1eb00*/  IMAD R4, R10, 0x3000, R33 ;  /* 0x000030000a047824 */ /* 0x000fe200078e0221 */
[----:B--2---:R-:W-:-:S04]  /*1eb10*/  LOP3.LUT R3, R3, 0x7f, RZ, 0xc0, !PT ;  /* 0x0000007f03037812 */ /* 0x004fc800078ec0ff */
[----:B------:R-:W-:-:S05]  /*1eb20*/  SHF.R.U32.HI R3, RZ, 0x3, R3 ;  /* 0x00000003ff037819 */ /* 0x000fca0000011603 */
[----:B------:R-:W-:Y:S01]  /*1eb30*/  IMAD.IADD R6, R6, 0x1, -R3 ;  /* 0x0000000106067824 */ /* 0x000fe200078e0a03 */
[----:B------:R-:W-:Y:S06]  /*1eb40*/  BRA.DIV UR4, `(.L_x_756) ;  /* 0x0000004a04a07947 */ /* 0x000fec000b800000 */
[----:B0-----:R-:W0:Y:S01]  /*1eb50*/  SHFL.IDX PT, R2, R23, RZ, 0x181f ;  /* 0x00181fff17027589 */ /* 0x001e2200000e0000 */
[----:B------:R-:W-:-:S03]  /*1eb60*/  IMAD R4, R4, 0x2, R22 ;  /* 0x0000000204047824 */ /* 0x000fc600078e0216 */
[----:B------:R-:W1:Y:S01]  /*1eb70*/  SHFL.IDX PT, R3, R24, RZ, 0x181f ;  /* 0x00181fff18037589 */ /* 0x000e6200000e0000 */
[----:B0-----:R-:W-:-:S05]  /*1eb80*/  IADD3 R2, P1, R2, R0, RZ ;  /* 0x0000000002027210 */ /* 0x001fca0007f3e0ff */
[----:B-1----:R-:W-:Y:S01]  /*1eb90*/  IMAD.X R3, RZ, RZ, R3, P1 ;  /* 0x000000ffff037224 */ /* 0x002fe200008e0603 */
[----:B------:R-:W-:-:S04]  /*1eba0*/  LOP3.LUT P1, RZ, R29, 0x1, RZ, 0xc0, !PT ;  /* 0x000000011dff7812 */ /* 0x000fc8000782c0ff */
[----:B------:R-:W-:-:S13]  /*1ebb0*/  ISETP.LT.OR P2, PT, R6, 0x1, !P1 ;  /* 0x000000010600780c */ /* 0x000fda0004f41670 */
[----:B------:R-:W-:Y:S01]  /*1ebc0*/  @!PT LDS RZ, [RZ] ;  /* 0x00000000fffff984 */ /* 0x000fe20000000800 */
        /* <DEDUP_REMOVED lines=33> */
[----:B------:R-:W-:Y:S01]  /*1ede0*/  LDGSTS.E.BYPASS.LTC128B.128 [R4+0x2400], desc[UR56][R2.64], !P2 ;  /* 0x0240000002047fae */ /* 0x000fe2000d101d78 */
[----:B------:R-:W-:-:S13]  /*1edf0*/  ISETP.LT.OR P2, PT, R6, 0x41, !P0 ;  /* 0x000000410600780c */ /* 0x000fda0004741670 */
[----:B------:R0:W-:Y:S04]  /*1ee00*/  LDGSTS.E.BYPASS.LTC128B.128 [R4+0x5400], desc[UR56][R2.64+0x80], !P2 ;  /* 0x0540008002047fae */ /* 0x0001e8000d101d78 */
[----:B0-2---:R0:W1:Y:S02]  /*1ee10*/  SHFL.IDX PT, R2, R23, 0x5, 0x181f ;  /* 0x00b81f0017027f89 */ /* 0x00506400000e0000 */
.L_x_908:
[C---:B------:R-:W-:Y:S01]  /*1ee20*/  ISETP.LT.OR P1, PT, R6.reuse, 0x51, !P1 ;  /* 0x000000510600780c */ /* 0x040fe20004f21670 */
[----:B------:R-:W-:Y:S01]  /*1ee30*/  ULDC.64 UR4, c[0x0][0x328] ;  /* 0x0000ca0000047ab9 */ /* 0x000fe20000000a00 */
[----:B------:R-:W-:Y:S01]  /*1ee40*/  ISETP.LT.OR P0, PT, R6, 0x51, !P0 ;  /* 0x000000510600780c */ /* 0x000fe20004701670 */
[----:B------:R-:W-:Y:S01]  /*1ee50*/  IMAD R9, R20, UR4, RZ ;  /* 0x0000000414097c24 */ /* 0x000fe2000f8e02ff */
[----:B-1----:R-:W-:-:S03]  /*1ee60*/  IADD3 R2, P2, R2, R0, RZ ;  /* 0x0000000002027210 */ /* 0x002fc60007f5e0ff */
        /* <DEDUP_REMOVED lines=9> */
[----:B-1----:R-:W-:Y:S01]  /*1ef00*/  IMAD.WIDE.U32 R2, R8, UR4, RZ ;  /* 0x0000000408027c25 */ /* 0x002fe2000f8e00ff */
[----:B------:R-:W-:-:S03]  /*1ef10*/  ULDC.64 UR4, c[0x0][0x338] ;  /* 0x0000ce0000047ab9 */ /* 0x000fc60000000a00 */
[----:B------:R-:W-:Y:S02]  /*1ef20*/  IMAD.IADD R3, R3, 0x1, R9 ;  /* 0x0000000103037824 */ /* 0x000fe400078e0209 */
[----:B------:R-:W-:Y:S02]  /*1ef30*/  IMAD R0, R21, UR4, RZ ;  /* 0x0000000415007c24 */ /* 0x000fe4000f8e02ff */
[----:B------:R-:W-:-:S04]  /*1ef40*/  IMAD.WIDE.U32 R2, R7, UR4, R2 ;  /* 0x0000000407027c25 */ /* 0x000fc8000f8e0002 */
[----:B------:R-:W-:-:S04]  /*1ef50*/  IMAD R9, R7, UR5, R0 ;  /* 0x0000000507097c24 */ /* 0x000fc8000f8e0200 */
[----:B------:R-:W-:-:S07]  /*1ef60*/  IMAD.IADD R9, R3, 0x1, R9 ;  /* 0x0000000103097824 */ /* 0x000fce00078e0209 */
.L_x_757:
        /* <DEDUP_REMOVED lines=11> */
.L_x_758:
[----:B------:R-:W-:Y:S01]  /*1f020*/  IMAD.MOV.U32 R3, RZ, RZ, R9 ;  /* 0x000000ffff037224 */ /* 0x000fe200078e0009 */
[----:B------:R-:W-:Y:S01]  /*1f030*/  ULDC.64 UR4, c[0x0][0x330] ;  /* 0x0000cc0000047ab9 */ /* 0x000fe20000000a00 */
[----:B------:R-:W-:Y:S01]  /*1f040*/  ULDC.64 UR6, c[0x0][0x318] ;  /* 0x0000c60000067ab9 */ /* 0x000fe20000000a00 */
[----:B------:R1:W-:Y:S01]  /*1f050*/  SYNCS.ARRIVE.TRANS64.A1T0 RZ, [R5+URZ+0x2a850], RZ ;  /* 0x02a850ff05ff79a7 */ /* 0x0003e2000810003f */
[----:B------:R-:W-:-:S04]  /*1f060*/  IMAD.WIDE.U32 R2, R18, UR4, R2 ;  /* 0x0000000412027c25 */ /* 0x000fc8000f8e0002 */
[----:B------:R-:W-:Y:S01]  /*1f070*/  IMAD R3, R18, UR5, R3 ;  /* 0x0000000512037c24 */ /* 0x000fe2000f8e0203 */
[----:B0-----:R-:W-:Y:S01]  /*1f080*/  LEA R23, P0, R2, UR6, 0x1 ;  /* 0x0000000602177c11 */ /* 0x001fe2000f8008ff */
[----:B------:R-:W-:Y:S02]  /*1f090*/  VIADD R0, R26, 0xffffffff ;  /* 0xffffffff1a007836 */ /* 0x000fe40000000000 */
[----:B------:R-:W-:Y:S01]  /*1f0a0*/  IMAD.MOV.U32 R10, RZ, RZ, R27 ;  /* 0x000000ffff0a7224 */ /* 0x000fe200078e001b */
[----:B------:R-:W-:Y:S01]  /*1f0b0*/  LEA.HI.X R24, R2, UR7, R3, 0x1, P0 ;  /* 0x0000000702187c11 */ /* 0x000fe200080f0c03 */
[----:B------:R-:W-:Y:S01]  /*1f0c0*/  IMAD.MOV.U32 R17, RZ, RZ, R28 ;  /* 0x000000ffff117224 */ /* 0x000fe200078e001c */
[----:B------:R-:W-:Y:S01]  /*1f0d0*/  ISETP.GT.AND P0, PT, R26, R37, PT ;  /* 0x000000251a00720c */ /* 0x000fe20003f04270 */
[----:B------:R-:W-:-:S12]  /*1f0e0*/  IMAD.MOV.U32 R31, RZ, RZ, R26 ;  /* 0x000000ffff1f7224 */ /* 0x000fd800078e001a */
[----:B-1----:R-:W-:Y:S05]  /*1f0f0*/  @P0 BRA `(.L_x_759) ;  /* 0xfffffff0002c0947 */ /* 0x002fea000383ffff */
.L_x_746:
[----:B------:R-:W-:Y:S05]  /*1f100*/  BSYNC B0 ;  /* 0x0000000000007941 */ /* 0x000fea0003800000 */
.L_x_745:
        /* <DEDUP_REMOVED lines=11> */
[----:B0-----:R-:W2:Y:S01]  /*1f1c0*/  @P0 ATOMG.E.ADD.STRONG.GPU PT, R3, desc[UR56][R2.64], R5 ;  /* 0x00000005020309a8 */ /* 0x001ea200081ee1f8 */
[----:B------:R-:W0:Y:S02]  /*1f1d0*/  S2R R4, SR_LTMASK ;  /* 0x0000000000047919 */ /* 0x000e240000003900 */
[----:B0-----:R-:W-:-:S04]  /*1f1e0*/  LOP3.LUT R4, R4, UR4, RZ, 0xc0, !PT ;  /* 0x0000000404047c12 */ /* 0x001fc8000f8ec0ff */
[----:B------:R-:W0:Y:S01]  /*1f1f0*/  POPC R7, R4 ;  /* 0x0000000400077309 */ /* 0x000e220000000000 */
[----:B--2---:R-:W0:Y:S02]  /*1f200*/  SHFL.IDX PT, R0, R3, R0, 0x1f ;  /* 0x00001f0003007589 */ /* 0x004e2400000e0000 */
[----:B0-----:R-:W-:-:S07]  /*1f210*/  IADD3 R16, R0, UR38, R7 ;  /* 0x0000002600107c10 */ /* 0x001fce000fffe007 */
.L_x_761:
[----:B------:R-:W-:Y:S05]  /*1f220*/  BSYNC B0 ;  /* 0x0000000000007941 */ /* 0x000fea0003800000 */
.L_x_760:
[----:B------:R-:W2:Y:S02]  /*1f230*/  LDL R0, [R1+0x30] ;  /* 0x0000300001007983 */ /* 0x000ea40000100800 */
[----:B--2---:R-:W-:-:S13]  /*1f240*/  ISETP.NE.AND P0, PT, R0, 0x3, PT ;  /* 0x000000030000780c */ /* 0x004fda0003f05270 */
[----:B------:R-:W-:Y:S05]  /*1f250*/  @!P0 BRA `(.L_x_762) ;  /* 0x0000000000048947 */ /* 0x000fea0003800000 */
[----:B------:R-:W-:Y:S01]  /*1f260*/  BPT.TRAP 0x1 ;  /* 0x000000040000795c */ /* 0x000fe20000300000 */
.L_x_762:
[----:B------:R-:W-:Y:S01]  /*1f270*/  LEA R0, R27, R22, 0x3 ;  /* 0x000000161b007211 */ /* 0x000fe200078e18ff */
[----:B------:R-:W-:Y:S01]  /*1f280*/  BSSY B0, `(.L_x_763) ;  /* 0x0000005000007945 */ /* 0x000fe20003800000 */
[----:B0-----:R-:W-:Y:S01]  /*1f290*/  SHF.L.U32 R3, R28, 0x1f, RZ ;  /* 0x0000001f1c037819 */ /* 0x001fe200000006ff */
[----:B------:R-:W-:-:S03]  /*1f2a0*/  IMAD R6, R26, -0x60, R36 ;  /* 0xffffffa01a067824 */ /* 0x000fc600078e0224 */
[----:B------:R-:W0:Y:S02]  /*1f2b0*/  SYNCS.PHASECHK.TRANS64.TRYWAIT P0, [R0+URZ+0x2a860], R3 ;  /* 0x02a86003000075a7 */ /* 0x000e24000800017f */
[----:B0-----:R-:W-:Y:S05]  /*1f2c0*/  @!P0 BRA `(.L_x_764) ;  /* 0x0000004800b08947 */ /* 0x001fea0003800000 */
.L_x_909:
[----:B------:R-:W-:Y:S05]  /*1f2d0*/  BSYNC B0 ;  /* 0x0000000000007941 */ /* 0x000fea0003800000 */
.L_x_763:
        /* <DEDUP_REMOVED lines=8> */
[C---:B------:R-:W-:Y:S01]  /*1f360*/  LOP3.LUT R2, R29.reuse, 0x1, RZ, 0xc0, !PT ;  /* 0x000000011d027812 */ /* 0x040fe200078ec0ff */
[----:B------:R-:W-:Y:S01]  /*1f370*/  IMAD R4, R4, 0x2, R22 ;  /* 0x0000000204047824 */ /* 0x000fe200078e0216 */
[----:B------:R-:W-:Y:S01]  /*1f380*/  LOP3.LUT P0, RZ, R29, 0x2, RZ, 0xc0, !PT ;  /* 0x000000021dff7812 */ /* 0x000fe2000780c0ff */
[----:B------:R-:W2:Y:S01]  /*1f390*/  SHFL.IDX PT, R14, R23, RZ, 0x181f ;  /* 0x00181fff170e7589 */ /* 0x000ea200000e0000 */
[----:B------:R-:W-:Y:S02]  /*1f3a0*/  ISETP.NE.U32.AND P1, PT, R2, 0x1, PT ;  /* 0x000000010200780c */ /* 0x000fe40003f25070 */
[C---:B------:R-:W-:Y:S01]  /*1f3b0*/  ISETP.LT.OR P3, PT, R6.reuse, 0x1, !P0 ;  /* 0x000000010600780c */ /* 0x040fe20004761670 */
[----:B0-----:R-:W0:Y:S01]  /*1f3c0*/  SHFL.IDX PT, R3, R24, RZ, 0x181f ;  /* 0x00181fff18037589 */ /* 0x001e2200000e0000 */
[----:B------:R-:W-:-:S03]  /*1f3d0*/  ISETP.LT.OR P2, PT, R6, 0x1, P1 ;  /* 0x000000010600780c */ /* 0x000fc60000f41670 */
[----:B------:R-:W-:Y:S04]  /*1f3e0*/  SHFL.IDX PT, R8, R24, 0x1, 0x181f ;  /* 0x00381f0018087f89 */ /* 0x000fe800000e0000 */
[----:B------:R-:W-:Y:S01]  /*1f3f0*/  SHFL.IDX PT, R10, R23, 0x2, 0x181f ;  /* 0x00581f00170a7f89 */ /* 0x000fe200000e0000 */
[----:B-1----:R-:W-:-:S05]  /*1f400*/  IMAD.SHL.U32 R7, R7, 0x8, RZ ;  /* 0x0000000807077824 */ /* 0x002fca00078e00ff */
[----:B------:R-:W-:-:S05]  /*1f410*/  LOP3.LUT R7, R7, 0x38, RZ, 0xc0, !PT ;  /* 0x0000003807077812 */ /* 0x000fca00078ec0ff */
[----:B------:R-:W-:Y:S02]  /*1f420*/  IMAD.SHL.U32 R5, R7, 0x2, RZ ;  /* 0x0000000207057824 */ /* 0x000fe400078e00ff */
        /* <DEDUP_REMOVED lines=32> */
[----:B--2---:R-:W-:-:S05]  /*1f630*/  IADD3 R2, P4, R10, R5, RZ ;  /* 0x000000050a027210 */ /* 0x004fca0007f9e0ff */
[----:B---3--:R-:W-:-:S05]  /*1f640*/  IMAD.X R3, RZ, RZ, R7, P4 ;  /* 0x000000ffff037224 */ /* 0x008fca00020e0607 */
[----:B------:R1:W-:Y:S04]  /*1f650*/  LDGSTS.E.BYPASS.LTC128B.128 [R4+0x2400], desc[UR56][R2.64], !P2 ;  /* 0x0240000002047fae */ /* 0x0003e8000d101d78 */
[----:B0---4-:R1:W-:Y:S02]  /*1f660*/  LDGSTS.E.BYPASS.LTC128B.128 [R4+0x5400], desc[UR56][R2.64+0x80], !P3 ;  /* 0x0540008002047fae */ /* 0x0113e4000d901d78 */
.L_x_923:
        /* <DEDUP_REMOVED lines=11> */
.L_x_766:
[----:B------:R-:W-:Y:S02]  /*1f720*/  PLOP3.LUT P1, PT, P1, P0, PT, 0xa2, 0x0 ;  /* 0x000000000000781c */ /* 0x000fe40000f21472 */
[----:B------:R-:W-:-:S08]  /*1f730*/  @P0 R2UR P1, UR4, R0 ;  /* 0x00000000000402ca */ /* 0x000fd00000020000 */
[----:B------:R-:W-:-:S05]  /*1f740*/  @P0 PLOP3.LUT P0, PT, P1, PT, PT, 0x80, 0x0 ;  /* 0x000000000000081c */ /* 0x000fca0000f0f070 */
[----:B------:R-:W-:Y:S01]  /*1f750*/  @!P1 SYNCS.ARRIVE.TRANS64.RED.A0T1 RZ, [UR4+0x2a850], RZ ;  /* 0x02a850ffffff99a7 */ /* 0x000fe20008200404 */
[----:B------:R-:W-:Y:S07]  /*1f760*/  @!P1 ARRIVES.LDGSTSBAR.64.TRANSCNT [UR4+0x2a850] ;  /* 0x02a85000ff0099b0 */ /* 0x000fee0008000a84 */
[----:B------:R-:W-:Y:S05]  /*1f770*/  @P0 BRA.U.ANY `(.L_x_766) ;  /* 0xfffffffd00e80947 */ /* 0x000fea000393ffff */
[----:B------:R-:W-:Y:S01]  /*1f780*/  NOP ;  /* 0x0000000000007918 */ /* 0x000fe20000000000 */
[----:B0-----:R-:W2:Y:S02]  /*1f790*/  LDL.LU R2, [R1+0x30] ;  /* 0x0000300001027983 */ /* 0x001ea40000300800 */
[----:B--2---:R-:W-:-:S13]  /*1f7a0*/  ISETP.NE.AND P2, PT, R2, 0x3, PT ;  /* 0x000000030200780c */ /* 0x004fda0003f45270 */
[----:B------:R-:W-:Y:S05]  /*1f7b0*/  @!P2 BRA `(.L_x_767) ;  /* 0x000000000004a947 */ /* 0x000fea0003800000 */
[----:B------:R-:W-:Y:S01]  /*1f7c0*/  BPT.TRAP 0x1 ;  /* 0x000000040000795c */ /* 0x000fe20000300000 */
.L_x_767:
[----:B------:R0:W-:Y:S01]  /*1f7d0*/  SYNCS.ARRIVE.TRANS64.A1T0 RZ, [R0+URZ+0x2a850], RZ ;  /* 0x02a850ff00ff79a7 */ /* 0x0001e2000810003f */
[----:B------:R-:W-:-:S05]  /*1f7e0*/  VIADD R27, R27, 0x1 ;  /* 0x000000011b1b7836 */ /* 0x000fca0000000000 */
[----:B------:R-:W-:-:S04]  /*1f7f0*/  ISETP.NE.AND P0, PT, R27, 0x2, PT ;  /* 0x000000021b00780c */ /* 0x000fc80003f05270 */
[----:B------:R-:W-:Y:S02]  /*1f800*/  SEL R3, RZ, 0x1, P0 ;  /* 0x00000001ff037807 */ /* 0x000fe40000000000 */
[----:B------:R-:W-:Y:S02]  /*1f810*/  SEL R27, R27, RZ, P0 ;  /* 0x000000ff1b1b7207 */ /* 0x000fe40000000000 */
[----:B0-----:R-:W-:-:S07]  /*1f820*/  LOP3.LUT R28, R28, R3, RZ, 0x3c, !PT ;  /* 0x000000031c1c7212 */ /* 0x001fce00078e3cff */
.L_x_724:
[----:B------:R-:W-:Y:S05]  /*1f830*/  BSYNC B7 ;  /* 0x0000000000077941 */ /* 0x000fea0003800000 */
.L_x_722:
[----:B------:R-:W2:Y:S02]  /*1f840*/  LDL R0, [R1+0x38] ;  /* 0x0000380001007983 */ /* 0x000ea40000100800 */
[----:B--2---:R-:W-:-:S13]  /*1f850*/  LOP3.LUT P0, RZ, R0, 0x20, RZ, 0xc0, !PT ;  /* 0x0000002000ff7812 */ /* 0x004fda000780c0ff */
[----:B------:R-:W-:Y:S05]  /*1f860*/  @!P0 BRA `(.L_x_768) ;  /* 0x0000000000248947 */ /* 0x000fea0003800000 */
[----:B------:R-:W-:Y:S05]  /*1f870*/  WARPSYNC.ALL ;  /* 0x0000000000007948 */ /* 0x000fea0003800000 */
[----:B------:R-:W1:Y:S08]  /*1f880*/  S2UR UR5, SR_CgaCtaId ;  /* 0x00000000000579c3 */ /* 0x000e700000008800 */
[----:B------:R-:W-:Y:S06]  /*1f890*/  BAR.SYNC.DEFER_BLOCKING 0x5, 0x180 ;  /* 0x0146000000007b1d */ /* 0x000fec0000010000 */
[----:B------:R-:W-:-:S02]  /*1f8a0*/  UMOV UR4, 0x400 ;  /* 0x0000040000047882 */ /* 0x000fc40000000000 */
[----:B-1----:R-:W-:-:S06]  /*1f8b0*/  ULEA UR4, UR5, UR4, 0x18 ;  /* 0x0000000405047291 */ /* 0x002fcc000f8ec03f */
[----:B0-----:R-:W-:-:S05]  /*1f8c0*/  IMAD.U32 R22, RZ, RZ, UR4 ;  /* 0x00000004ff167e24 */ /* 0x001fca000f8e00ff */
[----:B------:R2:W3:Y:S01]  /*1f8d0*/  LDS.128 R16, [R22+0x2a8d0] ;  /* 0x02a8d00016107984 */ /* 0x0004e20000000c00 */
[----:B------:R-:W-:Y:S06]  /*1f8e0*/  BAR.ARV 0x4, 0x180 ;  /* 0x0106000000007b1d */ /* 0x000fec0000002000 */
[----:B------:R-:W-:Y:S05]  /*1f8f0*/  BRA `(.L_x_769) ;  /* 0x0000000800d07947 */ /* 0x000fea0003800000 */
.L_x_768:
[----:B------:R-:W1:Y:S01]  /*1f900*/  S2R R9, SR_TID.X ;  /* 0x0000000000097919 */ /* 0x000e620000002100 */
[----:B------:R-:W-:Y:S01]  /*1f910*/  UMOV UR4, 0xffffffff ;  /* 0xffffffff00047882 */ /* 0x000fe20000000000 */
[----:B-1----:R-:W-:-:S04]  /*1f920*/  LOP3.LUT R9, R9, 0x1f, RZ, 0xc0, !PT ;  /* 0x0000001f09097812 */ /* 0x002fc800078ec0ff */
[----:B------:R-:W-:Y:S01]  /*1f930*/  ISETP.NE.AND P0, PT, R9, 0x1f, PT ;  /* 0x0000001f0900780c */ /* 0x000fe20003f05270 */
[----:B------:R-:W-:-:S12]  /*1f940*/  BRA.DIV UR4, `(.L_x_770) ;  /* 0x0000004e04107947 */ /* 0x000fd8000b800000 */
[----:B0-----:R-:W-:Y:S01]  /*1f950*/  IMAD.IADD R7, R19, 0x1, R9 ;  /* 0x0000000113077824 */ /* 0x001fe200078e0209 */
[----:B------:R-:W-:-:S04]  /*1f960*/  ULDC UR4, c[0x0][0xc3c] ;  /* 0x00030f0000047ab9 */ /* 0x000fc80000000800 */
[----:B------:R-:W-:-:S13]  /*1f970*/  ISETP.GE.OR P1, PT, R7, UR4, !P0 ;  /* 0x0000000407007c0c */ /* 0x000fda000c726670 */
[----:B------:R-:W0:Y:S08]  /*1f980*/  @!P1 LDC.64 R2, c[0x0][0xc80] ;  /* 0x00032000ff029b82 */ /* 0x000e300000000a00 */
[----:B------:R-:W1:Y:S01]  /*1f990*/  @!P1 LDC.64 R4, c[0x0][0xc78] ;  /* 0x00031e00ff049b82 */ /* 0x000e620000000a00 */
[----:B0-----:R-:W-:-:S05]  /*1f9a0*/  @!P1 IMAD.WIDE R2, R7, 0x4, R2 ;  /* 0x0000000407029825 */ /* 0x001fca00078e0202 */
[----:B------:R1:W2:Y:S02]  /*1f9b0*/  @!P1 LDG.E R6, desc[UR56][R2.64] ;  /* 0x0000003802069981 */ /* 0x0002a4000c1e1900 */
[----:B-1----:R-:W-:-:S05]  /*1f9c0*/  @!P1 IMAD.WIDE R2, R7, 0x4, R4 ;  /* 0x0000000407029825 */ /* 0x002fca00078e0204 */
[----:B------:R-:W3:Y:S01]  /*1f9d0*/  @!P1 LDG.E R5, desc[UR56][R2.64] ;  /* 0x0000003802059981 */ /* 0x000ee2000c1e1900 */
[----:B------:R-:W-:Y:S01]  /*1f9e0*/  IMAD.MOV.U32 R4, RZ, RZ, RZ ;  /* 0x000000ffff047224 */ /* 0x000fe200078e00ff */
[C---:B------:R-:W-:Y:S01]  /*1f9f0*/  ISETP.GE.U32.AND P2, PT, R9.reuse, 0x2, PT ;  /* 0x000000020900780c */ /* 0x040fe20003f46070 */
[----:B------:R-:W-:Y:S01]  /*1fa00*/  IMAD.MOV.U32 R7, RZ, RZ, RZ ;  /* 0x000000ffff077224 */ /* 0x000fe200078e00ff */
[C---:B------:R-:W-:Y:S01]  /*1fa10*/  ISETP.GE.U32.AND P3, PT, R9.reuse, 0x4, PT ;  /* 0x000000040900780c */ /* 0x040fe20003f66070 */
[----:B------:R-:W-:Y:S01]  /*1fa20*/  SHFL.IDX PT, R0, R16, RZ, 0x1f ;  /* 0x00001fff10007589 */ /* 0x000fe200000e0000 */
[C---:B------:R-:W-:Y:S02]  /*1fa30*/  ISETP.GE.U32.AND P4, PT, R9.reuse, 0x8, PT ;  /* 0x000000080900780c */ /* 0x040fe40003f86070 */
[----:B------:R-:W-:Y:S01]  /*1fa40*/  ISETP.GE.U32.AND P5, PT, R9, 0x10, PT ;  /* 0x000000100900780c */ /* 0x000fe20003fa6070 */
[----:B------:R-:W-:Y:S01]  /*1fa50*/  SHFL.IDX PT, R8, R16, 0x1, 0x1f ;  /* 0x00201f0010087f89 */ /* 0x000fe200000e0000 */
[----:B--2---:R-:W-:-:S02]  /*1fa60*/  @!P1 IMAD.MOV.U32 R7, RZ, RZ, R6 ;  /* 0x000000ffff079224 */ /* 0x004fc400078e0006 */
[----:B------:R-:W-:Y:S01]  /*1fa70*/  IMAD.MOV.U32 R6, RZ, RZ, RZ ;  /* 0x000000ffff067224 */ /* 0x000fe200078e00ff */
[----:B---3--:R-:W-:Y:S02]  /*1fa80*/  @!P1 MOV R4, R5 ;  /* 0x0000000500049202 */ /* 0x008fe40000000f00 */
[----:B------:R-:W-:-:S03]  /*1fa90*/  ISETP.NE.AND P1, PT, R9, RZ, PT ;  /* 0x000000ff0900720c */ /* 0x000fc60003f25270 */
[----:B------:R-:W-:-:S05]  /*1faa0*/  IMAD R13, R4, R7, RZ ;  /* 0x00000007040d7224 */ /* 0x000fca00078e02ff */
        /* <DEDUP_REMOVED lines=16> */
.L_x_933:
[----:B------:R-:W-:Y:S02]  /*1fbb0*/  ULDC UR4, c[0x0][0xc38] ;  /* 0x00030e0000047ab9 */ /* 0x000fe40000000800 */
[----:B------:R-:W-:-:S04]  /*1fbc0*/  IMAD.U32 R5, RZ, RZ, UR4 ;  /* 0x00000004ff057e24 */ /* 0x000fc8000f8e00ff */
[----:B-1----:R-:W-:-:S04]  /*1fbd0*/  IMAD R14, R14, R5, RZ ;  /* 0x000000050e0e7224 */ /* 0x002fc800078e02ff */
[----:B------:R-:W-:-:S05]  /*1fbe0*/  IMAD.IADD R9, R8, 0x1, R14 ;  /* 0x0000000108097824 */ /* 0x000fca00078e020e */
[----:B------:R-:W-:-:S13]  /*1fbf0*/  ISETP.GT.AND P6, PT, R9, R0, PT ;  /* 0x000000000900720c */ /* 0x000fda0003fc4270 */
[----:B------:R-:W-:Y:S05]  /*1fc00*/  @P6 BRA `(.L_x_771) ;  /* 0x0000000000a46947 */ /* 0x000fea0003800000 */
.L_x_774:
        /* <DEDUP_REMOVED lines=11> */
[----:B0-----:R-:W-:-:S05]  /*1fcc0*/  @!P6 IMAD.WIDE R2, R11, 0x4, R2 ;  /* 0x000000040b02e825 */ /* 0x001fca00078e0202 */
[----:B------:R1:W2:Y:S02]  /*1fcd0*/  @!P6 LDG.E R7, desc[UR56][R2.64] ;  /* 0x000000380207e981 */ /* 0x0002a4000c1e1900 */
[----:B-1----:R-:W-:-:S04]  /*1fce0*/  @!P6 IMAD.WIDE R2, R11, 0x4, R4 ;  /* 0x000000040b02e825 */ /* 0x002fc800078e0204 */
[----:B------:R-:W-:-:S06]  /*1fcf0*/  IMAD.MOV.U32 R4, RZ, RZ, RZ ;  /* 0x000000ffff047224 */ /* 0x000fcc00078e00ff */
        /* <DEDUP_REMOVED lines=19> */
[----:B------:R0:W1:Y:S02]  /*1fe30*/  SHFL.IDX PT, R14, R2, 0x1f, 0x1f ;  /* 0x03e01f00020e7f89 */ /* 0x00006400000e0000 */
.L_x_941:
[----:B------:R-:W-:Y:S02]  /*1fe40*/  ULDC UR4, c[0x0][0xc38] ;  /* 0x00030e0000047ab9 */ /* 0x000fe40000000800 */
[----:B------:R-:W-:-:S04]  /*1fe50*/  IMAD.U32 R5, RZ, RZ, UR4 ;  /* 0x00000004ff057e24 */ /* 0x000fc8000f8e00ff */
[----:B-1----:R-:W-:-:S04]  /*1fe60*/  IMAD R14, R14, R5, RZ ;  /* 0x000000050e0e7224 */ /* 0x002fc800078e02ff */
[----:B------:R-:W-:-:S05]  /*1fe70*/  IMAD.IADD R9, R14, 0x1, R9 ;  /* 0x000000010e097824 */ /* 0x000fca00078e0209 */
[----:B------:R-:W-:-:S13]  /*1fe80*/  ISETP.GT.AND P6, PT, R9, R0, PT ;  /* 0x000000000900720c */ /* 0x000fda0003fc4270 */
[----:B------:R-:W-:Y:S05]  /*1fe90*/  @!P6 BRA `(.L_x_774) ;  /* 0xfffffffc005ce947 */ /* 0x000fea000383ffff */
.L_x_771:
        /* <DEDUP_REMOVED lines=9> */
.L_x_946:
[----:B------:R-:W-:-:S13]  /*1ff30*/  ISETP.NE.AND P0, PT, R3, RZ, PT ;  /* 0x000000ff0300720c */ /* 0x000fda0003f05270 */
[----:B------:R-:W-:Y:S05]  /*1ff40*/  @!P0 BRA `(.L_x_776) ;  /* 0x0000000000108947 */ /* 0x000fea0003800000 */
[----:B------:R-:W-:Y:S01]  /*1ff50*/  UMOV UR4, 0xffffffff ;  /* 0xffffffff00047882 */ /* 0x000fe20000000000 */
[----:B------:R-:W-:Y:S02]  /*1ff60*/  VIADD R12, R8, 0xffffffff ;  /* 0xffffffff080c7836 */ /* 0x000fe40000000000 */
[----:B------:R-:W-:Y:S05]  /*1ff70*/  BRA.DIV UR4, `(.L_x_777) ;  /* 0x0000004e04d47947 */ /* 0x000fea000b800000 */
[----:B------:R4:W0:Y:S02]  /*1ff80*/  SHFL.IDX PT, R6, R2, R12, 0x1f ;  /* 0x00001f0c02067589 */ /* 0x00082400000e0000 */
.L_x_776:
[----:B--2---:R-:W-:Y:S01]  /*1ff90*/  IABS R10, R7 ;  /* 0x00000007000a7213 */ /* 0x004fe20000000000 */
[----:B0-----:R-:W-:Y:S01]  /*1ffa0*/  IMAD R16, R6, R5, R9 ;  /* 0x0000000506107224 */ /* 0x001fe200078e0209 */
[----:B---3--:R-:W-:Y:S01]  /*1ffb0*/  IABS R5, R4 ;  /* 0x0000000400057213 */ /* 0x008fe20000000000 */
[----:B------:R-:W-:Y:S01]  /*1ffc0*/  IMAD.IADD R19, R8, 0x1, R19 ;  /* 0x0000000108137824 */ /* 0x000fe200078e0213 */
[----:B------:R-:W0:Y:S01]  /*1ffd0*/  I2F.RP R11, R10 ;  /* 0x0000000a000b7306 */ /* 0x000e220000209400 */
[----:B------:R-:W-:-:S07]  /*1ffe0*/  IMAD.IADD R0, R0, 0x1, -R16 ;  /* 0x0000000100007824 */ /* 0x000fce00078e0a10 */
        /* <DEDUP_REMOVED lines=25> */
[----:B------:R-:W-:Y:S02]  /*20180*/  LOP3.LUT R2, R0, R7, RZ, 0x3c, !PT ;  /* 0x0000000700027212 */ /* 0x000fe400078e3cff */
[----:B------:R-:W-:Y:S02]  /*20190*/  IABS R3, R4 ;  /* 0x0000000400037213 */ /* 0x000fe40000000000 */
[----:B------:R-:W-:Y:S01]  /*201a0*/  ISETP.GE.AND P2, PT, R2, RZ, PT ;  /* 0x000000ff0200720c */ /* 0x000fe20003f46270 */
[----:B------:R-:W-:Y:S01]  /*201b0*/  @P0 VIADD R6, R6, 0x1 ;  /* 0x0000000106060836 */ /* 0x000fe20000000000 */
[----:B------:R-:W-:-:S11]  /*201c0*/  IADD3 R3, RZ, -R3, RZ ;  /* 0x80000003ff037210 */ /* 0x000fd60007ffe0ff */
        /* <DEDUP_REMOVED lines=8> */
[----:B------:R-:W-:Y:S02]  /*20250*/  @!P1 IMAD.IADD R2, R2, 0x1, -R5 ;  /* 0x0000000102029824 */ /* 0x000fe400078e0a05 */
[----:B------:R-:W-:Y:S01]  /*20260*/  @!P1 VIADD R9, R9, 0x1 ;  /* 0x0000000109099836 */ /* 0x000fe20000000000 */
[----:B------:R-:W-:Y:S02]  /*20270*/  ISETP.NE.AND P1, PT, R4, RZ, PT ;  /* 0x000000ff0400720c */ /* 0x000fe40003f25270 */
[----:B------:R-:W-:Y:S02]  /*20280*/  ISETP.GE.U32.AND P0, PT, R2, R5, PT ;  /* 0x000000050200720c */ /* 0x000fe40003f06070 */
[----:B------:R-:W-:-:S04]  /*20290*/  LOP3.LUT R2, R6, R4, RZ, 0x3c, !PT ;  /* 0x0000000406027212 */ /* 0x000fc800078e3cff */
[----:B------:R-:W-:-:S07]  /*202a0*/  ISETP.GE.AND P2, PT, R2, RZ, PT ;  /* 0x000000ff0200720c */ /* 0x000fce0003f46270 */
[----:B------:R-:W-:-:S06]  /*202b0*/  @P0 VIADD R9, R9, 0x1 ;  /* 0x0000000109090836 */ /* 0x000fcc0000000000 */
[----:B------:R-:W-:Y:S01]  /*202c0*/  @!P2 IMAD.MOV R9, RZ, RZ, -R9 ;  /* 0x000000ffff09a224 */ /* 0x000fe200078e0a09 */
[----:B------:R-:W-:-:S05]  /*202d0*/  @!P1 LOP3.LUT R9, RZ, R4, RZ, 0x33, !PT ;  /* 0x00000004ff099212 */ /* 0x000fca00078e33ff */
[--C-:B------:R-:W-:Y:S02]  /*202e0*/  IMAD.MOV R3, RZ, RZ, -R9.reuse ;  /* 0x000000ffff037224 */ /* 0x100fe400078e0a09 */
[C---:B------:R-:W-:Y:S02]  /*202f0*/  IMAD R9, R4.reuse, 0x1000000, R9 ;  /* 0x0100000004097824 */ /* 0x040fe400078e0209 */
[----:B------:R-:W-:-:S04]  /*20300*/  IMAD R18, R4, R3, R6 ;  /* 0x0000000304127224 */ /* 0x000fc800078e0206 */
[----:B------:R-:W-:Y:S01]  /*20310*/  IMAD R18, R18, 0x10000, R9 ;  /* 0x0001000012127824 */ /* 0x000fe200078e0209 */
[----:B------:R-:W-:Y:S06]  /*20320*/  BRA `(.L_x_778) ;  /* 0x00000000001c7947 */ /* 0x000fec0003800000 */
.L_x_772:
[----:B------:R-:W-:Y:S01]  /*20330*/  UMOV UR4, URZ ;  /* 0x0000003f00047c82 */ /* 0x000fe20008000000 */
[----:B------:R-:W-:Y:S01]  /*20340*/  UMOV UR5, URZ ;  /* 0x0000003f00057c82 */ /* 0x000fe20008000000 */
[----:B------:R-:W-:Y:S01]  /*20350*/  ULDC UR6, c[0x0][0xc3c] ;  /* 0x00030f0000067ab9 */ /* 0x000fe20000000800 */
[----:B------:R-:W-:Y:S02]  /*20360*/  IMAD.MOV.U32 R16, RZ, RZ, R0 ;  /* 0x000000ffff107224 */ /* 0x000fe400078e0000 */
[----:B------:R-:W-:Y:S02]  /*20370*/  IMAD.U32 R17, RZ, RZ, UR4 ;  /* 0x00000004ff117e24 */ /* 0x000fe4000f8e00ff */
[----:B------:R-:W-:Y:S02]  /*20380*/  IMAD.U32 R18, RZ, RZ, UR5 ;  /* 0x00000005ff127e24 */ /* 0x000fe4000f8e00ff */
[----:B------:R-:W-:-:S07]  /*20390*/  IMAD.U32 R19, RZ, RZ, UR6 ;  /* 0x00000006ff137e24 */ /* 0x000fce000f8e00ff */
.L_x_778:
        /* <DEDUP_REMOVED lines=10> */
.L_x_769:
[----:B------:R-:W-:Y:S02]  /*20440*/  ULDC UR4, c[0x0][0xc3c] ;  /* 0x00030f0000047ab9 */ /* 0x000fe40000000800 */
[----:B---3--:R-:W-:-:S13]  /*20450*/  ISETP.GE.AND P0, PT, R19, UR4, PT ;  /* 0x0000000413007c0c */ /* 0x008fda000bf06270 */
[----:B------:R-:W-:Y:S05]  /*20460*/  @!P0 BRA `(.L_x_779) ;  /* 0xffffff9c00f48947 */ /* 0x000fea000383ffff */
[----:B------:R-:W-:Y:S05]  /*20470*/  BSYNC B8 ;  /* 0x0000000000087941 */ /* 0x000fea0003800000 */
.L_x_676:
[----:B------:R-:W3:Y:S01]  /*20480*/  LDL.LU R0, [R1+0x20] ;  /* 0x0000200001007983 */ /* 0x000ee20000300800 */
[----:B------:R-:W-:Y:S01]  /*20490*/  BSSY B0, `(.L_x_780) ;  /* 0x000000b000007945 */ /* 0x000fe20003800000 */
[----:B------:R-:W4:Y:S01]  /*204a0*/  S2R R5, SR_CgaCtaId ;  /* 0x0000000000057919 */ /* 0x000f220000008800 */
[----:B---3--:R-:W-:-:S05]  /*204b0*/  VIADD R0, R0, 0x1 ;  /* 0x0000000100007836 */ /* 0x008fca0000000000 */
[----:B0-----:R-:W-:-:S04]  /*204c0*/  LEA.HI R2, R0, R0, RZ, 0x1 ;  /* 0x0000000000027211 */ /* 0x001fc800078f08ff */
[----:B------:R-:W-:Y:S02]  /*204d0*/  LOP3.LUT R3, R2, 0xfffffffe, RZ, 0xc0, !PT ;  /* 0xfffffffe02037812 */ /* 0x000fe400078ec0ff */
[----:B------:R-:W-:-:S03]  /*204e0*/  MOV R2, 0x400 ;  /* 0x0000040000027802 */ /* 0x000fc60000000f00 */
[----:B------:R-:W-:Y:S01]  /*204f0*/  IMAD.IADD R0, R0, 0x1, -R3 ;  /* 0x0000000100007824 */ /* 0x000fe200078e0a03 */
[----:B----4-:R-:W-:-:S04]  /*20500*/  LEA R4, R5, R2, 0x18 ;  /* 0x0000000205047211 */ /* 0x010fc800078ec0ff */
[----:B------:R-:W-:-:S04]  /*20510*/  SHF.L.U32 R0, R0, 0x1f, RZ ;  /* 0x0000001f00007819 */ /* 0x000fc800000006ff */
[----:B------:R-:W0:Y:S02]  /*20520*/  SYNCS.PHASECHK.TRANS64.TRYWAIT P0, [R4+URZ+0x2a820], R0 ;  /* 0x02a82000040075a7 */ /* 0x000e24000800017f */
[----:B0-----:R-:W-:Y:S05]  /*20530*/  @!P0 BRA `(.L_x_781) ;  /* 0x00000048008c8947 */ /* 0x001fea0003800000 */
.L_x_949:
[----:B------:R-:W-:Y:S05]  /*20540*/  BSYNC B0 ;  /* 0x0000000000007941 */ /* 0x000fea0003800000 */
.L_x_780:
[----:B------:R-:W-:-:S03]  /*20550*/  UMOV UR4, 0xffffffff ;  /* 0xffffffff00047882 */ /* 0x000fc60000000000 */
[----:B------:R-:W-:Y:S05]  /*20560*/  BRA.DIV UR4, `(.L_x_782) ;  /* 0x0000004a04947947 */ /* 0x000fea000b800000 */
[----:B0-----:R-:W0:Y:S02]  /*20570*/  S2R R0, SR_TID.X ;  /* 0x0000000000007919 */ /* 0x001e240000002100 */
[----:B0-----:R-:W-:-:S04]  /*20580*/  SHF.R.U32.HI R0, RZ, 0x5, R0 ;  /* 0x00000005ff007819 */ /* 0x001fc80000011600 */
[----:B------:R-:W-:-:S05]  /*20590*/  LOP3.LUT R0, R0, 0x3, RZ, 0xc0, !PT ;  /* 0x0000000300007812 */ /* 0x000fca00078ec0ff */
[----:B------:R0:W3:Y:S02]  /*205a0*/  SHFL.IDX PT, R14, R0, RZ, 0x1f ;  /* 0x00001fff000e7589 */ /* 0x0000e400000e0000 */
.L_x_952:
[----:B---3--:R-:W-:-:S13]  /*205b0*/  ISETP.NE.AND P0, PT, R14, RZ, PT ;  /* 0x000000ff0e00720c */ /* 0x008fda0003f05270 */
[----:B------:R-:W-:Y:S05]  /*205c0*/  @P0 BRA `(.L_x_446) ;  /* 0x0000000000880947 */ /* 0x000fea0003800000 */
[----:B------:R-:W-:-:S03]  /*205d0*/  UMOV UR4, 0xffffffff ;  /* 0xffffffff00047882 */ /* 0x000fc60000000000 */
[----:B------:R-:W-:Y:S05]  /*205e0*/  BRA.DIV UR4, `(.L_x_783) ;  /* 0x0000004a04a87947 */ /* 0x000fea000b800000 */
[----:B------:R-:W-:-:S13]  /*205f0*/  ELECT P6, URZ, PT ;  /* 0x00000000003f782f */ /* 0x000fda00038c0000 */
.L_x_955:
[----:B------:R-:W-:Y:S05]  /*20600*/  @!P6 BRA `(.L_x_446) ;  /* 0x000000000078e947 */ /* 0x000fea0003800000 */
[----:B------:R-:W-:-:S06]  /*20610*/  ULOP3.LUT UR4, UR60, 0x2, URZ, 0xfc, !UPT ;  /* 0x000000023c047892 */ /* 0x000fcc000f8efc3f */
[----:B0-----:R-:W-:-:S05]  /*20620*/  IMAD.U32 R0, RZ, RZ, UR4 ;  /* 0x00000004ff007e24 */ /* 0x001fca000f8e00ff */
[----:B------:R-:W-:-:S13]  /*20630*/  ISETP.NE.AND P0, PT, R0, 0x3, PT ;  /* 0x000000030000780c */ /* 0x000fda0003f05270 */
[----:B------:R-:W-:Y:S05]  /*20640*/  @!P0 BRA `(.L_x_784) ;  /* 0x0000000000048947 */ /* 0x000fea0003800000 */
[----:B------:R-:W-:Y:S01]  /*20650*/  BPT.TRAP 0x1 ;  /* 0x000000040000795c */ /* 0x000fe20000300000 */
.L_x_784:
[C---:B------:R-:W-:Y:S01]  /*20660*/  LEA R5, R27.reuse, R4, 0x3 ;  /* 0x000000041b057211 */ /* 0x040fe200078e18ff */
[----:B------:R-:W-:Y:S01]  /*20670*/  VIADD R27, R27, 0x1 ;  /* 0x000000011b1b7836 */ /* 0x000fe20000000000 */
[----:B------:R-:W-:-:S04]  /*20680*/  SHF.L.U32 R0, R28, 0x1f, RZ ;  /* 0x0000001f1c007819 */ /* 0x000fc800000006ff */
[----:B------:R-:W0:Y:S01]  /*20690*/  SYNCS.PHASECHK.TRANS64.TRYWAIT P1, [R5+URZ+0x2a840], R0 ;  /* 0x02a84000050075a7 */ /* 0x000e22000802017f */
[----:B------:R-:W-:-:S04]  /*206a0*/  ISETP.NE.AND P2, PT, R27, 0x2, PT ;  /* 0x000000021b00780c */ /* 0x000fc80003f45270 */
[----:B------:R-:W-:Y:S01]  /*206b0*/  SEL R3, RZ, 0x1, P2 ;  /* 0x00000001ff037807 */ /* 0x000fe20001000000 */
[----:B0-----:R-:W-:Y:S08]  /*206c0*/  @!P1 BRA `(.L_x_785) ;  /* 0x0000004800909947 */ /* 0x001ff00003800000 */
.L_x_956:
[----:B------:R-:W-:Y:S02]  /*206d0*/  SEL R27, R27, RZ, P2 ;  /* 0x000000ff1b1b7207 */ /* 0x000fe40001000000 */
[----:B------:R-:W-:Y:S01]  /*206e0*/  LOP3.LUT R2, R28, R3, RZ, 0x3c, !PT ;  /* 0x000000031c027212 */ /* 0x000fe200078e3cff */
[----:B------:R-:W-:Y:S06]  /*206f0*/  @!P0 BRA `(.L_x_786) ;  /* 0x0000000000048947 */ /* 0x000fec0003800000 */
[----:B------:R-:W-:Y:S01]  /*20700*/  BPT.TRAP 0x1 ;  /* 0x000000040000795c */ /* 0x000fe20000300000 */
.L_x_786:
[----:B------:R-:W-:Y:S01]  /*20710*/  IMAD R27, R27, 0x8, R4 ;  /* 0x000000081b1b7824 */ /* 0x000fe200078e0204 */
[----:B------:R-:W-:-:S04]  /*20720*/  SHF.L.U32 R2, R2, 0x1f, RZ ;  /* 0x0000001f02027819 */ /* 0x000fc800000006ff */
[----:B------:R-:W3:Y:S02]  /*20730*/  SYNCS.PHASECHK.TRANS64.TRYWAIT P1, [R27+URZ+0x2a840], R2 ;  /* 0x02a840021b0075a7 */ /* 0x000ee4000802017f */
[----:B---3--:R-:W-:Y:S05]  /*20740*/  @!P1 BRA `(.L_x_787) ;  /* 0x0000004800849947 */ /* 0x008fea0003800000 */
.L_x_957:
[----:B------:R-:W-:Y:S05]  /*20750*/  @!P0 BRA `(.L_x_788) ;  /* 0x0000000000048947 */ /* 0x000fea0003800000 */
[----:B------:R-:W-:Y:S01]  /*20760*/  BPT.TRAP 0x1 ;  /* 0x000000040000795c */ /* 0x000fe20000300000 */
.L_x_788:
[----:B------:R-:W4:Y:S02]  /*20770*/  SYNCS.PHASECHK.TRANS64.TRYWAIT P1, [R5+URZ+0x2a860], R0 ;  /* 0x02a86000050075a7 */ /* 0x000f24000802017f */
[----:B----4-:R-:W-:Y:S05]  /*20780*/  @!P1 BRA `(.L_x_789) ;  /* 0x0000004800889947 */ /* 0x010fea0003800000 */
.L_x_958:
[----:B------:R-:W-:Y:S05]  /*20790*/  @!P0 BRA `(.L_x_790) ;  /* 0x0000000000048947 */ /* 0x000fea0003800000 */
[----:B------:R-:W-:Y:S01]  /*207a0*/  BPT.TRAP 0x1 ;  /* 0x000000040000795c */ /* 0x000fe20000300000 */
.L_x_790:
[----:B------:R0:W0:Y:S02]  /*207b0*/  SYNCS.PHASECHK.TRANS64.TRYWAIT P0, [R27+URZ+0x2a860], R2 ;  /* 0x02a860021b0075a7 */ /* 0x000024000800017f */
[----:B0-----:R-:W-:Y:S05]  /*207c0*/  @!P0 NANOSLEEP.SYNCS 0x989680 ;  /* 0x009896800000895d */ /* 0x001fea0003900000 */
[----:B------:R-:W0:Y:S02]  /*207d0*/  @!P0 SYNCS.PHASECHK.TRANS64 P0, [R27+URZ+0x2a860], R2 ;  /* 0x02a860021b0085a7 */ /* 0x000e24000800007f */
[----:B0-----:R-:W-:Y:S05]  /*207e0*/  @!P0 BRA `(.L_x_790) ;  /* 0xfffffffc00f08947 */ /* 0x001fea000383ffff */
.L_x_446:
[----:B------:R-:W-:Y:S05]  /*207f0*/  BSYNC B9 ;  /* 0x0000000000097941 */ /* 0x000fea0003800000 */
.L_x_443:
[----:B------:R-:W-:Y:S05]  /*20800*/  EXIT ;  /* 0x000000000000794d */ /* 0x000fea0003800000 */
.L_x_466:
[----:B0-----:R0:W1:Y:S02]  /*20810*/  SYNCS.PHASECHK.TRANS64.TRYWAIT P5, [R85+URZ+0x2a890], R86 ;  /* 0x02a89056550075a7 */ /* 0x00106400080a017f */
[----:B-1----:R-:W-:Y:S05]  /*20820*/  @!P5 NANOSLEEP.SYNCS 0x989680 ;  /* 0x009896800000d95d */ /* 0x002fea0003900000 */
[----:B------:R-:W1:Y:S02]  /*20830*/  @!P5 SYNCS.PHASECHK.TRANS64 P5, [R85+URZ+0x2a890], R86 ;  /* 0x02a890565500d5a7 */ /* 0x000e6400080a007f */
[----:B-1----:R-:W-:Y:S05]  /*20840*/  @!P5 BRA `(.L_x_466) ;  /* 0xfffffffc00f0d947 */ /* 0x002fea000383ffff */
[----:B------:R-:W-:Y:S05]  /*20850*/  BRA `(.L_x_791) ;  /* 0xfffffe3000f87947 */ /* 0x000fea000383ffff */
.L_x_467:
[----:B------:R-:W-:Y:S01]  /*20860*/  BSSY B1, `(.L_x_792) ;  /* 0x0000008000017945 */ /* 0x000fe20003800000 */
[----:B------:R-:W-:Y:S02]  /*20870*/  IMAD.MOV.U32 R13, RZ, RZ, R115 ;  /* 0x000000ffff0d7224 */ /* 0x000fe400078e0073 */
[----:B------:R-:W-:Y:S02]  /*20880*/  IMAD.MOV.U32 R12, RZ, RZ, RZ ;  /* 0x000000ffff0c7224 */ /* 0x000fe400078e00ff */
[----:B------:R-:W-:Y:S02]  /*20890*/  IMAD.MOV.U32 R11, RZ, RZ, 0x1c1f ;  /* 0x00001c1fff0b7424 */ /* 0x000fe400078e00ff */
[----:B------:R-:W-:-:S07]  /*208a0*/  IMAD.MOV.U32 R15, RZ, RZ, -0x1 ;  /* 0xffffffffff0f7424 */ /* 0x000fce00078e00ff */
[----:B0-----:R-:W-:Y:S05]  /*208b0*/  WARPSYNC.COLLECTIVE R15, `(.L_x_793) ;  /* 0x000000000f087348 */ /* 0x001fea0003c00000 */
[----:B------:R1:W2:Y:S02]  /*208c0*/  SHFL.IDX P6, R14, R13, R12, R11 ;  /* 0x0000000c0d0e7389 */ /* 0x0002a400000c000b */
[----:B012---:R-:W-:Y:S01]  /*208d0*/  ENDCOLLECTIVE ;  /* 0x000000000000791b */ /* 0x007fe20003800000 */
.L_x_793:
[----:B------:R-:W-:Y:S05]  /*208e0*/  BSYNC B1 ;  /* 0x0000000000017941 */ /* 0x000fea0003800000 */
.L_x_792:
[----:B------:R-:W-:Y:S02]  /*208f0*/  IMAD.MOV.U32 R13, RZ, RZ, R118 ;  /* 0x000000ffff0d7224 */ /* 0x000fe400078e0076 */
[----:B------:R-:W-:Y:S02]  /*20900*/  IMAD.MOV.U32 R12, RZ, RZ, RZ ;  /* 0x000000ffff0c7224 */ /* 0x000fe400078e00ff */
[----:B------:R-:W-:Y:S02]  /*20910*/  IMAD.MOV.U32 R11, RZ, RZ, 0x1c1f ;  /* 0x00001c1fff0b7424 */ /* 0x000fe400078e00ff */
[----:B------:R-:W-:Y:S02]  /*20920*/  IMAD.MOV.U32 R15, RZ, RZ, -0x1 ;  /* 0xffffffffff0f7424 */ /* 0x000fe400078e00ff */
[----:B------:R-:W-:-:S07]  /*20930*/  IMAD.MOV.U32 R78, RZ, RZ, R14 ;  /* 0x000000ffff4e7224 */ /* 0x000fce00078e000e */
[----:B------:R-:W-:Y:S05]  /*20940*/  WARPSYNC.COLLECTIVE R15, `(.L_x_794) ;  /* 0x000000000f087348 */ /* 0x000fea0003c00000 */
[----:B------:R0:W1:Y:S02]  /*20950*/  SHFL.IDX P6, R14, R13, R12, R11 ;  /* 0x0000000c0d0e7389 */ /* 0x00006400000c000b */
[----:B01----:R-:W-:Y:S01]  /*20960*/  ENDCOLLECTIVE ;  /* 0x000000000000791b */ /* 0x003fe20003800000 */
.L_x_794:
[----:B------:R-:W-:Y:S01]  /*20970*/  IMAD.MOV.U32 R11, RZ, RZ, R14 ;  /* 0x000000ffff0b7224 */ /* 0x000fe200078e000e */
[----:B------:R-:W-:Y:S06]  /*20980*/  BRA `(.L_x_795) ;  /* 0xfffffe3000c07947 */ /* 0x000fec000383ffff */
.L_x_492:
[----:B------:R-:W-:Y:S01]  /*20990*/  BSSY B1, `(.L_x_796) ;  /* 0x0000008000017945 */ /* 0x000fe20003800000 */
[----:B0---4-:R-:W-:Y:S02]  /*209a0*/  IMAD.MOV.U32 R13, RZ, RZ, R115 ;  /* 0x000000ffff0d7224 */ /* 0x011fe400078e0073 */
[----:B------:R-:W-:Y:S02]  /*209b0*/  IMAD.MOV.U32 R12, RZ, RZ, 0x1 ;  /* 0x00000001ff0c7424 */ /* 0x000fe400078e00ff */
[----:B---3--:R-:W-:Y:S02]  /*209c0*/  IMAD.MOV.U32 R11, RZ, RZ, 0x1c1f ;  /* 0x00001c1fff0b7424 */ /* 0x008fe400078e00ff */
[----:B------:R-:W-:-:S07]  /*209d0*/  IMAD.MOV.U32 R15, RZ, RZ, -0x1 ;  /* 0xffffffffff0f7424 */ /* 0x000fce00078e00ff */
[----:B-12---:R-:W-:Y:S05]  /*209e0*/  WARPSYNC.COLLECTIVE R15, `(.L_x_797) ;  /* 0x000000000f087348 */ /* 0x006fea0003c00000 */
[----:B------:R0:W3:Y:S02]  /*209f0*/  SHFL.IDX P6, R14, R13, R12, R11 ;  /* 0x0000000c0d0e7389 */ /* 0x0000e400000c000b */
[----:B0123--:R-:W-:Y:S01]  /*20a00*/  ENDCOLLECTIVE ;  /* 0x000000000000791b */ /* 0x00ffe20003800000 */
.L_x_797:
[----:B------:R-:W-:Y:S05]  /*20a10*/  BSYNC B1 ;  /* 0x0000000000017941 */ /* 0x000fea0003800000 */
.L_x_796:
[----:B------:R-:W-:Y:S01]  /*20a20*/  IMAD.MOV.U32 R13, RZ, RZ, R118 ;  /* 0x000000ffff0d7224 */ /* 0x000fe200078e0076 */
[----:B------:R-:W-:Y:S01]  /*20a30*/  MOV R115, R14 ;  /* 0x0000000e00737202 */ /* 0x000fe20000000f00 */
[----:B------:R-:W-:Y:S02]  /*20a40*/  IMAD.MOV.U32 R12, RZ, RZ, 0x1 ;  /* 0x00000001ff0c7424 */ /* 0x000fe400078e00ff */
[----:B------:R-:W-:Y:S02]  /*20a50*/  IMAD.MOV.U32 R11, RZ, RZ, 0x1c1f ;  /* 0x00001c1fff0b7424 */ /* 0x000fe400078e00ff */
[----:B------:R-:W-:-:S07]  /*20a60*/  IMAD.MOV.U32 R15, RZ, RZ, -0x1 ;  /* 0xffffffffff0f7424 */ /* 0x000fce00078e00ff */
[----:B------:R-:W-:Y:S05]  /*20a70*/  WARPSYNC.COLLECTIVE R15, `(.L_x_798) ;  /* 0x000000000f087348 */ /* 0x000fea0003c00000 */
[----:B------:R0:W1:Y:S02]  /*20a80*/  SHFL.IDX P6, R14, R13, R12, R11 ;  /* 0x0000000c0d0e7389 */ /* 0x00006400000c000b */
[----:B01----:R-:W-:Y:S01]  /*20a90*/  ENDCOLLECTIVE ;  /* 0x000000000000791b */ /* 0x003fe20003800000 */
.L_x_798:
[----:B------:R-:W-:Y:S01]  /*20aa0*/  IMAD.MOV.U32 R118, RZ, RZ, R14 ;  /* 0x000000ffff767224 */ /* 0x000fe200078e000e */
[----:B------:R-:W-:Y:S06]  /*20ab0*/  BRA `(.L_x_799) ;  /* 0xfffffe4800207947 */ /* 0x000fec000383ffff */
.L_x_522:
[----:B0-----:R0:W1:Y:S02]  /*20ac0*/  SYNCS.PHASECHK.TRANS64.TRYWAIT P5, [R85+URZ+0x2a890], R86 ;  /* 0x02a89056550075a7 */ /* 0x00106400080a017f */
[----:B-1----:R-:W-:Y:S05]  /*20ad0*/  @!P5 NANOSLEEP.SYNCS 0x989680 ;  /* 0x009896800000d95d */ /* 0x002fea0003900000 */
[----:B------:R-:W1:Y:S02]  /*20ae0*/  @!P5 SYNCS.PHASECHK.TRANS64 P5, [R85+URZ+0x2a890], R86 ;  /* 0x02a890565500d5a7 */ /* 0x000e6400080a007f */
[----:B-1----:R-:W-:Y:S05]  /*20af0*/  @!P5 BRA `(.L_x_522) ;  /* 0xfffffffc00f0d947 */ /* 0x002fea000383ffff */
[----:B------:R-:W-:Y:S05]  /*20b00*/  BRA `(.L_x_800) ;  /* 0xfffffe6800807947 */ /* 0x000fea000383ffff */
.L_x_523:
        /* <DEDUP_REMOVED lines=8> */
.L_x_802:
[----:B------:R-:W-:Y:S05]  /*20b90*/  BSYNC B1 ;  /* 0x0000000000017941 */ /* 0x000fea0003800000 */
.L_x_801:
        /* <DEDUP_REMOVED lines=8> */
.L_x_803:
[----:B------:R-:W-:Y:S01]  /*20c20*/  IMAD.MOV.U32 R11, RZ, RZ, R14 ;  /* 0x000000ffff0b7224 */ /* 0x000fe200078e000e */
[----:B------:R-:W-:Y:S06]  /*20c30*/  BRA `(.L_x_804) ;  /* 0xfffffe6800507947 */ /* 0x000fec000383ffff */
.L_x_536:
[----:B------:R-:W-:Y:S01]  /*20c40*/  BSSY B1, `(.L_x_805) ;  /* 0x0000008000017945 */ /* 0x000fe20003800000 */
[----:B--234-:R-:W-:Y:S01]  /*20c50*/  IMAD.MOV.U32 R13, RZ, RZ, R115 ;  /* 0x000000ffff0d7224 */ /* 0x01cfe200078e0073 */
[----:B------:R-:W-:Y:S01]  /*20c60*/  MOV R12, 0x1 ;  /* 0x00000001000c7802 */ /* 0x000fe20000000f00 */
[----:B------:R-:W-:Y:S02]  /*20c70*/  IMAD.MOV.U32 R11, RZ, RZ, 0x1c1f ;  /* 0x00001c1fff0b7424 */ /* 0x000fe400078e00ff */
[----:B------:R-:W-:-:S07]  /*20c80*/  IMAD.MOV.U32 R15, RZ, RZ, -0x1 ;  /* 0xffffffffff0f7424 */ /* 0x000fce00078e00ff */
[----:B01----:R-:W-:Y:S05]  /*20c90*/  WARPSYNC.COLLECTIVE R15, `(.L_x_806) ;  /* 0x000000000f087348 */ /* 0x003fea0003c00000 */
[----:B------:R2:W3:Y:S02]  /*20ca0*/  SHFL.IDX P6, R14, R13, R12, R11 ;  /* 0x0000000c0d0e7389 */ /* 0x0004e400000c000b */
[----:B0123--:R-:W-:Y:S01]  /*20cb0*/  ENDCOLLECTIVE ;  /* 0x000000000000791b */ /* 0x00ffe20003800000 */
.L_x_806:
[----:B------:R-:W-:Y:S05]  /*20cc0*/  BSYNC B1 ;  /* 0x0000000000017941 */ /* 0x000fea0003800000 */
.L_x_805:
[----:B------:R-:W-:Y:S02]  /*20cd0*/  IMAD.MOV.U32 R13, RZ, RZ, R118 ;  /* 0x000000ffff0d7224 */ /* 0x000fe400078e0076 */
[----:B------:R-:W-:Y:S02]  /*20ce0*/  IMAD.MOV.U32 R12, RZ, RZ, 0x1 ;  /* 0x00000001ff0c7424 */ /* 0x000fe400078e00ff */
[----:B------:R-:W-:Y:S02]  /*20cf0*/  IMAD.MOV.U32 R11, RZ, RZ, 0x1c1f ;  /* 0x00001c1fff0b7424 */ /* 0x000fe400078e00ff */
[----:B------:R-:W-:Y:S02]  /*20d00*/  IMAD.MOV.U32 R15, RZ, RZ, -0x1 ;  /* 0xffffffffff0f7424 */ /* 0x000fe400078e00ff */
[----:B------:R-:W-:-:S07]  /*20d10*/  IMAD.MOV.U32 R115, RZ, RZ, R14 ;  /* 0x000000ffff737224 */ /* 0x000fce00078e000e */
[----:B------:R-:W-:Y:S05]  /*20d20*/  WARPSYNC.COLLECTIVE R15, `(.L_x_807) ;  /* 0x000000000f087348 */ /* 0x000fea0003c00000 */
[----:B------:R0:W1:Y:S02]  /*20d30*/  SHFL.IDX P6, R14, R13, R12, R11 ;  /* 0x0000000c0d0e7389 */ /* 0x00006400000c000b */
[----:B01----:R-:W-:Y:S01]  /*20d40*/  ENDCOLLECTIVE ;  /* 0x000000000000791b */ /* 0x003fe20003800000 */
.L_x_807:
[----:B------:R-:W-:Y:S01]  /*20d50*/  IMAD.MOV.U32 R118, RZ, RZ, R14 ;  /* 0x000000ffff767224 */ /* 0x000fe200078e000e */
[----:B------:R-:W-:Y:S06]  /*20d60*/  BRA `(.L_x_808) ;  /* 0xfffffe80002c7947 */ /* 0x000fec000383ffff */
.L_x_549:
[----:B-1----:R1:W2:Y:S02]  /*20d70*/  SYNCS.PHASECHK.TRANS64.TRYWAIT P3, [R85+URZ+0x2a890], R86 ;  /* 0x02a89056550075a7 */ /* 0x0022a4000806017f */
[----:B--2---:R-:W-:Y:S05]  /*20d80*/  @!P3 NANOSLEEP.SYNCS 0x989680 ;  /* 0x009896800000b95d */ /* 0x004fea0003900000 */
[----:B------:R-:W2:Y:S02]  /*20d90*/  @!P3 SYNCS.PHASECHK.TRANS64 P3, [R85+URZ+0x2a890], R86 ;  /* 0x02a890565500b5a7 */ /* 0x000ea4000806007f */
[----:B--2---:R-:W-:Y:S05]  /*20da0*/  @!P3 BRA `(.L_x_549) ;  /* 0xfffffffc00f0b947 */ /* 0x004fea000383ffff */
[----:B------:R-:W-:Y:S05]  /*20db0*/  BRA `(.L_x_809) ;  /* 0xfffffe9800447947 */ /* 0x000fea000383ffff */
.L_x_550:
[----:B------:R-:W-:Y:S01]  /*20dc0*/  BSSY B1, `(.L_x_810) ;  /* 0x0000008000017945 */ /* 0x000fe20003800000 */
[----:B------:R-:W-:Y:S02]  /*20dd0*/  IMAD.MOV.U32 R13, RZ, RZ, R37 ;  /* 0x000000ffff0d7224 */ /* 0x000fe400078e0025 */
[----:B------:R-:W-:Y:S02]  /*20de0*/  IMAD.MOV.U32 R12, RZ, RZ, RZ ;  /* 0x000000ffff0c7224 */ /* 0x000fe400078e00ff */
[----:B------:R-:W-:Y:S02]  /*20df0*/  IMAD.MOV.U32 R11, RZ, RZ, 0x1c1f ;  /* 0x00001c1fff0b7424 */ /* 0x000fe400078e00ff */
[----:B------:R-:W-:-:S07]  /*20e00*/  IMAD.MOV.U32 R15, RZ, RZ, -0x1 ;  /* 0xffffffffff0f7424 */ /* 0x000fce00078e00ff */
[----:B-1----:R-:W-:Y:S05]  /*20e10*/  WARPSYNC.COLLECTIVE R15, `(.L_x_811) ;  /* 0x000000000f087348 */ /* 0x002fea0003c00000 */
[----:B------:R0:W2:Y:S02]  /*20e20*/  SHFL.IDX P6, R14, R13, R12, R11 ;  /* 0x0000000c0d0e7389 */ /* 0x0000a400000c000b */
[----:B012---:R-:W-:Y:S01]  /*20e30*/  ENDCOLLECTIVE ;  /* 0x000000000000791b */ /* 0x007fe20003800000 */
.L_x_811:
[----:B------:R-:W-:Y:S05]  /*20e40*/  BSYNC B1 ;  /* 0x0000000000017941 */ /* 0x000fea0003800000 */
.L_x_810:
[----:B------:R-:W-:Y:S01]  /*20e50*/  IMAD.MOV.U32 R13, RZ, RZ, R36 ;  /* 0x000000ffff0d7224 */ /* 0x000fe200078e0024 */
[----:B------:R-:W-:Y:S01]  /*20e60*/  MOV R15, 0xffffffff ;  /* 0xffffffff000f7802 */ /* 0x000fe20000000f00 */
[----:B------:R-:W-:Y:S02]  /*20e70*/  IMAD.MOV.U32 R12, RZ, RZ, RZ ;  /* 0x000000ffff0c7224 */ /* 0x000fe400078e00ff */
[----:B------:R-:W-:Y:S02]  /*20e80*/  IMAD.MOV.U32 R11, RZ, RZ, 0x1c1f ;  /* 0x00001c1fff0b7424 */ /* 0x000fe400078e00ff */
[----:B------:R-:W-:-:S07]  /*20e90*/  IMAD.MOV.U32 R40, RZ, RZ, R14 ;  /* 0x000000ffff287224 */ /* 0x000fce00078e000e */
[----:B------:R-:W-:Y:S05]  /*20ea0*/  WARPSYNC.COLLECTIVE R15, `(.L_x_812) ;  /* 0x000000000f087348 */ /* 0x000fea0003c00000 */
[----:B------:R0:W1:Y:S02]  /*20eb0*/  SHFL.IDX P6, R14, R13, R12, R11 ;  /* 0x0000000c0d0e7389 */ /* 0x00006400000c000b */
[----:B01----:R-:W-:Y:S01]  /*20ec0*/  ENDCOLLECTIVE ;  /* 0x000000000000791b */ /* 0x003fe20003800000 */
.L_x_812:
[----:B------:R-:W-:Y:S01]  /*20ed0*/  IMAD.MOV.U32 R39, RZ, RZ, R14 ;  /* 0x000000ffff277224 */ /* 0x000fe200078e000e */
[----:B------:R-:W-:Y:S06]  /*20ee0*/  BRA `(.L_x_813) ;  /* 0xfffffe9800607947 */ /* 0x000fec000383ffff */
.L_x_553:
[----:B------:R-:W-:Y:S01]  /*20ef0*/  BSSY B1, `(.L_x_814) ;  /* 0x0000008000017945 */ /* 0x000fe20003800000 */
[----:B----4-:R-:W-:Y:S02]  /*20f00*/  IMAD.MOV.U32 R13, RZ, RZ, R37 ;  /* 0x000000ffff0d7224 */ /* 0x010fe400078e0025 */
[----:B------:R-:W-:Y:S02]  /*20f10*/  IMAD.MOV.U32 R12, RZ, RZ, 0x1 ;  /* 0x00000001ff0c7424 */ /* 0x000fe400078e00ff */
[----:B------:R-:W-:Y:S02]  /*20f20*/  IMAD.MOV.U32 R11, RZ, RZ, 0x1c1f ;  /* 0x00001c1fff0b7424 */ /* 0x000fe400078e00ff */
[----:B------:R-:W-:-:S07]  /*20f30*/  IMAD.MOV.U32 R15, RZ, RZ, -0x1 ;  /* 0xffffffffff0f7424 */ /* 0x000fce00078e00ff */
[----:B0123--:R-:W-:Y:S05]  /*20f40*/  WARPSYNC.COLLECTIVE R15, `(.L_x_815) ;  /* 0x000000000f087348 */ /* 0x00ffea0003c00000 */
[----:B------:R4:W0:Y:S02]  /*20f50*/  SHFL.IDX P6, R14, R13, R12, R11 ;  /* 0x0000000c0d0e7389 */ /* 0x00082400000c000b */
[----:B01234-:R-:W-:Y:S01]  /*20f60*/  ENDCOLLECTIVE ;  /* 0x000000000000791b */ /* 0x01ffe20003800000 */
.L_x_815:
[----:B------:R-:W-:Y:S05]  /*20f70*/  BSYNC B1 ;  /* 0x0000000000017941 */ /* 0x000fea0003800000 */
.L_x_814:
        /* <DEDUP_REMOVED lines=8> */
.L_x_816:
[----:B------:R-:W-:Y:S01]  /*21000*/  IMAD.MOV.U32 R39, RZ, RZ, R14 ;  /* 0x000000ffff277224 */ /* 0x000fe200078e000e */
[----:B------:R-:W-:Y:S06]  /*21010*/  BRA `(.L_x_817) ;  /* 0xfffffe9800bc7947 */ /* 0x000fec000383ffff */
.L_x_557:
[----:B------:R0:W0:Y:S02]  /*21020*/  SYNCS.PHASECHK.TRANS64.TRYWAIT P2, [R85+URZ+0x2a8b0], R86 ;  /* 0x02a8b056550075a7 */ /* 0x000024000804017f */
[----:B0-----:R-:W-:Y:S05]  /*21030*/  @!P2 NANOSLEEP.SYNCS 0x989680 ;  /* 0x009896800000a95d */ /* 0x001fea0003900000 */
[----:B------:R-:W0:Y:S02]  /*21040*/  @!P2 SYNCS.PHASECHK.TRANS64 P2, [R85+URZ+0x2a8b0], R86 ;  /* 0x02a8b0565500a5a7 */ /* 0x000e24000804007f */
[----:B0-----:R-:W-:Y:S05]  /*21050*/  @!P2 BRA `(.L_x_557) ;  /* 0xfffffffc00f0a947 */ /* 0x001fea000383ffff */
[----:B------:R-:W-:Y:S05]  /*21060*/  BRA `(.L_x_818) ;  /* 0xfffffe9c00947947 */ /* 0x000fea000383ffff */
.L_x_577:
[----:B------:R-:W-:Y:S01]  /*21070*/  BSSY B1, `(.L_x_819) ;  /* 0x0000008000017945 */ /* 0x000fe20003800000 */
[----:B------:R-:W-:Y:S02]  /*21080*/  IMAD.MOV.U32 R13, RZ, RZ, R42 ;  /* 0x000000ffff0d7224 */ /* 0x000fe400078e002a */
[----:B------:R-:W-:Y:S02]  /*21090*/  IMAD.MOV.U32 R12, RZ, RZ, RZ ;  /* 0x000000ffff0c7224 */ /* 0x000fe400078e00ff */
[----:B------:R-:W-:Y:S02]  /*210a0*/  IMAD.MOV.U32 R11, RZ, RZ, 0x1c1f ;  /* 0x00001c1fff0b7424 */ /* 0x000fe400078e00ff */
[----:B------:R-:W-:-:S07]  /*210b0*/  IMAD.MOV.U32 R15, RZ, RZ, -0x1 ;  /* 0xffffffffff0f7424 */ /* 0x000fce00078e00ff */
[----:B---3--:R-:W-:Y:S05]  /*210c0*/  WARPSYNC.COLLECTIVE R15, `(.L_x_820) ;  /* 0x000000000f087348 */ /* 0x008fea0003c00000 */
[----:B------:R0:W1:Y:S02]  /*210d0*/  SHFL.IDX P6, R14, R13, R12, R11 ;  /* 0x0000000c0d0e7389 */ /* 0x00006400000c000b */
[----:B01-3--:R-:W-:Y:S01]  /*210e0*/  ENDCOLLECTIVE ;  /* 0x000000000000791b */ /* 0x00bfe20003800000 */
.L_x_820:
[----:B------:R-:W-:Y:S05]  /*210f0*/  BSYNC B1 ;  /* 0x0000000000017941 */ /* 0x000fea0003800000 */
.L_x_819:
[----:B------:R-:W-:Y:S01]  /*21100*/  MOV R13, R39 ;  /* 0x00000027000d7202 */ /* 0x000fe20000000f00 */
[----:B------:R-:W-:Y:S02]  /*21110*/  IMAD.MOV.U32 R12, RZ, RZ, RZ ;  /* 0x000000ffff0c7224 */ /* 0x000fe400078e00ff */
[----:B------:R-:W-:Y:S02]  /*21120*/  IMAD.MOV.U32 R11, RZ, RZ, 0x1c1f ;  /* 0x00001c1fff0b7424 */ /* 0x000fe400078e00ff */
[----:B------:R-:W-:Y:S02]  /*21130*/  IMAD.MOV.U32 R15, RZ, RZ, -0x1 ;  /* 0xffffffffff0f7424 */ /* 0x000fe400078e00ff */
[----:B------:R-:W-:-:S07]  /*21140*/  IMAD.MOV.U32 R42, RZ, RZ, R14 ;  /* 0x000000ffff2a7224 */ /* 0x000fce00078e000e */
[----:B------:R-:W-:Y:S05]  /*21150*/  WARPSYNC.COLLECTIVE R15, `(.L_x_821) ;  /* 0x000000000f087348 */ /* 0x000fea0003c00000 */
[----:B------:R0:W1:Y:S02]  /*21160*/  SHFL.IDX P6, R14, R13, R12, R11 ;  /* 0x0000000c0d0e7389 */ /* 0x00006400000c000b */
[----:B01----:R-:W-:Y:S01]  /*21170*/  ENDCOLLECTIVE ;  /* 0x000000000000791b */ /* 0x003fe20003800000 */
.L_x_821:
[----:B------:R-:W-:Y:S02]  /*21180*/  IMAD.MOV.U32 R13, RZ, RZ, R37 ;  /* 0x000000ffff0d7224 */ /* 0x000fe400078e0025 */
[----:B------:R-:W-:-:S07]  /*21190*/  IMAD.MOV.U32 R39, RZ, RZ, R14 ;  /* 0x000000ffff277224 */ /* 0x000fce00078e000e */
[----:B------:R-:W-:Y:S05]  /*211a0*/  WARPSYNC.COLLECTIVE R15, `(.L_x_822) ;  /* 0x000000000f087348 */ /* 0x000fea0003c00000 */
[----:B------:R0:W1:Y:S02]  /*211b0*/  SHFL.IDX P6, R14, R13, R12, R11 ;  /* 0x0000000c0d0e7389 */ /* 0x00006400000c000b */
[----:B01----:R-:W-:Y:S01]  /*211c0*/  ENDCOLLECTIVE ;  /* 0x000000000000791b */ /* 0x003fe20003800000 */
.L_x_822:
[----:B------:R-:W-:Y:S02]  /*211d0*/  IMAD.MOV.U32 R13, RZ, RZ, R40 ;  /* 0x000000ffff0d7224 */ /* 0x000fe400078e0028 */
[----:B------:R-:W-:-:S07]  /*211e0*/  IMAD.MOV.U32 R44, RZ, RZ, R14 ;  /* 0x000000ffff2c7224 */ /* 0x000fce00078e000e */
[----:B------:R-:W-:Y:S05]  /*211f0*/  WARPSYNC.COLLECTIVE R15, `(.L_x_823) ;  /* 0x000000000f087348 */ /* 0x000fea0003c00000 */
[----:B------:R0:W1:Y:S02]  /*21200*/  SHFL.IDX P6, R14, R13, R12, R11 ;  /* 0x0000000c0d0e7389 */ /* 0x00006400000c000b */
[----:B01----:R-:W-:Y:S01]  /*21210*/  ENDCOLLECTIVE ;  /* 0x000000000000791b */ /* 0x003fe20003800000 */
.L_x_823:
[----:B------:R-:W-:Y:S01]  /*21220*/  IMAD.MOV.U32 R41, RZ, RZ, R14 ;  /* 0x000000ffff297224 */ /* 0x000fe200078e000e */
[----:B------:R-:W-:Y:S06]  /*21230*/  BRA `(.L_x_824) ;  /* 0xfffffeac003c7947 */ /* 0x000fec000383ffff */
.L_x_581:
[----:B0-----:R0:W1:Y:S02]  /*21240*/  SYNCS.PHASECHK.TRANS64.TRYWAIT P0, [R2+URZ+0x2a800], R5 ;  /* 0x02a80005020075a7 */ /* 0x001064000800017f */
[----:B-1----:R-:W-:Y:S05]  /*21250*/  @!P0 NANOSLEEP.SYNCS 0x989680 ;  /* 0x009896800000895d */ /* 0x002fea0003900000 */
[----:B------:R-:W1:Y:S02]  /*21260*/  @!P0 SYNCS.PHASECHK.TRANS64 P0, [R2+URZ+0x2a800], R5 ;  /* 0x02a80005020085a7 */ /* 0x000e64000800007f */
[----:B-1----:R-:W-:Y:S05]  /*21270*/  @!P0 BRA `(.L_x_581) ;  /* 0xfffffffc00f08947 */ /* 0x002fea000383ffff */
[----:B------:R-:W-:Y:S05]  /*21280*/  BRA `(.L_x_825) ;  /* 0xfffffeb400b07947 */ /* 0x000fea000383ffff */
.L_x_605:
        /* <DEDUP_REMOVED lines=8> */
.L_x_827:
[----:B------:R-:W-:Y:S05]  /*21310*/  BSYNC B1 ;  /* 0x0000000000017941 */ /* 0x000fea0003800000 */
.L_x_826:
        /* <DEDUP_REMOVED lines=8> */
.L_x_828:
[----:B------:R-:W-:Y:S02]  /*213a0*/  IMAD.MOV.U32 R13, RZ, RZ, R37 ;  /* 0x000000ffff0d7224 */ /* 0x000fe400078e0025 */
[----:B------:R-:W-:-:S07]  /*213b0*/  IMAD.MOV.U32 R0, RZ, RZ, R14 ;  /* 0x000000ffff007224 */ /* 0x000fce00078e000e */
[----:B------:R-:W-:Y:S05]  /*213c0*/  WARPSYNC.COLLECTIVE R15, `(.L_x_829) ;  /* 0x000000000f087348 */ /* 0x000fea0003c00000 */
[----:B------:R0:W1:Y:S02]  /*213d0*/  SHFL.IDX P6, R14, R13, R12, R11 ;  /* 0x0000000c0d0e7389 */ /* 0x00006400000c000b */
[----:B01----:R-:W-:Y:S01]  /*213e0*/  ENDCOLLECTIVE ;  /* 0x000000000000791b */ /* 0x003fe20003800000 */
.L_x_829:
[----:B------:R-:W-:Y:S02]  /*213f0*/  IMAD.MOV.U32 R13, RZ, RZ, R40 ;  /* 0x000000ffff0d7224 */ /* 0x000fe400078e0028 */
[----:B------:R-:W-:-:S07]  /*21400*/  IMAD.MOV.U32 R37, RZ, RZ, R14 ;  /* 0x000000ffff257224 */ /* 0x000fce00078e000e */
[----:B------:R-:W-:Y:S05]  /*21410*/  WARPSYNC.COLLECTIVE R15, `(.L_x_830) ;  /* 0x000000000f087348 */ /* 0x000fea0003c00000 */
[----:B------:R0:W1:Y:S02]  /*21420*/  SHFL.IDX P6, R14, R13, R12, R11 ;  /* 0x0000000c0d0e7389 */ /* 0x00006400000c000b */
[----:B01----:R-:W-:Y:S01]  /*21430*/  ENDCOLLECTIVE ;  /* 0x000000000000791b */ /* 0x003fe20003800000 */
.L_x_830:
[----:B------:R-:W-:Y:S01]  /*21440*/  IMAD.MOV.U32 R40, RZ, RZ, R14 ;  /* 0x000000ffff287224 */ /* 0x000fe200078e000e */
[----:B------:R-:W-:Y:S06]  /*21450*/  BRA `(.L_x_831) ;  /* 0xfffffed4005c7947 */ /* 0x000fec000383ffff */
.L_x_609:
[----:B0-----:R0:W1:Y:S02]  /*21460*/  SYNCS.PHASECHK.TRANS64.TRYWAIT P0, [R2+URZ+0x2a800], R3 ;  /* 0x02a80003020075a7 */ /* 0x001064000800017f */
[----:B-1----:R-:W-:Y:S05]  /*21470*/  @!P0 NANOSLEEP.SYNCS 0x989680 ;  /* 0x009896800000895d */ /* 0x002fea0003900000 */
[----:B------:R-:W1:Y:S02]  /*21480*/  @!P0 SYNCS.PHASECHK.TRANS64 P0, [R2+URZ+0x2a800], R3 ;  /* 0x02a80003020085a7 */ /* 0x000e64000800007f */
[----:B-1----:R-:W-:Y:S05]  /*21490*/  @!P0 BRA `(.L_x_609) ;  /* 0xfffffffc00f08947 */ /* 0x002fea000383ffff */
[----:B------:R-:W-:Y:S05]  /*214a0*/  BRA `(.L_x_832) ;  /* 0xfffffedc00687947 */ /* 0x000fea000383ffff */
.L_x_623:
[----:B-1----:R1:W2:Y:S02]  /*214b0*/  SYNCS.PHASECHK.TRANS64.TRYWAIT P1, [R9+URZ+0x2a830], R0 ;  /* 0x02a83000090075a7 */ /* 0x0022a4000802017f */
[----:B--2---:R-:W-:Y:S05]  /*214c0*/  @!P1 NANOSLEEP.SYNCS 0x989680 ;  /* 0x009896800000995d */ /* 0x004fea0003900000 */
[----:B------:R-:W2:Y:S02]  /*214d0*/  @!P1 SYNCS.PHASECHK.TRANS64 P1, [R9+URZ+0x2a830], R0 ;  /* 0x02a83000090095a7 */ /* 0x000ea4000802007f */
[----:B--2---:R-:W-:Y:S05]  /*214e0*/  @!P1 BRA `(.L_x_623) ;  /* 0xfffffffc00f09947 */ /* 0x004fea000383ffff */
[----:B------:R-:W-:Y:S05]  /*214f0*/  BRA `(.L_x_622) ;  /* 0xffffff0000787947 */ /* 0x000fea000383ffff */
.L_x_631:
[----:B-1----:R1:W2:Y:S02]  /*21500*/  SYNCS.PHASECHK.TRANS64.TRYWAIT P1, [R15+URZ+0x2a830], R0 ;  /* 0x02a830000f0075a7 */ /* 0x0022a4000802017f */
[----:B--2---:R-:W-:Y:S05]  /*21510*/  @!P1 NANOSLEEP.SYNCS 0x989680 ;  /* 0x009896800000995d */ /* 0x004fea0003900000 */
[----:B------:R-:W2:Y:S02]  /*21520*/  @!P1 SYNCS.PHASECHK.TRANS64 P1, [R15+URZ+0x2a830], R0 ;  /* 0x02a830000f0095a7 */ /* 0x000ea4000802007f */
[----:B--2---:R-:W-:Y:S05]  /*21530*/  @!P1 BRA `(.L_x_631) ;  /* 0xfffffffc00f09947 */ /* 0x004fea000383ffff */
[----:B------:R-:W-:Y:S05]  /*21540*/  BRA `(.L_x_630) ;  /* 0xffffff24006c7947 */ /* 0x000fea000383ffff */
.L_x_636:
[----:B-1----:R1:W2:Y:S02]  /*21550*/  SYNCS.PHASECHK.TRANS64.TRYWAIT P1, [R20+URZ+0x2a850], R0 ;  /* 0x02a85000140075a7 */ /* 0x0022a4000802017f */
[----:B--2---:R-:W-:Y:S05]  /*21560*/  @!P1 NANOSLEEP.SYNCS 0x989680 ;  /* 0x009896800000995d */ /* 0x004fea0003900000 */
[----:B------:R-:W2:Y:S02]  /*21570*/  @!P1 SYNCS.PHASECHK.TRANS64 P1, [R20+URZ+0x2a850], R0 ;  /* 0x02a85000140095a7 */ /* 0x000ea4000802007f */
[----:B--2---:R-:W-:Y:S05]  /*21580*/  @!P1 BRA `(.L_x_636) ;  /* 0xfffffffc00f09947 */ /* 0x004fea000383ffff */
[----:B------:R-:W-:Y:S05]  /*21590*/  BRA `(.L_x_635) ;  /* 0xffffff3000987947 */ /* 0x000fea000383ffff */
.L_x_644:
[----:B-1----:R1:W2:Y:S02]  /*215a0*/  SYNCS.PHASECHK.TRANS64.TRYWAIT P1, [R4+URZ+0x2a850], R9 ;  /* 0x02a85009040075a7 */ /* 0x0022a4000802017f */
[----:B--2---:R-:W-:Y:S05]  /*215b0*/  @!P1 NANOSLEEP.SYNCS 0x989680 ;  /* 0x009896800000995d */ /* 0x004fea0003900000 */
[----:B------:R-:W2:Y:S02]  /*215c0*/  @!P1 SYNCS.PHASECHK.TRANS64 P1, [R4+URZ+0x2a850], R9 ;  /* 0x02a85009040095a7 */ /* 0x000ea4000802007f */
[----:B--2---:R-:W-:Y:S05]  /*215d0*/  @!P1 BRA `(.L_x_644) ;  /* 0xfffffffc00f09947 */ /* 0x004fea000383ffff */
[----:B------:R-:W-:Y:S05]  /*215e0*/  BRA `(.L_x_643) ;  /* 0xffffff4800707947 */ /* 0x000fea000383ffff */
.L_x_684:
[----:B------:R-:W0:Y:S01]  /*215f0*/  S2R R9, SR_TID.X ;  /* 0x0000000000097919 */ /* 0x000e220000002100 */
[----:B------:R-:W-:Y:S01]  /*21600*/  BSSY B1, `(.L_x_833) ;  /* 0x000000a000017945 */ /* 0x000fe20003800000 */
[----:B------:R-:W-:Y:S02]  /*21610*/  IMAD.MOV.U32 R12, RZ, RZ, RZ ;  /* 0x000000ffff0c7224 */ /* 0x000fe400078e00ff */
[----:B------:R-:W-:Y:S02]  /*21620*/  IMAD.MOV.U32 R11, RZ, RZ, 0x1f ;  /* 0x0000001fff0b7424 */ /* 0x000fe400078e00ff */
[----:B------:R-:W-:Y:S01]  /*21630*/  IMAD.MOV.U32 R15, RZ, RZ, -0x1 ;  /* 0xffffffffff0f7424 */ /* 0x000fe200078e00ff */
[----:B0-----:R-:W-:-:S04]  /*21640*/  SHF.R.U32.HI R9, RZ, 0x5, R9 ;  /* 0x00000005ff097819 */ /* 0x001fc80000011609 */
[----:B------:R-:W-:-:S05]  /*21650*/  LOP3.LUT R9, R9, 0x3, RZ, 0xc0, !PT ;  /* 0x0000000309097812 */ /* 0x000fca00078ec0ff */
[----:B------:R-:W-:-:S07]  /*21660*/  IMAD.MOV.U32 R13, RZ, RZ, R9 ;  /* 0x000000ffff0d7224 */ /* 0x000fce00078e0009 */
[----:B------:R-:W-:Y:S05]  /*21670*/  WARPSYNC.COLLECTIVE R15, `(.L_x_834) ;  /* 0x000000000f087348 */ /* 0x000fea0003c00000 */
[----:B------:R0:W1:Y:S02]  /*21680*/  SHFL.IDX P6, R14, R13, R12, R11 ;  /* 0x0000000c0d0e7389 */ /* 0x00006400000c000b */
[----:B01----:R-:W-:Y:S01]  /*21690*/  ENDCOLLECTIVE ;  /* 0x000000000000791b */ /* 0x003fe20003800000 */
.L_x_834:
[----:B------:R-:W-:Y:S05]  /*216a0*/  BSYNC B1 ;  /* 0x0000000000017941 */ /* 0x000fea0003800000 */
.L_x_833:
[----:B------:R-:W-:Y:S05]  /*216b0*/  BRA `(.L_x_835) ;  /* 0xffffff9400b07947 */ /* 0x000fea000383ffff */
.L_x_686:
[----:B------:R-:W-:Y:S01]  /*216c0*/  BSSY B1, `(.L_x_836) ;  /* 0x0000006000017945 */ /* 0x000fe20003800000 */
[----:B------:R-:W-:-:S07]  /*216d0*/  IMAD.MOV.U32 R15, RZ, RZ, -0x1 ;  /* 0xffffffffff0f7424 */ /* 0x000fce00078e00ff */
[----:B0-----:R-:W-:Y:S05]  /*216e0*/  WARPSYNC.COLLECTIVE R15, `(.L_x_837) ;  /* 0x000000000f0c7348 */ /* 0x001fea0003c00000 */
[----:B------:R-:W-:Y:S02]  /*216f0*/  ELECT P6, UR62, PT ;  /* 0x00000000003e782f */ /* 0x000fe400038c0000 */
[----:B------:R-:W-:Y:S01]  /*21700*/  MOV R14, UR62 ;  /* 0x0000003e000e7c02 */ /* 0x000fe20008000f00 */
[----:B0-----:R-:W-:Y:S10]  /*21710*/  ENDCOLLECTIVE ;  /* 0x000000000000791b */ /* 0x001ff40003800000 */
.L_x_837:
[----:B------:R-:W-:Y:S05]  /*21720*/  BSYNC B1 ;  /* 0x0000000000017941 */ /* 0x000fea0003800000 */
.L_x_836:
[----:B------:R-:W-:Y:S05]  /*21730*/  BRA `(.L_x_685) ;  /* 0xffffff9400a87947 */ /* 0x000fea000383ffff */
.L_x_688:
[----:B0-----:R0:W1:Y:S02]  /*21740*/  SYNCS.PHASECHK.TRANS64.TRYWAIT P0, [R22+URZ+0x2a820], R7 ;  /* 0x02a82007160075a7 */ /* 0x001064000800017f */
[----:B-1----:R-:W-:Y:S05]  /*21750*/  @!P0 NANOSLEEP.SYNCS 0x989680 ;  /* 0x009896800000895d */ /* 0x002fea0003900000 */
[----:B------:R-:W1:Y:S02]  /*21760*/  @!P0 SYNCS.PHASECHK.TRANS64 P0, [R22+URZ+0x2a820], R7 ;  /* 0x02a82007160085a7 */ /* 0x000e64000800007f */
[----:B-1----:R-:W-:Y:S05]  /*21770*/  @!P0 BRA `(.L_x_688) ;  /* 0xfffffffc00f08947 */ /* 0x002fea000383ffff */
[----:B------:R-:W-:Y:S05]  /*21780*/  BRA `(.L_x_838) ;  /* 0xffffff9400b87947 */ /* 0x000fea000383ffff */
.L_x_692:
[----:B-1----:R1:W2:Y:S02]  /*21790*/  SYNCS.PHASECHK.TRANS64.TRYWAIT P0, [R11+URZ+0x2a8a0], R10 ;  /* 0x02a8a00a0b0075a7 */ /* 0x0022a4000800017f */
[----:B--2---:R-:W-:Y:S05]  /*217a0*/  @!P0 NANOSLEEP.SYNCS 0x989680 ;  /* 0x009896800000895d */ /* 0x004fea0003900000 */
[----:B------:R-:W2:Y:S02]  /*217b0*/  @!P0 SYNCS.PHASECHK.TRANS64 P0, [R11+URZ+0x2a8a0], R10 ;  /* 0x02a8a00a0b0085a7 */ /* 0x000ea4000800007f */
[----:B--2---:R-:W-:Y:S05]  /*217c0*/  @!P0 BRA `(.L_x_692) ;  /* 0xfffffffc00f08947 */ /* 0x004fea000383ffff */
[----:B------:R-:W-:Y:S05]  /*217d0*/  BRA `(.L_x_839) ;  /* 0xffffff9400d07947 */ /* 0x000fea000383ffff */
.L_x_699:
[----:B0-----:R0:W2:Y:S02]  /*217e0*/  SYNCS.PHASECHK.TRANS64.TRYWAIT P0, [R11+URZ+0x2a8c0], R10 ;  /* 0x02a8c00a0b0075a7 */ /* 0x0010a4000800017f */
[----:B--2---:R-:W-:Y:S05]  /*217f0*/  @!P0 NANOSLEEP.SYNCS 0x989680 ;  /* 0x009896800000895d */ /* 0x004fea0003900000 */
[----:B------:R-:W2:Y:S02]  /*21800*/  @!P0 SYNCS.PHASECHK.TRANS64 P0, [R11+URZ+0x2a8c0], R10 ;  /* 0x02a8c00a0b0085a7 */ /* 0x000ea4000800007f */
[----:B--2---:R-:W-:Y:S05]  /*21810*/  @!P0 BRA `(.L_x_699) ;  /* 0xfffffffc00f08947 */ /* 0x004fea000383ffff */
[----:B------:R-:W-:Y:S05]  /*21820*/  BRA `(.L_x_840) ;  /* 0xffffff9800c87947 */ /* 0x000fea000383ffff */
.L_x_707:
[----:B-1----:R1:W2:Y:S02]  /*21830*/  SYNCS.PHASECHK.TRANS64.TRYWAIT P2, [R10+URZ+0x2a8a0], R9 ;  /* 0x02a8a0090a0075a7 */ /* 0x0022a4000804017f */
[----:B--2---:R-:W-:Y:S05]  /*21840*/  @!P2 NANOSLEEP.SYNCS 0x989680 ;  /* 0x009896800000a95d */ /* 0x004fea0003900000 */
[----:B------:R-:W2:Y:S02]  /*21850*/  @!P2 SYNCS.PHASECHK.TRANS64 P2, [R10+URZ+0x2a8a0], R9 ;  /* 0x02a8a0090a00a5a7 */ /* 0x000ea4000804007f */
[----:B--2---:R-:W-:Y:S05]  /*21860*/  @!P2 BRA `(.L_x_707) ;  /* 0xfffffffc00f0a947 */ /* 0x004fea000383ffff */
[----:B------:R-:W-:Y:S05]  /*21870*/  BRA `(.L_x_841) ;  /* 0xffffff9c00c47947 */ /* 0x000fea000383ffff */
.L_x_714:
[----:B0-----:R0:W2:Y:S02]  /*21880*/  SYNCS.PHASECHK.TRANS64.TRYWAIT P2, [R10+URZ+0x2a8c0], R9 ;  /* 0x02a8c0090a0075a7 */ /* 0x0010a4000804017f */
[----:B--2---:R-:W-:Y:S05]  /*21890*/  @!P2 NANOSLEEP.SYNCS 0x989680 ;  /* 0x009896800000a95d */ /* 0x004fea0003900000 */
[----:B------:R-:W2:Y:S02]  /*218a0*/  @!P2 SYNCS.PHASECHK.TRANS64 P2, [R10+URZ+0x2a8c0], R9 ;  /* 0x02a8c0090a00a5a7 */ /* 0x000ea4000804007f */
[----:B--2---:R-:W-:Y:S05]  /*218b0*/  @!P2 BRA `(.L_x_714) ;  /* 0xfffffffc00f0a947 */ /* 0x004fea000383ffff */
[----:B------:R-:W-:Y:S05]  /*218c0*/  BRA `(.L_x_842) ;  /* 0xffffffa000b87947 */ /* 0x000fea000383ffff */
.L_x_730:
[----:B0-----:R-:W0:Y:S01]  /*218d0*/  S2R R8, SR_TID.X ;  /* 0x0000000000087919 */ /* 0x001e220000002100 */
[----:B------:R-:W-:Y:S01]  /*218e0*/  BSSY B0, `(.L_x_843) ;  /* 0x000000a000007945 */ /* 0x000fe20003800000 */
[----:B------:R-:W-:Y:S02]  /*218f0*/  IMAD.MOV.U32 R12, RZ, RZ, RZ ;  /* 0x000000ffff0c7224 */ /* 0x000fe400078e00ff */
[----:B------:R-:W-:Y:S02]  /*21900*/  IMAD.MOV.U32 R11, RZ, RZ, 0x1f ;  /* 0x0000001fff0b7424 */ /* 0x000fe400078e00ff */
[----:B------:R-:W-:Y:S01]  /*21910*/  IMAD.MOV.U32 R15, RZ, RZ, -0x1 ;  /* 0xffffffffff0f7424 */ /* 0x000fe200078e00ff */
[----:B0-----:R-:W-:-:S04]  /*21920*/  SHF.R.U32.HI R8, RZ, 0x5, R8 ;  /* 0x00000005ff087819 */ /* 0x001fc80000011608 */
[----:B------:R-:W-:-:S05]  /*21930*/  LOP3.LUT R8, R8, 0x3, RZ, 0xc0, !PT ;  /* 0x0000000308087812 */ /* 0x000fca00078ec0ff */
[----:B------:R-:W-:-:S07]  /*21940*/  IMAD.MOV.U32 R13, RZ, RZ, R8 ;  /* 0x000000ffff0d7224 */ /* 0x000fce00078e0008 */
[----:B-----5:R-:W-:Y:S05]  /*21950*/  WARPSYNC.COLLECTIVE R15, `(.L_x_844) ;  /* 0x000000000f087348 */ /* 0x020fea0003c00000 */
[----:B------:R0:W1:Y:S02]  /*21960*/  SHFL.IDX P6, R14, R13, R12, R11 ;  /* 0x0000000c0d0e7389 */ /* 0x00006400000c000b */
[----:B01---5:R-:W-:Y:S01]  /*21970*/  ENDCOLLECTIVE ;  /* 0x000000000000791b */ /* 0x023fe20003800000 */
.L_x_844:
[----:B------:R-:W-:Y:S05]  /*21980*/  BSYNC B0 ;  /* 0x0000000000007941 */ /* 0x000fea0003800000 */
.L_x_843:
[----:B------:R-:W-:Y:S05]  /*21990*/  BRA `(.L_x_845) ;  /* 0xffffffb000587947 */ /* 0x000fea000383ffff */
.L_x_733:
[----:B0-----:R0:W1:Y:S02]  /*219a0*/  SYNCS.PHASECHK.TRANS64.TRYWAIT P0, [R7+URZ+0x2a840], R2 ;  /* 0x02a84002070075a7 */ /* 0x001064000800017f */
[----:B-1----:R-:W-:Y:S05]  /*219b0*/  @!P0 NANOSLEEP.SYNCS 0x989680 ;  /* 0x009896800000895d */ /* 0x002fea0003900000 */
[----:B------:R-:W1:Y:S02]  /*219c0*/  @!P0 SYNCS.PHASECHK.TRANS64 P0, [R7+URZ+0x2a840], R2 ;  /* 0x02a84002070085a7 */ /* 0x000e64000800007f */
[----:B-1----:R-:W-:Y:S05]  /*219d0*/  @!P0 BRA `(.L_x_733) ;  /* 0xfffffffc00f08947 */ /* 0x002fea000383ffff */
[----:B------:R-:W-:Y:S05]  /*219e0*/  BRA `(.L_x_846) ;  /* 0xffffffb000a87947 */ /* 0x000fea000383ffff */
.L_x_734:
[----:B------:R-:W-:Y:S01]  /*219f0*/  BSSY B0, `(.L_x_847) ;  /* 0x0000008000007945 */ /* 0x000fe20003800000 */
[----:B------:R-:W-:Y:S01]  /*21a00*/  IMAD.MOV.U32 R13, RZ, RZ, R0 ;  /* 0x000000ffff0d7224 */ /* 0x000fe200078e0000 */
[----:B------:R-:W-:Y:S01]  /*21a10*/  MOV R11, 0x181f ;  /* 0x0000181f000b7802 */ /* 0x000fe20000000f00 */
[----:B------:R-:W-:Y:S02]  /*21a20*/  IMAD.MOV.U32 R12, RZ, RZ, RZ ;  /* 0x000000ffff0c7224 */ /* 0x000fe400078e00ff */
[----:B------:R-:W-:-:S07]  /*21a30*/  IMAD.MOV.U32 R15, RZ, RZ, -0x1 ;  /* 0xffffffffff0f7424 */ /* 0x000fce00078e00ff */
[----:B------:R-:W-:Y:S05]  /*21a40*/  WARPSYNC.COLLECTIVE R15, `(.L_x_848) ;  /* 0x000000000f087348 */ /* 0x000fea0003c00000 */
[----:B------:R0:W1:Y:S02]  /*21a50*/  SHFL.IDX P6, R14, R13, R12, R11 ;  /* 0x0000000c0d0e7389 */ /* 0x00006400000c000b */
[----:B01----:R-:W-:Y:S01]  /*21a60*/  ENDCOLLECTIVE ;  /* 0x000000000000791b */ /* 0x003fe20003800000 */
.L_x_848:
[----:B------:R-:W-:Y:S05]  /*21a70*/  BSYNC B0 ;  /* 0x0000000000007941 */ /* 0x000fea0003800000 */
.L_x_847:
[----:B------:R-:W-:Y:S02]  /*21a80*/  IMAD.MOV.U32 R13, RZ, RZ, R4 ;  /* 0x000000ffff0d7224 */ /* 0x000fe400078e0004 */
[----:B------:R-:W-:Y:S02]  /*21a90*/  IMAD.MOV.U32 R12, RZ, RZ, RZ ;  /* 0x000000ffff0c7224 */ /* 0x000fe400078e00ff */
[----:B------:R-:W-:Y:S02]  /*21aa0*/  IMAD.MOV.U32 R11, RZ, RZ, 0x181f ;  /* 0x0000181fff0b7424 */ /* 0x000fe400078e00ff */
[----:B------:R-:W-:Y:S02]  /*21ab0*/  IMAD.MOV.U32 R15, RZ, RZ, -0x1 ;  /* 0xffffffffff0f7424 */ /* 0x000fe400078e00ff */
[----:B------:R-:W-:Y:S02]  /*21ac0*/  IMAD.MOV.U32 R2, RZ, RZ, R14 ;  /* 0x000000ffff027224 */ /* 0x000fe400078e000e */
[----:B------:R-:W-:-:S07]  /*21ad0*/  @P0 IMAD R8, R5, 0x2, R22 ;  /* 0x0000000205080824 */ /* 0x000fce00078e0216 */
[----:B------:R-:W-:Y:S05]  /*21ae0*/  WARPSYNC.COLLECTIVE R15, `(.L_x_849) ;  /* 0x000000000f087348 */ /* 0x000fea0003c00000 */
[----:B------:R0:W1:Y:S02]  /*21af0*/  SHFL.IDX P6, R14, R13, R12, R11 ;  /* 0x0000000c0d0e7389 */ /* 0x00006400000c000b */
[----:B01----:R-:W-:Y:S01]  /*21b00*/  ENDCOLLECTIVE ;  /* 0x000000000000791b */ /* 0x003fe20003800000 */
.L_x_849:
[----:B------:R-:W-:Y:S02]  /*21b10*/  IMAD.MOV.U32 R13, RZ, RZ, R0 ;  /* 0x000000ffff0d7224 */ /* 0x000fe400078e0000 */
[----:B------:R-:W-:Y:S02]  /*21b20*/  IMAD.MOV.U32 R12, RZ, RZ, 0x1 ;  /* 0x00000001ff0c7424 */ /* 0x000fe400078e00ff */
[----:B------:R-:W-:-:S07]  /*21b30*/  IMAD.MOV.U32 R3, RZ, RZ, R14 ;  /* 0x000000ffff037224 */ /* 0x000fce00078e000e */
[----:B------:R-:W-:Y:S05]  /*21b40*/  WARPSYNC.COLLECTIVE R15, `(.L_x_850) ;  /* 0x000000000f087348 */ /* 0x000fea0003c00000 */
[----:B------:R0:W1:Y:S02]  /*21b50*/  SHFL.IDX P6, R14, R13, R12, R11 ;  /* 0x0000000c0d0e7389 */ /* 0x00006400000c000b */
[----:B01----:R-:W-:Y:S01]  /*21b60*/  ENDCOLLECTIVE ;  /* 0x000000000000791b */ /* 0x003fe20003800000 */
.L_x_850:
        /* <DEDUP_REMOVED lines=13> */
[----:B0-----:R-:W-:-:S07]  /*21c40*/  IMAD.MOV.U32 R2, RZ, RZ, R14 ;  /* 0x000000ffff027224 */ /* 0x001fce00078e000e */
[----:B------:R-:W-:Y:S05]  /*21c50*/  WARPSYNC.COLLECTIVE R15, `(.L_x_851) ;  /* 0x000000000f087348 */ /* 0x000fea0003c00000 */
[----:B------:R0:W1:Y:S02]  /*21c60*/  SHFL.IDX P6, R14, R13, R12, R11 ;  /* 0x0000000c0d0e7389 */ /* 0x00006400000c000b */
[----:B01----:R-:W-:Y:S01]  /*21c70*/  ENDCOLLECTIVE ;  /* 0x000000000000791b */ /* 0x003fe20003800000 */
.L_x_851:
[----:B------:R-:W-:Y:S01]  /*21c80*/  @P1 IMAD R8, R5, 0x2, R22 ;  /* 0x0000000205081824 */ /* 0x000fe200078e0216 */
[----:B------:R-:W-:Y:S01]  /*21c90*/  MOV R13, R0 ;  /* 0x00000000000d7202 */ /* 0x000fe20000000f00 */
[----:B------:R-:W-:Y:S02]  /*21ca0*/  IMAD.MOV.U32 R12, RZ, RZ, 0x2 ;  /* 0x00000002ff0c7424 */ /* 0x000fe400078e00ff */
[----:B------:R-:W-:-:S07]  /*21cb0*/  IMAD.MOV.U32 R3, RZ, RZ, R14 ;  /* 0x000000ffff037224 */ /* 0x000fce00078e000e */
[----:B------:R-:W-:Y:S05]  /*21cc0*/  WARPSYNC.COLLECTIVE R15, `(.L_x_852) ;  /* 0x000000000f087348 */ /* 0x000fea0003c00000 */
[----:B------:R0:W1:Y:S02]  /*21cd0*/  SHFL.IDX P6, R14, R13, R12, R11 ;  /* 0x0000000c0d0e7389 */ /* 0x00006400000c000b */
[----:B01----:R-:W-:Y:S01]  /*21ce0*/  ENDCOLLECTIVE ;  /* 0x000000000000791b */ /* 0x003fe20003800000 */
.L_x_852:
        /* <DEDUP_REMOVED lines=17> */
.L_x_853:
[----:B------:R-:W-:Y:S02]  /*21e00*/  @P1 IMAD R8, R5, 0x2, R22 ;  /* 0x0000000205081824 */ /* 0x000fe400078e0216 */
[----:B------:R-:W-:Y:S02]  /*21e10*/  IMAD.MOV.U32 R13, RZ, RZ, R0 ;  /* 0x000000ffff0d7224 */ /* 0x000fe400078e0000 */
[----:B------:R-:W-:Y:S02]  /*21e20*/  IMAD.MOV.U32 R12, RZ, RZ, 0x3 ;  /* 0x00000003ff0c7424 */ /* 0x000fe400078e00ff */
[----:B------:R-:W-:-:S07]  /*21e30*/  IMAD.MOV.U32 R3, RZ, RZ, R14 ;  /* 0x000000ffff037224 */ /* 0x000fce00078e000e */
[----:B------:R-:W-:Y:S05]  /*21e40*/  WARPSYNC.COLLECTIVE R15, `(.L_x_854) ;  /* 0x000000000f087348 */ /* 0x000fea0003c00000 */
[----:B------:R0:W1:Y:S02]  /*21e50*/  SHFL.IDX P6, R14, R13, R12, R11 ;  /* 0x0000000c0d0e7389 */ /* 0x00006400000c000b */
[----:B01----:R-:W-:Y:S01]  /*21e60*/  ENDCOLLECTIVE ;  /* 0x000000000000791b */ /* 0x003fe20003800000 */
.L_x_854:
        /* <DEDUP_REMOVED lines=17> */
.L_x_855:
[----:B------:R-:W-:Y:S02]  /*21f80*/  @P1 IMAD R8, R5, 0x2, R22 ;  /* 0x0000000205081824 */ /* 0x000fe400078e0216 */
[----:B------:R-:W-:Y:S02]  /*21f90*/  IMAD.MOV.U32 R13, RZ, RZ, R0 ;  /* 0x000000ffff0d7224 */ /* 0x000fe400078e0000 */
[----:B------:R-:W-:Y:S02]  /*21fa0*/  IMAD.MOV.U32 R12, RZ, RZ, 0x4 ;  /* 0x00000004ff0c7424 */ /* 0x000fe400078e00ff */
[----:B------:R-:W-:-:S07]  /*21fb0*/  IMAD.MOV.U32 R3, RZ, RZ, R14 ;  /* 0x000000ffff037224 */ /* 0x000fce00078e000e */
[----:B------:R-:W-:Y:S05]  /*21fc0*/  WARPSYNC.COLLECTIVE R15, `(.L_x_856) ;  /* 0x000000000f087348 */ /* 0x000fea0003c00000 */
[----:B------:R0:W1:Y:S02]  /*21fd0*/  SHFL.IDX P6, R14, R13, R12, R11 ;  /* 0x0000000c0d0e7389 */ /* 0x00006400000c000b */
[----:B01----:R-:W-:Y:S01]  /*21fe0*/  ENDCOLLECTIVE ;  /* 0x000000000000791b */ /* 0x003fe20003800000 */
.L_x_856:
[----:B------:R-:W-:-:S05]  /*21ff0*/  @P1 LEA R3, P0, R9, R3, 0x1 ;  /* 0x0000000309031211 */ /* 0x000fca00078008ff */
[----:B------:R-:W-:-:S05]  /*22000*/  @P1 IMAD.X R2, RZ, RZ, R2, P0 ;  /* 0x000000ffff021224 */ /* 0x000fca00000e0602 */
[----:B------:R-:W-:Y:S02]  /*22010*/  @P1 LOP3.LUT R3, R3, R2, RZ, 0x3c, !PT ;  /* 0x0000000203031212 */ /* 0x000fe400078e3cff */
[----:B------:R-:W-:Y:S02]  /*22020*/  MOV R13, R4 ;  /* 0x00000004000d7202 */ /* 0x000fe40000000f00 */
        /* <DEDUP_REMOVED lines=13> */
.L_x_857:
[----:B------:R-:W-:Y:S02]  /*22100*/  @P1 IMAD R8, R5, 0x2, R22 ;  /* 0x0000000205081824 */ /* 0x000fe400078e0216 */
[----:B------:R-:W-:Y:S02]  /*22110*/  IMAD.MOV.U32 R13, RZ, RZ, R0 ;  /* 0x000000ffff0d7224 */ /* 0x000fe400078e0000 */
[----:B------:R-:W-:Y:S02]  /*22120*/  IMAD.MOV.U32 R12, RZ, RZ, 0x5 ;  /* 0x00000005ff0c7424 */ /* 0x000fe400078e00ff */
[----:B------:R-:W-:-:S07]  /*22130*/  IMAD.MOV.U32 R3, RZ, RZ, R14 ;  /* 0x000000ffff037224 */ /* 0x000fce00078e000e */
[----:B------:R-:W-:Y:S05]  /*22140*/  WARPSYNC.COLLECTIVE R15, `(.L_x_858) ;  /* 0x000000000f087348 */ /* 0x000fea0003c00000 */
[----:B------:R0:W1:Y:S02]  /*22150*/  SHFL.IDX P6, R14, R13, R12, R11 ;  /* 0x0000000c0d0e7389 */ /* 0x00006400000c000b */
[----:B01----:R-:W-:Y:S01]  /*22160*/  ENDCOLLECTIVE ;  /* 0x000000000000791b */ /* 0x003fe20003800000 */
.L_x_858:
[----:B------:R-:W-:-:S05]  /*22170*/  @P1 LEA R3, P0, R9, R3, 0x1 ;  /* 0x0000000309031211 */ /* 0x000fca00078008ff */
[----:B------:R-:W-:-:S05]  /*22180*/  @P1 IMAD.X R2, RZ, RZ, R2, P0 ;  /* 0x000000ffff021224 */ /* 0x000fca00000e0602 */
[----:B------:R-:W-:Y:S01]  /*22190*/  @P1 LOP3.LUT R3, R3, R2, RZ, 0x3c, !PT ;  /* 0x0000000203031212 */ /* 0x000fe200078e3cff */
[----:B------:R-:W-:-:S03]  /*221a0*/  IMAD.MOV.U32 R13, RZ, RZ, R4 ;  /* 0x000000ffff0d7224 */ /* 0x000fc600078e0004 */
[----:B------:R-:W-:-:S04]  /*221b0*/  @P1 LOP3.LUT R2, R3, R2, RZ, 0x3c, !PT ;  /* 0x0000000203021212 */ /* 0x000fc800078e3cff */
[----:B------:R-:W-:Y:S01]  /*221c0*/  @P1 LOP3.LUT R3, R3, R2, RZ, 0x3c, !PT ;  /* 0x0000000203031212 */ /* 0x000fe200078e3cff */
[----:B------:R-:W-:-:S07]  /*221d0*/  IMAD.MOV.U32 R0, RZ, RZ, R14 ;  /* 0x000000ffff007224 */ /* 0x000fce00078e000e */
[----:B------:R-:W-:Y:S05]  /*221e0*/  WARPSYNC.COLLECTIVE R15, `(.L_x_859) ;  /* 0x000000000f087348 */ /* 0x000fea0003c00000 */
[----:B------:R0:W1:Y:S02]  /*221f0*/  SHFL.IDX P6, R14, R13, R12, R11 ;  /* 0x0000000c0d0e7389 */ /* 0x00006400000c000b */
[----:B01----:R-:W-:Y:S01]  /*22200*/  ENDCOLLECTIVE ;  /* 0x000000000000791b */ /* 0x003fe20003800000 */
.L_x_859:
[----:B------:R-:W-:Y:S01]  /*22210*/  @!PT LDS RZ, [RZ] ;  /* 0x00000000fffff984 */ /* 0x000fe20000000800 */
[----:B------:R-:W-:Y:S01]  /*22220*/  @!PT LDS RZ, [RZ] ;  /* 0x00000000fffff984 */ /* 0x000fe20000000800 */
[----:B------:R-:W-:Y:S01]  /*22230*/  @!PT LDS RZ, [RZ] ;  /* 0x00000000fffff984 */ /* 0x000fe20000000800 */
[----:B------:R-:W-:Y:S04]  /*22240*/  @P1 LDGSTS.E.BYPASS.LTC128B.128 [R8+0x1a400], desc[UR56][R2.64], !P4 ;  /* 0x1a40000002081fae */ /* 0x000fe8000e101d78 */
[----:B------:R-:W-:Y:S04]  /*22250*/  @P1 LDGSTS.E.BYPASS.LTC128B.128 [R8+0x1d400], desc[UR56][R2.64+0x80], !P3 ;  /* 0x1d40008002081fae */ /* 0x000fe8000d901d78 */
[----:B------:R0:W-:Y:S02]  /*22260*/  @P1 LDGSTS.E.BYPASS.LTC128B.128 [R8+0x20400], desc[UR56][R2.64+0x100], !P2 ;  /* 0x2040010002081fae */ /* 0x0001e4000d101d78 */
[----:B0-----:R-:W-:Y:S01]  /*22270*/  IMAD.MOV.U32 R2, RZ, RZ, R14 ;  /* 0x000000ffff027224 */ /* 0x001fe200078e000e */
[----:B------:R-:W-:Y:S06]  /*22280*/  BRA `(.L_x_860) ;  /* 0xffffffac00fc7947 */ /* 0x000fec000383ffff */
.L_x_739:
[----:B------:R-:W-:Y:S02]  /*22290*/  IMAD.MOV.U32 R13, RZ, RZ, R5 ;  /* 0x000000ffff0d7224 */ /* 0x000fe400078e0005 */
[----:B------:R-:W-:Y:S02]  /*222a0*/  IMAD.MOV.U32 R12, RZ, RZ, RZ ;  /* 0x000000ffff0c7224 */ /* 0x000fe400078e00ff */
[----:B------:R-:W-:Y:S02]  /*222b0*/  IMAD.MOV.U32 R11, RZ, RZ, 0x181f ;  /* 0x0000181fff0b7424 */ /* 0x000fe400078e00ff */
[----:B------:R-:W-:Y:S02]  /*222c0*/  IMAD.MOV.U32 R15, RZ, RZ, -0x1 ;  /* 0xffffffffff0f7424 */ /* 0x000fe400078e00ff */
[----:B-----5:R-:W-:Y:S02]  /*222d0*/  IMAD R6, R17, R8, RZ ;  /* 0x0000000811067224 */ /* 0x020fe400078e02ff */
[----:B------:R-:W-:-:S07]  /*222e0*/  IMAD.IADD R4, R10, 0x1, R4 ;  /* 0x000000010a047824 */ /* 0x000fce00078e0204 */
[----:B------:R-:W-:Y:S05]  /*222f0*/  WARPSYNC.COLLECTIVE R15, `(.L_x_861) ;  /* 0x000000000f087348 */ /* 0x000fea0003c00000 */
[----:B------:R0:W1:Y:S02]  /*22300*/  SHFL.IDX P6, R14, R13, R12, R11 ;  /* 0x0000000c0d0e7389 */ /* 0x00006400000c000b */
[----:B01----:R-:W-:Y:S01]  /*22310*/  ENDCOLLECTIVE ;  /* 0x000000000000791b */ /* 0x003fe20003800000 */
.L_x_861:
[----:B------:R-:W-:Y:S01]  /*22320*/  ISETP.GE.AND P1, PT, R4, R6, PT ;  /* 0x000000060400720c */ /* 0x000fe20003f26270 */
[----:B------:R-:W-:Y:S02]  /*22330*/  IMAD.MOV.U32 R13, RZ, RZ, R0 ;  /* 0x000000ffff0d7224 */ /* 0x000fe400078e0000 */
[----:B------:R-:W-:-:S10]  /*22340*/  IMAD.MOV.U32 R2, RZ, RZ, R14 ;  /* 0x000000ffff027224 */ /* 0x000fd400078e000e */
[----:B------:R-:W-:Y:S05]  /*22350*/  WARPSYNC.COLLECTIVE R15, `(.L_x_862) ;  /* 0x000000000f087348 */ /* 0x000fea0003c00000 */
[----:B------:R0:W1:Y:S02]  /*22360*/  SHFL.IDX P6, R14, R13, R12, R11 ;  /* 0x0000000c0d0e7389 */ /* 0x00006400000c000b */
[----:B01----:R-:W-:Y:S01]  /*22370*/  ENDCOLLECTIVE ;  /* 0x000000000000791b */ /* 0x003fe20003800000 */
.L_x_862:
[----:B------:R-:W-:Y:S02]  /*22380*/  IMAD.MOV.U32 R13, RZ, RZ, R5 ;  /* 0x000000ffff0d7224 */ /* 0x000fe400078e0005 */
[----:B------:R-:W-:Y:S02]  /*22390*/  IMAD.MOV.U32 R12, RZ, RZ, 0x1 ;  /* 0x00000001ff0c7424 */ /* 0x000fe400078e00ff */
[----:B------:R-:W-:-:S07]  /*223a0*/  IMAD.MOV.U32 R3, RZ, RZ, R14 ;  /* 0x000000ffff037224 */ /* 0x000fce00078e000e */
[----:B------:R-:W-:Y:S05]  /*223b0*/  WARPSYNC.COLLECTIVE R15, `(.L_x_863) ;  /* 0x000000000f087348 */ /* 0x000fea0003c00000 */
[----:B------:R0:W1:Y:S02]  /*223c0*/  SHFL.IDX P6, R14, R13, R12, R11 ;  /* 0x0000000c0d0e7389 */ /* 0x00006400000c000b */
[----:B01----:R-:W-:Y:S01]  /*223d0*/  ENDCOLLECTIVE ;  /* 0x000000000000791b */ /* 0x003fe20003800000 */
.L_x_863:
[----:B------:R-:W-:-:S04]  /*223e0*/  @!P1 LEA R7, P4, R9, R3, 0x1 ;  /* 0x0000000309079211 */ /* 0x000fc800078808ff */
[----:B------:R-:W-:Y:S01]  /*223f0*/  @!P1 IADD3.X R3, RZ, R2, RZ, P4, !PT ;  /* 0x00000002ff039210 */ /* 0x000fe200027fe4ff */
[----:B------:R-:W-:Y:S02]  /*22400*/  @!P1 IMAD.MOV.U32 R2, RZ, RZ, R7 ;  /* 0x000000ffff029224 */ /* 0x000fe400078e0007 */
[----:B------:R-:W-:-:S03]  /*22410*/  VIADD R7, R4, 0x10 ;  /* 0x0000001004077836 */ /* 0x000fc60000000000 */
[----:B------:R-:W-:Y:S01]  /*22420*/  @!PT LDS RZ, [RZ] ;  /* 0x00000000fffff984 */ /* 0x000fe20000000800 */
[----:B------:R-:W-:Y:S01]  /*22430*/  @!PT LDS RZ, [RZ] ;  /* 0x00000000fffff984 */ /* 0x000fe20000000800 */
[----:B------:R-:W-:Y:S01]  /*22440*/  @!PT LDS RZ, [RZ] ;  /* 0x00000000fffff984 */ /* 0x000fe20000000800 */
[----:B------:R-:W-:Y:S01]  /*22450*/  @!P1 LDGSTS.E.BYPASS.LTC128B.128 [R35+0xc400], desc[UR56][R2.64], !P3 ;  /* 0x0c40000002239fae */ /* 0x000fe2000d901d78 */
[----:B------:R-:W-:-:S03]  /*22460*/  IMAD.MOV.U32 R13, RZ, RZ, R0 ;  /* 0x000000ffff0d7224 */ /* 0x000fc600078e0000 */
[----:B------:R-:W-:Y:S04]  /*22470*/  @!P1 LDGSTS.E.BYPASS.LTC128B.128 [R35+0x10400], desc[UR56][R2.64+0x80], !P2 ;  /* 0x1040008002239fae */ /* 0x000fe8000d101d78 */
[----:B------:R0:W-:Y:S01]  /*22480*/  @!P1 LDGSTS.E.BYPASS.LTC128B.128 [R35+0x14400], desc[UR56][R2.64+0x100], !P0 ;  /* 0x1440010002239fae */ /* 0x0001e2000c101d78 */
[----:B------:R-:W-:Y:S01]  /*22490*/  ISETP.GE.AND P1, PT, R7, R6, PT ;  /* 0x000000060700720c */ /* 0x000fe20003f26270 */
[----:B0-----:R-:W-:-:S12]  /*224a0*/  IMAD.MOV.U32 R2, RZ, RZ, R14 ;  /* 0x000000ffff027224 */ /* 0x001fd800078e000e */
[----:B------:R-:W-:Y:S05]  /*224b0*/  WARPSYNC.COLLECTIVE R15, `(.L_x_864) ;  /* 0x000000000f087348 */ /* 0x000fea0003c00000 */
[----:B------:R0:W1:Y:S02]  /*224c0*/  SHFL.IDX P6, R14, R13, R12, R11 ;  /* 0x0000000c0d0e7389 */ /* 0x00006400000c000b */
[----:B01----:R-:W-:Y:S01]  /*224d0*/  ENDCOLLECTIVE ;  /* 0x000000000000791b */ /* 0x003fe20003800000 */
.L_x_864:
[----:B------:R-:W-:Y:S02]  /*224e0*/  IMAD.MOV.U32 R13, RZ, RZ, R5 ;  /* 0x000000ffff0d7224 */ /* 0x000fe400078e0005 */
[----:B------:R-:W-:Y:S02]  /*224f0*/  IMAD.MOV.U32 R12, RZ, RZ, 0x2 ;  /* 0x00000002ff0c7424 */ /* 0x000fe400078e00ff */
[----:B------:R-:W-:-:S07]  /*22500*/  IMAD.MOV.U32 R3, RZ, RZ, R14 ;  /* 0x000000ffff037224 */ /* 0x000fce00078e000e */
[----:B------:R-:W-:Y:S05]  /*22510*/  WARPSYNC.COLLECTIVE R15, `(.L_x_865) ;  /* 0x000000000f087348 */ /* 0x000fea0003c00000 */
[----:B------:R0:W1:Y:S02]  /*22520*/  SHFL.IDX P6, R14, R13, R12, R11 ;  /* 0x0000000c0d0e7389 */ /* 0x00006400000c000b */
[----:B01----:R-:W-:Y:S01]  /*22530*/  ENDCOLLECTIVE ;  /* 0x000000000000791b */ /* 0x003fe20003800000 */
.L_x_865:
[----:B------:R-:W-:-:S05]  /*22540*/  @!P1 LEA R7, P4, R9, R3, 0x1 ;  /* 0x0000000309079211 */ /* 0x000fca00078808ff */
[----:B------:R-:W-:Y:S02]  /*22550*/  @!P1 IMAD.X R8, RZ, RZ, R2, P4 ;  /* 0x000000ffff089224 */ /* 0x000fe400020e0602 */
[----:B------:R-:W-:Y:S02]  /*22560*/  @!P1 IMAD.MOV.U32 R2, RZ, RZ, R7 ;  /* 0x000000ffff029224 */ /* 0x000fe400078e0007 */
[----:B------:R-:W-:Y:S02]  /*22570*/  @!P1 IMAD.MOV.U32 R3, RZ, RZ, R8 ;  /* 0x000000ffff039224 */ /* 0x000fe400078e0008 */
[----:B------:R-:W-:Y:S02]  /*22580*/  IMAD.MOV.U32 R13, RZ, RZ, R0 ;  /* 0x000000ffff0d7224 */ /* 0x000fe400078e0000 */
[----:B------:R-:W-:Y:S01]  /*22590*/  VIADD R7, R4, 0x20 ;  /* 0x0000002004077836 */ /* 0x000fe20000000000 */
[----:B------:R-:W-:Y:S01]  /*225a0*/  @!PT LDS RZ, [RZ] ;  /* 0x00000000fffff984 */ /* 0x000fe20000000800 */
[----:B------:R-:W-:Y:S01]  /*225b0*/  @!PT LDS RZ, [RZ] ;  /* 0x00000000fffff984 */ /* 0x000fe20000000800 */
[----:B------:R-:W-:Y:S01]  /*225c0*/  @!PT LDS RZ, [RZ] ;  /* 0x00000000fffff984 */ /* 0x000fe20000000800 */
[----:B------:R-:W-:Y:S04]  /*225d0*/  @!P1 LDGSTS.E.BYPASS.LTC128B.128 [R35+0xcc00], desc[UR56][R2.64], !P3 ;  /* 0x0cc0000002239fae */ /* 0x000fe8000d901d78 */
[----:B------:R-:W-:Y:S04]  /*225e0*/  @!P1 LDGSTS.E.BYPASS.LTC128B.128 [R35+0x10c00], desc[UR56][R2.64+0x80], !P2 ;  /* 0x10c0008002239fae */ /* 0x000fe8000d101d78 */
[----:B------:R0:W-:Y:S01]  /*225f0*/  @!P1 LDGSTS.E.BYPASS.LTC128B.128 [R35+0x14c00], desc[UR56][R2.64+0x100], !P0 ;  /* 0x14c0010002239fae */ /* 0x0001e2000c101d78 */
[----:B------:R-:W-:Y:S01]  /*22600*/  ISETP.GE.AND P1, PT, R7, R6, PT ;  /* 0x000000060700720c */ /* 0x000fe20003f26270 */
[----:B0-----:R-:W-:-:S12]  /*22610*/  IMAD.MOV.U32 R2, RZ, RZ, R14 ;  /* 0x000000ffff027224 */ /* 0x001fd800078e000e */
[----:B------:R-:W-:Y:S05]  /*22620*/  WARPSYNC.COLLECTIVE R15, `(.L_x_866) ;  /* 0x000000000f087348 */ /* 0x000fea0003c00000 */
[----:B------:R0:W1:Y:S02]  /*22630*/  SHFL.IDX P6, R14, R13, R12, R11 ;  /* 0x0000000c0d0e7389 */ /* 0x00006400000c000b */
[----:B01----:R-:W-:Y:S01]  /*22640*/  ENDCOLLECTIVE ;  /* 0x000000000000791b */ /* 0x003fe20003800000 */
.L_x_866:
[----:B------:R-:W-:Y:S02]  /*22650*/  IMAD.MOV.U32 R13, RZ, RZ, R5 ;  /* 0x000000ffff0d7224 */ /* 0x000fe400078e0005 */
[----:B------:R-:W-:Y:S02]  /*22660*/  IMAD.MOV.U32 R12, RZ, RZ, 0x3 ;  /* 0x00000003ff0c7424 */ /* 0x000fe400078e00ff */
[----:B------:R-:W-:-:S07]  /*22670*/  IMAD.MOV.U32 R3, RZ, RZ, R14 ;  /* 0x000000ffff037224 */ /* 0x000fce00078e000e */
[----:B------:R-:W-:Y:S05]  /*22680*/  WARPSYNC.COLLECTIVE R15, `(.L_x_867) ;  /* 0x000000000f087348 */ /* 0x000fea0003c00000 */
[----:B------:R0:W1:Y:S02]  /*22690*/  SHFL.IDX P6, R14, R13, R12, R11 ;  /* 0x0000000c0d0e7389 */ /* 0x00006400000c000b */
[----:B01----:R-:W-:Y:S01]  /*226a0*/  ENDCOLLECTIVE ;  /* 0x000000000000791b */ /* 0x003fe20003800000 */
.L_x_867:
[----:B------:R-:W-:-:S04]  /*226b0*/  @!P1 LEA R7, P4, R9, R3, 0x1 ;  /* 0x0000000309079211 */ /* 0x000fc800078808ff */
[----:B------:R-:W-:Y:S01]  /*226c0*/  @!P1 IADD3.X R8, RZ, R2, RZ, P4, !PT ;  /* 0x00000002ff089210 */ /* 0x000fe200027fe4ff */
[----:B------:R-:W-:Y:S02]  /*226d0*/  @!P1 IMAD.MOV.U32 R2, RZ, RZ, R7 ;  /* 0x000000ffff029224 */ /* 0x000fe400078e0007 */
[----:B------:R-:W-:Y:S02]  /*226e0*/  VIADD R7, R4, 0x30 ;  /* 0x0000003004077836 */ /* 0x000fe40000000000 */
[----:B------:R-:W-:Y:S02]  /*226f0*/  @!P1 IMAD.MOV.U32 R3, RZ, RZ, R8 ;  /* 0x000000ffff039224 */ /* 0x000fe400078e0008 */
[----:B------:R-:W-:-:S03]  /*22700*/  IMAD.MOV.U32 R13, RZ, RZ, R0 ;  /* 0x000000ffff0d7224 */ /* 0x000fc600078e0000 */
        /* <DEDUP_REMOVED lines=11> */
.L_x_868:
[----:B------:R-:W-:Y:S02]  /*227c0*/  IMAD.MOV.U32 R13, RZ, RZ, R5 ;  /* 0x000000ffff0d7224 */ /* 0x000fe400078e0005 */
[----:B------:R-:W-:Y:S02]  /*227d0*/  IMAD.MOV.U32 R12, RZ, RZ, 0x4 ;  /* 0x00000004ff0c7424 */ /* 0x000fe400078e00ff */
[----:B------:R-:W-:-:S07]  /*227e0*/  IMAD.MOV.U32 R3, RZ, RZ, R14 ;  /* 0x000000ffff037224 */ /* 0x000fce00078e000e */
[----:B------:R-:W-:Y:S05]  /*227f0*/  WARPSYNC.COLLECTIVE R15, `(.L_x_869) ;  /* 0x000000000f087348 */ /* 0x000fea0003c00000 */
[----:B------:R0:W1:Y:S02]  /*22800*/  SHFL.IDX P6, R14, R13, R12, R11 ;  /* 0x0000000c0d0e7389 */ /* 0x00006400000c000b */
[----:B01----:R-:W-:Y:S01]  /*22810*/  ENDCOLLECTIVE ;  /* 0x000000000000791b */ /* 0x003fe20003800000 */
.L_x_869:
        /* <DEDUP_REMOVED lines=17> */
.L_x_870:
[----:B------:R-:W-:Y:S02]  /*22930*/  IMAD.MOV.U32 R13, RZ, RZ, R5 ;  /* 0x000000ffff0d7224 */ /* 0x000fe400078e0005 */
[----:B------:R-:W-:Y:S01]  /*22940*/  IMAD.MOV.U32 R12, RZ, RZ, 0x5 ;  /* 0x00000005ff0c7424 */ /* 0x000fe200078e00ff */
[----:B------:R-:W-:-:S07]  /*22950*/  MOV R3, R14 ;  /* 0x0000000e00037202 */ /* 0x000fce0000000f00 */
[----:B------:R-:W-:Y:S05]  /*22960*/  WARPSYNC.COLLECTIVE R15, `(.L_x_871) ;  /* 0x000000000f087348 */ /* 0x000fea0003c00000 */
[----:B------:R0:W1:Y:S02]  /*22970*/  SHFL.IDX P6, R14, R13, R12, R11 ;  /* 0x0000000c0d0e7389 */ /* 0x00006400000c000b */
[----:B01----:R-:W-:Y:S01]  /*22980*/  ENDCOLLECTIVE ;  /* 0x000000000000791b */ /* 0x003fe20003800000 */
.L_x_871:
[----:B------:R-:W-:-:S05]  /*22990*/  @!P1 LEA R7, P4, R9, R3, 0x1 ;  /* 0x0000000309079211 */ /* 0x000fca00078808ff */
[----:B------:R-:W-:Y:S02]  /*229a0*/  @!P1 IMAD.X R8, RZ, RZ, R2, P4 ;  /* 0x000000ffff089224 */ /* 0x000fe400020e0602 */
[----:B------:R-:W-:Y:S02]  /*229b0*/  @!P1 IMAD.MOV.U32 R2, RZ, RZ, R7 ;  /* 0x000000ffff029224 */ /* 0x000fe400078e0007 */
[----:B------:R-:W-:Y:S02]  /*229c0*/  @!P1 IMAD.MOV.U32 R3, RZ, RZ, R8 ;  /* 0x000000ffff039224 */ /* 0x000fe400078e0008 */
[----:B------:R-:W-:Y:S02]  /*229d0*/  VIADD R7, R4, 0x50 ;  /* 0x0000005004077836 */ /* 0x000fe40000000000 */
[----:B------:R-:W-:Y:S01]  /*229e0*/  IMAD.MOV.U32 R13, RZ, RZ, R0 ;  /* 0x000000ffff0d7224 */ /* 0x000fe200078e0000 */
        /* <DEDUP_REMOVED lines=11> */
.L_x_872:
[----:B------:R-:W-:Y:S02]  /*22aa0*/  IMAD.MOV.U32 R13, RZ, RZ, R5 ;  /* 0x000000ffff0d7224 */ /* 0x000fe400078e0005 */
[----:B------:R-:W-:Y:S02]  /*22ab0*/  IMAD.MOV.U32 R12, RZ, RZ, 0x6 ;  /* 0x00000006ff0c7424 */ /* 0x000fe400078e00ff */
[----:B------:R-:W-:-:S07]  /*22ac0*/  IMAD.MOV.U32 R3, RZ, RZ, R14 ;  /* 0x000000ffff037224 */ /* 0x000fce00078e000e */
[----:B------:R-:W-:Y:S05]  /*22ad0*/  WARPSYNC.COLLECTIVE R15, `(.L_x_873) ;  /* 0x000000000f087348 */ /* 0x000fea0003c00000 */
[----:B------:R0:W1:Y:S02]  /*22ae0*/  SHFL.IDX P6, R14, R13, R12, R11 ;  /* 0x0000000c0d0e7389 */ /* 0x00006400000c000b */
[----:B01----:R-:W-:Y:S01]  /*22af0*/  ENDCOLLECTIVE ;  /* 0x000000000000791b */ /* 0x003fe20003800000 */
.L_x_873:
[----:B------:R-:W-:-:S05]  /*22b00*/  @!P1 LEA R7, P4, R9, R3, 0x1 ;  /* 0x0000000309079211 */ /* 0x000fca00078808ff */
[----:B------:R-:W-:Y:S02]  /*22b10*/  @!P1 IMAD.X R8, RZ, RZ, R2, P4 ;  /* 0x000000ffff089224 */ /* 0x000fe400020e0602 */
[----:B------:R-:W-:Y:S02]  /*22b20*/  @!P1 IMAD.MOV.U32 R2, RZ, RZ, R7 ;  /* 0x000000ffff029224 */ /* 0x000fe400078e0007 */
[----:B------:R-:W-:Y:S01]  /*22b30*/  @!P1 IMAD.MOV.U32 R3, RZ, RZ, R8 ;  /* 0x000000ffff039224 */ /* 0x000fe200078e0008 */
[----:B------:R-:W-:Y:S01]  /*22b40*/  MOV R13, R0 ;  /* 0x00000000000d7202 */ /* 0x000fe20000000f00 */
[----:B------:R-:W-:-:S03]  /*22b50*/  VIADD R7, R4, 0x60 ;  /* 0x0000006004077836 */ /* 0x000fc60000000000 */
        /* <DEDUP_REMOVED lines=11> */
.L_x_874:
[----:B------:R-:W-:Y:S02]  /*22c10*/  IMAD.MOV.U32 R13, RZ, RZ, R5 ;  /* 0x000000ffff0d7224 */ /* 0x000fe400078e0005 */
[----:B------:R-:W-:Y:S02]  /*22c20*/  IMAD.MOV.U32 R12, RZ, RZ, 0x7 ;  /* 0x00000007ff0c7424 */ /* 0x000fe400078e00ff */
[----:B------:R-:W-:-:S07]  /*22c30*/  IMAD.MOV.U32 R3, RZ, RZ, R14 ;  /* 0x000000ffff037224 */ /* 0x000fce00078e000e */
[----:B------:R-:W-:Y:S05]  /*22c40*/  WARPSYNC.COLLECTIVE R15, `(.L_x_875) ;  /* 0x000000000f087348 */ /* 0x000fea0003c00000 */
[----:B------:R0:W1:Y:S02]  /*22c50*/  SHFL.IDX P6, R14, R13, R12, R11 ;  /* 0x0000000c0d0e7389 */ /* 0x00006400000c000b */
[----:B01----:R-:W-:Y:S01]  /*22c60*/  ENDCOLLECTIVE ;  /* 0x000000000000791b */ /* 0x003fe20003800000 */
.L_x_875:
[----:B------:R-:W-:-:S05]  /*22c70*/  @!P1 LEA R7, P4, R9, R3, 0x1 ;  /* 0x0000000309079211 */ /* 0x000fca00078808ff */
[----:B------:R-:W-:Y:S02]  /*22c80*/  @!P1 IMAD.X R8, RZ, RZ, R2, P4 ;  /* 0x000000ffff089224 */ /* 0x000fe400020e0602 */
[----:B------:R-:W-:Y:S02]  /*22c90*/  @!P1 IMAD.MOV.U32 R2, RZ, RZ, R7 ;  /* 0x000000ffff029224 */ /* 0x000fe400078e0007 */
[----:B------:R-:W-:Y:S02]  /*22ca0*/  @!P1 IMAD.MOV.U32 R3, RZ, RZ, R8 ;  /* 0x000000ffff039224 */ /* 0x000fe400078e0008 */
[----:B------:R-:W-:-:S03]  /*22cb0*/  IMAD.MOV.U32 R13, RZ, RZ, R0 ;  /* 0x000000ffff0d7224 */ /* 0x000fc600078e0000 */
[----:B------:R-:W-:Y:S01]  /*22cc0*/  @!PT LDS RZ, [RZ] ;  /* 0x00000000fffff984 */ /* 0x000fe20000000800 */
[----:B------:R-:W-:Y:S01]  /*22cd0*/  @!PT LDS RZ, [RZ] ;  /* 0x00000000fffff984 */ /* 0x000fe20000000800 */
[----:B------:R-:W-:Y:S01]  /*22ce0*/  @!PT LDS RZ, [RZ] ;  /* 0x00000000fffff984 */ /* 0x000fe20000000800 */
[----:B------:R0:W-:Y:S04]  /*22cf0*/  @!P1 LDGSTS.E.BYPASS.LTC128B.128 [R35+0xf400], desc[UR56][R2.64], !P3 ;  /* 0x0f40000002239fae */ /* 0x0001e8000d901d78 */
[----:B------:R0:W-:Y:S01]  /*22d00*/  @!P1 LDGSTS.E.BYPASS.LTC128B.128 [R35+0x13400], desc[UR56][R2.64+0x80], !P2 ;  /* 0x1340008002239fae */ /* 0x0001e2000d101d78 */
[----:B------:R-:W-:-:S03]  /*22d10*/  IMAD.MOV.U32 R5, RZ, RZ, R14 ;  /* 0x000000ffff057224 */ /* 0x000fc600078e000e */
[----:B------:R0:W-:Y:S04]  /*22d20*/  @!P1 LDGSTS.E.BYPASS.LTC128B.128 [R35+0x17400], desc[UR56][R2.64+0x100], !P0 ;  /* 0x1740010002239fae */ /* 0x0001e8000c101d78 */
[----:B0-----:R-:W-:Y:S05]  /*22d30*/  WARPSYNC.COLLECTIVE R15, `(.L_x_876) ;  /* 0x000000000f087348 */ /* 0x001fea0003c00000 */
[----:B------:R1:W2:Y:S02]  /*22d40*/  SHFL.IDX P6, R14, R13, R12, R11 ;  /* 0x0000000c0d0e7389 */ /* 0x0002a400000c000b */
[----:B012---:R-:W-:Y:S01]  /*22d50*/  ENDCOLLECTIVE ;  /* 0x000000000000791b */ /* 0x007fe20003800000 */
.L_x_876:
[----:B------:R-:W-:Y:S05]  /*22d60*/  BRA `(.L_x_877) ;  /* 0xffffffb000687947 */ /* 0x000fea000383ffff */
.L_x_744:
[----:B0-----:R0:W1:Y:S02]  /*22d70*/  SYNCS.PHASECHK.TRANS64.TRYWAIT P0, [R22+URZ+0x2a820], R3 ;  /* 0x02a82003160075a7 */ /* 0x001064000800017f */
[----:B-1----:R-:W-:Y:S05]  /*22d80*/  @!P0 NANOSLEEP.SYNCS 0x989680 ;  /* 0x009896800000895d */ /* 0x002fea0003900000 */
[----:B------:R-:W1:Y:S02]  /*22d90*/  @!P0 SYNCS.PHASECHK.TRANS64 P0, [R22+URZ+0x2a820], R3 ;  /* 0x02a82003160085a7 */ /* 0x000e64000800007f */
[----:B-1----:R-:W-:Y:S05]  /*22da0*/  @!P0 BRA `(.L_x_744) ;  /* 0xfffffffc00f08947 */ /* 0x002fea000383ffff */
[----:B------:R-:W-:Y:S05]  /*22db0*/  BRA `(.L_x_878) ;  /* 0xffffffb000e07947 */ /* 0x000fea000383ffff */
.L_x_749:
[----:B0-----:R0:W1:Y:S02]  /*22dc0*/  SYNCS.PHASECHK.TRANS64.TRYWAIT P0, [R6+URZ+0x2a840], R3 ;  /* 0x02a84003060075a7 */ /* 0x001064000800017f */
[----:B-1----:R-:W-:Y:S05]  /*22dd0*/  @!P0 NANOSLEEP.SYNCS 0x989680 ;  /* 0x009896800000895d */ /* 0x002fea0003900000 */
[----:B------:R-:W1:Y:S02]  /*22de0*/  @!P0 SYNCS.PHASECHK.TRANS64 P0, [R6+URZ+0x2a840], R3 ;  /* 0x02a84003060085a7 */ /* 0x000e64000800007f */
[----:B-1----:R-:W-:Y:S05]  /*22df0*/  @!P0 BRA `(.L_x_749) ;  /* 0xfffffffc00f08947 */ /* 0x002fea000383ffff */
[----:B------:R-:W-:Y:S05]  /*22e00*/  BRA `(.L_x_879) ;  /* 0xffffffb400a47947 */ /* 0x000fea000383ffff */
.L_x_750:
        /* <DEDUP_REMOVED lines=8> */
.L_x_881:
[----:B------:R-:W-:Y:S05]  /*22e90*/  BSYNC B1 ;  /* 0x0000000000017941 */ /* 0x000fea0003800000 */
.L_x_880:
        /* <DEDUP_REMOVED lines=10> */
.L_x_882:
[----:B------:R-:W-:Y:S02]  /*22f40*/  IMAD.MOV.U32 R13, RZ, RZ, R5 ;  /* 0x000000ffff0d7224 */ /* 0x000fe400078e0005 */
[----:B------:R-:W-:Y:S01]  /*22f50*/  IMAD.MOV.U32 R12, RZ, RZ, 0x1 ;  /* 0x00000001ff0c7424 */ /* 0x000fe200078e00ff */
[----:B------:R-:W-:Y:S01]  /*22f60*/  SHF.L.U32 R34, R34, 0x3, RZ ;  /* 0x0000000322227819 */ /* 0x000fe200000006ff */
[----:B------:R-:W-:-:S03]  /*22f70*/  IMAD.MOV.U32 R2, RZ, RZ, R14 ;  /* 0x000000ffff027224 */ /* 0x000fc600078e000e */
[----:B------:R-:W-:-:S07]  /*22f80*/  LOP3.LUT R34, R34, 0x38, RZ, 0xc0, !PT ;  /* 0x0000003822227812 */ /* 0x000fce00078ec0ff */
[----:B------:R-:W-:Y:S05]  /*22f90*/  WARPSYNC.COLLECTIVE R15, `(.L_x_883) ;  /* 0x000000000f087348 */ /* 0x000fea0003c00000 */
[----:B------:R0:W1:Y:S02]  /*22fa0*/  SHFL.IDX P6, R14, R13, R12, R11 ;  /* 0x0000000c0d0e7389 */ /* 0x00006400000c000b */
[----:B01----:R-:W-:Y:S01]  /*22fb0*/  ENDCOLLECTIVE ;  /* 0x000000000000791b */ /* 0x003fe20003800000 */
.L_x_883:
[----:B------:R-:W-:-:S05]  /*22fc0*/  IMAD.SHL.U32 R0, R34, 0x2, RZ ;  /* 0x0000000222007824 */ /* 0x000fca00078e00ff */
[----:B------:R-:W-:-:S05]  /*22fd0*/  IADD3 R2, P0, R2, R0, RZ ;  /* 0x0000000002027210 */ /* 0x000fca0007f1e0ff */
[----:B------:R-:W-:Y:S02]  /*22fe0*/  IMAD.X R3, RZ, RZ, R3, P0 ;  /* 0x000000ffff037224 */ /* 0x000fe400000e0603 */
[----:B------:R-:W-:-:S03]  /*22ff0*/  IMAD.MOV.U32 R13, RZ, RZ, R9 ;  /* 0x000000ffff0d7224 */ /* 0x000fc600078e0009 */
        /* <DEDUP_REMOVED lines=10> */
.L_x_884:
[----:B------:R-:W-:Y:S02]  /*230a0*/  IMAD.MOV.U32 R13, RZ, RZ, R5 ;  /* 0x000000ffff0d7224 */ /* 0x000fe400078e0005 */
[----:B------:R-:W-:Y:S02]  /*230b0*/  IMAD.MOV.U32 R12, RZ, RZ, 0x2 ;  /* 0x00000002ff0c7424 */ /* 0x000fe400078e00ff */
[----:B------:R-:W-:-:S07]  /*230c0*/  IMAD.MOV.U32 R2, RZ, RZ, R14 ;  /* 0x000000ffff027224 */ /* 0x000fce00078e000e */
[----:B------:R-:W-:Y:S05]  /*230d0*/  WARPSYNC.COLLECTIVE R15, `(.L_x_885) ;  /* 0x000000000f087348 */ /* 0x000fea0003c00000 */
[----:B------:R0:W1:Y:S02]  /*230e0*/  SHFL.IDX P6, R14, R13, R12, R11 ;  /* 0x0000000c0d0e7389 */ /* 0x00006400000c000b */
[----:B01----:R-:W-:Y:S01]  /*230f0*/  ENDCOLLECTIVE ;  /* 0x000000000000791b */ /* 0x003fe20003800000 */
.L_x_885:
        /* <DEDUP_REMOVED lines=13> */
.L_x_886:
[----:B------:R-:W-:Y:S02]  /*231d0*/  IMAD.MOV.U32 R13, RZ, RZ, R5 ;  /* 0x000000ffff0d7224 */ /* 0x000fe400078e0005 */
[----:B------:R-:W-:Y:S02]  /*231e0*/  IMAD.MOV.U32 R12, RZ, RZ, 0x3 ;  /* 0x00000003ff0c7424 */ /* 0x000fe400078e00ff */
[----:B------:R-:W-:-:S07]  /*231f0*/  IMAD.MOV.U32 R2, RZ, RZ, R14 ;  /* 0x000000ffff027224 */ /* 0x000fce00078e000e */
[----:B------:R-:W-:Y:S05]  /*23200*/  WARPSYNC.COLLECTIVE R15, `(.L_x_887) ;  /* 0x000000000f087348 */ /* 0x000fea0003c00000 */
[----:B------:R0:W1:Y:S02]  /*23210*/  SHFL.IDX P6, R14, R13, R12, R11 ;  /* 0x0000000c0d0e7389 */ /* 0x00006400000c000b */
[----:B01----:R-:W-:Y:S01]  /*23220*/  ENDCOLLECTIVE ;  /* 0x000000000000791b */ /* 0x003fe20003800000 */
.L_x_887:
[----:B------:R-:W-:-:S04]  /*23230*/  IADD3 R2, P0, R2, R0, RZ ;  /* 0x0000000002027210 */ /* 0x000fc80007f1e0ff */
[----:B------:R-:W-:-:S05]  /*23240*/  IADD3.X R3, RZ, R34, RZ, P0, !PT ;  /* 0x00000022ff037210 */ /* 0x000fca00007fe4ff */
        /* <DEDUP_REMOVED lines=11> */
.L_x_888:
[----:B------:R-:W-:Y:S02]  /*23300*/  IMAD.MOV.U32 R13, RZ, RZ, R5 ;  /* 0x000000ffff0d7224 */ /* 0x000fe400078e0005 */
[----:B------:R-:W-:Y:S02]  /*23310*/  IMAD.MOV.U32 R12, RZ, RZ, 0x4 ;  /* 0x00000004ff0c7424 */ /* 0x000fe400078e00ff */
[----:B------:R-:W-:-:S07]  /*23320*/  IMAD.MOV.U32 R2, RZ, RZ, R14 ;  /* 0x000000ffff027224 */ /* 0x000fce00078e000e */
[----:B------:R-:W-:Y:S05]  /*23330*/  WARPSYNC.COLLECTIVE R15, `(.L_x_889) ;  /* 0x000000000f087348 */ /* 0x000fea0003c00000 */
[----:B------:R0:W1:Y:S02]  /*23340*/  SHFL.IDX P6, R14, R13, R12, R11 ;  /* 0x0000000c0d0e7389 */ /* 0x00006400000c000b */
[----:B01----:R-:W-:Y:S01]  /*23350*/  ENDCOLLECTIVE ;  /* 0x000000000000791b */ /* 0x003fe20003800000 */
.L_x_889:
        /* <DEDUP_REMOVED lines=13> */
.L_x_890:
[----:B------:R-:W-:Y:S02]  /*23430*/  IMAD.MOV.U32 R13, RZ, RZ, R5 ;  /* 0x000000ffff0d7224 */ /* 0x000fe400078e0005 */
[----:B------:R-:W-:Y:S02]  /*23440*/  IMAD.MOV.U32 R12, RZ, RZ, 0x5 ;  /* 0x00000005ff0c7424 */ /* 0x000fe400078e00ff */
[----:B------:R-:W-:-:S07]  /*23450*/  IMAD.MOV.U32 R2, RZ, RZ, R14 ;  /* 0x000000ffff027224 */ /* 0x000fce00078e000e */
[----:B------:R-:W-:Y:S05]  /*23460*/  WARPSYNC.COLLECTIVE R15, `(.L_x_891) ;  /* 0x000000000f087348 */ /* 0x000fea0003c00000 */
[----:B------:R0:W1:Y:S02]  /*23470*/  SHFL.IDX P6, R14, R13, R12, R11 ;  /* 0x0000000c0d0e7389 */ /* 0x00006400000c000b */
[----:B01----:R-:W-:Y:S01]  /*23480*/  ENDCOLLECTIVE ;  /* 0x000000000000791b */ /* 0x003fe20003800000 */
.L_x_891:
        /* <DEDUP_REMOVED lines=13> */
.L_x_892:
[----:B------:R-:W-:Y:S01]  /*23560*/  MOV R2, R14 ;  /* 0x0000000e00027202 */ /* 0x000fe20000000f00 */
[----:B------:R-:W-:Y:S06]  /*23570*/  BRA `(.L_x_893) ;  /* 0xffffffb000d87947 */ /* 0x000fec000383ffff */
.L_x_755:
[----:B0-----:R0:W2:Y:S02]  /*23580*/  SYNCS.PHASECHK.TRANS64.TRYWAIT P0, [R5+URZ+0x2a860], R2 ;  /* 0x02a86002050075a7 */ /* 0x0010a4000800017f */
[----:B--2---:R-:W-:Y:S05]  /*23590*/  @!P0 NANOSLEEP.SYNCS 0x989680 ;  /* 0x009896800000895d */ /* 0x004fea0003900000 */
[----:B------:R-:W2:Y:S02]  /*235a0*/  @!P0 SYNCS.PHASECHK.TRANS64 P0, [R5+URZ+0x2a860], R2 ;  /* 0x02a86002050085a7 */ /* 0x000ea4000800007f */
[----:B--2---:R-:W-:Y:S05]  /*235b0*/  @!P0 BRA `(.L_x_755) ;  /* 0xfffffffc00f08947 */ /* 0x004fea000383ffff */
[----:B------:R-:W-:Y:S05]  /*235c0*/  BRA `(.L_x_894) ;  /* 0xffffffb400387947 */ /* 0x000fea000383ffff */
.L_x_756:
        /* <DEDUP_REMOVED lines=8> */
.L_x_896:
[----:B------:R-:W-:Y:S05]  /*23650*/  BSYNC B1 ;  /* 0x0000000000017941 */ /* 0x000fea0003800000 */
.L_x_895:
        /* <DEDUP_REMOVED lines=9> */
.L_x_897:
[----:B------:R-:W-:Y:S02]  /*236f0*/  IMAD.MOV.U32 R13, RZ, RZ, R24 ;  /* 0x000000ffff0d7224 */ /* 0x000fe400078e0018 */
[----:B------:R-:W-:Y:S02]  /*23700*/  IMAD.MOV.U32 R12, RZ, RZ, 0x1 ;  /* 0x00000001ff0c7424 */ /* 0x000fe400078e00ff */
[----:B------:R-:W-:-:S07]  /*23710*/  IMAD.MOV.U32 R2, RZ, RZ, R14 ;  /* 0x000000ffff027224 */ /* 0x000fce00078e000e */
[----:B------:R-:W-:Y:S05]  /*23720*/  WARPSYNC.COLLECTIVE R15, `(.L_x_898) ;  /* 0x000000000f087348 */ /* 0x000fea0003c00000 */
[----:B------:R0:W1:Y:S02]  /*23730*/  SHFL.IDX P6, R14, R13, R12, R11 ;  /* 0x0000000c0d0e7389 */ /* 0x00006400000c000b */
[----:B01----:R-:W-:Y:S01]  /*23740*/  ENDCOLLECTIVE ;  /* 0x000000000000791b */ /* 0x003fe20003800000 */
.L_x_898:
        /* <DEDUP_REMOVED lines=15> */
.L_x_899:
[----:B------:R-:W-:Y:S02]  /*23840*/  IMAD.MOV.U32 R13, RZ, RZ, R24 ;  /* 0x000000ffff0d7224 */ /* 0x000fe400078e0018 */
[----:B------:R-:W-:Y:S01]  /*23850*/  IMAD.MOV.U32 R12, RZ, RZ, 0x2 ;  /* 0x00000002ff0c7424 */ /* 0x000fe200078e00ff */
[----:B------:R-:W-:-:S07]  /*23860*/  MOV R2, R14 ;  /* 0x0000000e00027202 */ /* 0x000fce0000000f00 */
[----:B------:R-:W-:Y:S05]  /*23870*/  WARPSYNC.COLLECTIVE R15, `(.L_x_900) ;  /* 0x000000000f087348 */ /* 0x000fea0003c00000 */
[----:B------:R0:W1:Y:S02]  /*23880*/  SHFL.IDX P6, R14, R13, R12, R11 ;  /* 0x0000000c0d0e7389 */ /* 0x00006400000c000b */
[----:B01----:R-:W-:Y:S01]  /*23890*/  ENDCOLLECTIVE ;  /* 0x000000000000791b */ /* 0x003fe20003800000 */
.L_x_900:
        /* <DEDUP_REMOVED lines=14> */
.L_x_901:
[----:B------:R-:W-:Y:S02]  /*23980*/  IMAD.MOV.U32 R13, RZ, RZ, R24 ;  /* 0x000000ffff0d7224 */ /* 0x000fe400078e0018 */
[----:B------:R-:W-:Y:S02]  /*23990*/  IMAD.MOV.U32 R12, RZ, RZ, 0x3 ;  /* 0x00000003ff0c7424 */ /* 0x000fe400078e00ff */
[----:B------:R-:W-:-:S07]  /*239a0*/  IMAD.MOV.U32 R2, RZ, RZ, R14 ;  /* 0x000000ffff027224 */ /* 0x000fce00078e000e */
[----:B------:R-:W-:Y:S05]  /*239b0*/  WARPSYNC.COLLECTIVE R15, `(.L_x_902) ;  /* 0x000000000f087348 */ /* 0x000fea0003c00000 */
[----:B------:R0:W1:Y:S02]  /*239c0*/  SHFL.IDX P6, R14, R13, R12, R11 ;  /* 0x0000000c0d0e7389 */ /* 0x00006400000c000b */
[----:B01----:R-:W-:Y:S01]  /*239d0*/  ENDCOLLECTIVE ;  /* 0x000000000000791b */ /* 0x003fe20003800000 */
.L_x_902:
        /* <DEDUP_REMOVED lines=14> */
.L_x_903:
[----:B------:R-:W-:Y:S02]  /*23ac0*/  IMAD.MOV.U32 R13, RZ, RZ, R24 ;  /* 0x000000ffff0d7224 */ /* 0x000fe400078e0018 */
[----:B------:R-:W-:Y:S02]  /*23ad0*/  IMAD.MOV.U32 R12, RZ, RZ, 0x4 ;  /* 0x00000004ff0c7424 */ /* 0x000fe400078e00ff */
[----:B------:R-:W-:-:S07]  /*23ae0*/  IMAD.MOV.U32 R2, RZ, RZ, R14 ;  /* 0x000000ffff027224 */ /* 0x000fce00078e000e */
[----:B------:R-:W-:Y:S05]  /*23af0*/  WARPSYNC.COLLECTIVE R15, `(.L_x_904) ;  /* 0x000000000f087348 */ /* 0x000fea0003c00000 */
[----:B------:R0:W1:Y:S02]  /*23b00*/  SHFL.IDX P6, R14, R13, R12, R11 ;  /* 0x0000000c0d0e7389 */ /* 0x00006400000c000b */
[----:B01----:R-:W-:Y:S01]  /*23b10*/  ENDCOLLECTIVE ;  /* 0x000000000000791b */ /* 0x003fe20003800000 */
.L_x_904:
[----:B------:R-:W-:-:S05]  /*23b20*/  IADD3 R2, P2, R2, R0, RZ ;  /* 0x0000000002027210 */ /* 0x000fca0007f5e0ff */
[----:B------:R-:W-:Y:S01]  /*23b30*/  IMAD.X R3, RZ, RZ, R3, P2 ;  /* 0x000000ffff037224 */ /* 0x000fe200010e0603 */
[----:B------:R-:W-:Y:S02]  /*23b40*/  ISETP.LT.OR P2, PT, R6, 0x31, !P1 ;  /* 0x000000310600780c */ /* 0x000fe40004f41670 */
[----:B------:R-:W-:-:S11]  /*23b50*/  MOV R13, R23 ;  /* 0x00000017000d7202 */ /* 0x000fd60000000f00 */
        /* <DEDUP_REMOVED lines=10> */
.L_x_905:
[----:B------:R-:W-:Y:S02]  /*23c00*/  IMAD.MOV.U32 R13, RZ, RZ, R24 ;  /* 0x000000ffff0d7224 */ /* 0x000fe400078e0018 */
[----:B------:R-:W-:Y:S02]  /*23c10*/  IMAD.MOV.U32 R12, RZ, RZ, 0x5 ;  /* 0x00000005ff0c7424 */ /* 0x000fe400078e00ff */
[----:B------:R-:W-:-:S07]  /*23c20*/  IMAD.MOV.U32 R2, RZ, RZ, R14 ;  /* 0x000000ffff027224 */ /* 0x000fce00078e000e */
[----:B------:R-:W-:Y:S05]  /*23c30*/  WARPSYNC.COLLECTIVE R15, `(.L_x_906) ;  /* 0x000000000f087348 */ /* 0x000fea0003c00000 */
[----:B------:R0:W1:Y:S02]  /*23c40*/  SHFL.IDX P6, R14, R13, R12, R11 ;  /* 0x0000000c0d0e7389 */ /* 0x00006400000c000b */
[----:B01----:R-:W-:Y:S01]  /*23c50*/  ENDCOLLECTIVE ;  /* 0x000000000000791b */ /* 0x003fe20003800000 */
.L_x_906:
[----:B------:R-:W-:-:S05]  /*23c60*/  IADD3 R2, P2, R2, R0, RZ ;  /* 0x0000000002027210 */ /* 0x000fca0007f5e0ff */
        /* <DEDUP_REMOVED lines=12> */
.L_x_907:
[----:B------:R-:W-:Y:S01]  /*23d30*/  @!PT LDS RZ, [RZ] ;  /* 0x00000000fffff984 */ /* 0x000fe20000000800 */
[----:B------:R-:W-:Y:S01]  /*23d40*/  @!PT LDS RZ, [RZ] ;  /* 0x00000000fffff984 */ /* 0x000fe20000000800 */
[----:B------:R-:W-:Y:S01]  /*23d50*/  @!PT LDS RZ, [RZ] ;  /* 0x00000000fffff984 */ /* 0x000fe20000000800 */
[----:B------:R0:W-:Y:S02]  /*23d60*/  LDGSTS.E.BYPASS.LTC128B.128 [R4+0x5400], desc[UR56][R2.64+0x80], !P2 ;  /* 0x0540008002047fae */ /* 0x0001e4000d101d78 */
[----:B0-----:R-:W-:Y:S01]  /*23d70*/  IMAD.MOV.U32 R2, RZ, RZ, R14 ;  /* 0x000000ffff027224 */ /* 0x001fe200078e000e */
[----:B------:R-:W-:Y:S06]  /*23d80*/  BRA `(.L_x_908) ;  /* 0xffffffb000247947 */ /* 0x000fec000383ffff */
.L_x_764:
[----:B0-----:R0:W1:Y:S02]  /*23d90*/  SYNCS.PHASECHK.TRANS64.TRYWAIT P0, [R0+URZ+0x2a860], R3 ;  /* 0x02a86003000075a7 */ /* 0x001064000800017f */
[----:B-1----:R-:W-:Y:S05]  /*23da0*/  @!P0 NANOSLEEP.SYNCS 0x989680 ;  /* 0x009896800000895d */ /* 0x002fea0003900000 */
[----:B------:R-:W1:Y:S02]  /*23db0*/  @!P0 SYNCS.PHASECHK.TRANS64 P0, [R0+URZ+0x2a860], R3 ;  /* 0x02a86003000085a7 */ /* 0x000e64000800007f */
[----:B-1----:R-:W-:Y:S05]  /*23dc0*/  @!P0 BRA `(.L_x_764) ;  /* 0xfffffffc00f08947 */ /* 0x002fea000383ffff */
[----:B------:R-:W-:Y:S05]  /*23dd0*/  BRA `(.L_x_909) ;  /* 0xffffffb4003c7947 */ /* 0x000fea000383ffff */
.L_x_765:
        /* <DEDUP_REMOVED lines=8> */
.L_x_911:
[----:B------:R-:W-:Y:S05]  /*23e60*/  BSYNC B0 ;  /* 0x0000000000007941 */ /* 0x000fea0003800000 */
.L_x_910:
        /* <DEDUP_REMOVED lines=10> */
[----:B------:R-:W-:Y:S01]  /*23f10*/  ISETP.LT.OR P3, PT, R6, 0x1, P1 ;  /* 0x000000010600780c */ /* 0x000fe20000f61670 */
[----:B------:R-:W-:-:S12]  /*23f20*/  IMAD R4, R4, 0x2, R22 ;  /* 0x0000000204047824 */ /* 0x000fd800078e0216 */
[----:B0-----:R-:W-:Y:S05]  /*23f30*/  WARPSYNC.COLLECTIVE R15, `(.L_x_912) ;  /* 0x000000000f087348 */ /* 0x001fea0003c00000 */
[----:B------:R1:W2:Y:S02]  /*23f40*/  SHFL.IDX P6, R14, R13, R12, R11 ;  /* 0x0000000c0d0e7389 */ /* 0x0002a400000c000b */
[----:B012---:R-:W-:Y:S01]  /*23f50*/  ENDCOLLECTIVE ;  /* 0x000000000000791b */ /* 0x007fe20003800000 */
.L_x_912:
[----:B------:R-:W-:Y:S02]  /*23f60*/  IMAD.MOV.U32 R13, RZ, RZ, R24 ;  /* 0x000000ffff0d7224 */ /* 0x000fe400078e0018 */
[----:B------:R-:W-:Y:S01]  /*23f70*/  IMAD.MOV.U32 R12, RZ, RZ, 0x1 ;  /* 0x00000001ff0c7424 */ /* 0x000fe200078e00ff */
[----:B------:R-:W-:-:S04]  /*23f80*/  SHF.L.U32 R5, R5, 0x3, RZ ;  /* 0x0000000305057819 */ /* 0x000fc800000006ff */
[----:B------:R-:W-:-:S05]  /*23f90*/  LOP3.LUT R5, R5, 0x38, RZ, 0xc0, !PT ;  /* 0x0000003805057812 */ /* 0x000fca00078ec0ff */
[----:B------:R-:W-:-:S05]  /*23fa0*/  IMAD.SHL.U32 R5, R5, 0x2, RZ ;  /* 0x0000000205057824 */ /* 0x000fca00078e00ff */
[----:B------:R-:W-:-:S13]  /*23fb0*/  IADD3 R2, P2, R14, R5, RZ ;  /* 0x000000050e027210 */ /* 0x000fda0007f5e0ff */
[----:B------:R-:W-:Y:S05]  /*23fc0*/  WARPSYNC.COLLECTIVE R15, `(.L_x_913) ;  /* 0x000000000f087348 */ /* 0x000fea0003c00000 */
[----:B------:R0:W1:Y:S02]  /*23fd0*/  SHFL.IDX P6, R14, R13, R12, R11 ;  /* 0x0000000c0d0e7389 */ /* 0x00006400000c000b */
[----:B01----:R-:W-:Y:S01]  /*23fe0*/  ENDCOLLECTIVE ;  /* 0x000000000000791b */ /* 0x003fe20003800000 */
.L_x_913:
        /* <DEDUP_REMOVED lines=13> */
.L_x_914:
[----:B------:R-:W-:Y:S02]  /*240c0*/  IMAD.MOV.U32 R13, RZ, RZ, R24 ;  /* 0x000000ffff0d7224 */ /* 0x000fe400078e0018 */
[----:B------:R-:W-:Y:S01]  /*240d0*/  IMAD.MOV.U32 R12, RZ, RZ, 0x2 ;  /* 0x00000002ff0c7424 */ /* 0x000fe200078e00ff */
[----:B------:R-:W-:-:S13]  /*240e0*/  IADD3 R2, P2, R14, R5, RZ ;  /* 0x000000050e027210 */ /* 0x000fda0007f5e0ff */
[----:B------:R-:W-:Y:S05]  /*240f0*/  WARPSYNC.COLLECTIVE R15, `(.L_x_915) ;  /* 0x000000000f087348 */ /* 0x000fea0003c00000 */
[----:B------:R0:W1:Y:S02]  /*24100*/  SHFL.IDX P6, R14, R13, R12, R11 ;  /* 0x0000000c0d0e7389 */ /* 0x00006400000c000b */
[----:B01----:R-:W-:Y:S01]  /*24110*/  ENDCOLLECTIVE ;  /* 0x000000000000791b */ /* 0x003fe20003800000 */
.L_x_915:
        /* <DEDUP_REMOVED lines=13> */
.L_x_916:
[----:B------:R-:W-:Y:S02]  /*241f0*/  IMAD.MOV.U32 R13, RZ, RZ, R24 ;  /* 0x000000ffff0d7224 */ /* 0x000fe400078e0018 */
[----:B------:R-:W-:Y:S02]  /*24200*/  IMAD.MOV.U32 R12, RZ, RZ, 0x3 ;  /* 0x00000003ff0c7424 */ /* 0x000fe400078e00ff */
[----:B------:R-:W-:-:S07]  /*24210*/  IMAD.MOV.U32 R10, RZ, RZ, R14 ;  /* 0x000000ffff0a7224 */ /* 0x000fce00078e000e */
[----:B------:R-:W-:Y:S05]  /*24220*/  WARPSYNC.COLLECTIVE R15, `(.L_x_917) ;  /* 0x000000000f087348 */ /* 0x000fea0003c00000 */
[----:B------:R0:W1:Y:S02]  /*24230*/  SHFL.IDX P6, R14, R13, R12, R11 ;  /* 0x0000000c0d0e7389 */ /* 0x00006400000c000b */
[----:B01----:R-:W-:Y:S01]  /*24240*/  ENDCOLLECTIVE ;  /* 0x000000000000791b */ /* 0x003fe20003800000 */
.L_x_917:
        /* <DEDUP_REMOVED lines=9> */
[----:B------:R-:W-:Y:S02]  /*242e0*/  ISETP.LT.OR P4, PT, R6, 0x31, !P0 ;  /* 0x000000310600780c */ /* 0x000fe40004781670 */
[----:B------:R-:W-:-:S11]  /*242f0*/  MOV R8, R14 ;  /* 0x0000000e00087202 */ /* 0x000fd60000000f00 */
[----:B0-----:R-:W-:Y:S05]  /*24300*/  WARPSYNC.COLLECTIVE R15, `(.L_x_918) ;  /* 0x000000000f087348 */ /* 0x001fea0003c00000 */
[----:B------:R1:W2:Y:S02]  /*24310*/  SHFL.IDX P6, R14, R13, R12, R11 ;  /* 0x0000000c0d0e7389 */ /* 0x0002a400000c000b */
[----:B012---:R-:W-:Y:S01]  /*24320*/  ENDCOLLECTIVE ;  /* 0x000000000000791b */ /* 0x007fe20003800000 */
.L_x_918:
[----:B------:R-:W-:Y:S02]  /*24330*/  IMAD.MOV.U32 R13, RZ, RZ, R24 ;  /* 0x000000ffff0d7224 */ /* 0x000fe400078e0018 */
[----:B------:R-:W-:Y:S01]  /*24340*/  IMAD.MOV.U32 R12, RZ, RZ, 0x4 ;  /* 0x00000004ff0c7424 */ /* 0x000fe200078e00ff */
[----:B------:R-:W-:-:S13]  /*24350*/  IADD3 R2, P2, R14, R5, RZ ;  /* 0x000000050e027210 */ /* 0x000fda0007f5e0ff */
[----:B------:R-:W-:Y:S05]  /*24360*/  WARPSYNC.COLLECTIVE R15, `(.L_x_919) ;  /* 0x000000000f087348 */ /* 0x000fea0003c00000 */
[----:B------:R0:W1:Y:S02]  /*24370*/  SHFL.IDX P6, R14, R13, R12, R11 ;  /* 0x0000000c0d0e7389 */ /* 0x00006400000c000b */
[----:B01----:R-:W-:Y:S01]  /*24380*/  ENDCOLLECTIVE ;  /* 0x000000000000791b */ /* 0x003fe20003800000 */
.L_x_919:
        /* <DEDUP_REMOVED lines=13> */
.L_x_920:
[----:B------:R-:W-:Y:S02]  /*24460*/  IMAD.MOV.U32 R13, RZ, RZ, R24 ;  /* 0x000000ffff0d7224 */ /* 0x000fe400078e0018 */
[----:B------:R-:W-:Y:S02]  /*24470*/  IMAD.MOV.U32 R12, RZ, RZ, 0x5 ;  /* 0x00000005ff0c7424 */ /* 0x000fe400078e00ff */
[----:B------:R-:W-:-:S07]  /*24480*/  IMAD.MOV.U32 R10, RZ, RZ, R14 ;  /* 0x000000ffff0a7224 */ /* 0x000fce00078e000e */
[----:B------:R-:W-:Y:S05]  /*24490*/  WARPSYNC.COLLECTIVE R15, `(.L_x_921) ;  /* 0x000000000f087348 */ /* 0x000fea0003c00000 */
[----:B------:R0:W1:Y:S02]  /*244a0*/  SHFL.IDX P6, R14, R13, R12, R11 ;  /* 0x0000000c0d0e7389 */ /* 0x00006400000c000b */
[----:B01----:R-:W-:Y:S01]  /*244b0*/  ENDCOLLECTIVE ;  /* 0x000000000000791b */ /* 0x003fe20003800000 */
.L_x_921:
        /* <DEDUP_REMOVED lines=12> */
.L_x_922:
[----:B------:R-:W-:Y:S05]  /*24580*/  BRA `(.L_x_923) ;  /* 0xffffffb000387947 */ /* 0x000fea000383ffff */
.L_x_770:
        /* <DEDUP_REMOVED lines=8> */
.L_x_925:
[----:B------:R-:W-:Y:S05]  /*24610*/  BSYNC B0 ;  /* 0x0000000000007941 */ /* 0x000fea0003800000 */
.L_x_924:
[----:B------:R-:W-:Y:S01]  /*24620*/  IMAD.MOV.U32 R13, RZ, RZ, R16 ;  /* 0x000000ffff0d7224 */ /* 0x000fe200078e0010 */
[----:B------:R-:W-:Y:S01]  /*24630*/  MOV R0, R14 ;  /* 0x0000000e00007202 */ /* 0x000fe20000000f00 */
[----:B------:R-:W-:Y:S02]  /*24640*/  IMAD.MOV.U32 R12, RZ, RZ, 0x1 ;  /* 0x00000001ff0c7424 */ /* 0x000fe400078e00ff */
[----:B------:R-:W-:Y:S02]  /*24650*/  IMAD.MOV.U32 R11, RZ, RZ, 0x1f ;  /* 0x0000001fff0b7424 */ /* 0x000fe400078e00ff */
[----:B------:R-:W-:Y:S02]  /*24660*/  IMAD.MOV.U32 R15, RZ, RZ, -0x1 ;  /* 0xffffffffff0f7424 */ /* 0x000fe400078e00ff */
[----:B------:R-:W-:-:S07]  /*24670*/  IMAD.IADD R7, R19, 0x1, R9 ;  /* 0x0000000113077824 */ /* 0x000fce00078e0209 */
[----:B------:R-:W-:Y:S05]  /*24680*/  WARPSYNC.COLLECTIVE R15, `(.L_x_926) ;  /* 0x000000000f087348 */ /* 0x000fea0003c00000 */
[----:B------:R0:W1:Y:S02]  /*24690*/  SHFL.IDX P6, R14, R13, R12, R11 ;  /* 0x0000000c0d0e7389 */ /* 0x00006400000c000b */
[----:B01----:R-:W-:Y:S01]  /*246a0*/  ENDCOLLECTIVE ;  /* 0x000000000000791b */ /* 0x003fe20003800000 */
.L_x_926:
[----:B------:R-:W-:Y:S02]  /*246b0*/  ULDC UR4, c[0x0][0xc3c] ;  /* 0x00030f0000047ab9 */ /* 0x000fe40000000800 */
[----:B------:R-:W-:-:S13]  /*246c0*/  ISETP.GE.OR P1, PT, R7, UR4, !P0 ;  /* 0x0000000407007c0c */ /* 0x000fda000c726670 */
[----:B------:R-:W0:Y:S08]  /*246d0*/  @!P1 LDC.64 R2, c[0x0][0xc80] ;  /* 0x00032000ff029b82 */ /* 0x000e300000000a00 */
[----:B------:R-:W1:Y:S01]  /*246e0*/  @!P1 LDC.64 R4, c[0x0][0xc78] ;  /* 0x00031e00ff049b82 */ /* 0x000e620000000a00 */
[----:B------:R-:W-:Y:S02]  /*246f0*/  IMAD.MOV.U32 R11, RZ, RZ, RZ ;  /* 0x000000ffff0b7224 */ /* 0x000fe400078e00ff */
[----:B------:R-:W-:-:S02]  /*24700*/  IMAD.MOV.U32 R8, RZ, RZ, R14 ;  /* 0x000000ffff087224 */ /* 0x000fc400078e000e */
[----:B0-----:R-:W-:-:S05]  /*24710*/  @!P1 IMAD.WIDE R2, R7, 0x4, R2 ;  /* 0x0000000407029825 */ /* 0x001fca00078e0202 */
[----:B------:R1:W2:Y:S02]  /*24720*/  @!P1 LDG.E R6, desc[UR56][R2.64] ;  /* 0x0000003802069981 */ /* 0x0002a4000c1e1900 */
[----:B-1----:R-:W-:-:S05]  /*24730*/  @!P1 IMAD.WIDE R2, R7, 0x4, R4 ;  /* 0x0000000407029825 */ /* 0x002fca00078e0204 */
[----:B------:R-:W3:Y:S01]  /*24740*/  @!P1 LDG.E R5, desc[UR56][R2.64] ;  /* 0x0000003802059981 */ /* 0x000ee2000c1e1900 */
[----:B------:R-:W-:Y:S01]  /*24750*/  IMAD.MOV.U32 R7, RZ, RZ, RZ ;  /* 0x000000ffff077224 */ /* 0x000fe200078e00ff */
[C---:B------:R-:W-:Y:S01]  /*24760*/  ISETP.GE.U32.AND P2, PT, R9.reuse, 0x2, PT ;  /* 0x000000020900780c */ /* 0x040fe20003f46070 */
[----:B------:R-:W-:Y:S01]  /*24770*/  IMAD.MOV.U32 R4, RZ, RZ, RZ ;  /* 0x000000ffff047224 */ /* 0x000fe200078e00ff */
[C---:B------:R-:W-:Y:S02]  /*24780*/  ISETP.GE.U32.AND P3, PT, R9.reuse, 0x4, PT ;  /* 0x000000040900780c */ /* 0x040fe40003f66070 */
[C---:B------:R-:W-:Y:S02]  /*24790*/  ISETP.GE.U32.AND P4, PT, R9.reuse, 0x8, PT ;  /* 0x000000080900780c */ /* 0x040fe40003f86070 */
[----:B------:R-:W-:Y:S01]  /*247a0*/  ISETP.GE.U32.AND P5, PT, R9, 0x10, PT ;  /* 0x000000100900780c */ /* 0x000fe20003fa6070 */
[----:B--2---:R-:W-:Y:S02]  /*247b0*/  @!P1 IMAD.MOV.U32 R7, RZ, RZ, R6 ;  /* 0x000000ffff079224 */ /* 0x004fe400078e0006 */
[----:B------:R-:W-:-:S02]  /*247c0*/  IMAD.MOV.U32 R6, RZ, RZ, RZ ;  /* 0x000000ffff067224 */ /* 0x000fc400078e00ff */
[----:B---3--:R-:W-:Y:S01]  /*247d0*/  @!P1 IMAD.MOV.U32 R4, RZ, RZ, R5 ;  /* 0x000000ffff049224 */ /* 0x008fe200078e0005 */
[----:B------:R-:W-:-:S03]  /*247e0*/  ISETP.NE.AND P1, PT, R9, RZ, PT ;  /* 0x000000ff0900720c */ /* 0x000fc60003f25270 */
[----:B------:R-:W-:-:S10]  /*247f0*/  IMAD R13, R4, R7, RZ ;  /* 0x00000007040d7224 */ /* 0x000fd400078e02ff */
[----:B------:R-:W-:Y:S05]  /*24800*/  WARPSYNC.COLLECTIVE R15, `(.L_x_927) ;  /* 0x000000000f087348 */ /* 0x000fea0003c00000 */
[----:B------:R0:W1:Y:S02]  /*24810*/  SHFL.UP P6, R14, R13, R12, R11 ;  /* 0x0400000c0d0e7389 */ /* 0x00006400000c000b */
[----:B01----:R-:W-:Y:S01]  /*24820*/  ENDCOLLECTIVE ;  /* 0x000000000000791b */ /* 0x003fe20003800000 */
.L_x_927:
[----:B------:R-:W-:Y:S01]  /*24830*/  IMAD.MOV.U32 R12, RZ, RZ, 0x2 ;  /* 0x00000002ff0c7424 */ /* 0x000fe200078e00ff */
[----:B------:R-:W-:-:S05]  /*24840*/  SEL R14, R14, RZ, P1 ;  /* 0x000000ff0e0e7207 */ /* 0x000fca0000800000 */
[----:B------:R-:W-:-:S04]  /*24850*/  IMAD.IADD R5, R13, 0x1, R14 ;  /* 0x000000010d057824 */ /* 0x000fc800078e020e */
[----:B------:R-:W-:-:S07]  /*24860*/  IMAD.MOV.U32 R13, RZ, RZ, R5 ;  /* 0x000000ffff0d7224 */ /* 0x000fce00078e0005 */
[----:B------:R-:W-:Y:S05]  /*24870*/  WARPSYNC.COLLECTIVE R15, `(.L_x_928) ;  /* 0x000000000f087348 */ /* 0x000fea0003c00000 */
[----:B------:R0:W1:Y:S02]  /*24880*/  SHFL.UP P6, R14, R13, R12, R11 ;  /* 0x0400000c0d0e7389 */ /* 0x00006400000c000b */
[----:B01----:R-:W-:Y:S01]  /*24890*/  ENDCOLLECTIVE ;  /* 0x000000000000791b */ /* 0x003fe20003800000 */
.L_x_928:
[----:B------:R-:W-:Y:S02]  /*248a0*/  MOV R12, 0x4 ;  /* 0x00000004000c7802 */ /* 0x000fe40000000f00 */
[----:B------:R-:W-:-:S05]  /*248b0*/  SEL R2, R14, RZ, P2 ;  /* 0x000000ff0e027207 */ /* 0x000fca0001000000 */
[----:B------:R-:W-:-:S04]  /*248c0*/  IMAD.IADD R2, R5, 0x1, R2 ;  /* 0x0000000105027824 */ /* 0x000fc800078e0202 */
[----:B------:R-:W-:-:S07]  /*248d0*/  IMAD.MOV.U32 R13, RZ, RZ, R2 ;  /* 0x000000ffff0d7224 */ /* 0x000fce00078e0002 */
[----:B------:R-:W-:Y:S05]  /*248e0*/  WARPSYNC.COLLECTIVE R15, `(.L_x_929) ;  /* 0x000000000f087348 */ /* 0x000fea0003c00000 */
[----:B------:R0:W1:Y:S02]  /*248f0*/  SHFL.UP P6, R14, R13, R12, R11 ;  /* 0x0400000c0d0e7389 */ /* 0x00006400000c000b */
[----:B01----:R-:W-:Y:S01]  /*24900*/  ENDCOLLECTIVE ;  /* 0x000000000000791b */ /* 0x003fe20003800000 */
.L_x_929:
[----:B------:R-:W-:Y:S01]  /*24910*/  IMAD.MOV.U32 R12, RZ, RZ, 0x8 ;  /* 0x00000008ff0c7424 */ /* 0x000fe200078e00ff */
[----:B------:R-:W-:-:S05]  /*24920*/  SEL R3, R14, RZ, P3 ;  /* 0x000000ff0e037207 */ /* 0x000fca0001800000 */
[----:B------:R-:W-:-:S04]  /*24930*/  IMAD.IADD R3, R2, 0x1, R3 ;  /* 0x0000000102037824 */ /* 0x000fc800078e0203 */
[----:B------:R-:W-:-:S07]  /*24940*/  IMAD.MOV.U32 R13, RZ, RZ, R3 ;  /* 0x000000ffff0d7224 */ /* 0x000fce00078e0003 */
[----:B------:R-:W-:Y:S05]  /*24950*/  WARPSYNC.COLLECTIVE R15, `(.L_x_930) ;  /* 0x000000000f087348 */ /* 0x000fea0003c00000 */
[----:B------:R0:W1:Y:S02]  /*24960*/  SHFL.UP P6, R14, R13, R12, R11 ;  /* 0x0400000c0d0e7389 */ /* 0x00006400000c000b */
[----:B01----:R-:W-:Y:S01]  /*24970*/  ENDCOLLECTIVE ;  /* 0x000000000000791b */ /* 0x003fe20003800000 */
.L_x_930:
[----:B------:R-:W-:Y:S01]  /*24980*/  IMAD.MOV.U32 R12, RZ, RZ, 0x10 ;  /* 0x00000010ff0c7424 */ /* 0x000fe200078e00ff */
[----:B------:R-:W-:-:S05]  /*24990*/  SEL R14, R14, RZ, P4 ;  /* 0x000000ff0e0e7207 */ /* 0x000fca0002000000 */
[----:B------:R-:W-:-:S04]  /*249a0*/  IMAD.IADD R5, R3, 0x1, R14 ;  /* 0x0000000103057824 */ /* 0x000fc800078e020e */
[----:B------:R-:W-:-:S07]  /*249b0*/  IMAD.MOV.U32 R13, RZ, RZ, R5 ;  /* 0x000000ffff0d7224 */ /* 0x000fce00078e0005 */
[----:B------:R-:W-:Y:S05]  /*249c0*/  WARPSYNC.COLLECTIVE R15, `(.L_x_931) ;  /* 0x000000000f087348 */ /* 0x000fea0003c00000 */
[----:B------:R0:W1:Y:S02]  /*249d0*/  SHFL.UP P6, R14, R13, R12, R11 ;  /* 0x0400000c0d0e7389 */ /* 0x00006400000c000b */
[----:B01----:R-:W-:Y:S01]  /*249e0*/  ENDCOLLECTIVE ;  /* 0x000000000000791b */ /* 0x003fe20003800000 */
.L_x_931:
        /* <DEDUP_REMOVED lines=8> */
.L_x_932:
[----:B------:R-:W-:Y:S05]  /*24a70*/  BRA `(.L_x_933) ;  /* 0xffffffb0004c7947 */ /* 0x000fea000383ffff */
.L_x_773:
[----:B------:R-:W-:Y:S01]  /*24a80*/  BSSY B0, `(.L_x_934) ;  /* 0x0000007000007945 */ /* 0x000fe20003800000 */
[----:B------:R-:W-:Y:S02]  /*24a90*/  IMAD.MOV.U32 R12, RZ, RZ, 0x1 ;  /* 0x00000001ff0c7424 */ /* 0x000fe400078e00ff */
[----:B------:R-:W-:Y:S02]  /*24aa0*/  IMAD.MOV.U32 R11, RZ, RZ, RZ ;  /* 0x000000ffff0b7224 */ /* 0x000fe400078e00ff */
[----:B------:R-:W-:-:S07]  /*24ab0*/  IMAD.MOV.U32 R15, RZ, RZ, -0x1 ;  /* 0xffffffffff0f7424 */ /* 0x000fce00078e00ff */
[----:B------:R-:W-:Y:S05]  /*24ac0*/  WARPSYNC.COLLECTIVE R15, `(.L_x_935) ;  /* 0x000000000f087348 */ /* 0x000fea0003c00000 */
[----:B------:R0:W1:Y:S02]  /*24ad0*/  SHFL.UP P6, R14, R13, R12, R11 ;  /* 0x0400000c0d0e7389 */ /* 0x00006400000c000b */
[----:B01----:R-:W-:Y:S01]  /*24ae0*/  ENDCOLLECTIVE ;  /* 0x000000000000791b */ /* 0x003fe20003800000 */
.L_x_935:
[----:B------:R-:W-:Y:S05]  /*24af0*/  BSYNC B0 ;  /* 0x0000000000007941 */ /* 0x000fea0003800000 */
.L_x_934:
[----:B------:R-:W-:Y:S01]  /*24b00*/  SEL R14, R14, RZ, P1 ;  /* 0x000000ff0e0e7207 */ /* 0x000fe20000800000 */
[----:B------:R-:W-:Y:S01]  /*24b10*/  IMAD.MOV.U32 R12, RZ, RZ, 0x2 ;  /* 0x00000002ff0c7424 */ /* 0x000fe200078e00ff */
[----:B------:R-:W-:Y:S01]  /*24b20*/  MOV R11, RZ ;  /* 0x000000ff000b7202 */ /* 0x000fe20000000f00 */
[----:B------:R-:W-:Y:S02]  /*24b30*/  IMAD.MOV.U32 R15, RZ, RZ, -0x1 ;  /* 0xffffffffff0f7424 */ /* 0x000fe400078e00ff */
[----:B------:R-:W-:-:S07]  /*24b40*/  IMAD.IADD R13, R13, 0x1, R14 ;  /* 0x000000010d0d7824 */ /* 0x000fce00078e020e */
[----:B------:R-:W-:Y:S05]  /*24b50*/  WARPSYNC.COLLECTIVE R15, `(.L_x_936) ;  /* 0x000000000f087348 */ /* 0x000fea0003c00000 */
[----:B------:R0:W1:Y:S02]  /*24b60*/  SHFL.UP P6, R14, R13, R12, R11 ;  /* 0x0400000c0d0e7389 */ /* 0x00006400000c000b */
[----:B01----:R-:W-:Y:S01]  /*24b70*/  ENDCOLLECTIVE ;  /* 0x000000000000791b */ /* 0x003fe20003800000 */
.L_x_936:
[----:B------:R-:W-:Y:S01]  /*24b80*/  IMAD.MOV.U32 R12, RZ, RZ, 0x4 ;  /* 0x00000004ff0c7424 */ /* 0x000fe200078e00ff */
[----:B------:R-:W-:-:S05]  /*24b90*/  SEL R2, R14, RZ, P2 ;  /* 0x000000ff0e027207 */ /* 0x000fca0001000000 */
[----:B------:R-:W-:-:S04]  /*24ba0*/  IMAD.IADD R2, R13, 0x1, R2 ;  /* 0x000000010d027824 */ /* 0x000fc800078e0202 */
[----:B------:R-:W-:-:S07]  /*24bb0*/  IMAD.MOV.U32 R13, RZ, RZ, R2 ;  /* 0x000000ffff0d7224 */ /* 0x000fce00078e0002 */
[----:B------:R-:W-:Y:S05]  /*24bc0*/  WARPSYNC.COLLECTIVE R15, `(.L_x_937) ;  /* 0x000000000f087348 */ /* 0x000fea0003c00000 */
[----:B------:R0:W1:Y:S02]  /*24bd0*/  SHFL.UP P6, R14, R13, R12, R11 ;  /* 0x0400000c0d0e7389 */ /* 0x00006400000c000b */
[----:B01----:R-:W-:Y:S01]  /*24be0*/  ENDCOLLECTIVE ;  /* 0x000000000000791b */ /* 0x003fe20003800000 */
.L_x_937:
[----:B------:R-:W-:Y:S01]  /*24bf0*/  IMAD.MOV.U32 R12, RZ, RZ, 0x8 ;  /* 0x00000008ff0c7424 */ /* 0x000fe200078e00ff */
[----:B------:R-:W-:-:S05]  /*24c00*/  SEL R3, R14, RZ, P3 ;  /* 0x000000ff0e037207 */ /* 0x000fca0001800000 */
[----:B------:R-:W-:-:S04]  /*24c10*/  IMAD.IADD R3, R2, 0x1, R3 ;  /* 0x0000000102037824 */ /* 0x000fc800078e0203 */
[----:B------:R-:W-:-:S07]  /*24c20*/  IMAD.MOV.U32 R13, RZ, RZ, R3 ;  /* 0x000000ffff0d7224 */ /* 0x000fce00078e0003 */
[----:B------:R-:W-:Y:S05]  /*24c30*/  WARPSYNC.COLLECTIVE R15, `(.L_x_938) ;  /* 0x000000000f087348 */ /* 0x000fea0003c00000 */
[----:B------:R0:W1:Y:S02]  /*24c40*/  SHFL.UP P6, R14, R13, R12, R11 ;  /* 0x0400000c0d0e7389 */ /* 0x00006400000c000b */
[----:B01----:R-:W-:Y:S01]  /*24c50*/  ENDCOLLECTIVE ;  /* 0x000000000000791b */ /* 0x003fe20003800000 */
.L_x_938:
[----:B------:R-:W-:Y:S01]  /*24c60*/  IMAD.MOV.U32 R12, RZ, RZ, 0x10 ;  /* 0x00000010ff0c7424 */ /* 0x000fe200078e00ff */
[----:B------:R-:W-:-:S05]  /*24c70*/  SEL R14, R14, RZ, P4 ;  /* 0x000000ff0e0e7207 */ /* 0x000fca0002000000 */
[----:B------:R-:W-:-:S04]  /*24c80*/  IMAD.IADD R5, R3, 0x1, R14 ;  /* 0x0000000103057824 */ /* 0x000fc800078e020e */
[----:B------:R-:W-:-:S07]  /*24c90*/  IMAD.MOV.U32 R13, RZ, RZ, R5 ;  /* 0x000000ffff0d7224 */ /* 0x000fce00078e0005 */
[----:B------:R-:W-:Y:S05]  /*24ca0*/  WARPSYNC.COLLECTIVE R15, `(.L_x_939) ;  /* 0x000000000f087348 */ /* 0x000fea0003c00000 */
[----:B------:R0:W1:Y:S02]  /*24cb0*/  SHFL.UP P6, R14, R13, R12, R11 ;  /* 0x0400000c0d0e7389 */ /* 0x00006400000c000b */
[----:B01----:R-:W-:Y:S01]  /*24cc0*/  ENDCOLLECTIVE ;  /* 0x000000000000791b */ /* 0x003fe20003800000 */
.L_x_939:
        /* <DEDUP_REMOVED lines=8> */
.L_x_940:
[----:B------:R-:W-:Y:S05]  /*24d50*/  BRA `(.L_x_941) ;  /* 0xffffffb000387947 */ /* 0x000fea000383ffff */
.L_x_775:
[----:B------:R-:W-:Y:S01]  /*24d60*/  BSSY B0, `(.L_x_942) ;  /* 0x0000006000007945 */ /* 0x000fe20003800000 */
[----:B------:R-:W-:Y:S01]  /*24d70*/  PLOP3.LUT P6, PT, P6, PT, PT, 0x8, 0x0 ;  /* 0x000000000000781c */ /* 0x000fe200037ce170 */
[----:B------:R-:W-:-:S12]  /*24d80*/  IMAD.MOV.U32 R15, RZ, RZ, -0x1 ;  /* 0xffffffffff0f7424 */ /* 0x000fd800078e00ff */
[----:B0-----:R-:W-:Y:S05]  /*24d90*/  WARPSYNC.COLLECTIVE R15, `(.L_x_943) ;  /* 0x000000000f087348 */ /* 0x001fea0003c00000 */
[----:B------:R-:W-:Y:S01]  /*24da0*/  VOTE.ANY R14, PT, P6 ;  /* 0x00000000000e7806 */ /* 0x000fe200030e0100 */
[----:B0-----:R-:W-:Y:S06]  /*24db0*/  ENDCOLLECTIVE ;  /* 0x000000000000791b */ /* 0x001fec0003800000 */
.L_x_943:
[----:B------:R-:W-:Y:S05]  /*24dc0*/  BSYNC B0 ;  /* 0x0000000000007941 */ /* 0x000fea0003800000 */
.L_x_942:
[----:B------:R-:W-:Y:S01]  /*24dd0*/  IMAD.MOV.U32 R3, RZ, RZ, R14 ;  /* 0x000000ffff037224 */ /* 0x000fe200078e000e */
[----:B------:R-:W-:Y:S01]  /*24de0*/  MOV R13, R7 ;  /* 0x00000007000d7202 */ /* 0x000fe20000000f00 */
[----:B------:R-:W-:Y:S02]  /*24df0*/  IMAD.MOV.U32 R11, RZ, RZ, 0x1f ;  /* 0x0000001fff0b7424 */ /* 0x000fe400078e00ff */
[----:B------:R-:W0:Y:S01]  /*24e00*/  POPC R8, R3 ;  /* 0x0000000300087309 */ /* 0x000e220000000000 */
[----:B------:R-:W-:Y:S02]  /*24e10*/  IMAD.MOV.U32 R15, RZ, RZ, -0x1 ;  /* 0xffffffffff0f7424 */ /* 0x000fe400078e00ff */
[----:B0-----:R-:W-:-:S07]  /*24e20*/  IMAD.MOV.U32 R12, RZ, RZ, R8 ;  /* 0x000000ffff0c7224 */ /* 0x001fce00078e0008 */
[----:B------:R-:W-:Y:S05]  /*24e30*/  WARPSYNC.COLLECTIVE R15, `(.L_x_944) ;  /* 0x000000000f087348 */ /* 0x000fea0003c00000 */
[----:B------:R0:W1:Y:S02]  /*24e40*/  SHFL.IDX P6, R14, R13, R12, R11 ;  /* 0x0000000c0d0e7389 */ /* 0x00006400000c000b */
[----:B01----:R-:W-:Y:S01]  /*24e50*/  ENDCOLLECTIVE ;  /* 0x000000000000791b */ /* 0x003fe20003800000 */
.L_x_944:
[----:B------:R-:W-:Y:S02]  /*24e60*/  IMAD.MOV.U32 R13, RZ, RZ, R4 ;  /* 0x000000ffff0d7224 */ /* 0x000fe400078e0004 */
[----:B------:R-:W-:-:S07]  /*24e70*/  IMAD.MOV.U32 R7, RZ, RZ, R14 ;  /* 0x000000ffff077224 */ /* 0x000fce00078e000e */
[----:B------:R-:W-:Y:S05]  /*24e80*/  WARPSYNC.COLLECTIVE R15, `(.L_x_945) ;  /* 0x000000000f087348 */ /* 0x000fea0003c00000 */
[----:B------:R0:W1:Y:S02]  /*24e90*/  SHFL.IDX P6, R14, R13, R12, R11 ;  /* 0x0000000c0d0e7389 */ /* 0x00006400000c000b */
[----:B01----:R-:W-:Y:S01]  /*24ea0*/  ENDCOLLECTIVE ;  /* 0x000000000000791b */ /* 0x003fe20003800000 */
.L_x_945:
[----:B------:R-:W-:Y:S01]  /*24eb0*/  IMAD.MOV.U32 R4, RZ, RZ, R14 ;  /* 0x000000ffff047224 */ /* 0x000fe200078e000e */
[----:B------:R-:W-:Y:S06]  /*24ec0*/  BRA `(.L_x_946) ;  /* 0xffffffb000187947 */ /* 0x000fec000383ffff */
.L_x_777:
[----:B------:R-:W-:Y:S01]  /*24ed0*/  BSSY B0, `(.L_x_947) ;  /* 0x0000007000007945 */ /* 0x000fe20003800000 */
[----:B------:R-:W-:Y:S02]  /*24ee0*/  IMAD.MOV.U32 R13, RZ, RZ, R2 ;  /* 0x000000ffff0d7224 */ /* 0x000fe400078e0002 */
[----:B------:R-:W-:Y:S02]  /*24ef0*/  IMAD.MOV.U32 R11, RZ, RZ, 0x1f ;  /* 0x0000001fff0b7424 */ /* 0x000fe400078e00ff */
[----:B------:R-:W-:-:S07]  /*24f00*/  IMAD.MOV.U32 R15, RZ, RZ, -0x1 ;  /* 0xffffffffff0f7424 */ /* 0x000fce00078e00ff */
[----:B0123--:R-:W-:Y:S05]  /*24f10*/  WARPSYNC.COLLECTIVE R15, `(.L_x_948) ;  /* 0x000000000f087348 */ /* 0x00ffea0003c00000 */
[----:B------:R4:W0:Y:S02]  /*24f20*/  SHFL.IDX P6, R14, R13, R12, R11 ;  /* 0x0000000c0d0e7389 */ /* 0x00082400000c000b */
[----:B01234-:R-:W-:Y:S01]  /*24f30*/  ENDCOLLECTIVE ;  /* 0x000000000000791b */ /* 0x01ffe20003800000 */
.L_x_948:
[----:B------:R-:W-:Y:S05]  /*24f40*/  BSYNC B0 ;  /* 0x0000000000007941 */ /* 0x000fea0003800000 */
.L_x_947:
[----:B------:R-:W-:Y:S01]  /*24f50*/  IMAD.MOV.U32 R6, RZ, RZ, R14 ;  /* 0x000000ffff067224 */ /* 0x000fe200078e000e */
[----:B------:R-:W-:Y:S06]  /*24f60*/  BRA `(.L_x_776) ;  /* 0xffffffb000087947 */ /* 0x000fec000383ffff */
.L_x_781:
[----:B0-----:R0:W3:Y:S02]  /*24f70*/  SYNCS.PHASECHK.TRANS64.TRYWAIT P0, [R4+URZ+0x2a820], R0 ;  /* 0x02a82000040075a7 */ /* 0x0010e4000800017f */
[----:B---3--:R-:W-:Y:S05]  /*24f80*/  @!P0 NANOSLEEP.SYNCS 0x989680 ;  /* 0x009896800000895d */ /* 0x008fea0003900000 */
[----:B------:R-:W3:Y:S02]  /*24f90*/  @!P0 SYNCS.PHASECHK.TRANS64 P0, [R4+URZ+0x2a820], R0 ;  /* 0x02a82000040085a7 */ /* 0x000ee4000800007f */
[----:B---3--:R-:W-:Y:S05]  /*24fa0*/  @!P0 BRA `(.L_x_781) ;  /* 0xfffffffc00f08947 */ /* 0x008fea000383ffff */
[----:B------:R-:W-:Y:S05]  /*24fb0*/  BRA `(.L_x_949) ;  /* 0xffffffb400607947 */ /* 0x000fea000383ffff */
.L_x_782:
        /* <DEDUP_REMOVED lines=11> */
.L_x_951:
[----:B------:R-:W-:Y:S05]  /*25070*/  BSYNC B0 ;  /* 0x0000000000007941 */ /* 0x000fea0003800000 */
.L_x_950:
[----:B------:R-:W-:Y:S05]  /*25080*/  BRA `(.L_x_952) ;  /* 0xffffffb400487947 */ /* 0x000fea000383ffff */
.L_x_783:
[----:B------:R-:W-:Y:S01]  /*25090*/  BSSY B0, `(.L_x_953) ;  /* 0x0000006000007945 */ /* 0x000fe20003800000 */
[----:B------:R-:W-:-:S07]  /*250a0*/  IMAD.MOV.U32 R15, RZ, RZ, -0x1 ;  /* 0xffffffffff0f7424 */ /* 0x000fce00078e00ff */
[----:B012---:R-:W-:Y:S05]  /*250b0*/  WARPSYNC.COLLECTIVE R15, `(.L_x_954) ;  /* 0x000000000f0c7348 */ /* 0x007fea0003c00000 */
[----:B------:R-:W-:Y:S02]  /*250c0*/  ELECT P6, UR62, PT ;  /* 0x00000000003e782f */ /* 0x000fe400038c0000 */
[----:B------:R-:W-:Y:S01]  /*250d0*/  MOV R14, UR62 ;  /* 0x0000003e000e7c02 */ /* 0x000fe20008000f00 */
[----:B012---:R-:W-:Y:S10]  /*250e0*/  ENDCOLLECTIVE ;  /* 0x000000000000791b */ /* 0x007ff40003800000 */
.L_x_954:
[----:B------:R-:W-:Y:S05]  /*250f0*/  BSYNC B0 ;  /* 0x0000000000007941 */ /* 0x000fea0003800000 */
.L_x_953:
[----:B------:R-:W-:Y:S05]  /*25100*/  BRA `(.L_x_955) ;  /* 0xffffffb4003c7947 */ /* 0x000fea000383ffff */
.L_x_785:
[----:B0-----:R0:W3:Y:S02]  /*25110*/  SYNCS.PHASECHK.TRANS64.TRYWAIT P1, [R5+URZ+0x2a840], R0 ;  /* 0x02a84000050075a7 */ /* 0x0010e4000802017f */
[----:B---3--:R-:W-:Y:S05]  /*25120*/  @!P1 NANOSLEEP.SYNCS 0x989680 ;  /* 0x009896800000995d */ /* 0x008fea0003900000 */
[----:B------:R-:W3:Y:S02]  /*25130*/  @!P1 SYNCS.PHASECHK.TRANS64 P1, [R5+URZ+0x2a840], R0 ;  /* 0x02a84000050095a7 */ /* 0x000ee4000802007f */
[----:B---3--:R-:W-:Y:S05]  /*25140*/  @!P1 BRA `(.L_x_785) ;  /* 0xfffffffc00f09947 */ /* 0x008fea000383ffff */
[----:B------:R-:W-:Y:S05]  /*25150*/  BRA `(.L_x_956) ;  /* 0xffffffb4005c7947 */ /* 0x000fea000383ffff */
.L_x_787:
[----:B---3--:R3:W4:Y:S02]  /*25160*/  SYNCS.PHASECHK.TRANS64.TRYWAIT P1, [R27+URZ+0x2a840], R2 ;  /* 0x02a840021b0075a7 */ /* 0x008724000802017f */
[----:B----4-:R-:W-:Y:S05]  /*25170*/  @!P1 NANOSLEEP.SYNCS 0x989680 ;  /* 0x009896800000995d */ /* 0x010fea0003900000 */
[----:B------:R-:W4:Y:S02]  /*25180*/  @!P1 SYNCS.PHASECHK.TRANS64 P1, [R27+URZ+0x2a840], R2 ;  /* 0x02a840021b0095a7 */ /* 0x000f24000802007f */
[----:B----4-:R-:W-:Y:S05]  /*25190*/  @!P1 BRA `(.L_x_787) ;  /* 0xfffffffc00f09947 */ /* 0x010fea000383ffff */
[----:B------:R-:W-:Y:S05]  /*251a0*/  BRA `(.L_x_957) ;  /* 0xffffffb400687947 */ /* 0x000fea000383ffff */
.L_x_789:
[----:B----4-:R4:W0:Y:S02]  /*251b0*/  SYNCS.PHASECHK.TRANS64.TRYWAIT P1, [R5+URZ+0x2a860], R0 ;  /* 0x02a86000050075a7 */ /* 0x010824000802017f */
[----:B0-----:R-:W-:Y:S05]  /*251c0*/  @!P1 NANOSLEEP.SYNCS 0x989680 ;  /* 0x009896800000995d */ /* 0x001fea0003900000 */
[----:B------:R-:W0:Y:S02]  /*251d0*/  @!P1 SYNCS.PHASECHK.TRANS64 P1, [R5+URZ+0x2a860], R0 ;  /* 0x02a86000050095a7 */ /* 0x000e24000802007f */
[----:B0-----:R-:W-:Y:S05]  /*251e0*/  @!P1 BRA `(.L_x_789) ;  /* 0xfffffffc00f09947 */ /* 0x001fea000383ffff */
[----:B------:R-:W-:Y:S05]  /*251f0*/  BRA `(.L_x_958) ;  /* 0xffffffb400647947 */ /* 0x000fea000383ffff */
.L_x_959:
        /* <DEDUP_REMOVED lines=16> */
.L_x_3206:


//--------------------- .text._ZN7cutlass13device_kernelIN5flash11enable_sm90INS1_16FlashAttnFwdSm90INS1_25CollectiveMainloopFwdSm90ILi2EN4cute5tupleIJNS5_1CILi1EEES8_S8_EEENS6_IJNS7_ILi128EEENS7_ILi96EEENS7_ILi192EEEEEELi128ENS_10bfloat16_tEfNS_4arch4Sm90ELb0ELb1ELb0ELb0ELb1ELb0ELb0ELb1ELb1ELb1ELb1ELb0EEENS1_21CollectiveEpilogueFwdINS6_IJSA_SA_SB_EEES9_SE_SG_Li256ELb0ELb1ELb1ELb0EEENS1_19SingleTileSchedulerILb0ELb1ELb1ELi128EEEEEEEEEvNT_6ParamsE --------------------------
	.section	.text._ZN7cutlass13device_kernelIN5flash11enable_sm90INS1_16FlashAttnFwdSm90INS1_25CollectiveMainloopFwdSm90ILi2EN4cute5tupleIJNS5_1CILi1EEES8_S8_EEENS6_IJNS7_ILi128EEENS7_ILi96EEENS7_ILi192EEEEEELi128ENS_10bfloat16_tEfNS_4arch4Sm90ELb0ELb1ELb0ELb0ELb1ELb0ELb0ELb1ELb1ELb1ELb1ELb0EEENS1_21CollectiveEpilogueFwdINS6_IJSA_SA_SB_EEES9_SE_SG_Li256ELb0ELb1ELb1ELb0EEENS1_19SingleTileSchedulerILb0ELb1ELb1ELi128EEEEEEEEEvNT_6ParamsE,"ax",@progbits
	.align	128
.text._ZN7cutlass13device_kernelIN5flash11enable_sm90INS1_16FlashAttnFwdSm90INS1_25CollectiveMainloopFwdSm90ILi2EN4cute5tupleIJNS5_1CILi1EEES8_S8_EEENS6_IJNS7_ILi128EEENS7_ILi96EEENS7_ILi192EEEEEELi128ENS_10bfloat16_tEfNS_4arch4Sm90ELb0ELb1ELb0ELb0ELb1ELb0ELb0ELb1ELb1ELb1ELb1ELb0EEENS1_21CollectiveEpilogueFwdINS6_IJSA_SA_SB_EEES9_SE_SG_Li256ELb0ELb1ELb1ELb0EEENS1_19SingleTileSchedulerILb0ELb1ELb1ELi128EEEEEEEEEvNT_6ParamsE:
        .type           _ZN7cutlass13device_kernelIN5flash11enable_sm90INS1_16FlashAttnFwdSm90INS1_25CollectiveMainloopFwdSm90ILi2EN4cute5tupleIJNS5_1CILi1EEES8_S8_EEENS6_IJNS7_ILi128EEENS7_ILi96EEENS7_ILi192EEEEEELi128ENS_10bfloat16_tEfNS_4arch4Sm90ELb0ELb1ELb0ELb0ELb1ELb0ELb0ELb1ELb1ELb1ELb1ELb0EEENS1_21CollectiveEpilogueFwdINS6_IJSA_SA_SB_EEES9_SE_SG_Li256ELb0ELb1ELb1ELb0EEENS1_19SingleTileSchedulerILb0ELb1ELb1ELi128EEEEEEEEEvNT_6ParamsE,@function
        .size           _ZN7cutlass13device_kernelIN5flash11enable_sm90INS1_16FlashAttnFwdSm90INS1_25CollectiveMainloopFwdSm90ILi2EN4cute5tupleIJNS5_1CILi1EEES8_S8_EEENS6_IJNS7_ILi128EEENS7_ILi96EEENS7_ILi192EEEEEELi128ENS_10bfloat16_tEfNS_4arch4Sm90ELb0ELb1ELb0ELb0ELb1ELb0ELb0ELb1ELb1ELb1ELb1ELb0EEENS1_21CollectiveEpilogueFwdINS6_IJSA_SA_SB_EEES9_SE_SG_Li256ELb0ELb1ELb1ELb0EEENS1_19SingleTileSchedulerILb0ELb1ELb1ELi128EEEEEEEEEvNT_6ParamsE,(.L_x_3207 - _ZN7cutlass13device_kernelIN5flash11enable_sm90INS1_16FlashAttnFwdSm90INS1_25CollectiveMainloopFwdSm90ILi2EN4cute5tupleIJNS5_1CILi1EEES8_S8_EEENS6_IJNS7_ILi128EEENS7_ILi96EEENS7_ILi192EEEEEELi128ENS_10bfloat16_tEfNS_4arch4Sm90ELb0ELb1ELb0ELb0ELb1ELb0ELb0ELb1ELb1ELb1ELb1ELb0EEENS1_21CollectiveEpilogueFwdINS6_IJSA_SA_SB_EEES9_SE_SG_Li256ELb0ELb1ELb1ELb0EEENS1_19SingleTileSchedulerILb0ELb1ELb1ELi128EEEEEEEEEvNT_6ParamsE)
        .other          _ZN7cutlass13device_kernelIN5flash11enable_sm90INS1_16FlashAttnFwdSm90INS1_25CollectiveMainloopFwdSm90ILi2EN4cute5tupleIJNS5_1CILi1EEES8_S8_EEENS6_IJNS7_ILi128EEENS7_ILi96EEENS7_ILi192EEEEEELi128ENS_10bfloat16_tEfNS_4arch4Sm90ELb0ELb1ELb0ELb0ELb1ELb0ELb0ELb1ELb1ELb1ELb1ELb0EEENS1_21CollectiveEpilogueFwdINS6_IJSA_SA_SB_EEES9_SE_SG_Li256ELb0ELb1ELb1ELb0EEENS1_19SingleTileSchedulerILb0ELb1ELb1ELi128EEEEEEEEEvNT_6ParamsE,@"STO_CUDA_ENTRY STV_DEFAULT"
_ZN7cutlass13device_kernelIN5flash11enable_sm90INS1_16FlashAttnFwdSm90INS1_25CollectiveMainloopFwdSm90ILi2EN4cute5tupleIJNS5_1CILi1EEES8_S8_EEENS6_IJNS7_ILi128EEENS7_ILi96EEENS7_ILi192EEEEEELi128ENS_10bfloat16_tEfNS_4arch4Sm90ELb0ELb1ELb0ELb0ELb1ELb0ELb0ELb1ELb1ELb1ELb1ELb0EEENS1_21CollectiveEpilogueFwdINS6_IJSA_SA_SB_EEES9_SE_SG_Li256ELb0ELb1ELb1ELb0EEENS1_19SingleTileSchedulerILb0ELb1ELb1ELi128EEEEEEEEEvNT_6ParamsE:
        /* <DEDUP_REMOVED lines=45> */
.L_x_960:
        /* <DEDUP_REMOVED lines=22> */
.L_x_961:
        /* <DEDUP_REMOVED lines=18> */
.L_x_962:
        /* <DEDUP_REMOVED lines=22> */
.L_x_963:
        /* <DEDUP_REMOVED lines=23> */
.L_x_964:
[----:B------:R-:W-:Y:S01]  /*0820*/  UISETP.NE.AND UP0, UPT, UR9, URZ, UPT ;  /* 0x0000003f0900728c */ /* 0x000fe2000bf05270 */
[----:B------:R-:W-:Y:S01]  /*0830*/  NOP ;  /* 0x0000000000007918 */ /* 0x000fe20000000000 */
[----:B0-----:R-:W-:Y:S01]  /*0840*/  UMOV UR4, 0x1 ;  /* 0x0000000100047882 */ /* 0x001fe20000000000 */
[----:B------:R-:W-:Y:S01]  /*0850*/  ULDC.64 UR36, c[0x0][0x208] ;  /* 0x0000820000247ab9 */ /* 0x000fe20000000a00 */
[----:B------:R-:W-:Y:S01]  /*0860*/  USEL UR4, UR4, 0x2, !UP0 ;  /* 0x0000000204047887 */ /* 0x000fe2000c000000 */
[----:B------:R-:W-:Y:S01]  /*0870*/  BSSY B6, `(.L_x_965) ;  /* 0x0001175000067945 */ /* 0x000fe20003800000 */
[----:B-1234-:R-:W-:Y:S01]  /*0880*/  BAR.SYNC.DEFER_BLOCKING 0x0 ;  /* 0x0000000000007b1d */ /* 0x01efe20000010000 */
[----:B------:R-:W-:-:S03]  /*0890*/  PLOP3.LUT P0, PT, PT, PT, UP0, 0x80, 0x0 ;  /* 0x000000000000781c */ /* 0x000fc60003f0f008 */
[----:B------:R-:W-:-:S05]  /*08a0*/  IMAD.U32 R2, RZ, RZ, UR4 ;  /* 0x00000004ff027e24 */ /* 0x000fca000f8e00ff */
[----:B------:R0:W-:Y:S05]  /*08b0*/  STL [R1], R2 ;  /* 0x0000000201007387 */ /* 0x0001ea0000100800 */
[----:B------:R-:W-:Y:S05]  /*08c0*/  @!P0 BRA `(.L_x_966) ;  /* 0x000000d800408947 */ /* 0x000fea0003800000 */
.L_x_967:
[----:B------:R-:W-:-:S08]  /*08d0*/  NOP ;  /* 0x0000000000007918 */ /* 0x000fd00000000000 */
[----:B------:R-:W1:Y:S02]  /*08e0*/  USETMAXREG.TRY_ALLOC.CTAPOOL UP0, 0xe8 ;  /* 0x000000e8000079c8 */ /* 0x000e640008000600 */
[----:B-1----:R-:W-:-:S13]  /*08f0*/  PLOP3.LUT P0, PT, PT, PT, UP0, 0x80, 0x0 ;  /* 0x000000000000781c */ /* 0x002fda0003f0f008 */
[----:B------:R-:W-:Y:S05]  /*0900*/  @!P0 BRA `(.L_x_967) ;  /* 0xfffffffc00f08947 */ /* 0x000fea000383ffff */
[----:B0-----:R-:W0:Y:S08]  /*0910*/  LDC R2, c[0x0][0xc50] ;  /* 0x00031400ff027b82 */ /* 0x001e300000000800 */
        /* <DEDUP_REMOVED lines=13> */
[----:B------:R-:W0:Y:S01]  /*09f0*/  LDC R23, c[0x0][0x448] ;  /* 0x00011200ff177b82 */ /* 0x000e220000000800 */
[----:B------:R-:W1:Y:S01]  /*0a00*/  S2R R72, SR_CTAID.X ;  /* 0x0000000000487919 */ /* 0x000e620000002500 */
[----:B------:R-:W-:Y:S01]  /*0a10*/  LOP3.LUT R18, R18, 0xffefffff, RZ, 0xc0, !PT ;  /* 0xffefffff12127812 */ /* 0x000fe200078ec0ff */
[----:B------:R-:W-:-:S05]  /*0a20*/  VIADD R75, R25, 0xffffff80 ;  /* 0xffffff80194b7836 */ /* 0x000fca0000000000 */
[----:B------:R-:W2:Y:S08]  /*0a30*/  LDC.64 R2, c[0x0][0x418] ;  /* 0x00010600ff027b82 */ /* 0x000eb00000000a00 */
[----:B------:R-:W3:Y:S01]  /*0a40*/  LDC.64 R10, c[0x0][0x9e0] ;  /* 0x00027800ff0a7b82 */ /* 0x000ee20000000a00 */
[----:B0-----:R-:W-:-:S07]  /*0a50*/  ISETP.NE.AND P2, PT, R23, 0x1, PT ;  /* 0x000000011700780c */ /* 0x001fce0003f45270 */
[----:B------:R-:W0:Y:S01]  /*0a60*/  LDC R8, c[0x0][0x288] ;  /* 0x0000a200ff087b82 */ /* 0x000e220000000800 */
[----:B--2---:R-:W-:-:S07]  /*0a70*/  ISETP.NE.U32.AND P0, PT, R2, RZ, PT ;  /* 0x000000ff0200720c */ /* 0x004fce0003f05070 */
[----:B------:R-:W2:Y:S01]  /*0a80*/  LDC R16, c[0x0][0x424] ;  /* 0x00010900ff107b82 */ /* 0x000ea20000000800 */
[----:B-1----:R-:W-:Y:S01]  /*0a90*/  IMAD.SHL.U32 R72, R72, 0x80, RZ ;  /* 0x0000008048487824 */ /* 0x002fe200078e00ff */
[----:B------:R-:W-:-:S03]  /*0aa0*/  ISETP.NE.AND.EX P0, PT, R3, RZ, PT, P0 ;  /* 0x000000ff0300720c */ /* 0x000fc60003f05300 */
[----:B------:R-:W-:Y:S01]  /*0ab0*/  @P2 VIADD R0, R72, 0x7f ;  /* 0x0000007f48002836 */ /* 0x000fe20000000000 */
[----:B------:R-:W-:Y:S02]  /*0ac0*/  @P2 LOP3.LUT R18, R18, 0x100000, RZ, 0xfc, !PT ;  /* 0x0010000012122812 */ /* 0x000fe400078efcff */
[----:B------:R-:W1:Y:S01]  /*0ad0*/  @P2 LDC R5, c[0x0][0x44c] ;  /* 0x00011300ff052b82 */ /* 0x000e620000000800 */
[----:B---3--:R-:W-:Y:S02]  /*0ae0*/  ISETP.GE.AND P1, PT, R11, 0x1, PT ;  /* 0x000000010b00780c */ /* 0x008fe40003f26270 */
[----:B------:R-:W-:-:S05]  /*0af0*/  LOP3.LUT R18, R18, 0xfff7ffff, RZ, 0xc0, !PT ;  /* 0xfff7ffff12127812 */ /* 0x000fca00078ec0ff */
[----:B------:R-:W3:Y:S01]  /*0b00*/  @P2 LDC R7, c[0x0][0x450] ;  /* 0x00011400ff072b82 */ /* 0x000ee20000000800 */
[----:B0-----:R-:W-:-:S05]  /*0b10*/  IADD3 R3, -R8, 0x1, RZ ;  /* 0x0000000108037810 */ /* 0x001fca0007ffe1ff */
[----:B------:R-:W-:Y:S02]  /*0b20*/  @P1 LOP3.LUT R18, R18, 0x80000, RZ, 0xfc, !PT ;  /* 0x0008000012121812 */ /* 0x000fe400078efcff */
[----:B------:R-:W0:Y:S01]  /*0b30*/  LDC R73, c[0x0][0x2f0] ;  /* 0x0000bc00ff497b82 */ /* 0x000e220000000800 */
[----:B--2---:R-:W-:Y:S01]  /*0b40*/  SEL R16, R16, 0x1, P0 ;  /* 0x0000000110107807 */ /* 0x004fe20000000000 */
[----:B-1----:R-:W-:-:S04]  /*0b50*/  @P2 IMAD.HI.U32 R2, R0, R5, RZ ;  /* 0x0000000500022227 */ /* 0x002fc800078e00ff */
[----:B------:R-:W-:Y:S01]  /*0b60*/  VIADD R0, R72, 0x7f ;  /* 0x0000007f48007836 */ /* 0x000fe20000000000 */
[----:B---3--:R-:W-:Y:S01]  /*0b70*/  @P2 SHF.R.U32.HI R0, RZ, R7, R2 ;  /* 0x00000007ff002219 */ /* 0x008fe20000011602 */
[CC--:B0-----:R-:W-:Y:S02]  /*0b80*/  IMAD R3, R16.reuse, R73.reuse, R3 ;  /* 0x0000004910037224 */ /* 0x0c1fe400078e0203 */
[----:B------:R-:W-:Y:S02]  /*0b90*/  IMAD R22, R16, R73, RZ ;  /* 0x0000004910167224 */ /* 0x000fe400078e02ff */
[----:B------:R-:W-:-:S04]  /*0ba0*/  IMAD.IADD R3, R3, 0x1, R0 ;  /* 0x0000000103037824 */ /* 0x000fc800078e0200 */
[----:B------:R-:W-:Y:S01]  /*0bb0*/  IMAD.IADD R0, R3, 0x1, R10 ;  /* 0x0000000103007824 */ /* 0x000fe200078e020a */
[----:B------:R-:W-:Y:S06]  /*0bc0*/  @!P1 BRA `(.L_x_969) ;  /* 0x0000000000409947 */ /* 0x000fec0003800000 */
[C---:B------:R-:W-:Y:S01]  /*0bd0*/  ISETP.GT.AND P0, PT, R3.reuse, RZ, PT ;  /* 0x000000ff0300720c */ /* 0x040fe20003f04270 */
[----:B------:R-:W-:-:S12]  /*0be0*/  VIADD R2, R3, 0xffffffff ;  /* 0xffffffff03027836 */ /* 0x000fd80000000000 */
[----:B------:R-:W-:Y:S05]  /*0bf0*/  @P0 BRA `(.L_x_970) ;  /* 0x00000000001c0947 */ /* 0x000fea0003800000 */
[----:B------:R-:W-:Y:S01]  /*0c00*/  ISETP.NE.AND P0, PT, R11, 0x1, PT ;  /* 0x000000010b00780c */ /* 0x000fe20003f05270 */
[----:B------:R-:W-:-:S12]  /*0c10*/  IMAD.MOV R3, RZ, RZ, -R3 ;  /* 0x000000ffff037224 */ /* 0x000fd800078e0a03 */
[----:B------:R-:W0:Y:S02]  /*0c20*/  @P0 LDC.64 R4, c[0x0][0x9e8] ;  /* 0x00027a00ff040b82 */ /* 0x000e240000000a00 */
[----:B0-----:R-:W-:-:S05]  /*0c30*/  @P0 IMAD.HI.U32 R2, R3, R4, RZ ;  /* 0x0000000403020227 */ /* 0x001fca00078e00ff */
[----:B------:R-:W-:-:S04]  /*0c40*/  @P0 SHF.R.U32.HI R3, RZ, R5, R2 ;  /* 0x00000005ff030219 */ /* 0x000fc80000011602 */
[----:B------:R-:W-:Y:S01]  /*0c50*/  LOP3.LUT R2, RZ, R3, RZ, 0x33, !PT ;  /* 0x00000003ff027212 */ /* 0x000fe200078e33ff */
[----:B------:R-:W-:Y:S06]  /*0c60*/  BRA `(.L_x_971) ;  /* 0x0000000000107947 */ /* 0x000fec0003800000 */
.L_x_970:
[----:B------:R-:W-:-:S13]  /*0c70*/  ISETP.NE.AND P0, PT, R11, 0x1, PT ;  /* 0x000000010b00780c */ /* 0x000fda0003f05270 */
[----:B------:R-:W0:Y:S02]  /*0c80*/  @P0 LDC.64 R4, c[0x0][0x9e8] ;  /* 0x00027a00ff040b82 */ /* 0x000e240000000a00 */
[----:B0-----:R-:W-:-:S05]  /*0c90*/  @P0 IMAD.HI.U32 R4, R2, R4, RZ ;  /* 0x0000000402040227 */ /* 0x001fca00078e00ff */
[----:B------:R-:W-:-:S07]  /*0ca0*/  @P0 SHF.R.U32.HI R2, RZ, R5, R4 ;  /* 0x00000005ff020219 */ /* 0x000fce0000011604 */
.L_x_971:
[----:B------:R-:W-:-:S05]  /*0cb0*/  IMAD R3, R2, R11, R11 ;  /* 0x0000000b02037224 */ /* 0x000fca00078e020b */
[----:B------:R-:W-:-:S07]  /*0cc0*/  VIMNMX R0, R0, R3, PT ;  /* 0x0000000300007248 */ /* 0x000fce0003fe0100 */
.L_x_969:
[----:B------:R-:W0:Y:S01]  /*0cd0*/  @P2 LDC R3, c[0x0][0x44c] ;  /* 0x00011300ff032b82 */ /* 0x000e220000000800 */
[----:B------:R-:W-:Y:S01]  /*0ce0*/  VIADD R2, R0, 0x5f ;  /* 0x0000005f00027836 */ /* 0x000fe20000000000 */
[----:B------:R-:W-:Y:S01]  /*0cf0*/  ULDC UR4, c[0x0][0x9dc] ;  /* 0x0002770000047ab9 */ /* 0x000fe20000000800 */
[----:B------:R-:W-:Y:S02]  /*0d00*/  IMAD R0, R16, R73, 0x5f ;  /* 0x0000005f10007424 */ /* 0x000fe400078e0249 */
[----:B------:R-:W-:-:S03]  /*0d10*/  IMAD.HI R2, R2, 0x2aaaaaab, RZ ;  /* 0x2aaaaaab02027827 */ /* 0x000fc600078e02ff */
[----:B------:R-:W1:Y:S01]  /*0d20*/  @P2 LDC R7, c[0x0][0x450] ;  /* 0x00011400ff072b82 */ /* 0x000e620000000800 */
[----:B------:R-:W-:Y:S01]  /*0d30*/  IMAD.HI R0, R0, 0x2aaaaaab, RZ ;  /* 0x2aaaaaab00007827 */ /* 0x000fe200078e02ff */
[----:B------:R-:W-:-:S03]  /*0d40*/  SHF.R.U32.HI R5, RZ, 0x1f, R2 ;  /* 0x0000001fff057819 */ /* 0x000fc60000011602 */
[----:B------:R-:W-:Y:S01]  /*0d50*/  IMAD.MOV.U32 R4, RZ, RZ, R72 ;  /* 0x000000ffff047224 */ /* 0x000fe200078e0048 */
[----:B------:R-:W-:Y:S01]  /*0d60*/  LEA.HI.SX32 R2, R2, R5, 0x1c ;  /* 0x0000000502027211 */ /* 0x000fe200078fe2ff */
[----:B------:R-:W-:Y:S02]  /*0d70*/  IMAD R73, R16, R73, -R8 ;  /* 0x0000004910497224 */ /* 0x000fe400078e0a08 */
[----:B0-----:R-:W-:Y:S01]  /*0d80*/  @P2 IMAD.HI.U32 R6, R72, R3, RZ ;  /* 0x0000000348062227 */ /* 0x001fe200078e00ff */
[----:B------:R-:W-:-:S04]  /*0d90*/  SHF.R.U32.HI R3, RZ, 0x1f, R0 ;  /* 0x0000001fff037819 */ /* 0x000fc80000011600 */
[----:B------:R-:W-:Y:S02]  /*0da0*/  LEA.HI.SX32 R3, R0, R3, 0x1c ;  /* 0x0000000300037211 */ /* 0x000fe400078fe2ff */
[----:B-1----:R-:W-:Y:S02]  /*0db0*/  @P2 SHF.R.U32.HI R4, RZ, R7, R6 ;  /* 0x00000007ff042219 */ /* 0x002fe40000011606 */
[----:B------:R-:W-:-:S03]  /*0dc0*/  VIMNMX R9, R3, R2, PT ;  /* 0x0000000203097248 */ /* 0x000fc60003fe0100 */
[----:B------:R-:W-:-:S04]  /*0dd0*/  IMAD.IADD R0, R73, 0x1, R4 ;  /* 0x0000000149007824 */ /* 0x000fc800078e0204 */
[----:B------:R-:W-:Y:S01]  /*0de0*/  VIADD R2, R0, -UR4 ;  /* 0x8000000400027c36 */ /* 0x000fe20008000000 */
[----:B------:R-:W-:Y:S06]  /*0df0*/  @!P1 BRA `(.L_x_972) ;  /* 0x00000000003c9947 */ /* 0x000fec0003800000 */
[----:B------:R-:W-:-:S13]  /*0e00*/  ISETP.GT.AND P0, PT, R0, -0x1, PT ;  /* 0xffffffff0000780c */ /* 0x000fda0003f04270 */
[----:B------:R-:W-:Y:S05]  /*0e10*/  @P0 BRA `(.L_x_973) ;  /* 0x00000000001c0947 */ /* 0x000fea0003800000 */
[----:B------:R-:W-:Y:S02]  /*0e20*/  ISETP.NE.AND P0, PT, R11, 0x1, PT ;  /* 0x000000010b00780c */ /* 0x000fe40003f05270 */
[----:B------:R-:W-:-:S11]  /*0e30*/  LOP3.LUT R3, RZ, R0, RZ, 0x33, !PT ;  /* 0x00000000ff037212 */ /* 0x000fd600078e33ff */
[----:B------:R-:W0:Y:S02]  /*0e40*/  @P0 LDC.64 R4, c[0x0][0x9e8] ;  /* 0x00027a00ff040b82 */ /* 0x000e240000000a00 */
[----:B0-----:R-:W-:-:S05]  /*0e50*/  @P0 IMAD.HI.U32 R0, R3, R4, RZ ;  /* 0x0000000403000227 */ /* 0x001fca00078e00ff */
[----:B------:R-:W-:-:S04]  /*0e60*/  @P0 SHF.R.U32.HI R3, RZ, R5, R0 ;  /* 0x00000005ff030219 */ /* 0x000fc80000011600 */
[----:B------:R-:W-:Y:S01]  /*0e70*/  LOP3.LUT R0, RZ, R3, RZ, 0x33, !PT ;  /* 0x00000003ff007212 */ /* 0x000fe200078e33ff */
[----:B------:R-:W-:Y:S06]  /*0e80*/  BRA `(.L_x_974) ;  /* 0x0000000000107947 */ /* 0x000fec0003800000 */
.L_x_973:
[----:B------:R-:W-:-:S13]  /*0e90*/  ISETP.NE.AND P0, PT, R11, 0x1, PT ;  /* 0x000000010b00780c */ /* 0x000fda0003f05270 */
[----:B------:R-:W0:Y:S02]  /*0ea0*/  @P0 LDC.64 R4, c[0x0][0x9e8] ;  /* 0x00027a00ff040b82 */ /* 0x000e240000000a00 */
[----:B0-----:R-:W-:-:S05]  /*0eb0*/  @P0 IMAD.HI.U32 R4, R0, R4, RZ ;  /* 0x0000000400040227 */ /* 0x001fca00078e00ff */
[----:B------:R-:W-:-:S07]  /*0ec0*/  @P0 SHF.R.U32.HI R0, RZ, R5, R4 ;  /* 0x00000005ff000219 */ /* 0x000fce0000011604 */
.L_x_974:
[----:B------:R-:W-:-:S05]  /*0ed0*/  IMAD R3, R0, R11, RZ ;  /* 0x0000000b00037224 */ /* 0x000fca00078e02ff */
[----:B------:R-:W-:-:S07]  /*0ee0*/  VIMNMX R2, R2, R3, !PT ;  /* 0x0000000302027248 */ /* 0x000fce0007fe0100 */
.L_x_972:
[----:B------:R-:W-:Y:S01]  /*0ef0*/  SHF.R.U32.HI R0, RZ, 0x10, R17 ;  /* 0x00000010ff007819 */ /* 0x000fe20000011611 */
[----:B------:R-:W-:Y:S01]  /*0f00*/  IMAD.HI R2, R2, 0x2aaaaaab, RZ ;  /* 0x2aaaaaab02027827 */ /* 0x000fe200078e02ff */
[----:B------:R-:W-:Y:S02]  /*0f10*/  LOP3.LUT R17, R17, 0xffff, RZ, 0xc0, !PT ;  /* 0x0000ffff11117812 */ /* 0x000fe400078ec0ff */
[----:B------:R-:W-:Y:S01]  /*0f20*/  ISETP.NE.AND P0, PT, R0, RZ, PT ;  /* 0x000000ff0000720c */ /* 0x000fe20003f05270 */
[----:B------:R-:W-:Y:S01]  /*0f30*/  IMAD.MOV.U32 R74, RZ, RZ, RZ ;  /* 0x000000ffff4a7224 */ /* 0x000fe200078e00ff */
[----:B------:R-:W-:-:S04]  /*0f40*/  SHF.R.U32.HI R3, RZ, 0x1f, R2 ;  /* 0x0000001fff037819 */ /* 0x000fc80000011602 */
[----:B------:R-:W-:-:S04]  /*0f50*/  LEA.HI.SX32 R3, R2, R3, 0x1c ;  /* 0x0000000302037211 */ /* 0x000fc800078fe2ff */
[----:B------:R-:W-:-:S03]  /*0f60*/  VIMNMX R8, RZ, R3, !PT ;  /* 0x00000003ff087248 */ /* 0x000fc60007fe0100 */
[----:B------:R-:W0:Y:S01]  /*0f70*/  @!P0 LDC R0, c[0x0][0x9f0] ;  /* 0x00027c00ff008b82 */ /* 0x000e220000000800 */
[----:B------:R-:W-:-:S13]  /*0f80*/  ISETP.GT.AND P1, PT, R9, R8, PT ;  /* 0x000000080900720c */ /* 0x000fda0003f24270 */
[----:B------:R-:W-:Y:S05]  /*0f90*/  @!P1 BRA `(.L_x_975) ;  /* 0x0000000000709947 */ /* 0x000fea0003800000 */
[-C--:B0-----:R-:W-:Y:S02]  /*0fa0*/  IABS R6, R0.reuse ;  /* 0x0000000000067213 */ /* 0x081fe40000000000 */
[----:B------:R-:W-:Y:S02]  /*0fb0*/  IADD3 R2, R0, -0x1, R9 ;  /* 0xffffffff00027810 */ /* 0x000fe40007ffe009 */
[----:B------:R-:W0:Y:S03]  /*0fc0*/  I2F.RP R4, R6 ;  /* 0x0000000600047306 */ /* 0x000e260000209400 */
[----:B------:R-:W-:Y:S01]  /*0fd0*/  IMAD.IADD R5, R2, 0x1, -R8 ;  /* 0x0000000102057824 */ /* 0x000fe200078e0a08 */
[----:B------:R-:W-:-:S04]  /*0fe0*/  IABS R2, R0 ;  /* 0x0000000000027213 */ /* 0x000fc80000000000 */
[----:B------:R-:W-:Y:S02]  /*0ff0*/  IABS R10, R5 ;  /* 0x00000005000a7213 */ /* 0x000fe40000000000 */
[----:B------:R-:W-:-:S04]  /*1000*/  LOP3.LUT R5, R5, R0, RZ, 0x3c, !PT ;  /* 0x0000000005057212 */ /* 0x000fc800078e3cff */
[----:B------:R-:W-:Y:S01]  /*1010*/  ISETP.GE.AND P2, PT, R5, RZ, PT ;  /* 0x000000ff0500720c */ /* 0x000fe20003f46270 */
[----:B0-----:R-:W0:Y:S02]  /*1020*/  MUFU.RCP R4, R4 ;  /* 0x0000000400047308 */ /* 0x001e240000001000 */
[----:B0-----:R-:W-:Y:S02]  /*1030*/  VIADD R3, R4, 0xffffffe ;  /* 0x0ffffffe04037836 */ /* 0x001fe40000000000 */
[----:B------:R-:W-:Y:S02]  /*1040*/  IMAD.MOV R4, RZ, RZ, -R2 ;  /* 0x000000ffff047224 */ /* 0x000fe400078e0a02 */
[----:B------:R-:W-:Y:S02]  /*1050*/  IMAD.MOV.U32 R2, RZ, RZ, RZ ;  /* 0x000000ffff027224 */ /* 0x000fe400078e00ff */
[----:B------:R-:W0:Y:S02]  /*1060*/  F2I.FTZ.U32.TRUNC.NTZ R3, R3 ;  /* 0x0000000300037305 */ /* 0x000e24000021f000 */
[----:B0-----:R-:W-:-:S04]  /*1070*/  IMAD.MOV R7, RZ, RZ, -R3 ;  /* 0x000000ffff077224 */ /* 0x001fc800078e0a03 */
[----:B------:R-:W-:-:S04]  /*1080*/  IMAD R7, R7, R6, RZ ;  /* 0x0000000607077224 */ /* 0x000fc800078e02ff */
[----:B------:R-:W-:-:S04]  /*1090*/  IMAD.HI.U32 R2, R3, R7, R2 ;  /* 0x0000000703027227 */ /* 0x000fc800078e0002 */
[----:B------:R-:W-:-:S04]  /*10a0*/  IMAD.MOV.U32 R3, RZ, RZ, R10 ;  /* 0x000000ffff037224 */ /* 0x000fc800078e000a */
        /* <DEDUP_REMOVED lines=8> */
[----:B------:R-:W-:Y:S01]  /*1130*/  @!P2 IMAD.MOV R2, RZ, RZ, -R2 ;  /* 0x000000ffff02a224 */ /* 0x000fe200078e0a02 */
[----:B------:R-:W-:-:S05]  /*1140*/  @!P1 LOP3.LUT R2, RZ, R0, RZ, 0x33, !PT ;  /* 0x00000000ff029212 */ /* 0x000fca00078e33ff */
[----:B------:R-:W-:-:S07]  /*1150*/  IMAD.MOV.U32 R74, RZ, RZ, R2 ;  /* 0x000000ffff4a7224 */ /* 0x000fce00078e0002 */
.L_x_975:
[-C--:B------:R-:W-:Y:S01]  /*1160*/  IMAD R17, R17, R74.reuse, R8 ;  /* 0x0000004a11117224 */ /* 0x080fe200078e0208 */
[----:B------:R-:W-:Y:S01]  /*1170*/  PLOP3.LUT P0, PT, PT, PT, PT, 0x80, 0x0 ;  /* 0x000000000000781c */ /* 0x000fe20003f0f070 */
[----:B0-----:R-:W-:Y:S01]  /*1180*/  IMAD.MOV.U32 R0, RZ, RZ, RZ ;  /* 0x000000ffff007224 */ /* 0x001fe200078e00ff */
[----:B------:R-:W-:Y:S01]  /*1190*/  CS2R R86, SRZ ;  /* 0x0000000000567805 */ /* 0x000fe2000001ff00 */
        /* <DEDUP_REMOVED lines=39> */
[----:B------:R-:W-:-:S05]  /*1410*/  SHF.R.S32.HI R78, RZ, 0x7, R77 ;  /* 0x00000007ff4e7819 */ /* 0x000fca000001144d */
        /* <DEDUP_REMOVED lines=29> */
.L_x_977:
[----:B------:R-:W-:-:S04]  /*15f0*/  SHF.L.U32 R0, RZ, 0x1f, RZ ;  /* 0x0000001fff007819 */ /* 0x000fc800000006ff */
[----:B------:R-:W0:Y:S02]  /*1600*/  SYNCS.PHASECHK.TRANS64.TRYWAIT P0, [UR38+0x2a800], R0 ;  /* 0x02a80000ff0075a7 */ /* 0x000e240008000166 */
[----:B0-----:R-:W-:Y:S05]  /*1610*/  @!P0 BRA `(.L_x_978) ;  /* 0x0000010800708947 */ /* 0x001fea0003800000 */
.L_x_1111:
[----:B------:R-:W2:Y:S02]  /*1620*/  LDL R2, [R1] ;  /* 0x0000000001027983 */ /* 0x000ea40000100800 */
[----:B--2---:R-:W-:-:S13]  /*1630*/  R2UR UR4, R2 ;  /* 0x00000000020472ca */ /* 0x004fda00000e0000 */
[----:B------:R-:W-:-:S06]  /*1640*/  ULOP3.LUT UR4, UR4, 0x1, URZ, 0xfc, !UPT ;  /* 0x0000000104047892 */ /* 0x000fcc000f8efc3f */
[----:B------:R-:W-:-:S05]  /*1650*/  IMAD.U32 R2, RZ, RZ, UR4 ;  /* 0x00000004ff027e24 */ /* 0x000fca000f8e00ff */
[----:B------:R-:W-:-:S13]  /*1660*/  ISETP.NE.AND P0, PT, R2, 0x3, PT ;  /* 0x000000030200780c */ /* 0x000fda0003f05270 */
[----:B------:R-:W-:Y:S05]  /*1670*/  @!P0 BRA `(.L_x_979) ;  /* 0x0000000000048947 */ /* 0x000fea0003800000 */
[----:B------:R-:W-:Y:S01]  /*1680*/  BPT.TRAP 0x1 ;  /* 0x000000040000795c */ /* 0x000fe20000300000 */
.L_x_979:
[----:B------:R1:W2:Y:S01]  /*1690*/  SYNCS.PHASECHK.TRANS64.TRYWAIT P1, [UR38+0x2a830], R0 ;  /* 0x02a83000ff0075a7 */ /* 0x0002a20008020166 */
[----:B------:R-:W-:Y:S05]  /*16a0*/  @!P0 BRA `(.L_x_980) ;  /* 0x0000000000048947 */ /* 0x000fea0003800000 */
[----:B------:R-:W-:Y:S01]  /*16b0*/  BPT.TRAP 0x1 ;  /* 0x000000040000795c */ /* 0x000fe20000300000 */
.L_x_980:
[----:B------:R-:W-:-:S05]  /*16c0*/  IMAD.U32 R4, RZ, RZ, UR39 ;  /* 0x00000027ff047e24 */ /* 0x000fca000f8e00ff */
[----:B------:R-:W-:Y:S01]  /*16d0*/  LOP3.LUT R4, R4, 0x10000, RZ, 0xfc, !PT ;  /* 0x0001000004047812 */ /* 0x000fe200078efcff */
[----:B--2---:R-:W-:Y:S06]  /*16e0*/  @P1 BRA `(.L_x_981) ;  /* 0x0000000000081947 */ /* 0x004fec0003800000 */
[----:B------:R-:W2:Y:S02]  /*16f0*/  SYNCS.PHASECHK.TRANS64.TRYWAIT P1, [UR38+0x2a830], R0 ;  /* 0x02a83000ff0075a7 */ /* 0x000ea40008020166 */
[----:B--2---:R-:W-:Y:S05]  /*1700*/  @!P1 BRA `(.L_x_982) ;  /* 0x00000108004c9947 */ /* 0x004fea0003800000 */
.L_x_981:
[----:B------:R-:W-:Y:S05]  /*1710*/  WARPSYNC.ALL ;  /* 0x0000000000007948 */ /* 0x000fea0003800000 */
[----:B------:R-:W-:Y:S01]  /*1720*/  IMAD.MOV.U32 R5, RZ, RZ, 0x40000040 ;  /* 0x40000040ff057424 */ /* 0x000fe200078e00ff */
[----:B------:R-:W-:Y:S01]  /*1730*/  UIADD3 UR4, UR38, 0x18400, URZ ;  /* 0x0001840026047890 */ /* 0x000fe2000fffe03f */
[----:B------:R-:W-:Y:S01]  /*1740*/  R2UR UR8, R4 ;  /* 0x00000000040872ca */ /* 0x000fe200000e0000 */
[----:B------:R-:W-:Y:S02]  /*1750*/  WARPGROUP.ARRIVE ;  /* 0x00000000000079c5 */ /* 0x000fe40000000000 */
[----:B------:R-:W-:Y:S01]  /*1760*/  R2UR UR9, R5 ;  /* 0x00000000050972ca */ /* 0x000fe200000e0000 */
[----:B------:R-:W-:-:S03]  /*1770*/  USHF.R.U32.HI UR4, URZ, 0x4, UR4 ;  /* 0x000000043f047899 */ /* 0x000fc60008011604 */
[----:B------:R-:W2:Y:S01]  /*1780*/  S2UR UR61, SR_CgaCtaId ;  /* 0x00000000003d79c3 */ /* 0x000ea20000008800 */
[----:B------:R-:W-:Y:S01]  /*1790*/  UMOV UR11, 0x40000040 ;  /* 0x40000040000b7882 */ /* 0x000fe20000000000 */
[----:B------:R-:W-:Y:S01]  /*17a0*/  UMOV UR13, 0x40000040 ;  /* 0x40000040000d7882 */ /* 0x000fe20000000000 */
[----:B------:R-:W-:Y:S01]  /*17b0*/  ULOP3.LUT UR4, UR4, 0x3fff, URZ, 0xc0, !UPT ;  /* 0x00003fff04047892 */ /* 0x000fe2000f8ec03f */
[----:B------:R-:W-:Y:S01]  /*17c0*/  UMOV UR15, 0x40000040 ;  /* 0x40000040000f7882 */ /* 0x000fe20000000000 */
[----:B------:R-:W-:Y:S02]  /*17d0*/  UMOV UR17, 0x40000040 ;  /* 0x4000004000117882 */ /* 0x000fe40000000000 */
[----:B------:R-:W-:Y:S01]  /*17e0*/  ULOP3.LUT UR39, UR4, 0x10000, URZ, 0xfc, !UPT ;  /* 0x0001000004277892 */ /* 0x000fe2000f8efc3f */
[----:B------:R-:W-:Y:S02]  /*17f0*/  UMOV UR19, 0x40000040 ;  /* 0x4000004000137882 */ /* 0x000fe40000000000 */
[----:B------:R-:W-:Y:S01]  /*1800*/  R2UR UR4, R4 ;  /* 0x00000000040472ca */ /* 0x000fe200000e0000 */
[----:B------:R-:W-:-:S02]  /*1810*/  UIADD3 UR14, UR39, 0x4, URZ ;  /* 0x00000004270e7890 */ /* 0x000fc4000fffe03f */
[----:B------:R-:W-:Y:S02]  /*1820*/  UIADD3 UR18, UR39, 0x6, URZ ;  /* 0x0000000627127890 */ /* 0x000fe4000fffe03f */
[----:B------:R-:W-:Y:S01]  /*1830*/  UMOV UR10, UR39 ;  /* 0x00000027000a7c82 */ /* 0x000fe20008000000 */
[----:B------:R-:W-:Y:S01]  /*1840*/  UIADD3 UR22, UR39, 0x300, URZ ;  /* 0x0000030027167890 */ /* 0x000fe2000fffe03f */
[----:B------:R-:W-:Y:S01]  /*1850*/  HGMMA.64x96x16.F32.BF16 R24, gdesc[UR8], RZ, !UPT, gsb0 ;  /* 0x01600000081879f0 */ /* 0x000fe2000c0018ff */
[----:B------:R-:W-:Y:S01]  /*1860*/  UIADD3 UR10, UR39, 0x2, URZ ;  /* 0x00000002270a7890 */ /* 0x000fe2000fffe03f */
[----:B------:R-:W-:Y:S01]  /*1870*/  UMOV UR9, 0x40000040 ;  /* 0x4000004000097882 */ /* 0x000fe20000000000 */
[----:B------:R-:W-:Y:S01]  /*1880*/  UMOV UR11, 0x40000040 ;  /* 0x40000040000b7882 */ /* 0x000fe20000000000 */
[----:B------:R-:W-:Y:S02]  /*1890*/  UMOV UR21, 0x40000040 ;  /* 0x4000004000157882 */ /* 0x000fe40000000000 */
[----:B------:R-:W-:-:S02]  /*18a0*/  UIADD3 UR8, UR4, 0x2, URZ ;  /* 0x0000000204087890 */ /* 0x000fc4000fffe03f */
[----:B------:R-:W-:Y:S02]  /*18b0*/  UIADD3 UR12, UR4, 0x4, URZ ;  /* 0x00000004040c7890 */ /* 0x000fe4000fffe03f */
[----:B------:R-:W-:Y:S02]  /*18c0*/  UIADD3 UR16, UR4, 0x6, URZ ;  /* 0x0000000604107890 */ /* 0x000fe4000fffe03f */
[----:B------:R-:W-:Y:S01]  /*18d0*/  UIADD3 UR20, UR4, 0x400, URZ ;  /* 0x0000040004147890 */ /* 0x000fe2000fffe03f */
        /* <DEDUP_REMOVED lines=29> */
[----:B------:R-:W-:-:S02]  /*1ab0*/  UMOV UR5, UR53 ;  /* 0x0000003500057c82 */ /* 0x000fc40008000000 */
[----:B------:R-:W-:Y:S01]  /*1ac0*/  UMOV UR4, UR52 ;  /* 0x0000003400047c82 */ /* 0x000fe20008000000 */
        /* <DEDUP_REMOVED lines=36> */
.L_x_983:
[----:B01----:R-:W-:Y:S01]  /*1d10*/  LOP3.LUT R0, R77, 0xffffff80, RZ, 0xc0, !PT ;  /* 0xffffff804d007812 */ /* 0x003fe200078ec0ff */
[----:B------:R-:W-:Y:S01]  /*1d20*/  UIADD3 UR4, UR38, 0x2a840, URZ ;  /* 0x0002a84026047890 */ /* 0x000fe2000fffe03f */
[----:B------:R-:W-:Y:S01]  /*1d30*/  ISETP.NE.AND P2, PT, R23, 0x1, PT ;  /* 0x000000011700780c */ /* 0x000fe20003f45270 */
[----:B------:R-:W-:Y:S01]  /*1d40*/  ULDC UR11, c[0x0][0x288] ;  /* 0x0000a200000b7ab9 */ /* 0x000fe20000000800 */
[----:B------:R-:W-:Y:S01]  /*1d50*/  LEA.HI R76, R76, R75, RZ, 0x2 ;  /* 0x0000004b4c4c7211 */ /* 0x000fe200078f10ff */
[----:B------:R-:W-:Y:S01]  /*1d60*/  IMAD.IADD R0, R75, 0x1, -R0 ;  /* 0x000000014b007824 */ /* 0x000fe200078e0a00 */
[----:B------:R-:W-:Y:S01]  /*1d70*/  LEA.HI R9, R78, R78, RZ, 0x1 ;  /* 0x0000004e4e097211 */ /* 0x000fe200078f08ff */
[----:B------:R-:W-:Y:S01]  /*1d80*/  UPRMT UR4, UR61, 0x654, UR4 ;  /* 0x000006543d047896 */ /* 0x000fe20008000004 */
[----:B------:R-:W-:Y:S02]  /*1d90*/  LOP3.LUT R76, R76, 0xfffffffc, RZ, 0xc0, !PT ;  /* 0xfffffffc4c4c7812 */ /* 0x000fe400078ec0ff */
[----:B------:R-:W-:-:S02]  /*1da0*/  SHF.R.S32.HI R3, RZ, 0x1f, R0 ;  /* 0x0000001fff037819 */ /* 0x000fc40000011400 */
[----:B------:R-:W-:Y:S01]  /*1db0*/  LOP3.LUT R9, R9, 0x3fffffe, RZ, 0xc0, !PT ;  /* 0x03fffffe09097812 */ /* 0x000fe200078ec0ff */
[----:B------:R-:W-:Y:S01]  /*1dc0*/  IMAD.IADD R76, R75, 0x1, -R76 ;  /* 0x000000014b4c7824 */ /* 0x000fe200078e0a4c */
[CC--:B------:R-:W-:Y:S01]  /*1dd0*/  LEA.HI R2, R3.reuse, R0.reuse, RZ, 0x2 ;  /* 0x0000000003027211 */ /* 0x0c0fe200078f10ff */
[----:B------:R-:W0:Y:S01]  /*1de0*/  @P2 LDC R11, c[0x0][0x44c] ;  /* 0x00011300ff0b2b82 */ /* 0x000e220000000800 */
[----:B------:R-:W-:Y:S01]  /*1df0*/  LEA.HI R6, R3, R0, RZ, 0x5 ;  /* 0x0000000003067211 */ /* 0x000fe200078f28ff */
[----:B------:R-:W-:Y:S01]  /*1e00*/  IMAD.IADD R9, R78, 0x1, -R9 ;  /* 0x000000014e097824 */ /* 0x000fe200078e0a09 */
[--C-:B------:R-:W-:Y:S02]  /*1e10*/  SHF.R.S32.HI R3, RZ, 0x2, R2.reuse ;  /* 0x00000002ff037819 */ /* 0x100fe40000011402 */
[----:B------:R-:W-:Y:S02]  /*1e20*/  SHF.R.S32.HI R8, RZ, 0x1f, R2 ;  /* 0x0000001fff087819 */ /* 0x000fe40000011402 */
[----:B------:R-:W-:Y:S01]  /*1e30*/  SHF.R.S32.HI R7, RZ, 0x5, R6 ;  /* 0x00000005ff077819 */ /* 0x000fe20000011406 */
[----:B------:R-:W1:Y:S01]  /*1e40*/  @P2 LDC R13, c[0x0][0x450] ;  /* 0x00011400ff0d2b82 */ /* 0x000e620000000800 */
[----:B------:R-:W-:-:S02]  /*1e50*/  LEA.HI R8, R8, R3, RZ, 0x3 ;  /* 0x0000000308087211 */ /* 0x000fc400078f18ff */
[----:B------:R-:W-:Y:S01]  /*1e60*/  LEA.HI R6, R76, R76, RZ, 0x1 ;  /* 0x0000004c4c067211 */ /* 0x000fe200078f08ff */
[----:B------:R-:W-:Y:S01]  /*1e70*/  IMAD R10, R7, 0x10, R72 ;  /* 0x00000010070a7824 */ /* 0x000fe200078e0248 */
[----:B------:R-:W-:Y:S02]  /*1e80*/  LOP3.LUT R8, R8, 0xfffffff8, RZ, 0xc0, !PT ;  /* 0xfffffff808087812 */ /* 0x000fe400078ec0ff */
[----:B------:R-:W-:Y:S01]  /*1e90*/  LOP3.LUT R7, R6, 0x1ffffffe, RZ, 0xc0, !PT ;  /* 0x1ffffffe06077812 */ /* 0x000fe200078ec0ff */
[----:B------:R-:W-:Y:S01]  /*1ea0*/  SYNCS.ARRIVE.TRANS64.RED.A1T0 RZ, [UR4], RZ ;  /* 0x000000ffffff79a7 */ /* 0x000fe20008100404 */
[----:B------:R-:W-:Y:S01]  /*1eb0*/  IADD3 R8, R10, R3, -R8 ;  /* 0x000000030a087210 */ /* 0x000fe20007ffe808 */
[----:B------:R-:W-:Y:S01]  /*1ec0*/  ULDC UR4, c[0x0][0x9dc] ;  /* 0x0002770000047ab9 */ /* 0x000fe20000000800 */
[----:B------:R-:W-:Y:S01]  /*1ed0*/  LOP3.LUT P1, RZ, R18, 0x80000, RZ, 0xc0, !PT ;  /* 0x0008000012ff7812 */ /* 0x000fe2000782c0ff */
[----:B------:R-:W-:Y:S01]  /*1ee0*/  IMAD.IADD R7, R76, 0x1, -R7 ;  /* 0x000000014c077824 */ /* 0x000fe200078e0a07 */
[----:B------:R-:W-:Y:S01]  /*1ef0*/  ULOP3.LUT UR5, URZ, UR4, URZ, 0x33, !UPT ;  /* 0x000000043f057292 */ /* 0x000fe2000f8e333f */
[----:B------:R-:W-:Y:S01]  /*1f00*/  IMAD R8, R9, 0x40, R8 ;  /* 0x0000004009087824 */ /* 0x000fe200078e0208 */
[----:B------:R-:W-:Y:S01]  /*1f10*/  LOP3.LUT R9, R2, 0x7ffffffc, RZ, 0xc0, !PT ;  /* 0x7ffffffc02097812 */ /* 0x000fe200078ec0ff */
[----:B------:R-:W-:-:S02]  /*1f20*/  ULDC UR4, c[0x0][0x9e0] ;  /* 0x0002780000047ab9 */ /* 0x000fc40000000800 */
[----:B------:R-:W-:Y:S02]  /*1f30*/  IMAD R8, R7, 0x8, R8 ;  /* 0x0000000807087824 */ /* 0x000fe400078e0208 */
[----:B------:R-:W-:Y:S02]  /*1f40*/  IMAD.MOV.U32 R7, RZ, RZ, -0x60 ;  /* 0xffffffa0ff077424 */ /* 0x000fe400078e00ff */
[----:B0-----:R-:W-:-:S04]  /*1f50*/  @P2 IMAD.HI.U32 R6, R8, R11, RZ ;  /* 0x0000000b08062227 */ /* 0x001fc800078e00ff */
[----:B------:R-:W-:Y:S01]  /*1f60*/  IMAD.MOV.U32 R3, RZ, RZ, R8 ;  /* 0x000000ffff037224 */ /* 0x000fe200078e0008 */
[----:B-1----:R-:W-:Y:S01]  /*1f70*/  @P2 SHF.R.U32.HI R3, RZ, R13, R6 ;  /* 0x0000000dff032219 */ /* 0x002fe20000011606 */
[----:B------:R-:W-:Y:S02]  /*1f80*/  IMAD.IADD R9, R0, 0x1, -R9 ;  /* 0x0000000100097824 */ /* 0x000fe400078e0a09 */
[C---:B------:R-:W-:Y:S02]  /*1f90*/  IMAD R2, R74.reuse, R7, 0x61 ;  /* 0x000000614a027424 */ /* 0x040fe400078e0207 */
[----:B------:R-:W0:Y:S01]  /*1fa0*/  SHFL.IDX PT, R15, R3, RZ, 0x1c1f ;  /* 0x001c1fff030f7589 */ /* 0x000e2200000e0000 */
[----:B------:R-:W-:Y:S02]  /*1fb0*/  IMAD R0, R74, -0x60, R22 ;  /* 0xffffffa04a007824 */ /* 0x000fe400078e0216 */
[----:B------:R-:W-:Y:S02]  /*1fc0*/  IMAD R7, R9, -0x2, R2 ;  /* 0xfffffffe09077824 */ /* 0x000fe400078e0202 */
[----:B------:R-:W-:-:S02]  /*1fd0*/  VIADD R0, R0, 0x60 ;  /* 0x0000006000007836 */ /* 0x000fc40000000000 */
[----:B------:R-:W-:Y:S01]  /*1fe0*/  IMAD.U32 R10, RZ, RZ, UR5 ;  /* 0x00000005ff0a7e24 */ /* 0x000fe2000f8e00ff */
[----:B------:R-:W-:Y:S01]  /*1ff0*/  IADD3 R6, R7, -UR11, R22 ;  /* 0x8000000b07067c10 */ /* 0x000fe2000fffe016 */
[----:B------:R-:W-:Y:S02]  /*2000*/  IMAD R11, R9, -0x2, R0 ;  /* 0xfffffffe090b7824 */ /* 0x000fe400078e0200 */
[----:B------:R-:W-:Y:S02]  /*2010*/  VIADD R14, R2, 0xffffffff ;  /* 0xffffffff020e7836 */ /* 0x000fe40000000000 */
[C---:B------:R-:W-:Y:S02]  /*2020*/  VIADD R12, R6.reuse, UR4 ;  /* 0x00000004060c7c36 */ /* 0x040fe40008000000 */
[----:B------:R-:W-:Y:S02]  /*2030*/  VIADD R13, R6, UR5 ;  /* 0x00000005060d7c36 */ /* 0x000fe40008000000 */
[----:B------:R-:W-:Y:S01]  /*2040*/  VIADD R20, R7, 0xffffffff ;  /* 0xffffffff07147836 */ /* 0x000fe20000000000 */
[----:B0-----:R-:W-:Y:S01]  /*2050*/  VIADDMNMX R0, R15, R12, R11, PT ;  /* 0x0000000c0f007246 */ /* 0x001fe2000380010b */
[----:B------:R-:W-:Y:S01]  /*2060*/  IMAD.IADD R2, R13, 0x1, R15 ;  /* 0x000000010d027824 */ /* 0x000fe200078e020f */
[----:B------:R-:W-:Y:S06]  /*2070*/  @!P1 BRA `(.L_x_984) ;  /* 0x00000000005c9947 */ /* 0x000fec0003800000 */
[----:B------:R-:W-:Y:S01]  /*2080*/  IADD3 R7, R22, -UR11, R15 ;  /* 0x8000000b16077c10 */ /* 0x000fe2000fffe00f */
[----:B------:R-:W-:Y:S03]  /*2090*/  BSSY B0, `(.L_x_985) ;  /* 0x0000012000007945 */ /* 0x000fe60003800000 */
[----:B------:R-:W-:-:S13]  /*20a0*/  ISETP.GT.AND P1, PT, R7, -0x1, PT ;  /* 0xffffffff0700780c */ /* 0x000fda0003f24270 */
[----:B------:R-:W-:Y:S05]  /*20b0*/  @P1 BRA `(.L_x_986) ;  /* 0x0000000000241947 */ /* 0x000fea0003800000 */
[----:B------:R-:W-:Y:S01]  /*20c0*/  ULDC UR5, c[0x0][0x9e4] ;  /* 0x0002790000057ab9 */ /* 0x000fe20000000800 */
[----:B------:R-:W-:Y:S01]  /*20d0*/  LOP3.LUT R7, RZ, R7, RZ, 0x33, !PT ;  /* 0x00000007ff077212 */ /* 0x000fe200078e33ff */
[----:B------:R-:W-:-:S05]  /*20e0*/  IMAD.U32 R15, RZ, RZ, UR5 ;  /* 0x00000005ff0f7e24 */ /* 0x000fca000f8e00ff */
[----:B------:R-:W-:-:S13]  /*20f0*/  ISETP.NE.AND P1, PT, R15, 0x1, PT ;  /* 0x000000010f00780c */ /* 0x000fda0003f25270 */
[----:B------:R-:W0:Y:S02]  /*2100*/  @P1 LDC.64 R76, c[0x0][0x9e8] ;  /* 0x00027a00ff4c1b82 */ /* 0x000e240000000a00 */
[----:B0-----:R-:W-:-:S05]  /*2110*/  @P1 IMAD.HI.U32 R6, R7, R76, RZ ;  /* 0x0000004c07061227 */ /* 0x001fca00078e00ff */
[----:B------:R-:W-:-:S04]  /*2120*/  @P1 SHF.R.U32.HI R7, RZ, R77, R6 ;  /* 0x0000004dff071219 */ /* 0x000fc80000011606 */
[----:B------:R-:W-:Y:S01]  /*2130*/  LOP3.LUT R7, RZ, R7, RZ, 0x33, !PT ;  /* 0x00000007ff077212 */ /* 0x000fe200078e33ff */
[----:B------:R-:W-:Y:S06]  /*2140*/  BRA `(.L_x_987) ;  /* 0x0000000000187947 */ /* 0x000fec0003800000 */
.L_x_986:
[----:B------:R-:W-:Y:S02]  /*2150*/  ULDC UR5, c[0x0][0x9e4] ;  /* 0x0002790000057ab9 */ /* 0x000fe40000000800 */
[----:B------:R-:W-:-:S05]  /*2160*/  IMAD.U32 R15, RZ, RZ, UR5 ;  /* 0x00000005ff0f7e24 */ /* 0x000fca000f8e00ff */
[----:B------:R-:W-:-:S13]  /*2170*/  ISETP.NE.AND P1, PT, R15, 0x1, PT ;  /* 0x000000010f00780c */ /* 0x000fda0003f25270 */
[----:B------:R-:W0:Y:S02]  /*2180*/  @P1 LDC.64 R76, c[0x0][0x9e8] ;  /* 0x00027a00ff4c1b82 */ /* 0x000e240000000a00 */
[----:B0-----:R-:W-:-:S05]  /*2190*/  @P1 IMAD.HI.U32 R6, R7, R76, RZ ;  /* 0x0000004c07061227 */ /* 0x001fca00078e00ff */
[----:B------:R-:W-:-:S07]  /*21a0*/  @P1 SHF.R.U32.HI R7, RZ, R77, R6 ;  /* 0x0000004dff071219 */ /* 0x000fce0000011606 */
.L_x_987:
[----:B------:R-:W-:Y:S05]  /*21b0*/  BSYNC B0 ;  /* 0x0000000000007941 */ /* 0x000fea0003800000 */
.L_x_985:
[----:B------:R-:W-:-:S05]  /*21c0*/  IMAD R7, R7, R15, R20 ;  /* 0x0000000f07077224 */ /* 0x000fca00078e0214 */
[----:B------:R-:W-:Y:S02]  /*21d0*/  VIADDMNMX R0, R7, R15, R0, PT ;  /* 0x0000000f07007246 */ /* 0x000fe40003800100 */
[----:B------:R-:W-:-:S07]  /*21e0*/  VIMNMX R2, R2, R7, !PT ;  /* 0x0000000702027248 */ /* 0x000fce0007fe0100 */
.L_x_984:
[C---:B------:R-:W-:Y:S01]  /*21f0*/  ISETP.GE.AND P6, PT, R14.reuse, 0x9, PT ;  /* 0x000000090e00780c */ /* 0x040fe20003fc6270 */
[----:B------:R-:W0:Y:S01]  /*2200*/  SHFL.IDX PT, R3, R3, 0x1, 0x1c1f ;  /* 0x003c1f0003037f89 */ /* 0x000e2200000e0000 */
[----:B------:R-:W-:Y:S02]  /*2210*/  ISETP.GE.AND P1, PT, R14, 0x2, PT ;  /* 0x000000020e00780c */ /* 0x000fe40003f26270 */
[C---:B------:R-:W-:Y:S02]  /*2220*/  ISETP.GT.AND P2, PT, R2.reuse, 0x8, !P6 ;  /* 0x000000080200780c */ /* 0x040fe40007744270 */
[----:B------:R-:W-:Y:S02]  /*2230*/  ISETP.GT.AND P3, PT, R2, 0x1, !P1 ;  /* 0x000000010200780c */ /* 0x000fe40004f64270 */
[----:B------:R-:W-:Y:S02]  /*2240*/  ISETP.LT.OR P2, PT, R0, 0x9, P2 ;  /* 0x000000090000780c */ /* 0x000fe40001741670 */
[----:B------:R-:W-:-:S02]  /*2250*/  ISETP.GE.AND P4, PT, R14, 0xa, PT ;  /* 0x0000000a0e00780c */ /* 0x000fc40003f86270 */
[----:B------:R-:W-:Y:S02]  /*2260*/  FSEL R28, R28, -INF , !P2 ;  /* 0xff8000001c1c7808 */ /* 0x000fe40005000000 */
[----:B------:R-:W-:Y:S02]  /*2270*/  ISETP.LT.OR P3, PT, R0, 0x2, P3 ;  /* 0x000000020000780c */ /* 0x000fe40001f61670 */
[----:B------:R-:W-:Y:S02]  /*2280*/  ISETP.GT.AND P2, PT, R2, 0x9, !P4 ;  /* 0x000000090200780c */ /* 0x000fe40006744270 */
[----:B------:R-:W-:Y:S02]  /*2290*/  FSEL R76, R25, -INF , !P3 ;  /* 0xff800000194c7808 */ /* 0x000fe40005800000 */
[----:B------:R-:W-:Y:S02]  /*22a0*/  ISETP.LT.OR P2, PT, R0, 0xa, P2 ;  /* 0x0000000a0000780c */ /* 0x000fe40001741670 */
[----:B------:R-:W-:-:S02]  /*22b0*/  ISETP.GE.AND P3, PT, R14, 0x11, PT ;  /* 0x000000110e00780c */ /* 0x000fc40003f66270 */
[----:B------:R-:W-:Y:S02]  /*22c0*/  FSEL R78, R29, -INF , !P2 ;  /* 0xff8000001d4e7808 */ /* 0x000fe40005000000 */
[----:B------:R-:W-:Y:S02]  /*22d0*/  ISETP.GT.AND P2, PT, R2, 0x10, !P3 ;  /* 0x000000100200780c */ /* 0x000fe40005f44270 */
[----:B------:R-:W-:Y:S02]  /*22e0*/  P2R R25, PR, RZ, 0x8 ;  /* 0x00000008ff197803 */ /* 0x000fe40000000000 */
[----:B------:R-:W-:Y:S02]  /*22f0*/  ISETP.LT.OR P2, PT, R0, 0x11, P2 ;  /* 0x000000110000780c */ /* 0x000fe40001741670 */
[----:B------:R-:W-:Y:S02]  /*2300*/  ISETP.GE.AND P3, PT, R14, 0x12, PT ;  /* 0x000000120e00780c */ /* 0x000fe40003f66270 */
[----:B------:R-:W-:-:S02]  /*2310*/  FSEL R32, R32, -INF , !P2 ;  /* 0xff80000020207808 */ /* 0x000fc40005000000 */
[----:B------:R-:W-:Y:S02]  /*2320*/  ISETP.GT.AND P2, PT, R2, 0x11, !P3 ;  /* 0x000000110200780c */ /* 0x000fe40005f44270 */
[----:B------:R-:W-:Y:S02]  /*2330*/  P2R R29, PR, RZ, 0x8 ;  /* 0x00000008ff1d7803 */ /* 0x000fe40000000000 */
[----:B------:R-:W-:Y:S02]  /*2340*/  ISETP.LT.OR P2, PT, R0, 0x12, P2 ;  /* 0x000000120000780c */ /* 0x000fe40001741670 */
[----:B------:R-:W-:Y:S02]  /*2350*/  ISETP.GE.AND P3, PT, R14, 0x19, PT ;  /* 0x000000190e00780c */ /* 0x000fe40003f66270 */
[----:B------:R-:W-:Y:S02]  /*2360*/  FSEL R80, R33, -INF , !P2 ;  /* 0xff80000021507808 */ /* 0x000fe40005000000 */
[----:B------:R-:W-:-:S02]  /*2370*/  ISETP.GT.AND P2, PT, R2, 0x18, !P3 ;  /* 0x000000180200780c */ /* 0x000fc40005f44270 */
[----:B------:R-:W-:Y:S02]  /*2380*/  P2R R33, PR, RZ, 0x8 ;  /* 0x00000008ff217803 */ /* 0x000fe40000000000 */
[----:B------:R-:W-:Y:S02]  /*2390*/  ISETP.LT.OR P2, PT, R0, 0x19, P2 ;  /* 0x000000190000780c */ /* 0x000fe40001741670 */
[----:B------:R-:W-:Y:S02]  /*23a0*/  ISETP.GE.AND P3, PT, R14, 0x1a, PT ;  /* 0x0000001a0e00780c */ /* 0x000fe40003f66270 */
[----:B------:R-:W-:Y:S02]  /*23b0*/  FSEL R36, R36, -INF , !P2 ;  /* 0xff80000024247808 */ /* 0x000fe40005000000 */
[----:B------:R-:W-:Y:S02]  /*23c0*/  ISETP.GT.AND P2, PT, R2, 0x19, !P3 ;  /* 0x000000190200780c */ /* 0x000fe40005f44270 */
[----:B------:R-:W-:-:S02]  /*23d0*/  P2R R21, PR, RZ, 0x8 ;  /* 0x00000008ff157803 */ /* 0x000fc40000000000 */
[----:B------:R-:W-:Y:S02]  /*23e0*/  ISETP.LT.OR P2, PT, R0, 0x1a, P2 ;  /* 0x0000001a0000780c */ /* 0x000fe40001741670 */
[----:B------:R-:W-:Y:S02]  /*23f0*/  ISETP.GE.AND P3, PT, R14, 0x21, PT ;  /* 0x000000210e00780c */ /* 0x000fe40003f66270 */
[----:B------:R-:W-:Y:S02]  /*2400*/  FSEL R82, R37, -INF , !P2 ;  /* 0xff80000025527808 */ /* 0x000fe40005000000 */
[----:B------:R-:W-:Y:S02]  /*2410*/  ISETP.GT.AND P2, PT, R2, 0x20, !P3 ;  /* 0x000000200200780c */ /* 0x000fe40005f44270 */
[----:B------:R-:W-:Y:S02]  /*2420*/  P2R R37, PR, RZ, 0x8 ;  /* 0x00000008ff257803 */ /* 0x000fe40000000000 */
[----:B------:R-:W-:-:S02]  /*2430*/  ISETP.LT.OR P2, PT, R0, 0x21, P2 ;  /* 0x000000210000780c */ /* 0x000fc40001741670 */
[----:B------:R-:W-:Y:S02]  /*2440*/  ISETP.GE.AND P3, PT, R14, 0x22, PT ;  /* 0x000000220e00780c */ /* 0x000fe40003f66270 */
[----:B------:R-:W-:Y:S02]  /*2450*/  FSEL R40, R40, -INF , !P2 ;  /* 0xff80000028287808 */ /* 0x000fe40005000000 */
[----:B------:R-:W-:Y:S02]  /*2460*/  ISETP.GT.AND P2, PT, R2, 0x21, !P3 ;  /* 0x000000210200780c */ /* 0x000fe40005f44270 */
[----:B------:R-:W-:Y:S02]  /*2470*/  P2R R75, PR, RZ, 0x8 ;  /* 0x00000008ff4b7803 */ /* 0x000fe40000000000 */
        /* <DEDUP_REMOVED lines=56> */
[----:B------:R-:W-:Y:S02]  /*2800*/  P2R R15, PR, RZ, 0x10 ;  /* 0x00000010ff0f7803 */ /* 0x000fe40000000000 */
[----:B------:R-:W-:Y:S02]  /*2810*/  FSEL R64, R64, -INF , !P2 ;  /* 0xff80000040407808 */ /* 0x000fe40005000000 */
[----:B------:R-:W-:-:S04]  /*2820*/  ISETP.GE.AND P2, PT, R14, 0x52, PT ;  /* 0x000000520e00780c */ /* 0x000fc80003f46270 */
[----:B------:R-:W-:-:S04]  /*2830*/  ISETP.GT.AND P3, PT, R2, 0x51, !P2 ;  /* 0x000000510200780c */ /* 0x000fc80005764270 */
[----:B------:R-:W-:-:S04]  /*2840*/  ISETP.LT.OR P3, PT, R0, 0x52, P3 ;  /* 0x000000520000780c */ /* 0x000fc80001f61670 */
[----:B------:R-:W-:Y:S02]  /*2850*/  FSEL R96, R65, -INF , !P3 ;  /* 0xff80000041607808 */ /* 0x000fe40005800000 */
[----:B------:R-:W-:-:S04]  /*2860*/  ISETP.GE.AND P3, PT, R14, 0x59, PT ;  /* 0x000000590e00780c */ /* 0x000fc80003f66270 */
[----:B------:R-:W-:-:S04]  /*2870*/  ISETP.GT.AND P4, PT, R2, 0x58, !P3 ;  /* 0x000000580200780c */ /* 0x000fc80005f84270 */
[----:B------:R-:W-:-:S04]  /*2880*/  ISETP.LT.OR P4, PT, R0, 0x59, P4 ;  /* 0x000000590000780c */ /* 0x000fc80002781670 */
[----:B------:R-:W-:Y:S02]  /*2890*/  FSEL R7, R68, -INF , !P4 ;  /* 0xff80000044077808 */ /* 0x000fe40006000000 */
[----:B------:R-:W-:-:S04]  /*28a0*/  ISETP.GE.AND P4, PT, R14, 0x1, PT ;  /* 0x000000010e00780c */ /* 0x000fc80003f86270 */
[----:B------:R-:W-:-:S04]  /*28b0*/  ISETP.GT.AND P5, PT, R2, RZ, !P4 ;  /* 0x000000ff0200720c */ /* 0x000fc800067a4270 */
[----:B------:R-:W-:-:S04]  /*28c0*/  ISETP.LT.OR P5, PT, R0, 0x1, P5 ;  /* 0x000000010000780c */ /* 0x000fc80002fa1670 */
[----:B------:R-:W-:Y:S02]  /*28d0*/  FSEL R24, R24, -INF , !P5 ;  /* 0xff80000018187808 */ /* 0x000fe40006800000 */
[----:B------:R-:W-:-:S04]  /*28e0*/  ISETP.GE.AND P5, PT, R14, 0x5a, PT ;  /* 0x0000005a0e00780c */ /* 0x000fc80003fa6270 */
[----:B------:R-:W-:Y:S02]  /*28f0*/  P2R R65, PR, RZ, 0x20 ;  /* 0x00000020ff417803 */ /* 0x000fe40000000000 */
[----:B------:R-:W-:Y:S01]  /*2900*/  ISETP.GT.AND P5, PT, R2, 0x59, !P5 ;  /* 0x000000590200780c */ /* 0x000fe20006fa4270 */
[----:B0-----:R-:W-:-:S03]  /*2910*/  IMAD.IADD R2, R13, 0x1, R3 ;  /* 0x000000010d027824 */ /* 0x001fc600078e0203 */
[----:B------:R-:W-:Y:S02]  /*2920*/  ISETP.LT.OR P5, PT, R0, 0x5a, P5 ;  /* 0x0000005a0000780c */ /* 0x000fe40002fa1670 */
[----:B------:R-:W-:Y:S02]  /*2930*/  VIADDMNMX R0, R3, R12, R11, PT ;  /* 0x0000000c03007246 */ /* 0x000fe4000380010b */
[----:B------:R-:W-:Y:S02]  /*2940*/  FSEL R68, R69, -INF , !P5 ;  /* 0xff80000045447808 */ /* 0x000fe40006800000 */
[----:B------:R-:W-:-:S13]  /*2950*/  LOP3.LUT P5, RZ, R18, 0x80000, RZ, 0xc0, !PT ;  /* 0x0008000012ff7812 */ /* 0x000fda00078ac0ff */
[----:B------:R-:W-:Y:S05]  /*2960*/  @!P5 BRA `(.L_x_988) ;  /* 0x00000000005cd947 */ /* 0x000fea0003800000 */
        /* <DEDUP_REMOVED lines=13> */
.L_x_990:
[----:B------:R-:W-:Y:S02]  /*2a40*/  ULDC UR5, c[0x0][0x9e4] ;  /* 0x0002790000057ab9 */ /* 0x000fe40000000800 */
[----:B------:R-:W-:-:S05]  /*2a50*/  IMAD.U32 R11, RZ, RZ, UR5 ;  /* 0x00000005ff0b7e24 */ /* 0x000fca000f8e00ff */
[----:B------:R-:W-:-:S13]  /*2a60*/  ISETP.NE.AND P5, PT, R11, 0x1, PT ;  /* 0x000000010b00780c */ /* 0x000fda0003fa5270 */
[----:B------:R-:W0:Y:S02]  /*2a70*/  @P5 LDC.64 R12, c[0x0][0x9e8] ;  /* 0x00027a00ff0c5b82 */ /* 0x000e240000000a00 */
[----:B0-----:R-:W-:-:S05]  /*2a80*/  @P5 IMAD.HI.U32 R6, R3, R12, RZ ;  /* 0x0000000c03065227 */ /* 0x001fca00078e00ff */
[----:B------:R-:W-:-:S07]  /*2a90*/  @P5 SHF.R.U32.HI R3, RZ, R13, R6 ;  /* 0x0000000dff035219 */ /* 0x000fce0000011606 */
.L_x_991:
[----:B------:R-:W-:Y:S05]  /*2aa0*/  BSYNC B0 ;  /* 0x0000000000007941 */ /* 0x000fea0003800000 */
.L_x_989:
[----:B------:R-:W-:-:S05]  /*2ab0*/  IMAD R3, R3, R11, R20 ;  /* 0x0000000b03037224 */ /* 0x000fca00078e0214 */
[----:B------:R-:W-:Y:S02]  /*2ac0*/  VIADDMNMX R0, R3, R11, R0, PT ;  /* 0x0000000b03007246 */ /* 0x000fe40003800100 */
[----:B------:R-:W-:-:S07]  /*2ad0*/  VIMNMX R2, R2, R3, !PT ;  /* 0x0000000302027248 */ /* 0x000fce0007fe0100 */
.L_x_988:
[----:B------:R-:W-:Y:S01]  /*2ae0*/  ISETP.GT.AND P1, PT, R2, 0x1, !P1 ;  /* 0x000000010200780c */ /* 0x000fe20004f24270 */
[----:B------:R-:W-:Y:S01]  /*2af0*/  ULDC UR5, c[0x0][0x988] ;  /* 0x0002620000057ab9 */ /* 0x000fe20000000800 */
[----:B------:R-:W-:Y:S02]  /*2b00*/  FMNMX.FTZ R6, R24, R76, !PT ;  /* 0x0000004c18067209 */ /* 0x000fe40007810000 */
[----:B------:R-:W-:Y:S02]  /*2b10*/  ISETP.LT.OR P1, PT, R0, 0x2, P1 ;  /* 0x000000020000780c */ /* 0x000fe40000f21670 */
[----:B------:R-:W-:Y:S02]  /*2b20*/  ISETP.GT.AND P6, PT, R2, 0x8, !P6 ;  /* 0x000000080200780c */ /* 0x000fe400077c4270 */
[----:B------:R-:W-:Y:S02]  /*2b30*/  FSEL R27, R27, -INF , !P1 ;  /* 0xff8000001b1b7808 */ /* 0x000fe40004800000 */
[----:B------:R-:W-:-:S02]  /*2b40*/  ISETP.NE.AND P1, PT, R15, RZ, PT ;  /* 0x000000ff0f00720c */ /* 0x000fc40003f25270 */
[----:B------:R-:W-:Y:S02]  /*2b50*/  FMNMX.FTZ R6, R28, R6, !PT ;  /* 0x000000061c067209 */ /* 0x000fe40007810000 */
[----:B------:R-:W-:Y:S02]  /*2b60*/  ISETP.GT.AND P1, PT, R2, 0x9, !P1 ;  /* 0x000000090200780c */ /* 0x000fe40004f24270 */
[C---:B------:R-:W-:Y:S02]  /*2b70*/  ISETP.LT.OR P6, PT, R0.reuse, 0x9, P6 ;  /* 0x000000090000780c */ /* 0x040fe400037c1670 */
[----:B------:R-:W-:Y:S02]  /*2b80*/  ISETP.LT.OR P1, PT, R0, 0xa, P1 ;  /* 0x0000000a0000780c */ /* 0x000fe40000f21670 */
[----:B------:R-:W-:Y:S02]  /*2b90*/  FMNMX.FTZ R6, R78, R6, !PT ;  /* 0x000000064e067209 */ /* 0x000fe40007810000 */
[----:B------:R-:W-:-:S02]  /*2ba0*/  FSEL R31, R31, -INF , !P1 ;  /* 0xff8000001f1f7808 */ /* 0x000fc40004800000 */
[----:B------:R-:W-:Y:S02]  /*2bb0*/  ISETP.NE.AND P1, PT, R25, RZ, PT ;  /* 0x000000ff1900720c */ /* 0x000fe40003f25270 */
[----:B------:R-:W-:Y:S02]  /*2bc0*/  ISETP.NE.AND P5, PT, R21, RZ, PT ;  /* 0x000000ff1500720c */ /* 0x000fe40003fa5270 */
[----:B------:R-:W-:Y:S02]  /*2bd0*/  ISETP.GT.AND P1, PT, R2, 0x10, !P1 ;  /* 0x000000100200780c */ /* 0x000fe40004f24270 */
[----:B------:R-:W-:Y:S02]  /*2be0*/  FSEL R21, R30, -INF , !P6 ;  /* 0xff8000001e157808 */ /* 0x000fe40007000000 */
[----:B------:R-:W-:Y:S02]  /*2bf0*/  ISETP.LT.OR P1, PT, R0, 0x11, P1 ;  /* 0x000000110000780c */ /* 0x000fe40000f21670 */
[----:B------:R-:W-:-:S02]  /*2c00*/  ISETP.NE.AND P6, PT, R33, RZ, PT ;  /* 0x000000ff2100720c */ /* 0x000fc40003fc5270 */
[----:B------:R-:W-:Y:S02]  /*2c10*/  FSEL R25, R34, -INF , !P1 ;  /* 0xff80000022197808 */ /* 0x000fe40004800000 */
[----:B------:R-:W-:Y:S02]  /*2c20*/  ISETP.NE.AND P1, PT, R29, RZ, PT ;  /* 0x000000ff1d00720c */ /* 0x000fe40003f25270 */
[----:B------:R-:W-:Y:S02]  /*2c30*/  FMNMX.FTZ R6, R32, R6, !PT ;  /* 0x0000000620067209 */ /* 0x000fe40007810000 */
[----:B------:R-:W-:Y:S02]  /*2c40*/  ISETP.GT.AND P1, PT, R2, 0x11, !P1 ;  /* 0x000000110200780c */ /* 0x000fe40004f24270 */
[----:B------:R-:W-:Y:S02]  /*2c50*/  FMNMX.FTZ R6, R80, R6, !PT ;  /* 0x0000000650067209 */ /* 0x000fe40007810000 */
[----:B------:R-:W-:-:S02]  /*2c60*/  ISETP.LT.OR P1, PT, R0, 0x12, P1 ;  /* 0x000000120000780c */ /* 0x000fc40000f21670 */
[----:B------:R-:W-:Y:S02]  /*2c70*/  FMNMX.FTZ R6, R36, R6, !PT ;  /* 0x0000000624067209 */ /* 0x000fe40007810000 */
[----:B------:R-:W-:Y:S02]  /*2c80*/  FSEL R35, R35, -INF , !P1 ;  /* 0xff80000023237808 */ /* 0x000fe40004800000 */
[----:B------:R-:W-:Y:S02]  /*2c90*/  ISETP.GT.AND P1, PT, R2, 0x18, !P6 ;  /* 0x000000180200780c */ /* 0x000fe40007724270 */
[----:B------:R-:W-:Y:S02]  /*2ca0*/  FMNMX.FTZ R6, R82, R6, !PT ;  /* 0x0000000652067209 */ /* 0x000fe40007810000 */
[----:B------:R-:W-:Y:S02]  /*2cb0*/  ISETP.LT.OR P1, PT, R0, 0x19, P1 ;  /* 0x000000190000780c */ /* 0x000fe40000f21670 */
[----:B------:R-:W-:-:S02]  /*2cc0*/  FMNMX.FTZ R6, R40, R6, !PT ;  /* 0x0000000628067209 */ /* 0x000fc40007810000 */
[----:B------:R-:W-:Y:S02]  /*2cd0*/  FSEL R29, R38, -INF , !P1 ;  /* 0xff800000261d7808 */ /* 0x000fe40004800000 */
[----:B------:R-:W-:Y:S02]  /*2ce0*/  ISETP.GT.AND P1, PT, R2, 0x19, !P5 ;  /* 0x000000190200780c */ /* 0x000fe40006f24270 */
[----:B------:R-:W-:Y:S02]  /*2cf0*/  FMNMX.FTZ R6, R84, R6, !PT ;  /* 0x0000000654067209 */ /* 0x000fe40007810000 */
[----:B------:R-:W-:Y:S02]  /*2d00*/  ISETP.LT.OR P1, PT, R0, 0x1a, P1 ;  /* 0x0000001a0000780c */ /* 0x000fe40000f21670 */
[----:B------:R-:W-:Y:S02]  /*2d10*/  FMNMX.FTZ R6, R44, R6, !PT ;  /* 0x000000062c067209 */ /* 0x000fe40007810000 */
[----:B------:R-:W-:-:S02]  /*2d20*/  FSEL R39, R39, -INF , !P1 ;  /* 0xff80000027277808 */ /* 0x000fc40004800000 */
[----:B------:R-:W-:Y:S02]  /*2d30*/  ISETP.NE.AND P1, PT, R37, RZ, PT ;  /* 0x000000ff2500720c */ /* 0x000fe40003f25270 */
[----:B------:R-:W-:Y:S02]  /*2d40*/  FMNMX.FTZ R6, R86, R6, !PT ;  /* 0x0000000656067209 */ /* 0x000fe40007810000 */
[----:B------:R-:W-:Y:S02]  /*2d50*/  ISETP.GT.AND P1, PT, R2, 0x20, !P1 ;  /* 0x000000200200780c */ /* 0x000fe40004f24270 */
[----:B------:R-:W-:Y:S02]  /*2d60*/  FMNMX.FTZ R6, R48, R6, !PT ;  /* 0x0000000630067209 */ /* 0x000fe40007810000 */
[----:B------:R-:W-:Y:S02]  /*2d70*/  ISETP.LT.OR P1, PT, R0, 0x21, P1 ;  /* 0x000000210000780c */ /* 0x000fe40000f21670 */
[----:B------:R-:W-:-:S02]  /*2d80*/  FMNMX.FTZ R6, R88, R6, !PT ;  /* 0x0000000658067209 */ /* 0x000fc40007810000 */
        /* <DEDUP_REMOVED lines=8> */
[----:B------:R-:W-:Y:S02]  /*2e10*/  ISETP.NE.AND P1, PT, R41, RZ, PT ;  /* 0x000000ff2900720c */ /* 0x000fe40003f25270 */
[----:B------:R-:W-:Y:S02]  /*2e20*/  FMNMX.FTZ R6, R92, R6, !PT ;  /* 0x000000065c067209 */ /* 0x000fe40007810000 */
[----:B------:R-:W-:Y:S02]  /*2e30*/  ISETP.GT.AND P1, PT, R2, 0x28, !P1 ;  /* 0x000000280200780c */ /* 0x000fe40004f24270 */
[----:B------:R-:W-:-:S02]  /*2e40*/  FMNMX.FTZ R6, R60, R6, !PT ;  /* 0x000000063c067209 */ /* 0x000fc40007810000 */
[----:B------:R-:W-:Y:S02]  /*2e50*/  ISETP.LT.OR P1, PT, R0, 0x29, P1 ;  /* 0x000000290000780c */ /* 0x000fe40000f21670 */
[----:B------:R-:W-:Y:S02]  /*2e60*/  FMNMX.FTZ R6, R94, R6, !PT ;  /* 0x000000065e067209 */ /* 0x000fe40007810000 */
[----:B------:R-:W-:Y:S02]  /*2e70*/  FSEL R37, R46, -INF , !P1 ;  /* 0xff8000002e257808 */ /* 0x000fe40004800000 */
[----:B------:R-:W-:Y:S02]  /*2e80*/  ISETP.NE.AND P1, PT, R77, RZ, PT ;  /* 0x000000ff4d00720c */ /* 0x000fe40003f25270 */
[----:B------:R-:W-:Y:S02]  /*2e90*/  FMNMX.FTZ R6, R64, R6, !PT ;  /* 0x0000000640067209 */ /* 0x000fe40007810000 */
[----:B------:R-:W-:-:S02]  /*2ea0*/  ISETP.GT.AND P1, PT, R2, 0x29, !P1 ;  /* 0x000000290200780c */ /* 0x000fc40004f24270 */
[----:B------:R-:W-:Y:S02]  /*2eb0*/  FMNMX.FTZ R6, R96, R6, !PT ;  /* 0x0000000660067209 */ /* 0x000fe40007810000 */
[----:B------:R-:W-:Y:S02]  /*2ec0*/  ISETP.LT.OR P1, PT, R0, 0x2a, P1 ;  /* 0x0000002a0000780c */ /* 0x000fe40000f21670 */
[----:B------:R-:W-:Y:S02]  /*2ed0*/  FMNMX.FTZ R6, R7, R6, !PT ;  /* 0x0000000607067209 */ /* 0x000fe40007810000 */
[----:B------:R-:W-:Y:S02]  /*2ee0*/  FSEL R47, R47, -INF , !P1 ;  /* 0xff8000002f2f7808 */ /* 0x000fe40004800000 */
[----:B------:R-:W-:Y:S02]  /*2ef0*/  ISETP.NE.AND P1, PT, R45, RZ, PT ;  /* 0x000000ff2d00720c */ /* 0x000fe40003f25270 */
[----:B------:R-:W-:-:S02]  /*2f00*/  FMNMX.FTZ R6, R68, R6, !PT ;  /* 0x0000000644067209 */ /* 0x000fc40007810000 */
[C---:B------:R-:W-:Y:S02]  /*2f10*/  ISETP.GT.AND P1, PT, R2.reuse, 0x30, !P1 ;  /* 0x000000300200780c */ /* 0x040fe40004f24270 */
[----:B------:R-:W-:Y:S01]  /*2f20*/  ISETP.GT.AND P4, PT, R2, RZ, !P4 ;  /* 0x000000ff0200720c */ /* 0x000fe20006784270 */
[----:B------:R-:W0:Y:S01]  /*2f30*/  SHFL.BFLY PT, R11, R6, 0x2, 0x1f ;  /* 0x0c401f00060b7f89 */ /* 0x000e2200000e0000 */
[C---:B------:R-:W-:Y:S02]  /*2f40*/  ISETP.LT.OR P1, PT, R0.reuse, 0x31, P1 ;  /* 0x000000310000780c */ /* 0x040fe40000f21670 */
[----:B------:R-:W-:Y:S02]  /*2f50*/  ISETP.LT.OR P4, PT, R0, 0x1, P4 ;  /* 0x000000010000780c */ /* 0x000fe40002781670 */
[----:B------:R-:W-:Y:S02]  /*2f60*/  FSEL R41, R50, -INF , !P1 ;  /* 0xff80000032297808 */ /* 0x000fe40004800000 */
[----:B------:R-:W-:-:S02]  /*2f70*/  ISETP.NE.AND P1, PT, R79, RZ, PT ;  /* 0x000000ff4f00720c */ /* 0x000fc40003f25270 */
[----:B------:R-:W-:Y:S02]  /*2f80*/  FSEL R15, R26, -INF , !P4 ;  /* 0xff8000001a0f7808 */ /* 0x000fe40006000000 */
[----:B------:R-:W-:Y:S02]  /*2f90*/  ISETP.GT.AND P1, PT, R2, 0x31, !P1 ;  /* 0x000000310200780c */ /* 0x000fe40004f24270 */
[----:B------:R-:W-:Y:S02]  /*2fa0*/  ISETP.NE.AND P6, PT, R83, RZ, PT ;  /* 0x000000ff5300720c */ /* 0x000fe40003fc5270 */
[----:B------:R-:W-:Y:S02]  /*2fb0*/  ISETP.LT.OR P1, PT, R0, 0x32, P1 ;  /* 0x000000320000780c */ /* 0x000fe40000f21670 */
[----:B------:R-:W-:Y:S02]  /*2fc0*/  ISETP.NE.AND P5, PT, R57, RZ, PT ;  /* 0x000000ff3900720c */ /* 0x000fe40003fa5270 */
[----:B------:R-:W-:-:S02]  /*2fd0*/  FSEL R51, R51, -INF , !P1 ;  /* 0xff80000033337808 */ /* 0x000fc40004800000 */
[----:B------:R-:W-:Y:S02]  /*2fe0*/  ISETP.NE.AND P1, PT, R49, RZ, PT ;  /* 0x000000ff3100720c */ /* 0x000fe40003f25270 */
[C---:B------:R-:W-:Y:S02]  /*2ff0*/  ISETP.GT.AND P2, PT, R2.reuse, 0x51, !P2 ;  /* 0x000000510200780c */ /* 0x040fe40005744270 */
[----:B------:R-:W-:Y:S02]  /*3000*/  ISETP.GT.AND P1, PT, R2, 0x38, !P1 ;  /* 0x000000380200780c */ /* 0x000fe40004f24270 */
[----:B0-----:R-:W-:Y:S02]  /*3010*/  FMNMX.FTZ R13, R6, R11, !PT ;  /* 0x0000000b060d7209 */ /* 0x001fe40007810000 */
[----:B------:R-:W-:Y:S02]  /*3020*/  FMNMX.FTZ R6, R15, R27, !PT ;  /* 0x0000001b0f067209 */ /* 0x000fe40007810000 */
[----:B------:R-:W-:Y:S01]  /*3030*/  ISETP.LT.OR P1, PT, R0, 0x39, P1 ;  /* 0x000000390000780c */ /* 0x000fe20000f21670 */
[----:B------:R-:W0:Y:S01]  /*3040*/  SHFL.BFLY PT, R12, R13, 0x1, 0x1f ;  /* 0x0c201f000d0c7f89 */ /* 0x000e2200000e0000 */
        /* <DEDUP_REMOVED lines=16> */
[----:B------:R-:W-:Y:S02]  /*3150*/  ISETP.GT.AND P1, PT, R2, 0x41, !P6 ;  /* 0x000000410200780c */ /* 0x000fe40007724270 */
[----:B------:R-:W-:Y:S02]  /*3160*/  FMNMX.FTZ R6, R43, R6, !PT ;  /* 0x000000062b067209 */ /* 0x000fe40007810000 */
[----:B------:R-:W-:-:S02]  /*3170*/  ISETP.LT.OR P1, PT, R0, 0x42, P1 ;  /* 0x000000420000780c */ /* 0x000fc40000f21670 */
[----:B------:R-:W-:Y:S02]  /*3180*/  FMNMX.FTZ R6, R37, R6, !PT ;  /* 0x0000000625067209 */ /* 0x000fe40007810000 */
[----:B------:R-:W-:Y:S02]  /*3190*/  FSEL R59, R59, -INF , !P1 ;  /* 0xff8000003b3b7808 */ /* 0x000fe40004800000 */
[----:B------:R-:W-:Y:S02]  /*31a0*/  FMNMX.FTZ R6, R47, R6, !PT ;  /* 0x000000062f067209 */ /* 0x000fe40007810000 */
[----:B------:R-:W-:Y:S02]  /*31b0*/  ISETP.GT.AND P1, PT, R2, 0x48, !P5 ;  /* 0x000000480200780c */ /* 0x000fe40006f24270 */
[----:B0-----:R-:W-:Y:S01]  /*31c0*/  FMNMX.FTZ R11, R13, R12, !PT ;  /* 0x0000000c0d0b7209 */ /* 0x001fe20007810000 */
[----:B------:R-:W-:Y:S01]  /*31d0*/  IMAD.U32 R12, RZ, RZ, UR5 ;  /* 0x00000005ff0c7e24 */ /* 0x000fe2000f8e00ff */
[----:B------:R-:W-:-:S02]  /*31e0*/  FMNMX.FTZ R6, R41, R6, !PT ;  /* 0x0000000629067209 */ /* 0x000fc40007810000 */
[----:B------:R-:W-:Y:S01]  /*31f0*/  ISETP.LT.OR P1, PT, R0, 0x49, P1 ;  /* 0x000000490000780c */ /* 0x000fe20000f21670 */
[----:B------:R-:W-:Y:S01]  /*3200*/  FMUL.FTZ R14, R11, R12 ;  /* 0x0000000c0b0e7220 */ /* 0x000fe20000410000 */
[----:B------:R-:W-:Y:S02]  /*3210*/  FMNMX.FTZ R6, R51, R6, !PT ;  /* 0x0000000633067209 */ /* 0x000fe40007810000 */
[----:B------:R-:W-:Y:S02]  /*3220*/  FSEL R3, R62, -INF , !P1 ;  /* 0xff8000003e037808 */ /* 0x000fe40004800000 */
[----:B------:R-:W-:Y:S02]  /*3230*/  FSETP.NEU.FTZ.AND P1, PT, R11, -INF , PT ;  /* 0xff8000000b00780b */ /* 0x000fe40003f3d000 */
[----:B------:R-:W-:Y:S02]  /*3240*/  ISETP.NE.AND P5, PT, R85, RZ, PT ;  /* 0x000000ff5500720c */ /* 0x000fe40003fa5270 */
[----:B------:R-:W-:-:S02]  /*3250*/  FMNMX.FTZ R6, R45, R6, !PT ;  /* 0x000000062d067209 */ /* 0x000fc40007810000 */
[----:B------:R-:W-:Y:S02]  /*3260*/  FSEL R61, R14, RZ, P1 ;  /* 0x000000ff0e3d7208 */ /* 0x000fe40000800000 */
[----:B------:R-:W-:Y:S02]  /*3270*/  ISETP.GT.AND P1, PT, R2, 0x49, !P5 ;  /* 0x000000490200780c */ /* 0x000fe40006f24270 */
[----:B------:R-:W-:Y:S01]  /*3280*/  FMNMX.FTZ R6, R55, R6, !PT ;  /* 0x0000000637067209 */ /* 0x000fe20007810000 */
[-CC-:B------:R-:W-:Y:S01]  /*3290*/  FFMA.FTZ R13, R24, R12.reuse, -R61.reuse ;  /* 0x0000000c180d7223 */ /* 0x180fe2000001083d */
[----:B------:R-:W-:Y:S01]  /*32a0*/  ISETP.LT.OR P1, PT, R0, 0x4a, P1 ;  /* 0x0000004a0000780c */ /* 0x000fe20000f21670 */
[--C-:B------:R-:W-:Y:S01]  /*32b0*/  FFMA.FTZ R14, R76, R12, -R61.reuse ;  /* 0x0000000c4c0e7223 */ /* 0x100fe2000001083d */
[----:B------:R-:W-:Y:S01]  /*32c0*/  ISETP.NE.AND P6, PT, R87, RZ, PT ;  /* 0x000000ff5700720c */ /* 0x000fe20003fc5270 */
[----:B------:R0:W-:Y:S01]  /*32d0*/  MUFU.EX2 R156, R13 ;  /* 0x0000000d009c7308 */ /* 0x0001e20000000800 */
[----:B------:R-:W-:Y:S01]  /*32e0*/  FMNMX.FTZ R6, R49, R6, !PT ;  /* 0x0000000631067209 */ /* 0x000fe20007810000 */
[-CC-:B------:R-:W-:Y:S01]  /*32f0*/  FFMA.FTZ R20, R28, R12.reuse, -R61.reuse ;  /* 0x0000000c1c147223 */ /* 0x180fe2000001083d */
[----:B------:R-:W-:Y:S01]  /*3300*/  FSEL R63, R63, -INF , !P1 ;  /* 0xff8000003f3f7808 */ /* 0x000fe20004800000 */
[-CC-:B------:R-:W-:Y:S01]  /*3310*/  FFMA.FTZ R24, R78, R12.reuse, -R61.reuse ;  /* 0x0000000c4e187223 */ /* 0x180fe2000001083d */
[----:B------:R-:W-:Y:S01]  /*3320*/  ISETP.GT.AND P1, PT, R2, 0x50, !P6 ;  /* 0x000000500200780c */ /* 0x000fe20007724270 */
[--C-:B------:R-:W-:Y:S01]  /*3330*/  FFMA.FTZ R7, R7, R12, -R61.reuse ;  /* 0x0000000c07077223 */ /* 0x100fe2000001083d */
[----:B------:R-:W-:Y:S01]  /*3340*/  FMNMX.FTZ R6, R59, R6, !PT ;  /* 0x000000063b067209 */ /* 0x000fe20007810000 */
[----:B------:R-:W-:Y:S01]  /*3350*/  MUFU.EX2 R20, R20 ;  /* 0x0000001400147308 */ /* 0x000fe20000000800 */
[----:B------:R-:W-:Y:S01]  /*3360*/  ISETP.LT.OR P1, PT, R0, 0x51, P1 ;  /* 0x000000510000780c */ /* 0x000fe20000f21670 */
[--C-:B0-----:R-:W-:Y:S01]  /*3370*/  FFMA.FTZ R13, R32, R12, -R61.reuse ;  /* 0x0000000c200d7223 */ /* 0x101fe2000001083d */
[----:B------:R-:W-:Y:S01]  /*3380*/  FMNMX.FTZ R6, R3, R6, !PT ;  /* 0x0000000603067209 */ /* 0x000fe20007810000 */
[-CC-:B------:R-:W-:Y:S01]  /*3390*/  FFMA.FTZ R26, R36, R12.reuse, -R61.reuse ;  /* 0x0000000c241a7223 */ /* 0x180fe2000001083d */
[----:B------:R-:W-:Y:S01]  /*33a0*/  ISETP.NE.AND P5, PT, R65, RZ, PT ;  /* 0x000000ff4100720c */ /* 0x000fe20003fa5270 */
[-CC-:B------:R-:W-:Y:S01]  /*33b0*/  FFMA.FTZ R36, R96, R12.reuse, -R61.reuse ;  /* 0x0000000c60247223 */ /* 0x180fe2000001083d */
[----:B------:R-:W-:Y:S01]  /*33c0*/  ISETP.GT.AND P3, PT, R2, 0x58, !P3 ;  /* 0x000000580200780c */ /* 0x000fe20005f64270 */
[----:B------:R0:W-:Y:S01]  /*33d0*/  MUFU.EX2 R152, R13 ;  /* 0x0000000d00987308 */ /* 0x0001e20000000800 */
[----:B------:R-:W-:Y:S01]  /*33e0*/  ISETP.LT.OR P2, PT, R0, 0x52, P2 ;  /* 0x000000520000780c */ /* 0x000fe20001741670 */
[-CC-:B------:R-:W-:Y:S01]  /*33f0*/  FFMA.FTZ R28, R48, R12.reuse, -R61.reuse ;  /* 0x0000000c301c7223 */ /* 0x180fe2000001083d */
[----:B------:R-:W-:Y:S01]  /*3400*/  FSEL R53, R66, -INF , !P1 ;  /* 0xff80000042357808 */ /* 0x000fe20004800000 */
[--C-:B------:R-:W-:Y:S01]  /*3410*/  FFMA.FTZ R30, R52, R12, -R61.reuse ;  /* 0x0000000c341e7223 */ /* 0x100fe2000001083d */
[----:B------:R-:W-:Y:S01]  /*3420*/  FMNMX.FTZ R6, R63, R6, !PT ;  /* 0x000000063f067209 */ /* 0x000fe20007810000 */
[-CC-:B------:R-:W-:Y:S01]  /*3430*/  FFMA.FTZ R32, R90, R12.reuse, -R61.reuse ;  /* 0x0000000c5a207223 */ /* 0x180fe2000001083d */
[----:B------:R-:W-:Y:S01]  /*3440*/  ISETP.GT.AND P4, PT, R2, 0x59, !P5 ;  /* 0x000000590200780c */ /* 0x000fe20006f84270 */
[----:B------:R1:W-:Y:S01]  /*3450*/  MUFU.EX2 R65, R14 ;  /* 0x0000000e00417308 */ /* 0x0003e20000000800 */
[----:B------:R-:W-:Y:S01]  /*3460*/  ISETP.LT.OR P3, PT, R0, 0x59, P3 ;  /* 0x000000590000780c */ /* 0x000fe20001f61670 */
[-CC-:B0-----:R-:W-:Y:S01]  /*3470*/  FFMA.FTZ R13, R82, R12.reuse, -R61.reuse ;  /* 0x0000000c520d7223 */ /* 0x181fe2000001083d */
[----:B------:R-:W-:Y:S01]  /*3480*/  FSEL R67, R67, -INF , !P2 ;  /* 0xff80000043437808 */ /* 0x000fe20005000000 */
[--C-:B------:R-:W-:Y:S01]  /*3490*/  FFMA.FTZ R2, R40, R12, -R61.reuse ;  /* 0x0000000c28027223 */ /* 0x100fe2000001083d */
[----:B------:R-:W-:Y:S01]  /*34a0*/  FMNMX.FTZ R6, R53, R6, !PT ;  /* 0x0000000635067209 */ /* 0x000fe20007810000 */
[-CC-:B------:R-:W-:Y:S01]  /*34b0*/  FFMA.FTZ R34, R56, R12.reuse, -R61.reuse ;  /* 0x0000000c38227223 */ /* 0x180fe2000001083d */
[----:B------:R-:W-:Y:S01]  /*34c0*/  ISETP.LT.OR P4, PT, R0, 0x5a, P4 ;  /* 0x0000005a0000780c */ /* 0x000fe20002781670 */
[----:B------:R0:W-:Y:S01]  /*34d0*/  MUFU.EX2 R77, R13 ;  /* 0x0000000d004d7308 */ /* 0x0001e20000000800 */
[----:B------:R-:W-:Y:S01]  /*34e0*/  FSEL R57, R70, -INF , !P3 ;  /* 0xff80000046397808 */ /* 0x000fe20005800000 */
[--C-:B------:R-:W-:Y:S01]  /*34f0*/  FFMA.FTZ R0, R44, R12, -R61.reuse ;  /* 0x0000000c2c007223 */ /* 0x100fe2000001083d */
[----:B------:R-:W-:Y:S01]  /*3500*/  FMNMX.FTZ R6, R67, R6, !PT ;  /* 0x0000000643067209 */ /* 0x000fe20007810000 */
[----:B-1----:R-:W-:Y:S01]  /*3510*/  FFMA.FTZ R14, R80, R12, -R61 ;  /* 0x0000000c500e7223 */ /* 0x002fe2000001083d */
[----:B------:R-:W-:-:S02]  /*3520*/  FSEL R71, R71, -INF , !P4 ;  /* 0xff80000047477808 */ /* 0x000fc40006000000 */
[----:B------:R-:W-:Y:S01]  /*3530*/  FMNMX.FTZ R6, R57, R6, !PT ;  /* 0x0000000639067209 */ /* 0x000fe20007810000 */
[----:B------:R-:W-:Y:S01]  /*3540*/  MUFU.EX2 R150, R0 ;  /* 0x0000000000967308 */ /* 0x000fe20000000800 */
[----:B------:R-:W-:Y:S02]  /*3550*/  ISETP.NE.AND P5, PT, R23, 0x1, PT ;  /* 0x000000011700780c */ /* 0x000fe40003fa5270 */
[----:B------:R-:W-:-:S05]  /*3560*/  FMNMX.FTZ R6, R71, R6, !PT ;  /* 0x0000000647067209 */ /* 0x000fca0007810000 */
[----:B0-----:R-:W0:Y:S01]  /*3570*/  SHFL.BFLY PT, R13, R6, 0x2, 0x1f ;  /* 0x0c401f00060d7f89 */ /* 0x001e2200000e0000 */
[----:B------:R1:W2:Y:S05]  /*3580*/  MUFU.EX2 R69, R24 ;  /* 0x0000001800457308 */ /* 0x0002aa0000000800 */
[----:B------:R-:W3:Y:S03]  /*3590*/  @P5 LDC R54, c[0x0][0x450] ;  /* 0x00011400ff365b82 */ /* 0x000ee60000000800 */
[----:B------:R4:W5:Y:S01]  /*35a0*/  MUFU.EX2 R75, R14 ;  /* 0x0000000e004b7308 */ /* 0x0009620000000800 */
[----:B-1----:R-:W-:-:S07]  /*35b0*/  FFMA.FTZ R24, R86, R12, -R61 ;  /* 0x0000000c56187223 */ /* 0x002fce000001083d */
[----:B------:R1:W-:Y:S01]  /*35c0*/  MUFU.EX2 R81, R24 ;  /* 0x0000001800517308 */ /* 0x0003e20000000800 */
[--C-:B----4-:R-:W-:Y:S01]  /*35d0*/  FFMA.FTZ R14, R84, R12, -R61.reuse ;  /* 0x0000000c540e7223 */ /* 0x110fe2000001083d */
[----:B--2---:R-:W-:Y:S02]  /*35e0*/  F2FP.BF16.F32.PACK_AB R158, R69, R20 ;  /* 0x00000014459e723e */ /* 0x004fe400000010ff */
[----:B0-----:R-:W-:Y:S01]  /*35f0*/  FMNMX.FTZ R0, R6, R13, !PT ;  /* 0x0000000d06007209 */ /* 0x001fe20007810000 */
[-CC-:B------:R-:W-:Y:S01]  /*3600*/  FFMA.FTZ R6, R92, R12.reuse, -R61.reuse ;  /* 0x0000000c5c067223 */ /* 0x180fe2000001083d */
[----:B-1----:R-:W-:Y:S02]  /*3610*/  FFMA.FTZ R24, R94, R12, -R61 ;  /* 0x0000000c5e187223 */ /* 0x002fe4000001083d */
[----:B------:R0:W-:Y:S01]  /*3620*/  MUFU.EX2 R138, R7 ;  /* 0x00000007008a7308 */ /* 0x0001e20000000800 */
[----:B------:R-:W1:Y:S07]  /*3630*/  SHFL.BFLY PT, R13, R0, 0x1, 0x1f ;  /* 0x0c201f00000d7f89 */ /* 0x000e6e00000e0000 */
[----:B------:R-:W-:Y:S01]  /*3640*/  MUFU.EX2 R87, R6 ;  /* 0x0000000600577308 */ /* 0x000fe20000000800 */
[----:B0-----:R-:W-:Y:S01]  /*3650*/  FADD.FTZ R7, R156, R65 ;  /* 0x000000419c077221 */ /* 0x001fe20000010000 */
[----:B------:R-:W-:-:S03]  /*3660*/  F2FP.BF16.F32.PACK_AB R156, R65, R156 ;  /* 0x0000009c419c723e */ /* 0x000fc600000010ff */
[----:B------:R-:W-:-:S03]  /*3670*/  FADD.FTZ R46, R20, R7 ;  /* 0x00000007142e7221 */ /* 0x000fc60000010000 */
[----:B------:R-:W-:Y:S01]  /*3680*/  MUFU.EX2 R89, R24 ;  /* 0x0000001800597308 */ /* 0x000fe20000000800 */
[----:B------:R-:W-:-:S04]  /*3690*/  FADD.FTZ R7, R69, R46 ;  /* 0x0000002e45077221 */ /* 0x000fc80000010000 */
[----:B------:R-:W-:Y:S01]  /*36a0*/  FADD.FTZ R48, R152, R7 ;  /* 0x0000000798307221 */ /* 0x000fe20000010000 */
[----:B-----5:R-:W-:Y:S02]  /*36b0*/  F2FP.BF16.F32.PACK_AB R152, R75, R152 ;  /* 0x000000984b98723e */ /* 0x020fe400000010ff */
[----:B------:R-:W0:Y:S01]  /*36c0*/  MUFU.EX2 R26, R26 ;  /* 0x0000001a001a7308 */ /* 0x000e220000000800 */
[----:B-1----:R-:W-:-:S04]  /*36d0*/  FMNMX.FTZ R13, R0, R13, !PT ;  /* 0x0000000d000d7209 */ /* 0x002fc80007810000 */
[C---:B------:R-:W-:Y:S01]  /*36e0*/  FSETP.NEU.FTZ.AND P1, PT, R13.reuse, -INF , PT ;  /* 0xff8000000d00780b */ /* 0x040fe20003f3d000 */
[----:B------:R-:W-:Y:S02]  /*36f0*/  FMUL.FTZ R0, R13, R12 ;  /* 0x0000000c0d007220 */ /* 0x000fe40000410000 */
[----:B------:R-:W-:Y:S03]  /*3700*/  MUFU.EX2 R91, R36 ;  /* 0x00000024005b7308 */ /* 0x000fe60000000800 */
[----:B------:R-:W-:-:S05]  /*3710*/  FSEL R0, R0, RZ, P1 ;  /* 0x000000ff00007208 */ /* 0x000fca0000800000 */
        /* <DEDUP_REMOVED lines=16> */
[----:B------:R1:W2:Y:S01]  /*3820*/  MUFU.EX2 R6, R27 ;  /* 0x0000001b00067308 */ /* 0x0002a20000000800 */
[-CC-:B------:R-:W-:Y:S01]  /*3830*/  FFMA.FTZ R45, R45, R12.reuse, -R0.reuse ;  /* 0x0000000c2d2d7223 */ /* 0x180fe20000010800 */
[-CC-:B------:R-:W-:Y:S01]  /*3840*/  FFMA.FTZ R55, R55, R12.reuse, -R0.reuse ;  /* 0x0000000c37377223 */ /* 0x180fe20000010800 */
[-CC-:B------:R-:W-:Y:S01]  /*3850*/  FFMA.FTZ R49, R49, R12.reuse, -R0.reuse ;  /* 0x0000000c31317223 */ /* 0x180fe20000010800 */
[-CC-:B------:R-:W-:Y:S01]  /*3860*/  FFMA.FTZ R59, R59, R12.reuse, -R0.reuse ;  /* 0x0000000c3b3b7223 */ /* 0x180fe20000010800 */
[-CC-:B------:R-:W-:Y:S01]  /*3870*/  FFMA.FTZ R3, R3, R12.reuse, -R0.reuse ;  /* 0x0000000c03037223 */ /* 0x180fe20000010800 */
[-CC-:B------:R-:W-:Y:S01]  /*3880*/  FFMA.FTZ R63, R63, R12.reuse, -R0.reuse ;  /* 0x0000000c3f3f7223 */ /* 0x180fe20000010800 */
[-C--:B------:R-:W-:Y:S01]  /*3890*/  FFMA.FTZ R53, R53, R12.reuse, -R0 ;  /* 0x0000000c35357223 */ /* 0x080fe20000010800 */
[----:B------:R-:W4:Y:S01]  /*38a0*/  MUFU.EX2 R21, R21 ;  /* 0x0000001500157308 */ /* 0x000f220000000800 */
[----:B-1----:R-:W-:Y:S01]  /*38b0*/  FADD.FTZ R27, R75, R48 ;  /* 0x000000304b1b7221 */ /* 0x002fe20000010000 */
[-CC-:B------:R-:W-:Y:S01]  /*38c0*/  FFMA.FTZ R67, R67, R12.reuse, -R0.reuse ;  /* 0x0000000c43437223 */ /* 0x180fe20000010800 */
[-CC-:B------:R-:W-:Y:S01]  /*38d0*/  FFMA.FTZ R57, R57, R12.reuse, -R0.reuse ;  /* 0x0000000c39397223 */ /* 0x180fe20000010800 */
[----:B------:R-:W-:Y:S01]  /*38e0*/  FFMA.FTZ R71, R71, R12, -R0 ;  /* 0x0000000c47477223 */ /* 0x000fe20000010800 */
[----:B0-----:R-:W-:Y:S01]  /*38f0*/  FADD.FTZ R50, R26, R27 ;  /* 0x0000001b1a327221 */ /* 0x001fe20000010000 */
[----:B------:R-:W-:-:S02]  /*3900*/  F2FP.BF16.F32.PACK_AB R154, R77, R26 ;  /* 0x0000001a4d9a723e */ /* 0x000fc400000010ff */
[----:B------:R0:W1:Y:S01]  /*3910*/  MUFU.EX2 R24, R31 ;  /* 0x0000001f00187308 */ /* 0x0000620000000800 */
[----:B--2---:R-:W-:Y:S01]  /*3920*/  FADD.FTZ R46, R15, R6 ;  /* 0x000000060f2e7221 */ /* 0x004fe20000010000 */
[----:B------:R-:W-:Y:S01]  /*3930*/  FADD.FTZ R27, R77, R50 ;  /* 0x000000324d1b7221 */ /* 0x000fe20000010000 */
[----:B------:R-:W-:-:S03]  /*3940*/  F2FP.BF16.F32.PACK_AB R157, R6, R15 ;  /* 0x0000000f069d723e */ /* 0x000fc600000010ff */
[----:B------:R-:W-:Y:S02]  /*3950*/  FADD.FTZ R50, R2, R27 ;  /* 0x0000001b02327221 */ /* 0x000fe40000010000 */
[----:B------:R-:W2:Y:S01]  /*3960*/  MUFU.EX2 R25, R25 ;  /* 0x0000001900197308 */ /* 0x000ea20000000800 */
[----:B----4-:R-:W-:Y:S01]  /*3970*/  FADD.FTZ R7, R21, R46 ;  /* 0x0000002e15077221 */ /* 0x010fe20000010000 */
[----:B0-----:R-:W0:Y:S06]  /*3980*/  @P5 LDC R31, c[0x0][0x44c] ;  /* 0x00011300ff1f5b82 */ /* 0x001e2c0000000800 */
[----:B------:R-:W4:Y:S01]  /*3990*/  MUFU.EX2 R36, R35 ;  /* 0x0000002300247308 */ /* 0x000f220000000800 */
[C---:B-1----:R-:W-:Y:S01]  /*39a0*/  FADD.FTZ R48, R24.reuse, R7 ;  /* 0x0000000718307221 */ /* 0x042fe20000010000 */
[----:B------:R-:W-:-:S06]  /*39b0*/  F2FP.BF16.F32.PACK_AB R159, R24, R21 ;  /* 0x00000015189f723e */ /* 0x000fcc00000010ff */
[----:B------:R-:W1:Y:S01]  /*39c0*/  MUFU.EX2 R29, R29 ;  /* 0x0000001d001d7308 */ /* 0x000e620000000800 */
[----:B--2---:R-:W-:-:S07]  /*39d0*/  FADD.FTZ R7, R25, R48 ;  /* 0x0000003019077221 */ /* 0x004fce0000010000 */
[----:B------:R2:W5:Y:S01]  /*39e0*/  MUFU.EX2 R79, R14 ;  /* 0x0000000e004f7308 */ /* 0x0005620000000800 */
[----:B----4-:R-:W-:Y:S01]  /*39f0*/  FADD.FTZ R48, R36, R7 ;  /* 0x0000000724307221 */ /* 0x010fe20000010000 */
[----:B0-----:R-:W-:Y:S01]  /*3a00*/  @P5 IMAD.HI.U32 R31, R72, R31, RZ ;  /* 0x0000001f481f5227 */ /* 0x001fe200078e00ff */
[----:B------:R-:W-:-:S04]  /*3a10*/  F2FP.BF16.F32.PACK_AB R153, R36, R25 ;  /* 0x000000192499723e */ /* 0x000fc800000010ff */
[----:B---3--:R-:W-:Y:S01]  /*3a20*/  @P5 SHF.R.U32.HI R72, RZ, R54, R31 ;  /* 0x00000036ff485219 */ /* 0x008fe2000001161f */
[----:B------:R-:W0:Y:S01]  /*3a30*/  MUFU.EX2 R38, R39 ;  /* 0x0000002700267308 */ /* 0x000e220000000800 */
[----:B-1----:R-:W-:Y:S01]  /*3a40*/  FADD.FTZ R7, R29, R48 ;  /* 0x000000301d077221 */ /* 0x002fe20000010000 */
[----:B--2---:R-:W-:Y:S01]  /*3a50*/  FFMA.FTZ R14, R88, R12, -R61 ;  /* 0x0000000c580e7223 */ /* 0x004fe2000001083d */
[----:B------:R-:W-:Y:S01]  /*3a60*/  LOP3.LUT P5, RZ, R18, 0x80000, RZ, 0xc0, !PT ;  /* 0x0008000012ff7812 */ /* 0x000fe200078ac0ff */
[----:B------:R-:W-:-:S04]  /*3a70*/  IMAD.IADD R72, R73, 0x1, R72 ;  /* 0x0000000149487824 */ /* 0x000fc800078e0248 */
[----:B------:R-:W1:Y:S01]  /*3a80*/  MUFU.EX2 R33, R33 ;  /* 0x0000002100217308 */ /* 0x000e620000000800 */
[C---:B-----5:R-:W-:Y:S01]  /*3a90*/  FADD.FTZ R27, R79.reuse, R50 ;  /* 0x000000324f1b7221 */ /* 0x060fe20000010000 */
[----:B------:R-:W-:-:S03]  /*3aa0*/  F2FP.BF16.F32.PACK_AB R148, R79, R2 ;  /* 0x000000024f94723e */ /* 0x000fc600000010ff */
[----:B------:R-:W-:Y:S01]  /*3ab0*/  FADD.FTZ R52, R150, R27 ;  /* 0x0000001b96347221 */ /* 0x000fe20000010000 */
[C---:B------:R-:W-:Y:S02]  /*3ac0*/  F2FP.BF16.F32.PACK_AB R150, R81.reuse, R150 ;  /* 0x000000965196723e */ /* 0x040fe400000010ff */
[----:B------:R-:W2:Y:S01]  /*3ad0*/  MUFU.EX2 R40, R43 ;  /* 0x0000002b00287308 */ /* 0x000ea20000000800 */
[C---:B0-----:R-:W-:Y:S01]  /*3ae0*/  FADD.FTZ R50, R38.reuse, R7 ;  /* 0x0000000726327221 */ /* 0x041fe20000010000 */
[----:B------:R-:W-:Y:S01]  /*3af0*/  FADD.FTZ R27, R81, R52 ;  /* 0x00000034511b7221 */ /* 0x000fe20000010000 */
[----:B------:R-:W-:-:S05]  /*3b00*/  F2FP.BF16.F32.PACK_AB R155, R38, R29 ;  /* 0x0000001d269b723e */ /* 0x000fca00000010ff */
[----:B------:R-:W0:Y:S01]  /*3b10*/  MUFU.EX2 R37, R37 ;  /* 0x0000002500257308 */ /* 0x000e220000000800 */
[----:B-1----:R-:W-:-:S07]  /*3b20*/  FADD.FTZ R7, R33, R50 ;  /* 0x0000003221077221 */ /* 0x002fce0000010000 */
[----:B------:R-:W1:Y:S01]  /*3b30*/  MUFU.EX2 R42, R47 ;  /* 0x0000002f002a7308 */ /* 0x000e620000000800 */
[C---:B--2---:R-:W-:Y:S01]  /*3b40*/  FADD.FTZ R50, R40.reuse, R7 ;  /* 0x0000000728327221 */ /* 0x044fe20000010000 */
[----:B------:R-:W-:-:S06]  /*3b50*/  F2FP.BF16.F32.PACK_AB R149, R40, R33 ;  /* 0x000000212895723e */ /* 0x000fcc00000010ff */
[----:B------:R-:W2:Y:S01]  /*3b60*/  MUFU.EX2 R41, R41 ;  /* 0x0000002900297308 */ /* 0x000ea20000000800 */
[----:B0-----:R-:W-:-:S07]  /*3b70*/  FADD.FTZ R7, R37, R50 ;  /* 0x0000003225077221 */ /* 0x001fce0000010000 */
[----:B------:R-:W0:Y:S01]  /*3b80*/  MUFU.EX2 R28, R28 ;  /* 0x0000001c001c7308 */ /* 0x000e220000000800 */
[C---:B-1----:R-:W-:Y:S01]  /*3b90*/  FADD.FTZ R50, R42.reuse, R7 ;  /* 0x000000072a327221 */ /* 0x042fe20000010000 */
[----:B------:R-:W-:-:S06]  /*3ba0*/  F2FP.BF16.F32.PACK_AB R151, R42, R37 ;  /* 0x000000252a97723e */ /* 0x000fcc00000010ff */
[----:B------:R-:W1:Y:S01]  /*3bb0*/  MUFU.EX2 R44, R51 ;  /* 0x00000033002c7308 */ /* 0x000e620000000800 */
[----:B--2---:R-:W-:-:S07]  /*3bc0*/  FADD.FTZ R7, R41, R50 ;  /* 0x0000003229077221 */ /* 0x004fce0000010000 */
[----:B------:R2:W3:Y:S01]  /*3bd0*/  MUFU.EX2 R83, R14 ;  /* 0x0000000e00537308 */ /* 0x0004e20000000800 */
[----:B0-----:R-:W-:-:S07]  /*3be0*/  FADD.FTZ R52, R28, R27 ;  /* 0x0000001b1c347221 */ /* 0x001fce0000010000 */
[----:B------:R-:W0:Y:S01]  /*3bf0*/  MUFU.EX2 R45, R45 ;  /* 0x0000002d002d7308 */ /* 0x000e220000000800 */
[----:B--2---:R-:W-:Y:S01]  /*3c00*/  FFMA.FTZ R14, R60, R12, -R61 ;  /* 0x0000000c3c0e7223 */ /* 0x004fe2000001083d */
[C---:B-1----:R-:W-:Y:S01]  /*3c10*/  FADD.FTZ R20, R44.reuse, R7 ;  /* 0x000000072c147221 */ /* 0x042fe20000010000 */
[----:B------:R-:W-:-:S05]  /*3c20*/  F2FP.BF16.F32.PACK_AB R145, R44, R41 ;  /* 0x000000292c91723e */ /* 0x000fca00000010ff */
[----:B------:R-:W1:Y:S01]  /*3c30*/  MUFU.EX2 R30, R30 ;  /* 0x0000001e001e7308 */ /* 0x000e620000000800 */
[C---:B---3--:R-:W-:Y:S01]  /*3c40*/  FADD.FTZ R27, R83.reuse, R52 ;  /* 0x00000034531b7221 */ /* 0x048fe20000010000 */
[----:B------:R-:W-:-:S06]  /*3c50*/  F2FP.BF16.F32.PACK_AB R144, R83, R28 ;  /* 0x0000001c5390723e */ /* 0x000fcc00000010ff */
[----:B------:R-:W2:Y:S01]  /*3c60*/  MUFU.EX2 R46, R55 ;  /* 0x00000037002e7308 */ /* 0x000ea20000000800 */
[----:B0-----:R-:W-:-:S07]  /*3c70*/  FADD.FTZ R7, R45, R20 ;  /* 0x000000142d077221 */ /* 0x001fce0000010000 */
[----:B------:R0:W3:Y:S01]  /*3c80*/  MUFU.EX2 R85, R32 ;  /* 0x0000002000557308 */ /* 0x0000e20000000800 */
[----:B-1----:R-:W-:-:S07]  /*3c90*/  FADD.FTZ R52, R30, R27 ;  /* 0x0000001b1e347221 */ /* 0x002fce0000010000 */
[----:B------:R-:W1:Y:S01]  /*3ca0*/  MUFU.EX2 R49, R49 ;  /* 0x0000003100317308 */ /* 0x000e620000000800 */
[-C--:B0-----:R-:W-:Y:S01]  /*3cb0*/  FFMA.FTZ R32, R64, R12.reuse, -R61 ;  /* 0x0000000c40207223 */ /* 0x081fe2000001083d */
[----:B--2---:R-:W-:Y:S01]  /*3cc0*/  FADD.FTZ R20, R46, R7 ;  /* 0x000000072e147221 */ /* 0x004fe20000010000 */
[----:B------:R-:W-:Y:S01]  /*3cd0*/  FFMA.FTZ R61, R68, R12, -R61 ;  /* 0x0000000c443d7223 */ /* 0x000fe2000001083d */
[----:B------:R-:W-:-:S04]  /*3ce0*/  F2FP.BF16.F32.PACK_AB R147, R46, R45 ;  /* 0x0000002d2e93723e */ /* 0x000fc800000010ff */
[----:B------:R-:W0:Y:S01]  /*3cf0*/  MUFU.EX2 R34, R34 ;  /* 0x0000002200227308 */ /* 0x000e220000000800 */
[C---:B---3--:R-:W-:Y:S01]  /*3d00*/  FADD.FTZ R27, R85.reuse, R52 ;  /* 0x00000034551b7221 */ /* 0x048fe20000010000 */
[----:B------:R-:W-:-:S06]  /*3d10*/  F2FP.BF16.F32.PACK_AB R146, R85, R30 ;  /* 0x0000001e5592723e */ /* 0x000fcc00000010ff */
[----:B------:R-:W2:Y:S01]  /*3d20*/  MUFU.EX2 R48, R59 ;  /* 0x0000003b00307308 */ /* 0x000ea20000000800 */
[----:B-1----:R-:W-:-:S07]  /*3d30*/  FADD.FTZ R7, R49, R20 ;  /* 0x0000001431077221 */ /* 0x002fce0000010000 */
[----:B------:R-:W1:Y:S01]  /*3d40*/  MUFU.EX2 R3, R3 ;  /* 0x0000000300037308 */ /* 0x000e620000000800 */
[----:B0-----:R-:W-:Y:S01]  /*3d50*/  FADD.FTZ R50, R34, R27 ;  /* 0x0000001b22327221 */ /* 0x001fe20000010000 */
[----:B------:R-:W-:-:S03]  /*3d60*/  F2FP.BF16.F32.PACK_AB R140, R87, R34 ;  /* 0x00000022578c723e */ /* 0x000fc600000010ff */
[----:B------:R-:W-:-:S03]  /*3d70*/  FADD.FTZ R27, R87, R50 ;  /* 0x00000032571b7221 */ /* 0x000fc60000010000 */
[----:B------:R-:W0:Y:S01]  /*3d80*/  MUFU.EX2 R14, R14 ;  /* 0x0000000e000e7308 */ /* 0x000e220000000800 */
[C---:B--2---:R-:W-:Y:S01]  /*3d90*/  FADD.FTZ R20, R48.reuse, R7 ;  /* 0x0000000730147221 */ /* 0x044fe20000010000 */
        /* <DEDUP_REMOVED lines=9> */
[----:B------:R-:W-:Y:S01]  /*3e30*/  F2FP.BF16.F32.PACK_AB R143, R0, R3 ;  /* 0x00000003008f723e */ /* 0x000fe200000010ff */
[----:B------:R-:W-:-:S05]  /*3e40*/  VIADD R0, R72, UR4 ;  /* 0x0000000448007c36 */ /* 0x000fca0008000000 */
[----:B------:R-:W2:Y:S01]  /*3e50*/  MUFU.EX2 R2, R67 ;  /* 0x0000004300027308 */ /* 0x000ea20000000800 */
[----:B-1----:R-:W-:-:S07]  /*3e60*/  FADD.FTZ R15, R53, R20 ;  /* 0x00000014350f7221 */ /* 0x002fce0000010000 */
[----:B------:R-:W1:Y:S01]  /*3e70*/  MUFU.EX2 R57, R57 ;  /* 0x0000003900397308 */ /* 0x000e620000000800 */
[----:B0-----:R-:W-:Y:S01]  /*3e80*/  FADD.FTZ R26, R32, R27 ;  /* 0x0000001b201a7221 */ /* 0x001fe20000010000 */
[----:B------:R-:W-:-:S03]  /*3e90*/  F2FP.BF16.F32.PACK_AB R136, R91, R32 ;  /* 0x000000205b88723e */ /* 0x000fc600000010ff */
[----:B------:R-:W-:-:S03]  /*3ea0*/  FADD.FTZ R27, R91, R26 ;  /* 0x0000001a5b1b7221 */ /* 0x000fc60000010000 */
[----:B------:R-:W0:Y:S01]  /*3eb0*/  MUFU.EX2 R14, R71 ;  /* 0x00000047000e7308 */ /* 0x000e220000000800 */
[----:B--2---:R-:W-:Y:S01]  /*3ec0*/  FADD.FTZ R6, R2, R15 ;  /* 0x0000000f02067221 */ /* 0x004fe20000010000 */
[----:B------:R-:W-:Y:S01]  /*3ed0*/  FADD.FTZ R26, R138, R27 ;  /* 0x0000001b8a1a7221 */ /* 0x000fe20000010000 */
[----:B------:R-:W-:-:S05]  /*3ee0*/  F2FP.BF16.F32.PACK_AB R137, R2, R53 ;  /* 0x000000350289723e */ /* 0x000fca00000010ff */
[----:B------:R-:W2:Y:S01]  /*3ef0*/  MUFU.EX2 R61, R61 ;  /* 0x0000003d003d7308 */ /* 0x000ea20000000800 */
[----:B-1----:R-:W-:-:S04]  /*3f00*/  FADD.FTZ R15, R57, R6 ;  /* 0x00000006390f7221 */ /* 0x002fc80000010000 */
[C---:B0-----:R-:W-:Y:S01]  /*3f10*/  FADD.FTZ R6, R14.reuse, R15 ;  /* 0x0000000f0e067221 */ /* 0x041fe20000010000 */
[----:B------:R-:W-:Y:S01]  /*3f20*/  F2FP.BF16.F32.PACK_AB R139, R14, R57 ;  /* 0x000000390e8b723e */ /* 0x000fe200000010ff */
[----:B------:R-:W-:Y:S02]  /*3f30*/  VIADD R14, R74, 0xfffffffe ;  /* 0xfffffffe4a0e7836 */ /* 0x000fe40000000000 */
[C---:B--2---:R-:W-:Y:S01]  /*3f40*/  FADD.FTZ R7, R61.reuse, R26 ;  /* 0x0000001a3d077221 */ /* 0x044fe20000010000 */
[----:B------:R-:W-:Y:S01]  /*3f50*/  F2FP.BF16.F32.PACK_AB R138, R61, R138 ;  /* 0x0000008a3d8a723e */ /* 0x000fe200000010ff */
[----:B------:R-:W-:Y:S06]  /*3f60*/  @!P5 BRA `(.L_x_992) ;  /* 0x000000000048d947 */ /* 0x000fec0003800000 */
[C---:B------:R-:W-:Y:S01]  /*3f70*/  ISETP.GT.AND P1, PT, R72.reuse, RZ, PT ;  /* 0x000000ff4800720c */ /* 0x040fe20003f24270 */
[----:B------:R-:W-:-:S12]  /*3f80*/  VIADD R3, R72, 0xffffffff ;  /* 0xffffffff48037836 */ /* 0x000fd80000000000 */
[----:B------:R-:W-:Y:S05]  /*3f90*/  @P1 BRA `(.L_x_993) ;  /* 0x0000000000201947 */ /* 0x000fea0003800000 */
[----:B------:R-:W0:Y:S01]  /*3fa0*/  LDC R20, c[0x0][0x9e4] ;  /* 0x00027900ff147b82 */ /* 0x000e220000000800 */
[----:B------:R-:W-:Y:S01]  /*3fb0*/  IMAD.MOV R3, RZ, RZ, -R72 ;  /* 0x000000ffff037224 */ /* 0x000fe200078e0a48 */
[----:B0-----:R-:W-:-:S13]  /*3fc0*/  ISETP.NE.AND P1, PT, R20, 0x1, PT ;  /* 0x000000011400780c */ /* 0x001fda0003f25270 */
[----:B------:R-:W0:Y:S02]  /*3fd0*/  @P1 LDC.64 R24, c[0x0][0x9e8] ;  /* 0x00027a00ff181b82 */ /* 0x000e240000000a00 */
[----:B0-----:R-:W-:-:S05]  /*3fe0*/  @P1 IMAD.HI.U32 R2, R3, R24, RZ ;  /* 0x0000001803021227 */ /* 0x001fca00078e00ff */
[----:B------:R-:W-:-:S04]  /*3ff0*/  @P1 SHF.R.U32.HI R3, RZ, R25, R2 ;  /* 0x00000019ff031219 */ /* 0x000fc80000011602 */
[----:B------:R-:W-:Y:S01]  /*4000*/  LOP3.LUT R3, RZ, R3, RZ, 0x33, !PT ;  /* 0x00000003ff037212 */ /* 0x000fe200078e33ff */
[----:B------:R-:W-:Y:S06]  /*4010*/  BRA `(.L_x_994) ;  /* 0x0000000000147947 */ /* 0x000fec0003800000 */
.L_x_993:
[----:B------:R-:W0:Y:S02]  /*4020*/  LDC R20, c[0x0][0x9e4] ;  /* 0x00027900ff147b82 */ /* 0x000e240000000800 */
[----:B0-----:R-:W-:-:S13]  /*4030*/  ISETP.NE.AND P1, PT, R20, 0x1, PT ;  /* 0x000000011400780c */ /* 0x001fda0003f25270 */
[----:B------:R-:W0:Y:S02]  /*4040*/  @P1 LDC.64 R24, c[0x0][0x9e8] ;  /* 0x00027a00ff181b82 */ /* 0x000e240000000a00 */
[----:B0-----:R-:W-:-:S05]  /*4050*/  @P1 IMAD.HI.U32 R2, R3, R24, RZ ;  /* 0x0000001803021227 */ /* 0x001fca00078e00ff */
[----:B------:R-:W-:-:S07]  /*4060*/  @P1 SHF.R.U32.HI R3, RZ, R25, R2 ;  /* 0x00000019ff031219 */ /* 0x000fce0000011602 */
.L_x_994:
[----:B------:R-:W-:-:S05]  /*4070*/  IMAD R3, R3, R20, R20 ;  /* 0x0000001403037224 */ /* 0x000fca00078e0214 */
[----:B------:R-:W-:-:S07]  /*4080*/  VIMNMX R0, R0, R3, PT ;  /* 0x0000000300007248 */ /* 0x000fce0003fe0100 */
.L_x_992:
[----:B------:R-:W-:Y:S01]  /*4090*/  IMAD.HI R3, R0, 0x2aaaaaab, RZ ;  /* 0x2aaaaaab00037827 */ /* 0x000fe200078e02ff */
[----:B------:R-:W-:Y:S01]  /*40a0*/  UMOV UR4, URZ ;  /* 0x0000003f00047c82 */ /* 0x000fe20008000000 */
[----:B------:R-:W-:Y:S02]  /*40b0*/  CS2R R86, SRZ ;  /* 0x0000000000567805 */ /* 0x000fe4000001ff00 */
[----:B------:R-:W-:Y:S01]  /*40c0*/  CS2R R84, SRZ ;  /* 0x0000000000547805 */ /* 0x000fe2000001ff00 */
[----:B------:R-:W-:Y:S01]  /*40d0*/  IMAD.MOV.U32 R2, RZ, RZ, 0x3f800000 ;  /* 0x3f800000ff027424 */ /* 0x000fe200078e00ff */
[----:B------:R-:W-:Y:S01]  /*40e0*/  SHF.R.U32.HI R20, RZ, 0x1f, R3 ;  /* 0x0000001fff147819 */ /* 0x000fe20000011603 */
[----:B------:R-:W-:Y:S01]  /*40f0*/  IMAD.MOV.U32 R0, RZ, RZ, 0x3f800000 ;  /* 0x3f800000ff007424 */ /* 0x000fe200078e00ff */
[----:B------:R-:W-:Y:S02]  /*4100*/  CS2R R82, SRZ ;  /* 0x0000000000527805 */ /* 0x000fe4000001ff00 */
[----:B------:R-:W-:-:S02]  /*4110*/  CS2R R80, SRZ ;  /* 0x0000000000507805 */ /* 0x000fc4000001ff00 */
[----:B------:R-:W-:Y:S01]  /*4120*/  LEA.HI.SX32 R20, R3, R20, 0x1c ;  /* 0x0000001403147211 */ /* 0x000fe200078fe2ff */
[----:B------:R-:W-:Y:S01]  /*4130*/  IMAD.MOV.U32 R3, RZ, RZ, RZ ;  /* 0x000000ffff037224 */ /* 0x000fe200078e00ff */
[----:B------:R-:W-:Y:S02]  /*4140*/  CS2R R78, SRZ ;  /* 0x00000000004e7805 */ /* 0x000fe4000001ff00 */
[----:B------:R-:W-:Y:S02]  /*4150*/  CS2R R76, SRZ ;  /* 0x00000000004c7805 */ /* 0x000fe4000001ff00 */
[----:B------:R-:W-:Y:S02]  /*4160*/  VIMNMX R21, R17, R20, !PT ;  /* 0x0000001411157248 */ /* 0x000fe40007fe0100 */
[----:B------:R-:W-:Y:S02]  /*4170*/  CS2R R74, SRZ ;  /* 0x00000000004a7805 */ /* 0x000fe4000001ff00 */
[----:B------:R-:W-:-:S02]  /*4180*/  CS2R R72, SRZ ;  /* 0x0000000000487805 */ /* 0x000fc4000001ff00 */
[----:B------:R-:W-:Y:S02]  /*4190*/  CS2R R70, SRZ ;  /* 0x0000000000467805 */ /* 0x000fe4000001ff00 */
[----:B------:R-:W-:Y:S02]  /*41a0*/  ISETP.GE.AND P1, PT, R14, R21, PT ;  /* 0x000000150e00720c */ /* 0x000fe40003f26270 */
        /* <DEDUP_REMOVED lines=23> */
[----:B------:R-:W-:Y:S06]  /*4320*/  @!P1 BRA `(.L_x_995) ;  /* 0x0000002c00649947 */ /* 0x000fec0003800000 */
[----:B------:R-:W-:Y:S01]  /*4330*/  IMAD.MOV.U32 R15, RZ, RZ, R13 ;  /* 0x000000ffff0f7224 */ /* 0x000fe200078e000d */
[----:B------:R-:W-:Y:S01]  /*4340*/  UMOV UR5, URZ ;  /* 0x0000003f00057c82 */ /* 0x000fe20008000000 */
[----:B------:R-:W-:Y:S01]  /*4350*/  IMAD.MOV.U32 R20, RZ, RZ, R11 ;  /* 0x000000ffff147224 */ /* 0x000fe200078e000b */
[----:B------:R-:W-:Y:S01]  /*4360*/  ULDC UR6, c[0x0][0x9e4] ;  /* 0x0002790000067ab9 */ /* 0x000fe20000000800 */
[----:B------:R-:W-:Y:S01]  /*4370*/  IMAD.MOV.U32 R160, RZ, RZ, RZ ;  /* 0x000000ffffa07224 */ /* 0x000fe200078e00ff */
[----:B------:R-:W-:Y:S01]  /*4380*/  ULDC UR7, c[0x0][0x2f0] ;  /* 0x0000bc0000077ab9 */ /* 0x000fe20000000800 */
[----:B------:R-:W-:Y:S02]  /*4390*/  IMAD.MOV.U32 R2, RZ, RZ, 0x3f800000 ;  /* 0x3f800000ff027424 */ /* 0x000fe400078e00ff */
[----:B------:R-:W-:-:S07]  /*43a0*/  IMAD.MOV.U32 R87, RZ, RZ, RZ ;  /* 0x000000ffff577224 */ /* 0x000fce00078e00ff */
.L_x_1014:
[----:B------:R-:W-:-:S04]  /*43b0*/  UISETP.NE.AND UP0, UPT, UR5, 0x1, UPT ;  /* 0x000000010500788c */ /* 0x000fc8000bf05270 */
[----:B------:R-:W-:-:S06]  /*43c0*/  USEL UR4, URZ, 0x1, UP0 ;  /* 0x000000013f047887 */ /* 0x000fcc0008000000 */
[----:B------:R-:W-:Y:S01]  /*43d0*/  LOP3.LUT R3, R160, UR4, RZ, 0x3c, !PT ;  /* 0x00000004a0037c12 */ /* 0x000fe2000f8e3cff */
[----:B------:R-:W-:Y:S06]  /*43e0*/  @!P0 BRA `(.L_x_996) ;  /* 0x0000000000048947 */ /* 0x000fec0003800000 */
[----:B------:R-:W-:Y:S01]  /*43f0*/  BPT.TRAP 0x1 ;  /* 0x000000040000795c */ /* 0x000fe20000300000 */
.L_x_996:
[----:B------:R-:W-:Y:S01]  /*4400*/  UIADD3 UR4, UR5, 0x1, URZ ;  /* 0x0000000105047890 */ /* 0x000fe2000fffe03f */
[----:B------:R-:W-:-:S03]  /*4410*/  SHF.L.U32 R11, R3, 0x1f, RZ ;  /* 0x0000001f030b7819 */ /* 0x000fc600000006ff */
[----:B------:R-:W-:-:S04]  /*4420*/  UISETP.NE.AND UP0, UPT, UR4, 0x2, UPT ;  /* 0x000000020400788c */ /* 0x000fc8000bf05270 */
[----:B------:R-:W-:-:S04]  /*4430*/  USEL UR4, UR4, URZ, UP0 ;  /* 0x0000003f04047287 */ /* 0x000fc80008000000 */
[----:B------:R-:W-:-:S09]  /*4440*/  ULEA UR60, UR4, UR38, 0x3 ;  /* 0x00000026043c7291 */ /* 0x000fd2000f8e183f */
[----:B------:R0:W1:Y:S01]  /*4450*/  SYNCS.PHASECHK.TRANS64.TRYWAIT P1, [UR60+0x2a830], R11 ;  /* 0x02a8300bff0075a7 */ /* 0x000062000802017c */
[----:B------:R-:W-:Y:S05]  /*4460*/  @!P0 BRA `(.L_x_997) ;  /* 0x0000000000048947 */ /* 0x000fea0003800000 */
[----:B------:R-:W-:Y:S01]  /*4470*/  BPT.TRAP 0x1 ;  /* 0x000000040000795c */ /* 0x000fe20000300000 */
.L_x_997:
[----:B-1----:R-:W-:Y:S05]  /*4480*/  @P1 BRA `(.L_x_998) ;  /* 0x0000000000081947 */ /* 0x002fea0003800000 */
[----:B------:R-:W1:Y:S02]  /*4490*/  SYNCS.PHASECHK.TRANS64.TRYWAIT P1, [UR60+0x2a830], R11 ;  /* 0x02a8300bff0075a7 */ /* 0x000e64000802017c */
[----:B-1----:R-:W-:Y:S05]  /*44a0*/  @!P1 BRA `(.L_x_999) ;  /* 0x000000d800fc9947 */ /* 0x002fea0003800000 */
.L_x_998:
        /* <DEDUP_REMOVED lines=129> */
.L_x_1000:
[----:B------:R-:W-:Y:S01]  /*4cc0*/  ULEA UR10, UR5, UR38, 0x3 ;  /* 0x00000026050a7291 */ /* 0x000fe2000f8e183f */
[----:B------:R-:W-:-:S08]  /*4cd0*/  SHF.L.U32 R0, R160, 0x1f, RZ ;  /* 0x0000001fa0007819 */ /* 0x000fd000000006ff */
[----:B------:R2:W3:Y:S01]  /*4ce0*/  SYNCS.PHASECHK.TRANS64.TRYWAIT P1, [UR10+0x2a850], R0 ;  /* 0x02a85000ff0075a7 */ /* 0x0004e2000802014a */
[----:B------:R-:W-:Y:S05]  /*4cf0*/  @!P0 BRA `(.L_x_1001) ;  /* 0x0000000000048947 */ /* 0x000fea0003800000 */
[----:B------:R-:W-:Y:S01]  /*4d00*/  BPT.TRAP 0x1 ;  /* 0x000000040000795c */ /* 0x000fe20000300000 */
.L_x_1001:
[----:B---3--:R-:W-:Y:S05]  /*4d10*/  @P1 BRA `(.L_x_1002) ;  /* 0x0000000000081947 */ /* 0x008fea0003800000 */
[----:B------:R-:W3:Y:S02]  /*4d20*/  SYNCS.PHASECHK.TRANS64.TRYWAIT P1, [UR10+0x2a850], R0 ;  /* 0x02a85000ff0075a7 */ /* 0x000ee4000802014a */
[----:B---3--:R-:W-:Y:S05]  /*4d30*/  @!P1 BRA `(.L_x_1003) ;  /* 0x000000d000f09947 */ /* 0x008fea0003800000 */
.L_x_1002:
[----:B------:R-:W-:Y:S01]  /*4d40*/  UIADD3 UR11, UR38, 0x400, URZ ;  /* 0x00000400260b7890 */ /* 0x000fe2000fffe03f */
[----:B------:R-:W-:Y:S01]  /*4d50*/  WARPGROUP.ARRIVE ;  /* 0x00000000000079c5 */ /* 0x000fe20000000000 */
[----:B------:R-:W-:Y:S02]  /*4d60*/  UMOV UR15, 0x40000040 ;  /* 0x40000040000f7882 */ /* 0x000fe40000000000 */
[----:B------:R-:W-:-:S04]  /*4d70*/  USHF.R.U32.HI UR11, URZ, 0x4, UR11 ;  /* 0x000000043f0b7899 */ /* 0x000fc8000801160b */
[----:B------:R-:W-:-:S04]  /*4d80*/  ULOP3.LUT UR11, UR11, 0x3fff, URZ, 0xc0, !UPT ;  /* 0x00003fff0b0b7892 */ /* 0x000fc8000f8ec03f */
[----:B------:R-:W-:-:S04]  /*4d90*/  ULOP3.LUT UR11, UR11, 0x3000000, URZ, 0xfc, !UPT ;  /* 0x030000000b0b7892 */ /* 0x000fc8000f8efc3f */
        /* <DEDUP_REMOVED lines=31> */
.L_x_1004:
[----:B------:R-:W-:Y:S01]  /*4f90*/  ISETP.NE.AND P2, PT, R23, 0x1, PT ;  /* 0x000000011700780c */ /* 0x000fe20003f45270 */
[----:B------:R-:W-:Y:S01]  /*4fa0*/  IMAD R153, R14, -0x60, RZ ;  /* 0xffffffa00e997824 */ /* 0x000fe200078e02ff */
[----:B------:R-:W-:Y:S01]  /*4fb0*/  R2UR UR5, R10 ;  /* 0x000000000a0572ca */ /* 0x000fe200000e0000 */
[----:B------:R-:W-:Y:S01]  /*4fc0*/  UIADD3 UR60, UR60, 0x2a840, URZ ;  /* 0x0002a8403c3c7890 */ /* 0x000fe2000fffe03f */
[----:B------:R-:W-:Y:S01]  /*4fd0*/  LOP3.LUT P1, RZ, R18, 0x80000, RZ, 0xc0, !PT ;  /* 0x0008000012ff7812 */ /* 0x000fe2000782c0ff */
[----:B------:R-:W-:Y:S01]  /*4fe0*/  ULDC UR11, c[0x0][0x288] ;  /* 0x0000a200000b7ab9 */ /* 0x000fe20000000800 */
[----:B------:R-:W-:Y:S01]  /*4ff0*/  ULDC UR14, c[0x0][0x9e0] ;  /* 0x00027800000e7ab9 */ /* 0x000fe20000000800 */
[----:B------:R-:W-:-:S06]  /*5000*/  UPRMT UR60, UR61, 0x654, UR60 ;  /* 0x000006543d3c7896 */ /* 0x000fcc000800003c */
[----:B01----:R-:W2:Y:S08]  /*5010*/  @P2 LDC R11, c[0x0][0x44c] ;  /* 0x00011300ff0b2b82 */ /* 0x003eb00000000800 */
[----:B------:R-:W0:Y:S01]  /*5020*/  @P2 LDC R13, c[0x0][0x450] ;  /* 0x00011400ff0d2b82 */ /* 0x000e220000000800 */
[----:B------:R-:W-:Y:S01]  /*5030*/  SYNCS.ARRIVE.TRANS64.RED.A1T0 RZ, [UR60], RZ ;  /* 0x000000ffffff79a7 */ /* 0x000fe2000810043c */
[----:B--2---:R-:W-:-:S04]  /*5040*/  @P2 IMAD.HI.U32 R0, R8, R11, RZ ;  /* 0x0000000b08002227 */ /* 0x004fc800078e00ff */
[----:B------:R-:W-:Y:S01]  /*5050*/  IMAD.MOV.U32 R11, RZ, RZ, R8 ;  /* 0x000000ffff0b7224 */ /* 0x000fe200078e0008 */
[----:B0-----:R-:W-:Y:S01]  /*5060*/  @P2 SHF.R.U32.HI R11, RZ, R13, R0 ;  /* 0x0000000dff0b2219 */ /* 0x001fe20000011600 */
[----:B------:R-:W-:-:S04]  /*5070*/  VIADD R0, R153, 0x1 ;  /* 0x0000000199007836 */ /* 0x000fc80000000000 */
[----:B------:R-:W0:Y:S01]  /*5080*/  SHFL.IDX PT, R137, R11, RZ, 0x1c1f ;  /* 0x001c1fff0b897589 */ /* 0x000e2200000e0000 */
[----:B------:R-:W-:-:S04]  /*5090*/  IMAD R13, R9, -0x2, R0 ;  /* 0xfffffffe090d7824 */ /* 0x000fc800078e0200 */
[----:B------:R-:W-:Y:S02]  /*50a0*/  IMAD R0, R16, UR7, R13 ;  /* 0x0000000710007c24 */ /* 0x000fe4000f8e020d */
[----:B------:R-:W-:Y:S02]  /*50b0*/  VIADD R140, R13, 0xffffffff ;  /* 0xffffffff0d8c7836 */ /* 0x000fe40000000000 */
[----:B------:R-:W-:-:S04]  /*50c0*/  VIADD R0, R0, -UR11 ;  /* 0x8000000b00007c36 */ /* 0x000fc80008000000 */
[C---:B------:R-:W-:Y:S02]  /*50d0*/  VIADD R136, R0.reuse, UR14 ;  /* 0x0000000e00887c36 */ /* 0x040fe40008000000 */
[----:B------:R-:W-:Y:S02]  /*50e0*/  VIADD R138, R0, UR5 ;  /* 0x00000005008a7c36 */ /* 0x000fe40008000000 */
[--C-:B0-----:R-:W-:Y:S02]  /*50f0*/  IMAD.IADD R0, R136, 0x1, R137.reuse ;  /* 0x0000000188007824 */ /* 0x101fe400078e0289 */
[----:B------:R-:W-:Y:S01]  /*5100*/  IMAD.IADD R2, R138, 0x1, R137 ;  /* 0x000000018a027824 */ /* 0x000fe200078e0289 */
[----:B------:R-:W-:Y:S06]  /*5110*/  @!P1 BRA `(.L_x_1005) ;  /* 0x0000000000589947 */ /* 0x000fec0003800000 */
[----:B------:R-:W-:Y:S01]  /*5120*/  IMAD R12, R16, UR7, R137 ;  /* 0x00000007100c7c24 */ /* 0x000fe2000f8e0289 */
[----:B------:R-:W-:Y:S03]  /*5130*/  BSSY B0, `(.L_x_1006) ;  /* 0x0000011000007945 */ /* 0x000fe60003800000 */
[----:B------:R-:W-:-:S05]  /*5140*/  VIADD R13, R12, -UR11 ;  /* 0x8000000b0c0d7c36 */ /* 0x000fca0008000000 */
[----:B------:R-:W-:-:S13]  /*5150*/  ISETP.GT.AND P1, PT, R13, -0x1, PT ;  /* 0xffffffff0d00780c */ /* 0x000fda0003f24270 */
[----:B------:R-:W-:Y:S05]  /*5160*/  @P1 BRA `(.L_x_1007) ;  /* 0x0000000000201947 */ /* 0x000fea0003800000 */
[----:B------:R-:W-:Y:S01]  /*5170*/  IMAD.U32 R137, RZ, RZ, UR6 ;  /* 0x00000006ff897e24 */ /* 0x000fe2000f8e00ff */
[----:B------:R-:W-:-:S04]  /*5180*/  LOP3.LUT R13, RZ, R13, RZ, 0x33, !PT ;  /* 0x0000000dff0d7212 */ /* 0x000fc800078e33ff */
[----:B------:R-:W-:-:S13]  /*5190*/  ISETP.NE.AND P1, PT, R137, 0x1, PT ;  /* 0x000000018900780c */ /* 0x000fda0003f25270 */
[----:B------:R-:W0:Y:S02]  /*51a0*/  @P1 LDC.64 R142, c[0x0][0x9e8] ;  /* 0x00027a00ff8e1b82 */ /* 0x000e240000000a00 */
[----:B0-----:R-:W-:-:S05]  /*51b0*/  @P1 IMAD.HI.U32 R12, R13, R142, RZ ;  /* 0x0000008e0d0c1227 */ /* 0x001fca00078e00ff */
[----:B------:R-:W-:-:S04]  /*51c0*/  @P1 SHF.R.U32.HI R13, RZ, R143, R12 ;  /* 0x0000008fff0d1219 */ /* 0x000fc8000001160c */
[----:B------:R-:W-:Y:S01]  /*51d0*/  LOP3.LUT R13, RZ, R13, RZ, 0x33, !PT ;  /* 0x0000000dff0d7212 */ /* 0x000fe200078e33ff */
[----:B------:R-:W-:Y:S06]  /*51e0*/  BRA `(.L_x_1008) ;  /* 0x0000000000147947 */ /* 0x000fec0003800000 */
.L_x_1007:
[----:B------:R-:W-:-:S05]  /*51f0*/  IMAD.U32 R137, RZ, RZ, UR6 ;  /* 0x00000006ff897e24 */ /* 0x000fca000f8e00ff */
[----:B------:R-:W-:-:S13]  /*5200*/  ISETP.NE.AND P1, PT, R137, 0x1, PT ;  /* 0x000000018900780c */ /* 0x000fda0003f25270 */
[----:B------:R-:W0:Y:S02]  /*5210*/  @P1 LDC.64 R142, c[0x0][0x9e8] ;  /* 0x00027a00ff8e1b82 */ /* 0x000e240000000a00 */
[----:B0-----:R-:W-:-:S05]  /*5220*/  @P1 IMAD.HI.U32 R12, R13, R142, RZ ;  /* 0x0000008e0d0c1227 */ /* 0x001fca00078e00ff */
[----:B------:R-:W-:-:S07]  /*5230*/  @P1 SHF.R.U32.HI R13, RZ, R143, R12 ;  /* 0x0000008fff0d1219 */ /* 0x000fce000001160c */
.L_x_1008:
[----:B------:R-:W-:Y:S05]  /*5240*/  BSYNC B0 ;  /* 0x0000000000007941 */ /* 0x000fea0003800000 */
.L_x_1006:
[----:B------:R-:W-:-:S05]  /*5250*/  IMAD R13, R13, R137, R140 ;  /* 0x000000890d0d7224 */ /* 0x000fca00078e028c */
[----:B------:R-:W-:Y:S02]  /*5260*/  VIADDMNMX R0, R13, R137, R0, PT ;  /* 0x000000890d007246 */ /* 0x000fe40003800100 */
[----:B------:R-:W-:-:S07]  /*5270*/  VIMNMX R2, R2, R13, !PT ;  /* 0x0000000d02027248 */ /* 0x000fce0007fe0100 */
.L_x_1005:
[C---:B------:R-:W-:Y:S01]  /*5280*/  ISETP.GE.AND P2, PT, R153.reuse, 0x9, PT ;  /* 0x000000099900780c */ /* 0x040fe20003f46270 */
[----:B------:R-:W0:Y:S01]  /*5290*/  SHFL.IDX PT, R11, R11, 0x1, 0x1c1f ;  /* 0x003c1f000b0b7f89 */ /* 0x000e2200000e0000 */
[C---:B------:R-:W-:Y:S02]  /*52a0*/  ISETP.GE.AND P1, PT, R153.reuse, 0x2, PT ;  /* 0x000000029900780c */ /* 0x040fe40003f26270 */
        /* <DEDUP_REMOVED lines=34> */
[C---:B------:R-:W-:Y:S02]  /*54d0*/  ISETP.GE.AND P4, PT, R153.reuse, 0x22, PT ;  /* 0x000000229900780c */ /* 0x040fe40003f86270 */
        /* <DEDUP_REMOVED lines=69> */
[----:B------:R-:W-:Y:S02]  /*5930*/  P2R R92, PR, RZ, 0x40 ;  /* 0x00000040ff5c7803 */ /* 0x000fe40000000000 */
[----:B------:R-:W-:-:S04]  /*5940*/  ISETP.GT.AND P6, PT, R2, RZ, !P6 ;  /* 0x000000ff0200720c */ /* 0x000fc800077c4270 */
[----:B------:R-:W-:-:S04]  /*5950*/  ISETP.LT.OR P6, PT, R0, 0x1, P6 ;  /* 0x000000010000780c */ /* 0x000fc800037c1670 */
[----:B------:R-:W-:Y:S02]  /*5960*/  FSEL R171, R88, -INF , !P6 ;  /* 0xff80000058ab7808 */ /* 0x000fe40007000000 */
[----:B------:R-:W-:-:S04]  /*5970*/  ISETP.GE.AND P6, PT, R153, 0x5a, PT ;  /* 0x0000005a9900780c */ /* 0x000fc80003fc6270 */
[----:B------:R-:W-:Y:S02]  /*5980*/  P2R R128, PR, RZ, 0x40 ;  /* 0x00000040ff807803 */ /* 0x000fe40000000000 */
[----:B------:R-:W-:Y:S01]  /*5990*/  ISETP.GT.AND P6, PT, R2, 0x59, !P6 ;  /* 0x000000590200780c */ /* 0x000fe200077c4270 */
[----:B0-----:R-:W-:-:S03]  /*59a0*/  IMAD.IADD R2, R138, 0x1, R11 ;  /* 0x000000018a027824 */ /* 0x001fc600078e020b */
[----:B------:R-:W-:Y:S01]  /*59b0*/  ISETP.LT.OR P6, PT, R0, 0x5a, P6 ;  /* 0x0000005a0000780c */ /* 0x000fe200037c1670 */
[----:B------:R-:W-:-:S03]  /*59c0*/  IMAD.IADD R0, R136, 0x1, R11 ;  /* 0x0000000188007824 */ /* 0x000fc600078e020b */
[----:B------:R-:W-:Y:S02]  /*59d0*/  FSEL R133, R133, -INF , !P6 ;  /* 0xff80000085857808 */ /* 0x000fe40007000000 */
[----:B------:R-:W-:-:S13]  /*59e0*/  LOP3.LUT P6, RZ, R18, 0x80000, RZ, 0xc0, !PT ;  /* 0x0008000012ff7812 */ /* 0x000fda00078cc0ff */
[----:B------:R-:W-:Y:S05]  /*59f0*/  @!P6 BRA `(.L_x_1009) ;  /* 0x000000000058e947 */ /* 0x000fea0003800000 */
        /* <DEDUP_REMOVED lines=13> */
.L_x_1011:
[----:B------:R-:W-:-:S05]  /*5ad0*/  IMAD.U32 R88, RZ, RZ, UR6 ;  /* 0x00000006ff587e24 */ /* 0x000fca000f8e00ff */
[----:B------:R-:W-:-:S13]  /*5ae0*/  ISETP.NE.AND P6, PT, R88, 0x1, PT ;  /* 0x000000015800780c */ /* 0x000fda0003fc5270 */
[----:B------:R-:W0:Y:S02]  /*5af0*/  @P6 LDC.64 R142, c[0x0][0x9e8] ;  /* 0x00027a00ff8e6b82 */ /* 0x000e240000000a00 */
[----:B0-----:R-:W-:-:S05]  /*5b00*/  @P6 IMAD.HI.U32 R12, R11, R142, RZ ;  /* 0x0000008e0b0c6227 */ /* 0x001fca00078e00ff */
[----:B------:R-:W-:-:S07]  /*5b10*/  @P6 SHF.R.U32.HI R11, RZ, R143, R12 ;  /* 0x0000008fff0b6219 */ /* 0x000fce000001160c */
.L_x_1012:
[----:B------:R-:W-:Y:S05]  /*5b20*/  BSYNC B0 ;  /* 0x0000000000007941 */ /* 0x000fea0003800000 */
.L_x_1010:
[----:B------:R-:W-:-:S05]  /*5b30*/  IMAD R11, R11, R88, R140 ;  /* 0x000000580b0b7224 */ /* 0x000fca00078e028c */
[----:B------:R-:W-:Y:S02]  /*5b40*/  VIADDMNMX R0, R11, R88, R0, PT ;  /* 0x000000580b007246 */ /* 0x000fe40003800100 */
[----:B------:R-:W-:-:S07]  /*5b50*/  VIMNMX R2, R2, R11, !PT ;  /* 0x0000000b02027248 */ /* 0x000fce0007fe0100 */
.L_x_1009:
[C---:B------:R-:W-:Y:S02]  /*5b60*/  ISETP.GT.AND P1, PT, R2.reuse, 0x1, !P1 ;  /* 0x000000010200780c */ /* 0x040fe40004f24270 */
[----:B------:R-:W-:Y:S02]  /*5b70*/  ISETP.GT.AND P2, PT, R2, 0x8, !P2 ;  /* 0x000000080200780c */ /* 0x000fe40005744270 */
        /* <DEDUP_REMOVED lines=32> */
[----:B------:R-:W-:Y:S02]  /*5d80*/  ISETP.NE.AND P2, PT, R151, RZ, PT ;  /* 0x000000ff9700720c */ /* 0x000fe40003f45270 */
        /* <DEDUP_REMOVED lines=31> */
[----:B------:R-:W-:Y:S02]  /*5f80*/  ISETP.GT.AND P1, PT, R2, 0x30, !P1 ;  /* 0x000000300200780c */ /* 0x000fe40004f24270 */
[----:B------:R-:W-:Y:S02]  /*5f90*/  FMNMX.FTZ R12, R101, R12, !PT ;  /* 0x0000000c650c7209 */ /* 0x000fe40007810000 */
[----:B------:R-:W-:Y:S02]  /*5fa0*/  ISETP.LT.OR P1, PT, R0, 0x31, P1 ;  /* 0x000000310000780c */ /* 0x000fe40000f21670 */
[----:B------:R-:W-:Y:S02]  /*5fb0*/  FMNMX.FTZ R88, R133, R12, !PT ;  /* 0x0000000c85587209 */ /* 0x000fe40007810000 */
[----:B------:R-:W-:Y:S01]  /*5fc0*/  FSEL R155, R114, -INF , !P1 ;  /* 0xff800000729b7808 */ /* 0x000fe20004800000 */
[----:B------:R-:W0:Y:S01]  /*5fd0*/  LDC R12, c[0x0][0x988] ;  /* 0x00026200ff0c7b82 */ /* 0x000e220000000800 */
[----:B------:R-:W-:Y:S01]  /*5fe0*/  ISETP.NE.AND P1, PT, R112, RZ, PT ;  /* 0x000000ff7000720c */ /* 0x000fe20003f25270 */
[----:B------:R-:W1:Y:S01]  /*5ff0*/  SHFL.BFLY PT, R11, R88, 0x2, 0x1f ;  /* 0x0c401f00580b7f89 */ /* 0x000e6200000e0000 */
[----:B------:R-:W-:-:S02]  /*6000*/  ISETP.NE.AND P6, PT, R124, RZ, PT ;  /* 0x000000ff7c00720c */ /* 0x000fc40003fc5270 */
[C---:B------:R-:W-:Y:S02]  /*6010*/  ISETP.GT.AND P1, PT, R2.reuse, 0x31, !P1 ;  /* 0x000000310200780c */ /* 0x040fe40004f24270 */
[----:B------:R-:W-:Y:S02]  /*6020*/  ISETP.GT.AND P3, PT, R2, 0x50, !P3 ;  /* 0x000000500200780c */ /* 0x000fe40005f64270 */
[C---:B------:R-:W-:Y:S02]  /*6030*/  ISETP.LT.OR P1, PT, R0.reuse, 0x32, P1 ;  /* 0x000000320000780c */ /* 0x040fe40000f21670 */
[----:B------:R-:W-:Y:S02]  /*6040*/  ISETP.LT.OR P3, PT, R0, 0x51, P3 ;  /* 0x000000510000780c */ /* 0x000fe40001f61670 */
[----:B------:R-:W-:Y:S02]  /*6050*/  FSEL R115, R115, -INF , !P1 ;  /* 0xff80000073737808 */ /* 0x000fe40004800000 */
[----:B------:R-:W-:-:S02]  /*6060*/  ISETP.NE.AND P1, PT, R152, RZ, PT ;  /* 0x000000ff9800720c */ /* 0x000fc40003f25270 */
[C---:B------:R-:W-:Y:S02]  /*6070*/  ISETP.GT.AND P4, PT, R2.reuse, 0x51, !P4 ;  /* 0x000000510200780c */ /* 0x040fe40006784270 */
[----:B------:R-:W-:Y:S02]  /*6080*/  ISETP.GT.AND P1, PT, R2, 0x38, !P1 ;  /* 0x000000380200780c */ /* 0x000fe40004f24270 */
[----:B------:R-:W-:Y:S02]  /*6090*/  FSEL R165, R130, -INF , !P3 ;  /* 0xff80000082a57808 */ /* 0x000fe40005800000 */
[----:B------:R-:W-:Y:S02]  /*60a0*/  ISETP.LT.OR P1, PT, R0, 0x39, P1 ;  /* 0x000000390000780c */ /* 0x000fe40000f21670 */
[----:B------:R-:W-:Y:S02]  /*60b0*/  ISETP.GT.AND P5, PT, R2, 0x58, !P5 ;  /* 0x000000580200780c */ /* 0x000fe40006fa4270 */
[----:B------:R-:W-:-:S02]  /*60c0*/  FSEL R157, R118, -INF , !P1 ;  /* 0xff800000769d7808 */ /* 0x000fc40004800000 */
[----:B------:R-:W-:Y:S02]  /*60d0*/  ISETP.NE.AND P1, PT, R116, RZ, PT ;  /* 0x000000ff7400720c */ /* 0x000fe40003f25270 */
[----:B------:R-:W-:Y:S02]  /*60e0*/  ISETP.LT.OR P4, PT, R0, 0x52, P4 ;  /* 0x000000520000780c */ /* 0x000fe40002781670 */
[----:B------:R-:W-:Y:S02]  /*60f0*/  ISETP.GT.AND P1, PT, R2, 0x39, !P1 ;  /* 0x000000390200780c */ /* 0x000fe40004f24270 */
[C---:B------:R-:W-:Y:S02]  /*6100*/  ISETP.LT.OR P5, PT, R0.reuse, 0x59, P5 ;  /* 0x000000590000780c */ /* 0x040fe40002fa1670 */
[----:B------:R-:W-:-:S04]  /*6110*/  ISETP.LT.OR P1, PT, R0, 0x3a, P1 ;  /* 0x0000003a0000780c */ /* 0x000fc80000f21670 */
[----:B------:R-:W-:Y:S02]  /*6120*/  FSEL R119, R119, -INF , !P1 ;  /* 0xff80000077777808 */ /* 0x000fe40004800000 */
[----:B------:R-:W-:-:S04]  /*6130*/  ISETP.NE.AND P1, PT, R154, RZ, PT ;  /* 0x000000ff9a00720c */ /* 0x000fc80003f25270 */
[----:B------:R-:W-:-:S04]  /*6140*/  ISETP.GT.AND P1, PT, R2, 0x40, !P1 ;  /* 0x000000400200780c */ /* 0x000fc80004f24270 */
[----:B------:R-:W-:-:S04]  /*6150*/  ISETP.LT.OR P1, PT, R0, 0x41, P1 ;  /* 0x000000410000780c */ /* 0x000fc80000f21670 */
[----:B------:R-:W-:Y:S02]  /*6160*/  FSEL R159, R122, -INF , !P1 ;  /* 0xff8000007a9f7808 */ /* 0x000fe40004800000 */
[----:B------:R-:W-:-:S04]  /*6170*/  ISETP.NE.AND P1, PT, R120, RZ, PT ;  /* 0x000000ff7800720c */ /* 0x000fc80003f25270 */
[----:B------:R-:W-:-:S04]  /*6180*/  ISETP.GT.AND P1, PT, R2, 0x41, !P1 ;  /* 0x000000410200780c */ /* 0x000fc80004f24270 */
[----:B------:R-:W-:-:S04]  /*6190*/  ISETP.LT.OR P1, PT, R0, 0x42, P1 ;  /* 0x000000420000780c */ /* 0x000fc80000f21670 */
[----:B------:R-:W-:Y:S02]  /*61a0*/  FSEL R123, R123, -INF , !P1 ;  /* 0xff8000007b7b7808 */ /* 0x000fe40004800000 */
[----:B------:R-:W-:-:S04]  /*61b0*/  ISETP.GT.AND P1, PT, R2, 0x48, !P2 ;  /* 0x000000480200780c */ /* 0x000fc80005724270 */
[----:B------:R-:W-:-:S04]  /*61c0*/  ISETP.LT.OR P1, PT, R0, 0x49, P1 ;  /* 0x000000490000780c */ /* 0x000fc80000f21670 */
[----:B------:R-:W-:Y:S02]  /*61d0*/  FSEL R161, R126, -INF , !P1 ;  /* 0xff8000007ea17808 */ /* 0x000fe40004800000 */
[----:B------:R-:W-:Y:S02]  /*61e0*/  ISETP.GT.AND P1, PT, R2, 0x49, !P6 ;  /* 0x000000490200780c */ /* 0x000fe40007724270 */
[----:B------:R-:W-:Y:S02]  /*61f0*/  ISETP.NE.AND P6, PT, R92, RZ, PT ;  /* 0x000000ff5c00720c */ /* 0x000fe40003fc5270 */
[----:B------:R-:W-:Y:S02]  /*6200*/  ISETP.LT.OR P1, PT, R0, 0x4a, P1 ;  /* 0x0000004a0000780c */ /* 0x000fe40000f21670 */
[----:B-1----:R-:W-:Y:S02]  /*6210*/  FMNMX.FTZ R92, R88, R11, !PT ;  /* 0x0000000b585c7209 */ /* 0x002fe40007810000 */
[----:B------:R-:W-:-:S02]  /*6220*/  FSEL R127, R127, -INF , !P1 ;  /* 0xff8000007f7f7808 */ /* 0x000fc40004800000 */
[----:B------:R-:W-:Y:S01]  /*6230*/  ISETP.GT.AND P1, PT, R2, RZ, !P6 ;  /* 0x000000ff0200720c */ /* 0x000fe20007724270 */
[----:B------:R-:W1:Y:S01]  /*6240*/  SHFL.BFLY PT, R11, R92, 0x1, 0x1f ;  /* 0x0c201f005c0b7f89 */ /* 0x000e6200000e0000 */
[----:B------:R-:W-:Y:S02]  /*6250*/  ISETP.NE.AND P6, PT, R128, RZ, PT ;  /* 0x000000ff8000720c */ /* 0x000fe40003fc5270 */
[----:B------:R-:W-:Y:S02]  /*6260*/  ISETP.LT.OR P1, PT, R0, 0x1, P1 ;  /* 0x000000010000780c */ /* 0x000fe40000f21670 */
[----:B------:R-:W-:Y:S02]  /*6270*/  ISETP.GT.AND P2, PT, R2, 0x59, !P6 ;  /* 0x000000590200780c */ /* 0x000fe40007744270 */
[----:B------:R-:W-:Y:S02]  /*6280*/  FSEL R90, R90, -INF , !P1 ;  /* 0xff8000005a5a7808 */ /* 0x000fe40004800000 */
[----:B------:R-:W-:-:S02]  /*6290*/  ISETP.LT.OR P2, PT, R0, 0x5a, P2 ;  /* 0x0000005a0000780c */ /* 0x000fc40001741670 */
[----:B------:R-:W-:Y:S02]  /*62a0*/  FMNMX.FTZ R88, R90, R15, !PT ;  /* 0x0000000f5a587209 */ /* 0x000fe40007810000 */
[----:B------:R-:W-:Y:S02]  /*62b0*/  FSEL R135, R135, -INF , !P2 ;  /* 0xff80000087877808 */ /* 0x000fe40005000000 */
[----:B------:R-:W-:-:S04]  /*62c0*/  FMNMX.FTZ R88, R91, R88, !PT ;  /* 0x000000585b587209 */ /* 0x000fc80007810000 */
[----:B------:R-:W-:-:S04]  /*62d0*/  FMNMX.FTZ R88, R141, R88, !PT ;  /* 0x000000588d587209 */ /* 0x000fc80007810000 */
[----:B------:R-:W-:Y:S02]  /*62e0*/  FMNMX.FTZ R88, R95, R88, !PT ;  /* 0x000000585f587209 */ /* 0x000fe40007810000 */
[----:B-1----:R-:W-:Y:S02]  /*62f0*/  FMNMX.FTZ R11, R92, R11, !PT ;  /* 0x0000000b5c0b7209 */ /* 0x002fe40007810000 */
[----:B------:R-:W-:Y:S02]  /*6300*/  FMNMX.FTZ R88, R143, R88, !PT ;  /* 0x000000588f587209 */ /* 0x000fe40007810000 */
[C---:B------:R-:W-:Y:S01]  /*6310*/  FSETP.NEU.FTZ.AND P1, PT, R11.reuse, -INF , PT ;  /* 0xff8000000b00780b */ /* 0x040fe20003f3d000 */
[----:B0-----:R-:W-:Y:S01]  /*6320*/  FMUL.FTZ R94, R11, R12 ;  /* 0x0000000c0b5e7220 */ /* 0x001fe20000410000 */
[----:B------:R-:W-:-:S04]  /*6330*/  FMNMX.FTZ R88, R99, R88, !PT ;  /* 0x0000005863587209 */ /* 0x000fc80007810000 */
[----:B------:R-:W-:Y:S02]  /*6340*/  FMNMX.FTZ R88, R147, R88, !PT ;  /* 0x0000005893587209 */ /* 0x000fe40007810000 */
[----:B------:R-:W-:Y:S02]  /*6350*/  FSEL R94, R94, RZ, P1 ;  /* 0x000000ff5e5e7208 */ /* 0x000fe40000800000 */
[----:B------:R-:W-:-:S03]  /*6360*/  FMNMX.FTZ R88, R103, R88, !PT ;  /* 0x0000005867587209 */ /* 0x000fc60007810000 */
[--C-:B------:R-:W-:Y:S01]  /*6370*/  FFMA.FTZ R2, R139, R12, -R94.reuse ;  /* 0x0000000c8b027223 */ /* 0x100fe2000001085e */
[----:B------:R-:W-:Y:S01]  /*6380*/  FMNMX.FTZ R88, R151, R88, !PT ;  /* 0x0000005897587209 */ /* 0x000fe20007810000 */
[-CC-:B------:R-:W-:Y:S01]  /*6390*/  FFMA.FTZ R148, R145, R12.reuse, -R94.reuse ;  /* 0x0000000c91947223 */ /* 0x180fe2000001085e */
[----:B------:R-:W-:Y:S01]  /*63a0*/  FSEL R139, R131, -INF , !P4 ;  /* 0xff800000838b7808 */ /* 0x000fe20006000000 */
[--C-:B------:R-:W-:Y:S01]  /*63b0*/  FFMA.FTZ R150, R137, R12, -R94.reuse ;  /* 0x0000000c89967223 */ /* 0x100fe2000001085e */
[----:B------:R-:W-:Y:S01]  /*63c0*/  FMNMX.FTZ R88, R107, R88, !PT ;  /* 0x000000586b587209 */ /* 0x000fe20007810000 */
[-CC-:B------:R-:W-:Y:S01]  /*63d0*/  FFMA.FTZ R142, R13, R12.reuse, -R94.reuse ;  /* 0x0000000c0d8e7223 */ /* 0x180fe2000001085e */
[----:B------:R-:W-:Y:S01]  /*63e0*/  FSEL R145, R134, -INF , !P5 ;  /* 0xff80000086917808 */ /* 0x000fe20006800000 */
[--C-:B------:R-:W-:Y:S01]  /*63f0*/  FFMA.FTZ R146, R93, R12, -R94.reuse ;  /* 0x0000000c5d927223 */ /* 0x100fe2000001085e */
[----:B------:R-:W-:Y:S01]  /*6400*/  FMNMX.FTZ R88, R153, R88, !PT ;  /* 0x0000005899587209 */ /* 0x000fe20007810000 */
[----:B------:R0:W-:Y:S01]  /*6410*/  MUFU.EX2 R131, R2 ;  /* 0x0000000200837308 */ /* 0x0001e20000000800 */
[-CC-:B------:R-:W-:Y:S01]  /*6420*/  FFMA.FTZ R93, R117, R12.reuse, -R94.reuse ;  /* 0x0000000c755d7223 */ /* 0x180fe2000001085e */
[----:B------:R-:W-:Y:S01]  /*6430*/  FSEL R117, R11, RZ, P1 ;  /* 0x000000ff0b757208 */ /* 0x000fe20000800000 */
[--C-:B------:R-:W-:Y:S01]  /*6440*/  FFMA.FTZ R171, R171, R12, -R94.reuse ;  /* 0x0000000cabab7223 */ /* 0x100fe2000001085e */
[----:B------:R-:W-:Y:S01]  /*6450*/  FMNMX.FTZ R88, R111, R88, !PT ;  /* 0x000000586f587209 */ /* 0x000fe20007810000 */
[-CC-:B------:R-:W-:Y:S01]  /*6460*/  FFMA.FTZ R156, R177, R12.reuse, -R94.reuse ;  /* 0x0000000cb19c7223 */ /* 0x180fe2000001085e */
[----:B------:R-:W-:Y:S01]  /*6470*/  FFMA.FTZ R158, R175, R12, -R94 ;  /* 0x0000000caf9e7223 */ /* 0x000fe2000001085e */
[----:B------:R-:W-:Y:S01]  /*6480*/  FADD.FTZ R117, -R117, R20 ;  /* 0x0000001475757221 */ /* 0x000fe20000010100 */
        /* <DEDUP_REMOVED lines=25> */
[----:B------:R-:W-:Y:S03]  /*6620*/  MUFU.EX2 R173, R173 ;  /* 0x000000ad00ad7308 */ /* 0x000fe60000000800 */
[----:B------:R-:W-:-:S04]  /*6630*/  FMNMX.FTZ R88, R127, R88, !PT ;  /* 0x000000587f587209 */ /* 0x000fc80007810000 */
[----:B------:R-:W-:Y:S01]  /*6640*/  FMNMX.FTZ R88, R165, R88, !PT ;  /* 0x00000058a5587209 */ /* 0x000fe20007810000 */
[----:B------:R-:W-:Y:S03]  /*6650*/  MUFU.EX2 R152, R152 ;  /* 0x0000009800987308 */ /* 0x000fe60000000800 */
[----:B------:R-:W-:-:S04]  /*6660*/  FMNMX.FTZ R88, R139, R88, !PT ;  /* 0x000000588b587209 */ /* 0x000fc80007810000 */
[----:B------:R-:W-:Y:S01]  /*6670*/  FMNMX.FTZ R88, R145, R88, !PT ;  /* 0x0000005891587209 */ /* 0x000fe20007810000 */
[----:B------:R-:W-:Y:S03]  /*6680*/  MUFU.EX2 R167, R167 ;  /* 0x000000a700a77308 */ /* 0x000fe60000000800 */
[----:B------:R-:W-:-:S05]  /*6690*/  FMNMX.FTZ R88, R135, R88, !PT ;  /* 0x0000005887587209 */ /* 0x000fca0007810000 */
[----:B------:R-:W1:Y:S01]  /*66a0*/  SHFL.BFLY PT, R137, R88, 0x2, 0x1f ;  /* 0x0c401f0058897f89 */ /* 0x000e6200000e0000 */
[----:B------:R-:W-:Y:S08]  /*66b0*/  MUFU.EX2 R154, R154 ;  /* 0x0000009a009a7308 */ /* 0x000ff00000000800 */
[----:B------:R-:W-:Y:S08]  /*66c0*/  MUFU.EX2 R149, R149 ;  /* 0x0000009500957308 */ /* 0x000ff00000000800 */
[----:B------:R-:W-:Y:S01]  /*66d0*/  MUFU.EX2 R148, R148 ;  /* 0x0000009400947308 */ /* 0x000fe20000000800 */
[----:B-1----:R-:W-:-:S07]  /*66e0*/  FMNMX.FTZ R137, R88, R137, !PT ;  /* 0x0000008958897209 */ /* 0x002fce0007810000 */
[----:B------:R-:W-:Y:S01]  /*66f0*/  MUFU.EX2 R150, R150 ;  /* 0x0000009600967308 */ /* 0x000fe20000000800 */
[----:B------:R-:W1:Y:S07]  /*6700*/  SHFL.BFLY PT, R0, R137, 0x1, 0x1f ;  /* 0x0c201f0089007f89 */ /* 0x000e6e00000e0000 */
[----:B------:R-:W-:Y:S08]  /*6710*/  MUFU.EX2 R109, R109 ;  /* 0x0000006d006d7308 */ /* 0x000ff00000000800 */
[----:B------:R-:W-:Y:S08]  /*6720*/  MUFU.EX2 R144, R144 ;  /* 0x0000009000907308 */ /* 0x000ff00000000800 */
[----:B------:R-:W-:Y:S01]  /*6730*/  MUFU.EX2 R89, R89 ;  /* 0x0000005900597308 */ /* 0x000fe20000000800 */
[----:B-1----:R-:W-:Y:S01]  /*6740*/  FMNMX.FTZ R13, R137, R0, !PT ;  /* 0x00000000890d7209 */ /* 0x002fe20007810000 */
[----:B------:R-:W-:-:S03]  /*6750*/  FMUL.FTZ R0, R117, R12 ;  /* 0x0000000c75007220 */ /* 0x000fc60000410000 */
[C---:B------:R-:W-:Y:S01]  /*6760*/  FSETP.NEU.FTZ.AND P1, PT, R13.reuse, -INF , PT ;  /* 0xff8000000d00780b */ /* 0x040fe20003f3d000 */
[C---:B0-----:R-:W-:Y:S02]  /*6770*/  FMUL.FTZ R2, R13.reuse, R12 ;  /* 0x0000000c0d027220 */ /* 0x041fe40000410000 */
[----:B------:R-:W-:Y:S03]  /*6780*/  MUFU.EX2 R146, R146 ;  /* 0x0000009200927308 */ /* 0x000fe60000000800 */
[----:B------:R-:W-:Y:S02]  /*6790*/  FSEL R92, R2, RZ, P1 ;  /* 0x000000ff025c7208 */ /* 0x000fe40000800000 */
[----:B------:R-:W-:-:S03]  /*67a0*/  FSEL R2, R13, RZ, P1 ;  /* 0x000000ff0d027208 */ /* 0x000fc60000800000 */
[----:B------:R-:W0:Y:S01]  /*67b0*/  MUFU.EX2 R0, R0 ;  /* 0x0000000000007308 */ /* 0x000e220000000800 */
[-CC-:B------:R-:W-:Y:S01]  /*67c0*/  FFMA.FTZ R117, R90, R12.reuse, -R92.reuse ;  /* 0x0000000c5a757223 */ /* 0x180fe2000001085c */
[-CC-:B------:R-:W-:Y:S01]  /*67d0*/  FFMA.FTZ R88, R91, R12.reuse, -R92.reuse ;  /* 0x0000000c5b587223 */ /* 0x180fe2000001085c */
[----:B------:R-:W-:Y:S01]  /*67e0*/  FADD.FTZ R15, -R2, R15 ;  /* 0x0000000f020f7221 */ /* 0x000fe20000010100 */
[-CC-:B------:R-:W-:Y:S01]  /*67f0*/  FFMA.FTZ R20, R141, R12.reuse, -R92.reuse ;  /* 0x0000000c8d147223 */ /* 0x180fe2000001085c */
[-CC-:B------:R-:W-:Y:S01]  /*6800*/  FFMA.FTZ R95, R95, R12.reuse, -R92.reuse ;  /* 0x0000000c5f5f7223 */ /* 0x180fe2000001085c */
[-CC-:B------:R-:W-:Y:S01]  /*6810*/  FFMA.FTZ R143, R143, R12.reuse, -R92.reuse ;  /* 0x0000000c8f8f7223 */ /* 0x180fe2000001085c */
[-C--:B------:R-:W-:Y:S01]  /*6820*/  FMUL.FTZ R15, R15, R12.reuse ;  /* 0x0000000c0f0f7220 */ /* 0x080fe20000410000 */
        /* <DEDUP_REMOVED lines=9> */
[----:B0-----:R-:W-:Y:S01]  /*68c0*/  FFMA.FTZ R7, R0, R7, R171 ;  /* 0x0000000700077223 */ /* 0x001fe200000100ab */
[-CC-:B------:R-:W-:Y:S01]  /*68d0*/  FFMA.FTZ R155, R155, R12.reuse, -R92.reuse ;  /* 0x0000000c9b9b7223 */ /* 0x180fe2000001085c */
[-CC-:B------:R-:W-:Y:S01]  /*68e0*/  FFMA.FTZ R115, R115, R12.reuse, -R92.reuse ;  /* 0x0000000c73737223 */ /* 0x180fe2000001085c */
[-CC-:B------:R-:W-:Y:S01]  /*68f0*/  FFMA.FTZ R157, R157, R12.reuse, -R92.reuse ;  /* 0x0000000c9d9d7223 */ /* 0x180fe2000001085c */
[----:B------:R-:W-:Y:S01]  /*6900*/  FADD.FTZ R7, R156, R7 ;  /* 0x000000079c077221 */ /* 0x000fe20000010000 */
        /* <DEDUP_REMOVED lines=9> */
[----:B------:R-:W-:Y:S01]  /*69a0*/  FFMA.FTZ R92, R135, R12, -R92 ;  /* 0x0000000c875c7223 */ /* 0x000fe2000001085c */
[----:B------:R-:W2:Y:S01]  /*69b0*/  MUFU.EX2 R20, R20 ;  /* 0x0000001400147308 */ /* 0x000ea20000000800 */
[----:B-1----:R-:W-:Y:S01]  /*69c0*/  FFMA.FTZ R91, R2, R6, R117 ;  /* 0x00000006025b7223 */ /* 0x002fe20000010075 */
[----:B------:R-:W-:-:S04]  /*69d0*/  FADD.FTZ R6, R158, R7 ;  /* 0x000000079e067221 */ /* 0x000fc80000010000 */
[----:B------:R-:W-:Y:S02]  /*69e0*/  FADD.FTZ R7, R173, R6 ;  /* 0x00000006ad077221 */ /* 0x000fe40000010000 */
[----:B------:R-:W1:Y:S01]  /*69f0*/  MUFU.EX2 R95, R95 ;  /* 0x0000005f005f7308 */ /* 0x000e620000000800 */
[----:B0-----:R-:W-:Y:S01]  /*6a00*/  FADD.FTZ R91, R88, R91 ;  /* 0x0000005b585b7221 */ /* 0x001fe20000010000 */
[----:B------:R-:W-:-:S04]  /*6a10*/  FADD.FTZ R6, R152, R7 ;  /* 0x0000000798067221 */ /* 0x000fc80000010000 */
[----:B------:R-:W-:Y:S02]  /*6a20*/  FADD.FTZ R7, R167, R6 ;  /* 0x00000006a7077221 */ /* 0x000fe40000010000 */
[----:B------:R-:W0:Y:S01]  /*6a30*/  MUFU.EX2 R90, R143 ;  /* 0x0000008f005a7308 */ /* 0x000e220000000800 */
[----:B--2---:R-:W-:Y:S01]  /*6a40*/  FADD.FTZ R91, R20, R91 ;  /* 0x0000005b145b7221 */ /* 0x004fe20000010000 */
[----:B------:R-:W-:-:S04]  /*6a50*/  FADD.FTZ R6, R154, R7 ;  /* 0x000000079a067221 */ /* 0x000fc80000010000 */
[----:B------:R-:W-:Y:S02]  /*6a60*/  FADD.FTZ R7, R149, R6 ;  /* 0x0000000695077221 */ /* 0x000fe40000010000 */
[----:B------:R-:W2:Y:S01]  /*6a70*/  MUFU.EX2 R99, R99 ;  /* 0x0000006300637308 */ /* 0x000ea20000000800 */
[----:B-1----:R-:W-:Y:S01]  /*6a80*/  FADD.FTZ R91, R95, R91 ;  /* 0x0000005b5f5b7221 */ /* 0x002fe20000010000 */
        /* <DEDUP_REMOVED lines=12> */
[----:B------:R-:W-:-:S06]  /*6b50*/  FADD.FTZ R6, R146, R7 ;  /* 0x0000000792067221 */ /* 0x000fcc0000010000 */
[----:B------:R-:W1:Y:S01]  /*6b60*/  MUFU.EX2 R107, R107 ;  /* 0x0000006b006b7308 */ /* 0x000e620000000800 */
[----:B0-----:R-:W-:-:S07]  /*6b70*/  FADD.FTZ R91, R103, R91 ;  /* 0x0000005b675b7221 */ /* 0x001fce0000010000 */
[----:B------:R-:W0:Y:S01]  /*6b80*/  MUFU.EX2 R98, R153 ;  /* 0x0000009900627308 */ /* 0x000e220000000800 */
[----:B--2---:R-:W-:-:S07]  /*6b90*/  FADD.FTZ R91, R96, R91 ;  /* 0x0000005b605b7221 */ /* 0x004fce0000010000 */
[----:B------:R-:W2:Y:S01]  /*6ba0*/  MUFU.EX2 R111, R111 ;  /* 0x0000006f006f7308 */ /* 0x000ea20000000800 */
[----:B-1----:R-:W-:-:S07]  /*6bb0*/  FADD.FTZ R91, R107, R91 ;  /* 0x0000005b6b5b7221 */ /* 0x002fce0000010000 */
        /* <DEDUP_REMOVED lines=41> */
[----:B-1----:R-:W-:Y:S01]  /*6e50*/  FADD.FTZ R91, R110, R91 ;  /* 0x0000005b6e5b7221 */ /* 0x002fe20000010000 */
[----:B0-----:R-:W-:-:S03]  /*6e60*/  FADD.FTZ R7, R101, R6 ;  /* 0x0000000665077221 */ /* 0x001fc60000010000 */
[----:B--2---:R-:W-:Y:S01]  /*6e70*/  FADD.FTZ R6, R92, R91 ;  /* 0x0000005b5c067221 */ /* 0x004fe20000010000 */
[----:B------:R-:W-:Y:S06]  /*6e80*/  @!P0 BRA `(.L_x_1013) ;  /* 0x0000000000048947 */ /* 0x000fec0003800000 */
[----:B------:R-:W-:Y:S01]  /*6e90*/  BPT.TRAP 0x1 ;  /* 0x000000040000795c */ /* 0x000fe20000300000 */
.L_x_1013:
[----:B------:R-:W-:Y:S01]  /*6ea0*/  UIADD3 UR10, UR10, 0x2a860, URZ ;  /* 0x0002a8600a0a7890 */ /* 0x000fe2000fffe03f */
[C---:B------:R-:W-:Y:S01]  /*6eb0*/  ISETP.GT.AND P1, PT, R14.reuse, R21, PT ;  /* 0x000000150e00720c */ /* 0x040fe20003f24270 */
[----:B------:R-:W-:Y:S01]  /*6ec0*/  UMOV UR5, UR4 ;  /* 0x0000000400057c82 */ /* 0x000fe20008000000 */
[----:B------:R-:W-:Y:S01]  /*6ed0*/  F2FP.BF16.F32.PACK_AB R159, R95, R20 ;  /* 0x000000145f9f723e */ /* 0x000fe200000010ff */
[----:B------:R-:W-:Y:S01]  /*6ee0*/  UPRMT UR10, UR61, 0x654, UR10 ;  /* 0x000006543d0a7896 */ /* 0x000fe2000800000a */
[----:B------:R-:W-:Y:S01]  /*6ef0*/  F2FP.BF16.F32.PACK_AB R154, R149, R154 ;  /* 0x0000009a959a723e */ /* 0x000fe200000010ff */
[----:B------:R-:W-:Y:S01]  /*6f00*/  VIADD R14, R14, 0xffffffff ;  /* 0xffffffff0e0e7836 */ /* 0x000fe20000000000 */
[----:B------:R-:W-:Y:S01]  /*6f10*/  F2FP.BF16.F32.PACK_AB R156, R156, R171 ;  /* 0x000000ab9c9c723e */ /* 0x000fe200000010ff */
[----:B------:R-:W-:Y:S01]  /*6f20*/  IMAD.MOV.U32 R15, RZ, RZ, R13 ;  /* 0x000000ffff0f7224 */ /* 0x000fe200078e000d */
[----:B------:R-:W-:Y:S01]  /*6f30*/  F2FP.BF16.F32.PACK_AB R157, R88, R117 ;  /* 0x00000075589d723e */ /* 0x000fe200000010ff */
[----:B------:R-:W-:Y:S01]  /*6f40*/  IMAD.MOV.U32 R20, RZ, RZ, R11 ;  /* 0x000000ffff147224 */ /* 0x000fe200078e000b */
[----:B------:R-:W-:Y:S01]  /*6f50*/  F2FP.BF16.F32.PACK_AB R158, R173, R158 ;  /* 0x0000009ead9e723e */ /* 0x000fe200000010ff */
[----:B------:R-:W-:Y:S01]  /*6f60*/  IMAD.MOV.U32 R160, RZ, RZ, R3 ;  /* 0x000000ffffa07224 */ /* 0x000fe200078e0003 */
        /* <DEDUP_REMOVED lines=19> */
[----:B------:R-:W-:Y:S01]  /*70a0*/  F2FP.BF16.F32.PACK_AB R139, R92, R110 ;  /* 0x0000006e5c8b723e */ /* 0x000fe200000010ff */
[----:B------:R-:W-:Y:S06]  /*70b0*/  @P1 BRA `(.L_x_1014) ;  /* 0xffffffd000bc1947 */ /* 0x000fec000383ffff */
.L_x_995:
[----:B------:R-:W-:Y:S01]  /*70c0*/  ISETP.NE.AND P2, PT, R23, 0x1, PT ;  /* 0x000000011700780c */ /* 0x000fe20003f45270 */
[----:B------:R-:W0:Y:S01]  /*70d0*/  S2R R15, SR_CTAID.X ;  /* 0x00000000000f7919 */ /* 0x000e220000002500 */
[----:B------:R-:W1:Y:S01]  /*70e0*/  LDC R89, c[0x0][0x2f0] ;  /* 0x0000bc00ff597b82 */ /* 0x000e620000000800 */
[----:B------:R-:W-:Y:S01]  /*70f0*/  UIADD3 UR11, -UR11, 0x1, URZ ;  /* 0x000000010b0b7890 */ /* 0x000fe2000fffe13f */
[----:B------:R-:W-:Y:S01]  /*7100*/  LOP3.LUT P1, RZ, R18, 0x80000, RZ, 0xc0, !PT ;  /* 0x0008000012ff7812 */ /* 0x000fe2000782c0ff */
[----:B------:R-:W-:-:S08]  /*7110*/  ULDC UR5, c[0x0][0x9dc] ;  /* 0x0002770000057ab9 */ /* 0x000fd00000000800 */
[----:B------:R-:W2:Y:S08]  /*7120*/  @P2 LDC R20, c[0x0][0x44c] ;  /* 0x00011300ff142b82 */ /* 0x000eb00000000800 */
[----:B------:R-:W3:Y:S01]  /*7130*/  @P2 LDC R21, c[0x0][0x450] ;  /* 0x00011400ff152b82 */ /* 0x000ee20000000800 */
[----:B-1----:R-:W-:Y:S01]  /*7140*/  IMAD R88, R16, R89, UR11 ;  /* 0x0000000b10587e24 */ /* 0x002fe2000f8e0259 */
[----:B0-----:R-:W-:-:S05]  /*7150*/  LEA R15, R15, 0x7f, 0x7 ;  /* 0x0000007f0f0f7811 */ /* 0x001fca00078e38ff */
[----:B--2---:R-:W-:-:S05]  /*7160*/  @P2 IMAD.HI.U32 R20, R15, R20, RZ ;  /* 0x000000140f142227 */ /* 0x004fca00078e00ff */
[----:B---3--:R-:W-:-:S05]  /*7170*/  @P2 SHF.R.U32.HI R15, RZ, R21, R20 ;  /* 0x00000015ff0f2219 */ /* 0x008fca0000011614 */
[----:B------:R-:W-:-:S04]  /*7180*/  IMAD.IADD R15, R88, 0x1, R15 ;  /* 0x00000001580f7824 */ /* 0x000fc800078e020f */
[----:B------:R-:W-:Y:S01]  /*7190*/  VIADD R20, R15, -UR5 ;  /* 0x800000050f147c36 */ /* 0x000fe20008000000 */
[----:B------:R-:W-:Y:S06]  /*71a0*/  @!P1 BRA `(.L_x_1015) ;  /* 0x0000000000449947 */ /* 0x000fec0003800000 */
[----:B------:R-:W-:-:S13]  /*71b0*/  ISETP.GT.AND P1, PT, R15, -0x1, PT ;  /* 0xffffffff0f00780c */ /* 0x000fda0003f24270 */
[----:B------:R-:W-:Y:S05]  /*71c0*/  @P1 BRA `(.L_x_1016) ;  /* 0x0000000000201947 */ /* 0x000fea0003800000 */
[----:B------:R-:W0:Y:S01]  /*71d0*/  LDC R90, c[0x0][0x9e4] ;  /* 0x00027900ff5a7b82 */ /* 0x000e220000000800 */
[----:B------:R-:W-:Y:S02]  /*71e0*/  LOP3.LUT R15, RZ, R15, RZ, 0x33, !PT ;  /* 0x0000000fff0f7212 */ /* 0x000fe400078e33ff */
[----:B0-----:R-:W-:-:S13]  /*71f0*/  ISETP.NE.AND P1, PT, R90, 0x1, PT ;  /* 0x000000015a00780c */ /* 0x001fda0003f25270 */
[----:B------:R-:W0:Y:S02]  /*7200*/  @P1 LDC.64 R88, c[0x0][0x9e8] ;  /* 0x00027a00ff581b82 */ /* 0x000e240000000a00 */
[----:B0-----:R-:W-:-:S05]  /*7210*/  @P1 IMAD.HI.U32 R88, R15, R88, RZ ;  /* 0x000000580f581227 */ /* 0x001fca00078e00ff */
[----:B------:R-:W-:-:S04]  /*7220*/  @P1 SHF.R.U32.HI R15, RZ, R89, R88 ;  /* 0x00000059ff0f1219 */ /* 0x000fc80000011658 */
[----:B------:R-:W-:Y:S01]  /*7230*/  LOP3.LUT R15, RZ, R15, RZ, 0x33, !PT ;  /* 0x0000000fff0f7212 */ /* 0x000fe200078e33ff */
[----:B------:R-:W-:Y:S06]  /*7240*/  BRA `(.L_x_1017) ;  /* 0x0000000000147947 */ /* 0x000fec0003800000 */
.L_x_1016:
[----:B------:R-:W0:Y:S02]  /*7250*/  LDC R90, c[0x0][0x9e4] ;  /* 0x00027900ff5a7b82 */ /* 0x000e240000000800 */
[----:B0-----:R-:W-:-:S13]  /*7260*/  ISETP.NE.AND P1, PT, R90, 0x1, PT ;  /* 0x000000015a00780c */ /* 0x001fda0003f25270 */
[----:B------:R-:W0:Y:S02]  /*7270*/  @P1 LDC.64 R88, c[0x0][0x9e8] ;  /* 0x00027a00ff581b82 */ /* 0x000e240000000a00 */
[----:B0-----:R-:W-:-:S05]  /*7280*/  @P1 IMAD.HI.U32 R88, R15, R88, RZ ;  /* 0x000000580f581227 */ /* 0x001fca00078e00ff */
[----:B------:R-:W-:-:S07]  /*7290*/  @P1 SHF.R.U32.HI R15, RZ, R89, R88 ;  /* 0x00000059ff0f1219 */ /* 0x000fce0000011658 */
.L_x_1017:
[----:B------:R-:W-:-:S05]  /*72a0*/  IMAD R15, R15, R90, RZ ;  /* 0x0000005a0f0f7224 */ /* 0x000fca00078e02ff */
[----:B------:R-:W-:-:S07]  /*72b0*/  VIMNMX R20, R20, R15, !PT ;  /* 0x0000000f14147248 */ /* 0x000fce0007fe0100 */
.L_x_1015:
[----:B------:R-:W-:-:S04]  /*72c0*/  VIADD R20, R20, 0x5f ;  /* 0x0000005f14147836 */ /* 0x000fc80000000000 */
[----:B------:R-:W-:-:S05]  /*72d0*/  IMAD.HI R20, R20, 0x2aaaaaab, RZ ;  /* 0x2aaaaaab14147827 */ /* 0x000fca00078e02ff */
[----:B------:R-:W-:-:S04]  /*72e0*/  SHF.R.U32.HI R15, RZ, 0x1f, R20 ;  /* 0x0000001fff0f7819 */ /* 0x000fc80000011614 */
[----:B------:R-:W-:-:S04]  /*72f0*/  LEA.HI.SX32 R20, R20, R15, 0x1c ;  /* 0x0000000f14147211 */ /* 0x000fc800078fe2ff */
[----:B------:R-:W-:-:S04]  /*7300*/  VIMNMX R15, R17, R20, !PT ;  /* 0x00000014110f7248 */ /* 0x000fc80007fe0100 */
[----:B------:R-:W-:-:S13]  /*7310*/  ISETP.GE.AND P1, PT, R14, R15, PT ;  /* 0x0000000f0e00720c */ /* 0x000fda0003f26270 */
[----:B------:R-:W-:Y:S05]  /*7320*/  @!P1 BRA `(.L_x_1018) ;  /* 0x0000001800ec9947 */ /* 0x000fea0003800000 */
[----:B------:R-:W-:Y:S01]  /*7330*/  IMAD.MOV.U32 R20, RZ, RZ, R13 ;  /* 0x000000ffff147224 */ /* 0x000fe200078e000d */
[----:B------:R-:W-:Y:S01]  /*7340*/  UMOV UR6, UR4 ;  /* 0x0000000400067c82 */ /* 0x000fe20008000000 */
[----:B------:R-:W-:Y:S02]  /*7350*/  IMAD.MOV.U32 R21, RZ, RZ, R11 ;  /* 0x000000ffff157224 */ /* 0x000fe400078e000b */
[----:B------:R-:W-:-:S07]  /*7360*/  IMAD.MOV.U32 R160, RZ, RZ, R3 ;  /* 0x000000ffffa07224 */ /* 0x000fce00078e0003 */
.L_x_1029:
[----:B------:R-:W-:-:S04]  /*7370*/  UIADD3 UR4, UR6, 0x1, URZ ;  /* 0x0000000106047890 */ /* 0x000fc8000fffe03f */
[----:B------:R-:W-:-:S04]  /*7380*/  UISETP.NE.AND UP0, UPT, UR4, 0x2, UPT ;  /* 0x000000020400788c */ /* 0x000fc8000bf05270 */
[----:B------:R-:W-:Y:S02]  /*7390*/  USEL UR5, URZ, 0x1, UP0 ;  /* 0x000000013f057887 */ /* 0x000fe40008000000 */
[----:B------:R-:W-:-:S04]  /*73a0*/  USEL UR4, UR4, URZ, UP0 ;  /* 0x0000003f04047287 */ /* 0x000fc80008000000 */
[----:B------:R-:W-:Y:S01]  /*73b0*/  LOP3.LUT R3, R160, UR5, RZ, 0x3c, !PT ;  /* 0x00000005a0037c12 */ /* 0x000fe2000f8e3cff */
[----:B------:R-:W-:Y:S07]  /*73c0*/  @!P0 BRA `(.L_x_1019) ;  /* 0x0000000000048947 */ /* 0x000fee0003800000 */
[----:B------:R-:W-:Y:S01]  /*73d0*/  BPT.TRAP 0x1 ;  /* 0x000000040000795c */ /* 0x000fe20000300000 */
.L_x_1019:
[----:B------:R-:W-:Y:S01]  /*73e0*/  ULEA UR5, UR4, UR38, 0x3 ;  /* 0x0000002604057291 */ /* 0x000fe2000f8e183f */
[----:B------:R-:W-:-:S08]  /*73f0*/  SHF.L.U32 R11, R3, 0x1f, RZ ;  /* 0x0000001f030b7819 */ /* 0x000fd000000006ff */
[----:B------:R0:W1:Y:S01]  /*7400*/  SYNCS.PHASECHK.TRANS64.TRYWAIT P1, [UR5+0x2a830], R11 ;  /* 0x02a8300bff0075a7 */ /* 0x0000620008020145 */
[----:B------:R-:W-:Y:S05]  /*7410*/  @!P0 BRA `(.L_x_1020) ;  /* 0x0000000000048947 */ /* 0x000fea0003800000 */
[----:B------:R-:W-:Y:S01]  /*7420*/  BPT.TRAP 0x1 ;  /* 0x000000040000795c */ /* 0x000fe20000300000 */
.L_x_1020:
[----:B-1----:R-:W-:Y:S05]  /*7430*/  @P1 BRA `(.L_x_1021) ;  /* 0x0000000000081947 */ /* 0x002fea0003800000 */
[----:B------:R-:W1:Y:S02]  /*7440*/  SYNCS.PHASECHK.TRANS64.TRYWAIT P1, [UR5+0x2a830], R11 ;  /* 0x02a8300bff0075a7 */ /* 0x000e640008020145 */
[----:B-1----:R-:W-:Y:S05]  /*7450*/  @!P1 BRA `(.L_x_1022) ;  /* 0x000000ac00409947 */ /* 0x002fea0003800000 */
.L_x_1021:
        /* <DEDUP_REMOVED lines=129> */
.L_x_1023:
[----:B------:R-:W-:Y:S01]  /*7c70*/  ULEA UR7, UR6, UR38, 0x3 ;  /* 0x0000002606077291 */ /* 0x000fe2000f8e183f */
[----:B------:R-:W-:-:S08]  /*7c80*/  SHF.L.U32 R0, R160, 0x1f, RZ ;  /* 0x0000001fa0007819 */ /* 0x000fd000000006ff */
[----:B------:R2:W3:Y:S01]  /*7c90*/  SYNCS.PHASECHK.TRANS64.TRYWAIT P1, [UR7+0x2a850], R0 ;  /* 0x02a85000ff0075a7 */ /* 0x0004e20008020147 */
[----:B------:R-:W-:Y:S05]  /*7ca0*/  @!P0 BRA `(.L_x_1024) ;  /* 0x0000000000048947 */ /* 0x000fea0003800000 */
[----:B------:R-:W-:Y:S01]  /*7cb0*/  BPT.TRAP 0x1 ;  /* 0x000000040000795c */ /* 0x000fe20000300000 */
.L_x_1024:
[----:B---3--:R-:W-:Y:S05]  /*7cc0*/  @P1 BRA `(.L_x_1025) ;  /* 0x0000000000081947 */ /* 0x008fea0003800000 */
[----:B------:R-:W3:Y:S02]  /*7cd0*/  SYNCS.PHASECHK.TRANS64.TRYWAIT P1, [UR7+0x2a850], R0 ;  /* 0x02a85000ff0075a7 */ /* 0x000ee40008020147 */
[----:B---3--:R-:W-:Y:S05]  /*7ce0*/  @!P1 BRA `(.L_x_1026) ;  /* 0x000000a400349947 */ /* 0x008fea0003800000 */
.L_x_1025:
        /* <DEDUP_REMOVED lines=38> */
.L_x_1027:
[----:B0-2---:R-:W-:Y:S01]  /*7f50*/  FMNMX.FTZ R0, R88, R21, !PT ;  /* 0x0000001558007209 */ /* 0x005fe20007810000 */
[----:B-1----:R-:W0:Y:S01]  /*7f60*/  LDC R12, c[0x0][0x988] ;  /* 0x00026200ff0c7b82 */ /* 0x002e220000000800 */
[----:B------:R-:W-:Y:S01]  /*7f70*/  FMNMX.FTZ R2, R90, R20, !PT ;  /* 0x000000145a027209 */ /* 0x000fe20007810000 */
[----:B------:R-:W-:Y:S01]  /*7f80*/  ULEA UR5, UR4, UR38, 0x3 ;  /* 0x0000002604057291 */ /* 0x000fe2000f8e183f */
[----:B------:R-:W-:Y:S02]  /*7f90*/  FMNMX.FTZ R11, R89, R0, !PT ;  /* 0x00000000590b7209 */ /* 0x000fe40007810000 */
[----:B------:R-:W-:Y:S01]  /*7fa0*/  FMNMX.FTZ R13, R91, R2, !PT ;  /* 0x000000025b0d7209 */ /* 0x000fe20007810000 */
[----:B------:R-:W-:Y:S01]  /*7fb0*/  UIADD3 UR5, UR5, 0x2a840, URZ ;  /* 0x0002a84005057890 */ /* 0x000fe2000fffe03f */
[----:B------:R-:W-:Y:S02]  /*7fc0*/  FMNMX.FTZ R0, R92, R11, !PT ;  /* 0x0000000b5c007209 */ /* 0x000fe40007810000 */
[----:B------:R-:W-:Y:S01]  /*7fd0*/  FMNMX.FTZ R2, R94, R13, !PT ;  /* 0x0000000d5e027209 */ /* 0x000fe20007810000 */
[----:B------:R-:W-:Y:S01]  /*7fe0*/  UPRMT UR5, UR61, 0x654, UR5 ;  /* 0x000006543d057896 */ /* 0x000fe20008000005 */
[----:B------:R-:W-:-:S02]  /*7ff0*/  FMNMX.FTZ R11, R93, R0, !PT ;  /* 0x000000005d0b7209 */ /* 0x000fc40007810000 */
[----:B------:R-:W-:Y:S02]  /*8000*/  FMNMX.FTZ R13, R95, R2, !PT ;  /* 0x000000025f0d7209 */ /* 0x000fe40007810000 */
[----:B------:R-:W-:Y:S02]  /*8010*/  FMNMX.FTZ R0, R96, R11, !PT ;  /* 0x0000000b60007209 */ /* 0x000fe40007810000 */
[----:B------:R-:W-:Y:S02]  /*8020*/  FMNMX.FTZ R2, R98, R13, !PT ;  /* 0x0000000d62027209 */ /* 0x000fe40007810000 */
[----:B------:R-:W-:Y:S01]  /*8030*/  FMNMX.FTZ R11, R97, R0, !PT ;  /* 0x00000000610b7209 */ /* 0x000fe20007810000 */
[----:B------:R-:W-:Y:S01]  /*8040*/  SYNCS.ARRIVE.TRANS64.RED.A1T0 RZ, [UR5], RZ ;  /* 0x000000ffffff79a7 */ /* 0x000fe20008100405 */
        /* <DEDUP_REMOVED lines=36> */
[----:B------:R-:W-:-:S03]  /*8290*/  FMNMX.FTZ R2, R135, R2, !PT ;  /* 0x0000000287027209 */ /* 0x000fc60007810000 */
[----:B------:R-:W1:Y:S04]  /*82a0*/  SHFL.BFLY PT, R11, R0, 0x2, 0x1f ;  /* 0x0c401f00000b7f89 */ /* 0x000e6800000e0000 */
[----:B------:R-:W2:Y:S01]  /*82b0*/  SHFL.BFLY PT, R13, R2, 0x2, 0x1f ;  /* 0x0c401f00020d7f89 */ /* 0x000ea200000e0000 */
[----:B-1----:R-:W-:Y:S02]  /*82c0*/  FMNMX.FTZ R136, R0, R11, !PT ;  /* 0x0000000b00887209 */ /* 0x002fe40007810000 */
[----:B--2---:R-:W-:-:S03]  /*82d0*/  FMNMX.FTZ R137, R2, R13, !PT ;  /* 0x0000000d02897209 */ /* 0x004fc60007810000 */
[----:B------:R-:W1:Y:S04]  /*82e0*/  SHFL.BFLY PT, R11, R136, 0x1, 0x1f ;  /* 0x0c201f00880b7f89 */ /* 0x000e6800000e0000 */
[----:B------:R-:W2:Y:S01]  /*82f0*/  SHFL.BFLY PT, R138, R137, 0x1, 0x1f ;  /* 0x0c201f00898a7f89 */ /* 0x000ea200000e0000 */
[----:B-1----:R-:W-:Y:S02]  /*8300*/  FMNMX.FTZ R11, R136, R11, !PT ;  /* 0x0000000b880b7209 */ /* 0x002fe40007810000 */
[----:B--2---:R-:W-:-:S03]  /*8310*/  FMNMX.FTZ R13, R137, R138, !PT ;  /* 0x0000008a890d7209 */ /* 0x004fc60007810000 */
[C---:B0-----:R-:W-:Y:S01]  /*8320*/  FMUL.FTZ R139, R11.reuse, R12 ;  /* 0x0000000c0b8b7220 */ /* 0x041fe20000410000 */
[----:B------:R-:W-:-:S03]  /*8330*/  FADD.FTZ R21, -R11, R21 ;  /* 0x000000150b157221 */ /* 0x000fc60000010100 */
[-CC-:B------:R-:W-:Y:S01]  /*8340*/  FFMA.FTZ R156, R89, R12.reuse, -R139.reuse ;  /* 0x0000000c599c7223 */ /* 0x180fe2000001088b */
[-CC-:B------:R-:W-:Y:S01]  /*8350*/  FFMA.FTZ R89, R93, R12.reuse, -R139.reuse ;  /* 0x0000000c5d597223 */ /* 0x180fe2000001088b */
[-CC-:B------:R-:W-:Y:S01]  /*8360*/  FFMA.FTZ R93, R97, R12.reuse, -R139.reuse ;  /* 0x0000000c615d7223 */ /* 0x180fe2000001088b */
[-CC-:B------:R-:W-:Y:S01]  /*8370*/  FFMA.FTZ R97, R101, R12.reuse, -R139.reuse ;  /* 0x0000000c65617223 */ /* 0x180fe2000001088b */
[-CC-:B------:R-:W-:Y:S01]  /*8380*/  FFMA.FTZ R101, R105, R12.reuse, -R139.reuse ;  /* 0x0000000c69657223 */ /* 0x180fe2000001088b */
[-CC-:B------:R-:W-:Y:S01]  /*8390*/  FFMA.FTZ R105, R109, R12.reuse, -R139.reuse ;  /* 0x0000000c6d697223 */ /* 0x180fe2000001088b */
[-CC-:B------:R-:W-:Y:S01]  /*83a0*/  FFMA.FTZ R109, R113, R12.reuse, -R139.reuse ;  /* 0x0000000c716d7223 */ /* 0x180fe2000001088b */
[-CC-:B------:R-:W-:Y:S01]  /*83b0*/  FFMA.FTZ R113, R117, R12.reuse, -R139.reuse ;  /* 0x0000000c75717223 */ /* 0x180fe2000001088b */
[-C--:B------:R-:W-:Y:S01]  /*83c0*/  FMUL.FTZ R138, R21, R12.reuse ;  /* 0x0000000c158a7220 */ /* 0x080fe20000410000 */
[-CC-:B------:R-:W-:Y:S01]  /*83d0*/  FFMA.FTZ R117, R121, R12.reuse, -R139.reuse ;  /* 0x0000000c79757223 */ /* 0x180fe2000001088b */
[----:B------:R-:W-:Y:S01]  /*83e0*/  FADD.FTZ R21, -R13, R20 ;  /* 0x000000140d157221 */ /* 0x000fe20000010100 */
[-CC-:B------:R-:W-:Y:S01]  /*83f0*/  FFMA.FTZ R121, R125, R12.reuse, -R139.reuse ;  /* 0x0000000c7d797223 */ /* 0x180fe2000001088b */
[-CC-:B------:R-:W-:Y:S01]  /*8400*/  FFMA.FTZ R125, R129, R12.reuse, -R139.reuse ;  /* 0x0000000c817d7223 */ /* 0x180fe2000001088b */
[-CC-:B------:R-:W-:Y:S01]  /*8410*/  FFMA.FTZ R129, R133, R12.reuse, -R139.reuse ;  /* 0x0000000c85817223 */ /* 0x180fe2000001088b */
[-C--:B------:R-:W-:Y:S01]  /*8420*/  FMUL.FTZ R133, R13, R12.reuse ;  /* 0x0000000c0d857220 */ /* 0x080fe20000410000 */
[-C--:B------:R-:W-:Y:S01]  /*8430*/  FMUL.FTZ R2, R21, R12.reuse ;  /* 0x0000000c15027220 */ /* 0x080fe20000410000 */
[-C--:B------:R-:W-:Y:S01]  /*8440*/  FFMA.FTZ R21, R88, R12.reuse, -R139 ;  /* 0x0000000c58157223 */ /* 0x080fe2000001088b */
[----:B------:R-:W-:Y:S01]  /*8450*/  MUFU.EX2 R0, R138 ;  /* 0x0000008a00007308 */ /* 0x000fe20000000800 */
[-CC-:B------:R-:W-:Y:S01]  /*8460*/  FFMA.FTZ R90, R90, R12.reuse, -R133.reuse ;  /* 0x0000000c5a5a7223 */ /* 0x180fe20000010885 */
[-C--:B------:R-:W-:Y:S01]  /*8470*/  FFMA.FTZ R91, R91, R12.reuse, -R133 ;  /* 0x0000000c5b5b7223 */ /* 0x080fe20000010885 */
[-C--:B------:R-:W-:Y:S01]  /*8480*/  FFMA.FTZ R158, R92, R12.reuse, -R139 ;  /* 0x0000000c5c9e7223 */ /* 0x080fe2000001088b */
[-CC-:B------:R-:W-:Y:S01]  /*8490*/  FFMA.FTZ R94, R94, R12.reuse, -R133.reuse ;  /* 0x0000000c5e5e7223 */ /* 0x180fe20000010885 */
[-C--:B------:R-:W-:Y:S01]  /*84a0*/  FFMA.FTZ R95, R95, R12.reuse, -R133 ;  /* 0x0000000c5f5f7223 */ /* 0x080fe20000010885 */
[-C--:B------:R-:W-:Y:S01]  /*84b0*/  FFMA.FTZ R152, R96, R12.reuse, -R139 ;  /* 0x0000000c60987223 */ /* 0x080fe2000001088b */
[-CC-:B------:R-:W-:Y:S01]  /*84c0*/  FFMA.FTZ R98, R98, R12.reuse, -R133.reuse ;  /* 0x0000000c62627223 */ /* 0x180fe20000010885 */
[----:B------:R-:W-:Y:S01]  /*84d0*/  MUFU.EX2 R2, R2 ;  /* 0x0000000200027308 */ /* 0x000fe20000000800 */
[-C--:B------:R-:W-:Y:S01]  /*84e0*/  FFMA.FTZ R99, R99, R12.reuse, -R133 ;  /* 0x0000000c63637223 */ /* 0x080fe20000010885 */
[-C--:B------:R-:W-:Y:S01]  /*84f0*/  FFMA.FTZ R154, R100, R12.reuse, -R139 ;  /* 0x0000000c649a7223 */ /* 0x080fe2000001088b */
[-CC-:B------:R-:W-:Y:S01]  /*8500*/  FFMA.FTZ R102, R102, R12.reuse, -R133.reuse ;  /* 0x0000000c66667223 */ /* 0x180fe20000010885 */
[-C--:B------:R-:W-:Y:S01]  /*8510*/  FFMA.FTZ R103, R103, R12.reuse, -R133 ;  /* 0x0000000c67677223 */ /* 0x080fe20000010885 */
[-C--:B------:R-:W-:Y:S01]  /*8520*/  FFMA.FTZ R148, R104, R12.reuse, -R139 ;  /* 0x0000000c68947223 */ /* 0x080fe2000001088b */
[-CC-:B------:R-:W-:Y:S01]  /*8530*/  FFMA.FTZ R106, R106, R12.reuse, -R133.reuse ;  /* 0x0000000c6a6a7223 */ /* 0x180fe20000010885 */
[-C--:B------:R-:W-:Y:S01]  /*8540*/  FFMA.FTZ R107, R107, R12.reuse, -R133 ;  /* 0x0000000c6b6b7223 */ /* 0x080fe20000010885 */
[----:B------:R-:W0:Y:S01]  /*8550*/  MUFU.EX2 R21, R21 ;  /* 0x0000001500157308 */ /* 0x000e220000000800 */
[-C--:B------:R-:W-:Y:S01]  /*8560*/  FFMA.FTZ R150, R108, R12.reuse, -R139 ;  /* 0x0000000c6c967223 */ /* 0x080fe2000001088b */
[-CC-:B------:R-:W-:Y:S01]  /*8570*/  FFMA.FTZ R110, R110, R12.reuse, -R133.reuse ;  /* 0x0000000c6e6e7223 */ /* 0x180fe20000010885 */
[-C--:B------:R-:W-:Y:S01]  /*8580*/  FFMA.FTZ R111, R111, R12.reuse, -R133 ;  /* 0x0000000c6f6f7223 */ /* 0x080fe20000010885 */
[-C--:B------:R-:W-:Y:S01]  /*8590*/  FFMA.FTZ R144, R112, R12.reuse, -R139 ;  /* 0x0000000c70907223 */ /* 0x080fe2000001088b */
[-CC-:B------:R-:W-:Y:S01]  /*85a0*/  FFMA.FTZ R114, R114, R12.reuse, -R133.reuse ;  /* 0x0000000c72727223 */ /* 0x180fe20000010885 */
[-C--:B------:R-:W-:Y:S01]  /*85b0*/  FFMA.FTZ R115, R115, R12.reuse, -R133 ;  /* 0x0000000c73737223 */ /* 0x080fe20000010885 */
[-C--:B------:R-:W-:Y:S01]  /*85c0*/  FFMA.FTZ R146, R116, R12.reuse, -R139 ;  /* 0x0000000c74927223 */ /* 0x080fe2000001088b */
[----:B------:R-:W1:Y:S01]  /*85d0*/  MUFU.EX2 R157, R90 ;  /* 0x0000005a009d7308 */ /* 0x000e620000000800 */
[-CC-:B------:R-:W-:Y:S01]  /*85e0*/  FFMA.FTZ R118, R118, R12.reuse, -R133.reuse ;  /* 0x0000000c76767223 */ /* 0x180fe20000010885 */
[-C--:B------:R-:W-:Y:S01]  /*85f0*/  FFMA.FTZ R119, R119, R12.reuse, -R133 ;  /* 0x0000000c77777223 */ /* 0x080fe20000010885 */
[-C--:B------:R-:W-:Y:S01]  /*8600*/  FFMA.FTZ R140, R120, R12.reuse, -R139 ;  /* 0x0000000c788c7223 */ /* 0x080fe2000001088b */
[-CC-:B------:R-:W-:Y:S01]  /*8610*/  FFMA.FTZ R122, R122, R12.reuse, -R133.reuse ;  /* 0x0000000c7a7a7223 */ /* 0x180fe20000010885 */
[-C--:B------:R-:W-:Y:S01]  /*8620*/  FFMA.FTZ R123, R123, R12.reuse, -R133 ;  /* 0x0000000c7b7b7223 */ /* 0x080fe20000010885 */
[-C--:B------:R-:W-:Y:S01]  /*8630*/  FFMA.FTZ R142, R124, R12.reuse, -R139 ;  /* 0x0000000c7c8e7223 */ /* 0x080fe2000001088b */
[-C--:B------:R-:W-:Y:S01]  /*8640*/  FFMA.FTZ R126, R126, R12.reuse, -R133 ;  /* 0x0000000c7e7e7223 */ /* 0x080fe20000010885 */
[----:B------:R-:W2:Y:S01]  /*8650*/  MUFU.EX2 R156, R156 ;  /* 0x0000009c009c7308 */ /* 0x000ea20000000800 */
[----:B0-----:R-:W-:Y:S01]  /*8660*/  FFMA.FTZ R7, R0, R7, R21 ;  /* 0x0000000700077223 */ /* 0x001fe20000010015 */
[-C--:B------:R-:W-:Y:S01]  /*8670*/  FFMA.FTZ R127, R127, R12.reuse, -R133 ;  /* 0x0000000c7f7f7223 */ /* 0x080fe20000010885 */
[-C--:B------:R-:W-:Y:S01]  /*8680*/  FFMA.FTZ R136, R128, R12.reuse, -R139 ;  /* 0x0000000c80887223 */ /* 0x080fe2000001088b */
[-CC-:B------:R-:W-:Y:S01]  /*8690*/  FFMA.FTZ R130, R130, R12.reuse, -R133.reuse ;  /* 0x0000000c82827223 */ /* 0x180fe20000010885 */
[-C--:B------:R-:W-:Y:S01]  /*86a0*/  FFMA.FTZ R131, R131, R12.reuse, -R133 ;  /* 0x0000000c83837223 */ /* 0x080fe20000010885 */
[-C--:B------:R-:W-:Y:S01]  /*86b0*/  FFMA.FTZ R138, R132, R12.reuse, -R139 ;  /* 0x0000000c848a7223 */ /* 0x080fe2000001088b */
[----:B------:R-:W-:Y:S01]  /*86c0*/  FFMA.FTZ R134, R134, R12, -R133 ;  /* 0x0000000c86867223 */ /* 0x000fe20000010885 */
[----:B------:R-:W0:Y:S01]  /*86d0*/  MUFU.EX2 R91, R91 ;  /* 0x0000005b005b7308 */ /* 0x000e220000000800 */
[----:B-1----:R-:W-:Y:S01]  /*86e0*/  FFMA.FTZ R6, R2, R6, R157 ;  /* 0x0000000602067223 */ /* 0x002fe2000001009d */
[----:B------:R-:W-:-:S06]  /*86f0*/  FFMA.FTZ R133, R135, R12, -R133 ;  /* 0x0000000c87857223 */ /* 0x000fcc0000010885 */
        /* <DEDUP_REMOVED lines=92> */
.L_x_1028:
[----:B------:R-:W-:Y:S01]  /*8cc0*/  UIADD3 UR5, UR7, 0x2a860, URZ ;  /* 0x0002a86007057890 */ /* 0x000fe2000fffe03f */
[----:B------:R-:W-:Y:S01]  /*8cd0*/  ISETP.GT.AND P1, PT, R14, R15, PT ;  /* 0x0000000f0e00720c */ /* 0x000fe20003f24270 */
        /* <DEDUP_REMOVED lines=32> */
.L_x_1018:
[----:B------:R-:W-:-:S13]  /*8ee0*/  ISETP.GE.AND P1, PT, R14, R17, PT ;  /* 0x000000110e00720c */ /* 0x000fda0003f26270 */
[----:B------:R-:W-:Y:S05]  /*8ef0*/  @!P1 BRA `(.L_x_1030) ;  /* 0x0000002c00649947 */ /* 0x000fea0003800000 */
[----:B------:R-:W-:Y:S01]  /*8f00*/  IMAD.MOV.U32 R15, RZ, RZ, R13 ;  /* 0x000000ffff0f7224 */ /* 0x000fe200078e000d */
[----:B------:R-:W-:Y:S01]  /*8f10*/  UMOV UR6, UR4 ;  /* 0x0000000400067c82 */ /* 0x000fe20008000000 */
[----:B------:R-:W-:Y:S01]  /*8f20*/  IMAD.MOV.U32 R20, RZ, RZ, R11 ;  /* 0x000000ffff147224 */ /* 0x000fe200078e000b */
[----:B------:R-:W-:Y:S01]  /*8f30*/  ULDC UR60, c[0x0][0x9e4] ;  /* 0x00027900003c7ab9 */ /* 0x000fe20000000800 */
[----:B------:R-:W-:-:S07]  /*8f40*/  IMAD.MOV.U32 R21, RZ, RZ, R3 ;  /* 0x000000ffff157224 */ /* 0x000fce00078e0003 */
.L_x_1049:
[----:B------:R-:W-:-:S04]  /*8f50*/  UIADD3 UR4, UR6, 0x1, URZ ;  /* 0x0000000106047890 */ /* 0x000fc8000fffe03f */
[----:B------:R-:W-:-:S04]  /*8f60*/  UISETP.NE.AND UP0, UPT, UR4, 0x2, UPT ;  /* 0x000000020400788c */ /* 0x000fc8000bf05270 */
[----:B------:R-:W-:Y:S02]  /*8f70*/  USEL UR5, URZ, 0x1, UP0 ;  /* 0x000000013f057887 */ /* 0x000fe40008000000 */
[----:B------:R-:W-:-:S04]  /*8f80*/  USEL UR4, UR4, URZ, UP0 ;  /* 0x0000003f04047287 */ /* 0x000fc80008000000 */
[----:B------:R-:W-:Y:S01]  /*8f90*/  LOP3.LUT R3, R21, UR5, RZ, 0x3c, !PT ;  /* 0x0000000515037c12 */ /* 0x000fe2000f8e3cff */
[----:B------:R-:W-:Y:S07]  /*8fa0*/  @!P0 BRA `(.L_x_1031) ;  /* 0x0000000000048947 */ /* 0x000fee0003800000 */
[----:B------:R-:W-:Y:S01]  /*8fb0*/  BPT.TRAP 0x1 ;  /* 0x000000040000795c */ /* 0x000fe20000300000 */
.L_x_1031:
[----:B------:R-:W-:Y:S01]  /*8fc0*/  ULEA UR7, UR4, UR38, 0x3 ;  /* 0x0000002604077291 */ /* 0x000fe2000f8e183f */
[----:B------:R-:W-:-:S08]  /*8fd0*/  SHF.L.U32 R11, R3, 0x1f, RZ ;  /* 0x0000001f030b7819 */ /* 0x000fd000000006ff */
[----:B------:R0:W1:Y:S01]  /*8fe0*/  SYNCS.PHASECHK.TRANS64.TRYWAIT P1, [UR7+0x2a830], R11 ;  /* 0x02a8300bff0075a7 */ /* 0x0000620008020147 */
[----:B------:R-:W-:Y:S05]  /*8ff0*/  @!P0 BRA `(.L_x_1032) ;  /* 0x0000000000048947 */ /* 0x000fea0003800000 */
[----:B------:R-:W-:Y:S01]  /*9000*/  BPT.TRAP 0x1 ;  /* 0x000000040000795c */ /* 0x000fe20000300000 */
.L_x_1032:
[----:B-1----:R-:W-:Y:S05]  /*9010*/  @P1 BRA `(.L_x_1033) ;  /* 0x0000000000081947 */ /* 0x002fea0003800000 */
[----:B------:R-:W1:Y:S02]  /*9020*/  SYNCS.PHASECHK.TRANS64.TRYWAIT P1, [UR7+0x2a830], R11 ;  /* 0x02a8300bff0075a7 */ /* 0x000e640008020147 */
[----:B-1----:R-:W-:Y:S05]  /*9030*/  @!P1 BRA `(.L_x_1034) ;  /* 0x0000009000789947 */ /* 0x002fea0003800000 */
.L_x_1033:
        /* <DEDUP_REMOVED lines=129> */
.L_x_1035:
[----:B------:R-:W-:Y:S01]  /*9850*/  ULEA UR5, UR6, UR38, 0x3 ;  /* 0x0000002606057291 */ /* 0x000fe2000f8e183f */
[----:B------:R-:W-:-:S08]  /*9860*/  SHF.L.U32 R0, R21, 0x1f, RZ ;  /* 0x0000001f15007819 */ /* 0x000fd000000006ff */
[----:B------:R2:W3:Y:S01]  /*9870*/  SYNCS.PHASECHK.TRANS64.TRYWAIT P1, [UR5+0x2a850], R0 ;  /* 0x02a85000ff0075a7 */ /* 0x0004e20008020145 */
[----:B------:R-:W-:Y:S05]  /*9880*/  @!P0 BRA `(.L_x_1036) ;  /* 0x0000000000048947 */ /* 0x000fea0003800000 */
[----:B------:R-:W-:Y:S01]  /*9890*/  BPT.TRAP 0x1 ;  /* 0x000000040000795c */ /* 0x000fe20000300000 */
.L_x_1036:
[----:B---3--:R-:W-:Y:S05]  /*98a0*/  @P1 BRA `(.L_x_1037) ;  /* 0x0000000000081947 */ /* 0x008fea0003800000 */
[----:B------:R-:W3:Y:S02]  /*98b0*/  SYNCS.PHASECHK.TRANS64.TRYWAIT P1, [UR5+0x2a850], R0 ;  /* 0x02a85000ff0075a7 */ /* 0x000ee40008020145 */
[----:B---3--:R-:W-:Y:S05]  /*98c0*/  @!P1 BRA `(.L_x_1038) ;  /* 0x00000088006c9947 */ /* 0x008fea0003800000 */
.L_x_1037:
        /* <DEDUP_REMOVED lines=38> */
.L_x_1039:
        /* <DEDUP_REMOVED lines=17> */
[C---:B------:R-:W-:Y:S01]  /*9c40*/  VIADD R140, R13.reuse, 0xffffffff ;  /* 0xffffffff0d8c7836 */ /* 0x040fe20000000000 */
[----:B------:R-:W-:-:S05]  /*9c50*/  IADD3 R0, R13, -UR11, R22 ;  /* 0x8000000b0d007c10 */ /* 0x000fca000fffe016 */
[C---:B------:R-:W-:Y:S02]  /*9c60*/  VIADD R138, R0.reuse, UR10 ;  /* 0x0000000a008a7c36 */ /* 0x040fe40008000000 */
[----:B------:R-:W-:Y:S02]  /*9c70*/  VIADD R139, R0, UR6 ;  /* 0x00000006008b7c36 */ /* 0x000fe40008000000 */
[--C-:B0-----:R-:W-:Y:S02]  /*9c80*/  IMAD.IADD R0, R138, 0x1, R21.reuse ;  /* 0x000000018a007824 */ /* 0x101fe400078e0215 */
[----:B------:R-:W-:Y:S01]  /*9c90*/  IMAD.IADD R2, R139, 0x1, R21 ;  /* 0x000000018b027824 */ /* 0x000fe200078e0215 */
[----:B------:R-:W-:Y:S06]  /*9ca0*/  @!P1 BRA `(.L_x_1040) ;  /* 0x0000000000609947 */ /* 0x000fec0003800000 */
[----:B------:R-:W-:Y:S01]  /*9cb0*/  ULDC UR7, c[0x0][0x2f0] ;  /* 0x0000bc0000077ab9 */ /* 0x000fe20000000800 */
[----:B------:R-:W-:Y:S01]  /*9cc0*/  ULDC UR6, c[0x0][0x288] ;  /* 0x0000a20000067ab9 */ /* 0x000fe20000000800 */
        /* <DEDUP_REMOVED lines=13> */
.L_x_1042:
[----:B------:R-:W-:-:S05]  /*9da0*/  IMAD.U32 R21, RZ, RZ, UR60 ;  /* 0x0000003cff157e24 */ /* 0x000fca000f8e00ff */
[----:B------:R-:W-:-:S13]  /*9db0*/  ISETP.NE.AND P1, PT, R21, 0x1, PT ;  /* 0x000000011500780c */ /* 0x000fda0003f25270 */
[----:B------:R-:W0:Y:S02]  /*9dc0*/  @P1 LDC.64 R142, c[0x0][0x9e8] ;  /* 0x00027a00ff8e1b82 */ /* 0x000e240000000a00 */
[----:B0-----:R-:W-:-:S05]  /*9dd0*/  @P1 IMAD.HI.U32 R12, R13, R142, RZ ;  /* 0x0000008e0d0c1227 */ /* 0x001fca00078e00ff */
[----:B------:R-:W-:-:S07]  /*9de0*/  @P1 SHF.R.U32.HI R13, RZ, R143, R12 ;  /* 0x0000008fff0d1219 */ /* 0x000fce000001160c */
.L_x_1043:
[----:B------:R-:W-:Y:S05]  /*9df0*/  BSYNC B0 ;  /* 0x0000000000007941 */ /* 0x000fea0003800000 */
.L_x_1041:
[----:B------:R-:W-:-:S05]  /*9e00*/  IMAD R13, R13, R21, R140 ;  /* 0x000000150d0d7224 */ /* 0x000fca00078e028c */
[----:B------:R-:W-:Y:S02]  /*9e10*/  VIADDMNMX R0, R13, R21, R0, PT ;  /* 0x000000150d007246 */ /* 0x000fe40003800100 */
[----:B------:R-:W-:-:S07]  /*9e20*/  VIMNMX R2, R2, R13, !PT ;  /* 0x0000000d02027248 */ /* 0x000fce0007fe0100 */
.L_x_1040:
        /* <DEDUP_REMOVED lines=135> */
.L_x_1046:
[----:B------:R-:W-:-:S05]  /*a6a0*/  IMAD.U32 R88, RZ, RZ, UR60 ;  /* 0x0000003cff587e24 */ /* 0x000fca000f8e00ff */
[----:B------:R-:W-:-:S13]  /*a6b0*/  ISETP.NE.AND P6, PT, R88, 0x1, PT ;  /* 0x000000015800780c */ /* 0x000fda0003fc5270 */
[----:B------:R-:W0:Y:S02]  /*a6c0*/  @P6 LDC.64 R138, c[0x0][0x9e8] ;  /* 0x00027a00ff8a6b82 */ /* 0x000e240000000a00 */
[----:B0-----:R-:W-:-:S05]  /*a6d0*/  @P6 IMAD.HI.U32 R12, R11, R138, RZ ;  /* 0x0000008a0b0c6227 */ /* 0x001fca00078e00ff */
[----:B------:R-:W-:-:S07]  /*a6e0*/  @P6 SHF.R.U32.HI R11, RZ, R139, R12 ;  /* 0x0000008bff0b6219 */ /* 0x000fce000001160c */
.L_x_1047:
[----:B------:R-:W-:Y:S05]  /*a6f0*/  BSYNC B0 ;  /* 0x0000000000007941 */ /* 0x000fea0003800000 */
.L_x_1045:
[----:B------:R-:W-:-:S05]  /*a700*/  IMAD R11, R11, R88, R140 ;  /* 0x000000580b0b7224 */ /* 0x000fca00078e028c */
[----:B------:R-:W-:Y:S02]  /*a710*/  VIADDMNMX R0, R11, R88, R0, PT ;  /* 0x000000580b007246 */ /* 0x000fe40003800100 */
[----:B------:R-:W-:-:S07]  /*a720*/  VIMNMX R2, R2, R11, !PT ;  /* 0x0000000b02027248 */ /* 0x000fce0007fe0100 */
.L_x_1044:
        /* <DEDUP_REMOVED lines=139> */
[-CC-:B------:R-:W-:Y:S01]  /*afe0*/  FFMA.FTZ R21, R113, R12.reuse, -R94.reuse ;  /* 0x0000000c71157223 */ /* 0x180fe2000001085e */
[-CC-:B------:R-:W-:Y:S01]  /*aff0*/  FFMA.FTZ R142, R13, R12.reuse, -R94.reuse ;  /* 0x0000000c0d8e7223 */ /* 0x180fe2000001085e */
[--C-:B------:R-:W-:Y:S01]  /*b000*/  FFMA.FTZ R146, R89, R12, -R94.reuse ;  /* 0x0000000c59927223 */ /* 0x100fe2000001085e */
[----:B------:R-:W-:Y:S01]  /*b010*/  FMNMX.FTZ R88, R111, R88, !PT ;  /* 0x000000586f587209 */ /* 0x000fe20007810000 */
[--C-:B------:R-:W-:Y:S01]  /*b020*/  FFMA.FTZ R89, R117, R12, -R94.reuse ;  /* 0x0000000c75597223 */ /* 0x100fe2000001085e */
[----:B------:R-:W-:Y:S01]  /*b030*/  FSEL R117, R11, RZ, P1 ;  /* 0x000000ff0b757208 */ /* 0x000fe20000800000 */
[----:B------:R0:W-:Y:S01]  /*b040*/  MUFU.EX2 R131, R2 ;  /* 0x0000000200837308 */ /* 0x0001e20000000800 */
[----:B------:R-:W-:Y:S01]  /*b050*/  FMNMX.FTZ R88, R151, R88, !PT ;  /* 0x0000005897587209 */ /* 0x000fe20007810000 */
[-CC-:B------:R-:W-:Y:S01]  /*b060*/  FFMA.FTZ R167, R167, R12.reuse, -R94.reuse ;  /* 0x0000000ca7a77223 */ /* 0x180fe2000001085e */
[----:B------:R-:W-:Y:S01]  /*b070*/  FFMA.FTZ R156, R175, R12, -R94 ;  /* 0x0000000caf9c7223 */ /* 0x000fe2000001085e */
[----:B------:R-:W-:Y:S01]  /*b080*/  FADD.FTZ R117, -R117, R20 ;  /* 0x0000001475757221 */ /* 0x000fe20000010100 */
[----:B------:R-:W-:Y:S01]  /*b090*/  FMNMX.FTZ R88, R115, R88, !PT ;  /* 0x0000005873587209 */ /* 0x000fe20007810000 */
[-CC-:B------:R-:W-:Y:S01]  /*b0a0*/  FFMA.FTZ R158, R173, R12.reuse, -R94.reuse ;  /* 0x0000000cad9e7223 */ /* 0x180fe2000001085e */
[-CC-:B------:R-:W-:Y:S01]  /*b0b0*/  FFMA.FTZ R169, R169, R12.reuse, -R94.reuse ;  /* 0x0000000ca9a97223 */ /* 0x180fe2000001085e */
[----:B------:R-:W-:Y:S01]  /*b0c0*/  FMUL.FTZ R117, R117, R12 ;  /* 0x0000000c75757220 */ /* 0x000fe20000410000 */
        /* <DEDUP_REMOVED lines=31> */
[----:B------:R-:W-:Y:S01]  /*b2c0*/  FFMA.FTZ R109, R125, R12, -R94 ;  /* 0x0000000c7d6d7223 */ /* 0x000fe2000001085e */
[----:B------:R-:W1:Y:S06]  /*b2d0*/  SHFL.BFLY PT, R113, R0, 0x1, 0x1f ;  /* 0x0c201f0000717f89 */ /* 0x000e6c00000e0000 */
[----:B------:R-:W-:Y:S08]  /*b2e0*/  MUFU.EX2 R150, R150 ;  /* 0x0000009600967308 */ /* 0x000ff00000000800 */
[----:B------:R-:W-:Y:S08]  /*b2f0*/  MUFU.EX2 R105, R105 ;  /* 0x0000006900697308 */ /* 0x000ff00000000800 */
[----:B------:R-:W-:Y:S01]  /*b300*/  MUFU.EX2 R144, R144 ;  /* 0x0000009000907308 */ /* 0x000fe20000000800 */
[----:B-1----:R-:W-:-:S04]  /*b310*/  FMNMX.FTZ R13, R0, R113, !PT ;  /* 0x00000071000d7209 */ /* 0x002fc80007810000 */
[C---:B------:R-:W-:Y:S01]  /*b320*/  FSETP.NEU.FTZ.AND P1, PT, R13.reuse, -INF , PT ;  /* 0xff8000000d00780b */ /* 0x040fe20003f3d000 */
[C---:B------:R-:W-:Y:S02]  /*b330*/  FMUL.FTZ R0, R13.reuse, R12 ;  /* 0x0000000c0d007220 */ /* 0x040fe40000410000 */
[----:B------:R-:W-:Y:S01]  /*b340*/  MUFU.EX2 R21, R21 ;  /* 0x0000001500157308 */ /* 0x000fe20000000800 */
[----:B0-----:R-:W-:Y:S02]  /*b350*/  FSEL R2, R13, RZ, P1 ;  /* 0x000000ff0d027208 */ /* 0x001fe40000800000 */
[----:B------:R-:W-:-:S03]  /*b360*/  FSEL R20, R0, RZ, P1 ;  /* 0x000000ff00147208 */ /* 0x000fc60000800000 */
[----:B------:R-:W-:Y:S02]  /*b370*/  FADD.FTZ R15, -R2, R15 ;  /* 0x0000000f020f7221 */ /* 0x000fe40000010100 */
[----:B------:R-:W0:Y:S01]  /*b380*/  MUFU.EX2 R0, R117 ;  /* 0x0000007500007308 */ /* 0x000e220000000800 */
[-CC-:B------:R-:W-:Y:S01]  /*b390*/  FFMA.FTZ R113, R90, R12.reuse, -R20.reuse ;  /* 0x0000000c5a717223 */ /* 0x180fe20000010814 */
[-CC-:B------:R-:W-:Y:S01]  /*b3a0*/  FFMA.FTZ R91, R91, R12.reuse, -R20.reuse ;  /* 0x0000000c5b5b7223 */ /* 0x180fe20000010814 */
[-C--:B------:R-:W-:Y:S01]  /*b3b0*/  FMUL.FTZ R15, R15, R12.reuse ;  /* 0x0000000c0f0f7220 */ /* 0x080fe20000410000 */
        /* <DEDUP_REMOVED lines=21> */
[----:B------:R-:W-:Y:S01]  /*b510*/  FADD.FTZ R88, R158, R7 ;  /* 0x000000079e587221 */ /* 0x000fe20000010000 */
[-CC-:B------:R-:W-:Y:S01]  /*b520*/  FFMA.FTZ R161, R161, R12.reuse, -R20.reuse ;  /* 0x0000000ca1a17223 */ /* 0x180fe20000010814 */
[-CC-:B------:R-:W-:Y:S01]  /*b530*/  FFMA.FTZ R127, R127, R12.reuse, -R20.reuse ;  /* 0x0000000c7f7f7223 */ /* 0x180fe20000010814 */
[-C--:B------:R-:W-:Y:S01]  /*b540*/  FFMA.FTZ R165, R165, R12.reuse, -R20 ;  /* 0x0000000ca5a57223 */ /* 0x080fe20000010814 */
[----:B------:R-:W-:Y:S01]  /*b550*/  FADD.FTZ R7, R169, R88 ;  /* 0x00000058a9077221 */ /* 0x000fe20000010000 */
[-CC-:B------:R-:W-:Y:S01]  /*b560*/  FFMA.FTZ R137, R137, R12.reuse, -R20.reuse ;  /* 0x0000000c89897223 */ /* 0x180fe20000010814 */
[--C-:B------:R-:W-:Y:S01]  /*b570*/  FFMA.FTZ R141, R141, R12, -R20.reuse ;  /* 0x0000000c8d8d7223 */ /* 0x100fe20000010814 */
[----:B------:R-:W2:Y:S01]  /*b580*/  MUFU.EX2 R139, R139 ;  /* 0x0000008b008b7308 */ /* 0x000ea20000000800 */
[----:B-1----:R-:W-:Y:S01]  /*b590*/  FFMA.FTZ R6, R2, R6, R113 ;  /* 0x0000000602067223 */ /* 0x002fe20000010071 */
[----:B------:R-:W-:Y:S01]  /*b5a0*/  FADD.FTZ R88, R152, R7 ;  /* 0x0000000798587221 */ /* 0x000fe20000010000 */
[----:B------:R-:W-:-:S03]  /*b5b0*/  FFMA.FTZ R20, R135, R12, -R20 ;  /* 0x0000000c87147223 */ /* 0x000fc60000010814 */
        /* <DEDUP_REMOVED lines=70> */
[----:B0-----:R-:W-:Y:S01]  /*ba20*/  FADD.FTZ R6, R129, R6 ;  /* 0x0000000681067221 */ /* 0x001fe20000010000 */
[----:B--2---:R-:W-:-:S03]  /*ba30*/  FADD.FTZ R7, R97, R88 ;  /* 0x0000005861077221 */ /* 0x004fc60000010000 */
[----:B-1----:R-:W-:Y:S01]  /*ba40*/  FADD.FTZ R6, R20, R6 ;  /* 0x0000000614067221 */ /* 0x002fe20000010000 */
[----:B------:R-:W-:Y:S06]  /*ba50*/  @!P0 BRA `(.L_x_1048) ;  /* 0x0000000000048947 */ /* 0x000fec0003800000 */
[----:B------:R-:W-:Y:S01]  /*ba60*/  BPT.TRAP 0x1 ;  /* 0x000000040000795c */ /* 0x000fe20000300000 */
.L_x_1048:
[----:B------:R-:W-:Y:S01]  /*ba70*/  UIADD3 UR5, UR5, 0x2a860, URZ ;  /* 0x0002a86005057890 */ /* 0x000fe2000fffe03f */
[C---:B------:R-:W-:Y:S01]  /*ba80*/  ISETP.GT.AND P1, PT, R14.reuse, R17, PT ;  /* 0x000000110e00720c */ /* 0x040fe20003f24270 */
[----:B------:R-:W-:Y:S01]  /*ba90*/  UMOV UR6, UR4 ;  /* 0x0000000400067c82 */ /* 0x000fe20008000000 */
[----:B------:R-:W-:Y:S01]  /*baa0*/  F2FP.BF16.F32.PACK_AB R159, R95, R139 ;  /* 0x0000008b5f9f723e */ /* 0x000fe200000010ff */
[----:B------:R-:W-:Y:S01]  /*bab0*/  UPRMT UR5, UR61, 0x654, UR5 ;  /* 0x000006543d057896 */ /* 0x000fe20008000005 */
[----:B------:R-:W-:Y:S01]  /*bac0*/  F2FP.BF16.F32.PACK_AB R154, R155, R154 ;  /* 0x0000009a9b9a723e */ /* 0x000fe200000010ff */
[----:B------:R-:W-:Y:S01]  /*bad0*/  VIADD R14, R14, 0xffffffff ;  /* 0xffffffff0e0e7836 */ /* 0x000fe20000000000 */
[----:B------:R-:W-:Y:S02]  /*bae0*/  F2FP.BF16.F32.PACK_AB R153, R99, R143 ;  /* 0x0000008f6399723e */ /* 0x000fe400000010ff */
[----:B------:R-:W-:Y:S02]  /*baf0*/  F2FP.BF16.F32.PACK_AB R155, R103, R145 ;  /* 0x00000091679b723e */ /* 0x000fe400000010ff */
[----:B------:R-:W-:-:S02]  /*bb00*/  F2FP.BF16.F32.PACK_AB R149, R107, R147 ;  /* 0x000000936b95723e */ /* 0x000fc400000010ff */
[----:B------:R-:W-:Y:S01]  /*bb10*/  SYNCS.ARRIVE.TRANS64.RED.A1T0 RZ, [UR5], RZ ;  /* 0x000000ffffff79a7 */ /* 0x000fe20008100405 */
[----:B------:R-:W-:Y:S01]  /*bb20*/  F2FP.BF16.F32.PACK_AB R144, R21, R144 ;  /* 0x000000901590723e */ /* 0x000fe200000010ff */
[----:B------:R-:W-:Y:S01]  /*bb30*/  IMAD.MOV.U32 R21, RZ, RZ, R3 ;  /* 0x000000ffff157224 */ /* 0x000fe200078e0003 */
[----:B------:R-:W-:Y:S01]  /*bb40*/  F2FP.BF16.F32.PACK_AB R141, R123, R15 ;  /* 0x0000000f7b8d723e */ /* 0x000fe200000010ff */
[----:B------:R-:W-:Y:S01]  /*bb50*/  IMAD.MOV.U32 R15, RZ, RZ, R13 ;  /* 0x000000ffff0f7224 */ /* 0x000fe200078e000d */
[----:B------:R-:W-:Y:S01]  /*bb60*/  F2FP.BF16.F32.PACK_AB R139, R20, R129 ;  /* 0x00000081148b723e */ /* 0x000fe200000010ff */
[----:B------:R-:W-:Y:S01]  /*bb70*/  IMAD.MOV.U32 R20, RZ, RZ, R11 ;  /* 0x000000ffff147224 */ /* 0x000fe200078e000b */
        /* <DEDUP_REMOVED lines=15> */
[----:B------:R-:W-:Y:S01]  /*bc70*/  F2FP.BF16.F32.PACK_AB R138, R97, R138 ;  /* 0x0000008a618a723e */ /* 0x000fe200000010ff */
[----:B------:R-:W-:Y:S06]  /*bc80*/  @P1 BRA `(.L_x_1049) ;  /* 0xffffffd000b01947 */ /* 0x000fec000383ffff */
.L_x_1030:
        /* <DEDUP_REMOVED lines=67> */
.L_x_1050:
[----:B------:R-:W-:Y:S01]  /*c0c0*/  ULEA UR5, UR4, UR38, 0x3 ;  /* 0x0000002604057291 */ /* 0x000fe2000f8e183f */
[----:B------:R-:W-:-:S08]  /*c0d0*/  SHF.L.U32 R3, R3, 0x1f, RZ ;  /* 0x0000001f03037819 */ /* 0x000fd000000006ff */
[----:B------:R0:W1:Y:S01]  /*c0e0*/  SYNCS.PHASECHK.TRANS64.TRYWAIT P1, [UR5+0x2a850], R3 ;  /* 0x02a85003ff0075a7 */ /* 0x0000620008020145 */
[----:B------:R-:W-:Y:S05]  /*c0f0*/  @!P0 BRA `(.L_x_1051) ;  /* 0x0000000000048947 */ /* 0x000fea0003800000 */
[----:B------:R-:W-:Y:S01]  /*c100*/  BPT.TRAP 0x1 ;  /* 0x000000040000795c */ /* 0x000fe20000300000 */
.L_x_1051:
[----:B-1----:R-:W-:Y:S05]  /*c110*/  @P1 BRA `(.L_x_1052) ;  /* 0x0000000000081947 */ /* 0x002fea0003800000 */
[----:B------:R-:W1:Y:S02]  /*c120*/  SYNCS.PHASECHK.TRANS64.TRYWAIT P1, [UR5+0x2a850], R3 ;  /* 0x02a85003ff0075a7 */ /* 0x000e640008020145 */
[----:B-1----:R-:W-:Y:S05]  /*c130*/  @!P1 BRA `(.L_x_1053) ;  /* 0x0000006000689947 */ /* 0x002fea0003800000 */
.L_x_1052:
[----:B------:R-:W-:Y:S01]  /*c140*/  UIADD3 UR38, UR38, 0x400, URZ ;  /* 0x0000040026267890 */ /* 0x000fe2000fffe03f */
[----:B------:R-:W-:Y:S01]  /*c150*/  WARPGROUP.ARRIVE ;  /* 0x00000000000079c5 */ /* 0x000fe20000000000 */
[----:B------:R-:W-:Y:S01]  /*c160*/  UMOV UR7, 0x40000040 ;  /* 0x4000004000077882 */ /* 0x000fe20000000000 */
[----:B-1----:R-:W1:Y:S01]  /*c170*/  SHFL.BFLY PT, R0, R7, 0x2, 0x1f ;  /* 0x0c401f0007007f89 */ /* 0x002e6200000e0000 */
[----:B------:R-:W-:Y:S01]  /*c180*/  USHF.R.U32.HI UR38, URZ, 0x4, UR38 ;  /* 0x000000043f267899 */ /* 0x000fe20008011626 */
[----:B------:R-:W-:Y:S02]  /*c190*/  IMAD.MOV.U32 R4, RZ, RZ, RZ ;  /* 0x000000ffff047224 */ /* 0x000fe400078e00ff */
[----:B0-----:R-:W0:Y:S01]  /*c1a0*/  SHFL.BFLY PT, R3, R6, 0x2, 0x1f ;  /* 0x0c401f0006037f89 */ /* 0x001e2200000e0000 */
[----:B------:R-:W-:-:S04]  /*c1b0*/  ULOP3.LUT UR38, UR38, 0x3fff, URZ, 0xc0, !UPT ;  /* 0x00003fff26267892 */ /* 0x000fc8000f8ec03f */
[----:B------:R-:W-:-:S04]  /*c1c0*/  ULOP3.LUT UR38, UR38, 0x3000000, URZ, 0xfc, !UPT ;  /* 0x0300000026267892 */ /* 0x000fc8000f8efc3f */
[----:B------:R-:W-:-:S07]  /*c1d0*/  UIMAD UR4, UR4, 0x600, UR38 ;  /* 0x00000600040478a4 */ /* 0x000fce000f8e0226 */
[----:B------:R-:W-:Y:S02]  /*c1e0*/  UMOV UR6, UR4 ;  /* 0x0000000400067c82 */ /* 0x000fe40008000000 */
[----:B------:R-:W-:Y:S01]  /*c1f0*/  HGMMA.64x128x16.F32.BF16 R24, R156, gdesc[UR4].tnspB, R24, gsb0 ;  /* 0x41e000049c187df0 */ /* 0x000fe20008001818 */
[----:B------:R-:W-:Y:S01]  /*c200*/  UIADD3 UR6, UR4, 0x80, URZ ;  /* 0x0000008004067890 */ /* 0x000fe2000fffe03f */
[----:B-1----:R-:W-:Y:S01]  /*c210*/  FADD.FTZ R0, R0, R7 ;  /* 0x0000000700007221 */ /* 0x002fe20000010000 */
[----:B------:R-:W-:Y:S01]  /*c220*/  UMOV UR7, 0x40000040 ;  /* 0x4000004000077882 */ /* 0x000fe20000000000 */
[----:B------:R-:W-:Y:S02]  /*c230*/  IMAD.MOV.U32 R7, RZ, RZ, RZ ;  /* 0x000000ffff077224 */ /* 0x000fe400078e00ff */
[----:B0-----:R-:W-:Y:S01]  /*c240*/  FADD.FTZ R2, R3, R6 ;  /* 0x0000000603027221 */ /* 0x001fe20000010000 */
[----:B------:R-:W-:Y:S01]  /*c250*/  IMAD.MOV.U32 R6, RZ, RZ, -0x800000 ;  /* 0xff800000ff067424 */ /* 0x000fe200078e00ff */
[----:B------:R-:W0:Y:S04]  /*c260*/  SHFL.BFLY PT, R3, R0, 0x1, 0x1f ;  /* 0x0c201f0000037f89 */ /* 0x000e2800000e0000 */
[----:B------:R-:W1:Y:S01]  /*c270*/  SHFL.BFLY PT, R5, R2, 0x1, 0x1f ;  /* 0x0c201f0002057f89 */ /* 0x000e6200000e0000 */
[----:B0-----:R-:W-:Y:S01]  /*c280*/  FADD.FTZ R9, R0, R3 ;  /* 0x0000000300097221 */ /* 0x001fe20000010000 */
[----:B------:R-:W-:-:S02]  /*c290*/  IMAD.MOV.U32 R0, RZ, RZ, -0x800000 ;  /* 0xff800000ff007424 */ /* 0x000fc400078e00ff */
        /* <DEDUP_REMOVED lines=40> */
.L_x_1054:
        /* <DEDUP_REMOVED lines=68> */
.L_x_976:
[----:B------:R-:W-:Y:S05]  /*c960*/  @P0 BRA `(.L_x_1055) ;  /* 0x0000001400340947 */ /* 0x000fea0003800000 */
[----:B------:R-:W0:Y:S01]  /*c970*/  S2R R7, SR_TID.X ;  /* 0x0000000000077919 */ /* 0x000e220000002100 */
[----:B------:R-:W1:Y:S01]  /*c980*/  LDC R21, c[0x0][0xbe8] ;  /* 0x0002fa00ff157b82 */ /* 0x000e620000000800 */
[----:B------:R-:W-:Y:S01]  /*c990*/  ULDC.64 UR4, c[0x0][0xbd0] ;  /* 0x0002f40000047ab9 */ /* 0x000fe20000000a00 */
[----:B------:R-:W-:Y:S01]  /*c9a0*/  ULDC.64 UR6, c[0x0][0xb38] ;  /* 0x0002ce0000067ab9 */ /* 0x000fe20000000a00 */
[----:B------:R-:W2:Y:S01]  /*c9b0*/  S2R R20, SR_CTAID.X ;  /* 0x0000000000147919 */ /* 0x000ea20000002500 */
[----:B------:R-:W-:Y:S04]  /*c9c0*/  BSSY B0, `(.L_x_1056) ;  /* 0x00000e3000007945 */ /* 0x000fe80003800000 */
        /* <DEDUP_REMOVED lines=12> */
[----:B------:R-:W-:-:S03]  /*ca90*/  LOP3.LUT R8, R8, 0xfffffffc, RZ, 0xc0, !PT ;  /* 0xfffffffc08087812 */ /* 0x000fc600078ec0ff */
[C---:B------:R-:W-:Y:S01]  /*caa0*/  IMAD.IADD R22, R7.reuse, 0x1, -R10 ;  /* 0x0000000107167824 */ /* 0x040fe200078e0a0a */
[----:B------:R-:W-:Y:S01]  /*cab0*/  SHF.R.S32.HI R10, RZ, 0x7, R9 ;  /* 0x00000007ff0a7819 */ /* 0x000fe20000011409 */
[----:B------:R-:W-:Y:S01]  /*cac0*/  IMAD.IADD R14, R7, 0x1, -R8 ;  /* 0x00000001070e7824 */ /* 0x000fe200078e0a08 */
[----:B------:R-:W5:Y:S02]  /*cad0*/  @P0 LDC R23, c[0x0][0xbf0] ;  /* 0x0002fc00ff170b82 */ /* 0x000f640000000800 */
[----:B------:R-:W-:Y:S02]  /*cae0*/  SHF.R.S32.HI R11, RZ, 0x1f, R22 ;  /* 0x0000001fff0b7819 */ /* 0x000fe40000011416 */
[----:B------:R-:W-:Y:S02]  /*caf0*/  LEA.HI R7, R9, R10, RZ, 0x1 ;  /* 0x0000000a09077211 */ /* 0x000fe400078f08ff */
[CC--:B------:R-:W-:Y:S02]  /*cb00*/  LEA.HI R88, R11.reuse, R22.reuse, RZ, 0x2 ;  /* 0x000000160b587211 */ /* 0x0c0fe400078f10ff */
[----:B------:R-:W-:Y:S01]  /*cb10*/  LEA.HI R11, R11, R22, RZ, 0x5 ;  /* 0x000000160b0b7211 */ /* 0x000fe200078f28ff */
[----:B------:R-:W1:Y:S01]  /*cb20*/  LDC.64 R74, c[0x0][0xb40] ;  /* 0x0002d000ff4a7b82 */ /* 0x000e620000000a00 */
[----:B------:R-:W-:-:S02]  /*cb30*/  SHF.R.S32.HI R12, RZ, 0x2, R88 ;  /* 0x00000002ff0c7819 */ /* 0x000fc40000011458 */
[----:B------:R-:W-:Y:S02]  /*cb40*/  SHF.R.S32.HI R13, RZ, 0x1f, R88 ;  /* 0x0000001fff0d7819 */ /* 0x000fe40000011458 */
[----:B------:R-:W-:Y:S02]  /*cb50*/  LOP3.LUT R7, R7, 0x3fffffe, RZ, 0xc0, !PT ;  /* 0x03fffffe07077812 */ /* 0x000fe400078ec0ff */
[----:B------:R-:W-:Y:S01]  /*cb60*/  LEA.HI R13, R13, R12, RZ, 0x3 ;  /* 0x0000000c0d0d7211 */ /* 0x000fe200078f18ff */
[----:B------:R-:W1:Y:S01]  /*cb70*/  @P0 LDC R89, c[0x0][0xbec] ;  /* 0x0002fb00ff590b82 */ /* 0x000e620000000800 */
[----:B------:R-:W-:Y:S01]  /*cb80*/  LEA.HI R9, R14, R14, RZ, 0x1 ;  /* 0x0000000e0e097211 */ /* 0x000fe200078f08ff */
[----:B------:R-:W-:Y:S01]  /*cb90*/  IMAD.IADD R7, R10, 0x1, -R7 ;  /* 0x000000010a077824 */ /* 0x000fe200078e0a07 */
[----:B------:R-:W-:Y:S02]  /*cba0*/  LOP3.LUT R13, R13, 0xfffffff8, RZ, 0xc0, !PT ;  /* 0xfffffff80d0d7812 */ /* 0x000fe400078ec0ff */
[----:B------:R-:W-:-:S02]  /*cbb0*/  SHF.R.S32.HI R11, RZ, 0x5, R11 ;  /* 0x00000005ff0b7819 */ /* 0x000fc4000001140b */
[----:B------:R-:W-:Y:S01]  /*cbc0*/  LOP3.LUT R9, R9, 0x1ffffffe, RZ, 0xc0, !PT ;  /* 0x1ffffffe09097812 */ /* 0x000fe200078ec0ff */
[----:B------:R-:W-:Y:S01]  /*cbd0*/  IMAD.IADD R8, R12, 0x1, -R13 ;  /* 0x000000010c087824 */ /* 0x000fe200078e0a0d */
[----:B------:R-:W-:Y:S01]  /*cbe0*/  SHF.R.S32.HI R12, RZ, 0x1f, R19 ;  /* 0x0000001fff0c7819 */ /* 0x000fe20000011413 */
[----:B------:R-:W1:Y:S02]  /*cbf0*/  @P0 LDC R90, c[0x0][0xbf0] ;  /* 0x0002fc00ff5a0b82 */ /* 0x000e640000000800 */
[----:B------:R-:W-:Y:S02]  /*cc00*/  IMAD R8, R11, 0x10, R8 ;  /* 0x000000100b087824 */ /* 0x000fe400078e0208 */
[----:B------:R-:W-:Y:S02]  /*cc10*/  IMAD R10, R12, UR4, RZ ;  /* 0x000000040c0a7c24 */ /* 0x000fe4000f8e02ff */
[----:B------:R-:W-:Y:S02]  /*cc20*/  IMAD.IADD R14, R14, 0x1, -R9 ;  /* 0x000000010e0e7824 */ /* 0x000fe400078e0a09 */
[----:B------:R-:W-:-:S02]  /*cc30*/  IMAD R7, R7, 0x40, R8 ;  /* 0x0000004007077824 */ /* 0x000fc400078e0208 */
[----:B------:R-:W-:Y:S01]  /*cc40*/  IMAD.WIDE.U32 R8, R19, UR4, RZ ;  /* 0x0000000413087c25 */ /* 0x000fe2000f8e00ff */
[----:B---3--:R-:W-:-:S03]  /*cc50*/  USHF.R.S32.HI UR4, URZ, 0x1f, UR9 ;  /* 0x0000001f3f047899 */ /* 0x008fc60008011409 */
[----:B------:R-:W-:Y:S02]  /*cc60*/  IMAD R13, R19, UR5, R10 ;  /* 0x00000005130d7c24 */ /* 0x000fe4000f8e020a */
[----:B------:R-:W-:Y:S02]  /*cc70*/  IMAD R12, R12, UR6, RZ ;  /* 0x000000060c0c7c24 */ /* 0x000fe4000f8e02ff */
[----:B------:R-:W-:Y:S02]  /*cc80*/  IMAD.IADD R9, R9, 0x1, R13 ;  /* 0x0000000109097824 */ /* 0x000fe400078e020d */
[----:B------:R-:W-:Y:S02]  /*cc90*/  IMAD R13, R19, UR7, R12 ;  /* 0x00000007130d7c24 */ /* 0x000fe4000f8e020c */
[----:B------:R-:W-:Y:S02]  /*cca0*/  IMAD R12, R14, 0x8, R7 ;  /* 0x000000080e0c7824 */ /* 0x000fe400078e0207 */
[----:B----4-:R-:W-:-:S02]  /*ccb0*/  IMAD R14, R72, UR4, RZ ;  /* 0x00000004480e7c24 */ /* 0x010fc4000f8e02ff */
[----:B--2---:R-:W-:Y:S02]  /*ccc0*/  IMAD R12, R20, 0x80, R12 ;  /* 0x00000080140c7824 */ /* 0x004fe400078e020c */
[----:B------:R-:W-:Y:S01]  /*ccd0*/  IMAD.WIDE.U32 R10, R19, UR6, RZ ;  /* 0x00000006130a7c25 */ /* 0x000fe2000f8e00ff */
[----:B------:R-:W-:-:S03]  /*cce0*/  ULDC.64 UR6, c[0x0][0xb48] ;  /* 0x0002d20000067ab9 */ /* 0x000fc60000000a00 */
[----:B------:R-:W-:Y:S02]  /*ccf0*/  IMAD R15, R73, UR9, R14 ;  /* 0x00000009490f7c24 */ /* 0x000fe4000f8e020e */
[----:B0-----:R-:W-:-:S04]  /*cd00*/  @P0 IMAD.HI.U32 R14, R12, R17, RZ ;  /* 0x000000110c0e0227 */ /* 0x001fc800078e00ff */
[----:B------:R-:W-:Y:S02]  /*cd10*/  IMAD.MOV R19, RZ, RZ, -R19 ;  /* 0x000000ffff137224 */ /* 0x000fe400078e0a13 */
[----:B------:R-:W-:Y:S02]  /*cd20*/  IMAD.IADD R11, R11, 0x1, R13 ;  /* 0x000000010b0b7824 */ /* 0x000fe400078e020d */
[----:B------:R-:W-:Y:S01]  /*cd30*/  IMAD.MOV.U32 R13, RZ, RZ, R12 ;  /* 0x000000ffff0d7224 */ /* 0x000fe200078e000c */
[----:B-----5:R-:W-:Y:S01]  /*cd40*/  @P0 SHF.R.U32.HI R13, RZ, R23, R14 ;  /* 0x00000017ff0d0219 */ /* 0x020fe2000001160e */
[----:B-1----:R-:W-:Y:S01]  /*cd50*/  IMAD R16, R74, UR4, RZ ;  /* 0x000000044a107c24 */ /* 0x002fe2000f8e02ff */
[----:B------:R-:W-:Y:S01]  /*cd60*/  ULDC.64 UR4, c[0x0][0xbe0] ;  /* 0x0002f80000047ab9 */ /* 0x000fe20000000a00 */
[----:B------:R-:W-:Y:S02]  /*cd70*/  IMAD R23, R18, R19, UR8 ;  /* 0x0000000812177e24 */ /* 0x000fe4000f8e0213 */
[----:B------:R-:W-:-:S04]  /*cd80*/  IMAD.WIDE.U32 R8, R72, UR9, R8 ;  /* 0x0000000948087c25 */ /* 0x000fc8000f8e0008 */
[----:B------:R-:W-:Y:S01]  /*cd90*/  IMAD R17, R75, UR9, R16 ;  /* 0x000000094b117c24 */ /* 0x000fe2000f8e0210 */
[----:B------:R-:W-:Y:S01]  /*cda0*/  SHF.R.S32.HI R16, RZ, 0x1f, R23 ;  /* 0x0000001fff107819 */ /* 0x000fe20000011417 */
[----:B------:R-:W-:Y:S01]  /*cdb0*/  IMAD.WIDE.U32 R10, R74, UR9, R10 ;  /* 0x000000094a0a7c25 */ /* 0x000fe2000f8e000a */
[----:B------:R-:W-:-:S03]  /*cdc0*/  ULDC.64 UR8, c[0x0][0xb28] ;  /* 0x0002ca0000087ab9 */ /* 0x000fc60000000a00 */
[----:B------:R-:W-:Y:S02]  /*cdd0*/  IMAD.IADD R9, R9, 0x1, R15 ;  /* 0x0000000109097824 */ /* 0x000fe400078e020f */
[----:B------:R-:W-:-:S04]  /*cde0*/  @P0 IMAD.HI.U32 R89, R12, R89, RZ ;  /* 0x000000590c590227 */ /* 0x000fc800078e00ff */
[----:B------:R-:W-:Y:S02]  /*cdf0*/  IMAD.IADD R11, R11, 0x1, R17 ;  /* 0x000000010b0b7824 */ /* 0x000fe400078e0211 */
[----:B------:R-:W-:Y:S02]  /*ce00*/  IMAD R17, R16, UR6, RZ ;  /* 0x0000000610117c24 */ /* 0x000fe4000f8e02ff */
[----:B------:R-:W-:-:S04]  /*ce10*/  IMAD.WIDE.U32 R8, R23, UR4, R8 ;  /* 0x0000000417087c25 */ /* 0x000fc8000f8e0008 */
[----:B------:R-:W-:Y:S01]  /*ce20*/  IMAD.MOV.U32 R15, RZ, RZ, R12 ;  /* 0x000000ffff0f7224 */ /* 0x000fe200078e000c */
[----:B------:R-:W-:Y:S01]  /*ce30*/  @P0 SHF.R.U32.HI R15, RZ, R90, R89 ;  /* 0x0000005aff0f0219 */ /* 0x000fe20000011659 */
[----:B------:R-:W-:Y:S01]  /*ce40*/  IMAD R14, R16, UR4, RZ ;  /* 0x00000004100e7c24 */ /* 0x000fe2000f8e02ff */
[----:B------:R-:W-:Y:S01]  /*ce50*/  IADD3 R8, P0, R13, R8, RZ ;  /* 0x000000080d087210 */ /* 0x000fe20007f1e0ff */
[C---:B------:R-:W-:Y:S01]  /*ce60*/  IMAD R19, R23.reuse, UR7, R17 ;  /* 0x0000000717137c24 */ /* 0x040fe2000f8e0211 */
[--C-:B------:R-:W-:Y:S01]  /*ce70*/  SHF.R.S32.HI R17, RZ, 0x1f, R13.reuse ;  /* 0x0000001fff117819 */ /* 0x100fe2000001140d */
[----:B------:R-:W-:Y:S02]  /*ce80*/  IMAD.MOV R13, RZ, RZ, -R13 ;  /* 0x000000ffff0d7224 */ /* 0x000fe400078e0a0d */
[----:B------:R-:W-:Y:S01]  /*ce90*/  IMAD R16, R23, UR5, R14 ;  /* 0x0000000517107c24 */ /* 0x000fe2000f8e020e */
[--C-:B------:R-:W-:Y:S01]  /*cea0*/  SHF.R.S32.HI R14, RZ, 0x1f, R15.reuse ;  /* 0x0000001fff0e7819 */ /* 0x100fe2000001140f */
[----:B------:R-:W-:Y:S01]  /*ceb0*/  IMAD.MOV R18, RZ, RZ, -R15 ;  /* 0x000000ffff127224 */ /* 0x000fe200078e0a0f */
[----:B------:R-:W-:Y:S01]  /*cec0*/  ULDC.64 UR4, c[0x0][0xb30] ;  /* 0x0002cc0000047ab9 */ /* 0x000fe20000000a00 */
[----:B------:R-:W-:Y:S01]  /*ced0*/  IMAD R13, R21, R13, R12 ;  /* 0x0000000d150d7224 */ /* 0x000fe200078e020c */
[----:B------:R-:W-:Y:S01]  /*cee0*/  IADD3.X R9, R17, R9, R16, P0, !PT ;  /* 0x0000000911097210 */ /* 0x000fe200007fe410 */
[----:B------:R-:W-:Y:S01]  /*cef0*/  IMAD.WIDE.U32 R10, R23, UR6, R10 ;  /* 0x00000006170a7c25 */ /* 0x000fe2000f8e000a */
[----:B------:R-:W-:-:S03]  /*cf00*/  ULDC.64 UR6, c[0x0][0xbc8] ;  /* 0x0002f20000067ab9 */ /* 0x000fc60000000a00 */
[----:B------:R-:W-:Y:S02]  /*cf10*/  IMAD R14, R14, UR4, RZ ;  /* 0x000000040e0e7c24 */ /* 0x000fe4000f8e02ff */
[----:B------:R-:W-:Y:S01]  /*cf20*/  IMAD R17, R21, R18, R12 ;  /* 0x0000001215117224 */ /* 0x000fe200078e020c */
[----:B------:R-:W-:Y:S01]  /*cf30*/  SHF.R.S32.HI R12, RZ, 0x1f, R13 ;  /* 0x0000001fff0c7819 */ /* 0x000fe2000001140d */
[----:B------:R-:W-:Y:S02]  /*cf40*/  IMAD.IADD R11, R11, 0x1, R19 ;  /* 0x000000010b0b7824 */ /* 0x000fe400078e0213 */
[C---:B------:R-:W-:Y:S01]  /*cf50*/  IMAD R19, R15.reuse, UR5, R14 ;  /* 0x000000050f137c24 */ /* 0x040fe2000f8e020e */
[----:B------:R-:W-:Y:S01]  /*cf60*/  SHF.R.S32.HI R14, RZ, 0x1f, R17 ;  /* 0x0000001fff0e7819 */ /* 0x000fe20000011411 */
[----:B------:R-:W-:Y:S01]  /*cf70*/  IMAD.WIDE.U32 R10, R15, UR4, R10 ;  /* 0x000000040f0a7c25 */ /* 0x000fe2000f8e000a */
[----:B------:R-:W0:Y:S01]  /*cf80*/  S2UR UR5, SR_CgaCtaId ;  /* 0x00000000000579c3 */ /* 0x000e220000008800 */
[----:B------:R-:W-:-:S02]  /*cf90*/  UMOV UR4, 0x400 ;  /* 0x0000040000047882 */ /* 0x000fc40000000000 */
[----:B------:R-:W-:Y:S02]  /*cfa0*/  IMAD R12, R12, UR6, RZ ;  /* 0x000000060c0c7c24 */ /* 0x000fe4000f8e02ff */
[----:B------:R-:W-:Y:S02]  /*cfb0*/  IMAD.IADD R11, R11, 0x1, R19 ;  /* 0x000000010b0b7824 */ /* 0x000fe400078e0213 */
[----:B------:R-:W-:Y:S02]  /*cfc0*/  IMAD R14, R14, UR8, RZ ;  /* 0x000000080e0e7c24 */ /* 0x000fe4000f8e02ff */
[C---:B------:R-:W-:Y:S02]  /*cfd0*/  IMAD R15, R13.reuse, UR7, R12 ;  /* 0x000000070d0f7c24 */ /* 0x040fe4000f8e020c */
[----:B------:R-:W-:Y:S01]  /*cfe0*/  IMAD.WIDE.U32 R8, R13, UR6, R8 ;  /* 0x000000060d087c25 */ /* 0x000fe2000f8e0008 */
[----:B------:R-:W-:-:S03]  /*cff0*/  ULDC.64 UR6, c[0x0][0xba8] ;  /* 0x0002ea0000067ab9 */ /* 0x000fc60000000a00 */
[C---:B------:R-:W-:Y:S01]  /*d000*/  IMAD R19, R17.reuse, UR9, R14 ;  /* 0x0000000911137c24 */ /* 0x040fe2000f8e020e */
[----:B------:R-:W-:Y:S01]  /*d010*/  LEA R12, P0, R8, UR6, 0x2 ;  /* 0x00000006080c7c11 */ /* 0x000fe2000f8010ff */
[----:B------:R-:W-:Y:S01]  /*d020*/  IMAD.WIDE.U32 R10, R17, UR8, R10 ;  /* 0x00000008110a7c25 */ /* 0x000fe2000f8e000a */
[----:B------:R-:W-:Y:S01]  /*d030*/  ULDC.64 UR8, c[0x0][0xb00] ;  /* 0x0002c00000087ab9 */ /* 0x000fe20000000a00 */
[----:B------:R-:W-:Y:S02]  /*d040*/  ULDC UR6, c[0x0][0xa88] ;  /* 0x0002a20000067ab9 */ /* 0x000fe40000000800 */
[----:B------:R-:W-:Y:S01]  /*d050*/  IMAD.IADD R13, R9, 0x1, R15 ;  /* 0x00000001090d7824 */ /* 0x000fe200078e020f */
[----:B------:R-:W-:Y:S01]  /*d060*/  LEA R72, P1, R10, UR8, 0x2 ;  /* 0x000000080a487c11 */ /* 0x000fe2000f8210ff */
[----:B------:R-:W-:Y:S01]  /*d070*/  IMAD.IADD R9, R11, 0x1, R19 ;  /* 0x000000010b097824 */ /* 0x000fe200078e0213 */
[----:B0-----:R-:W-:Y:S01]  /*d080*/  ULEA UR4, UR5, UR4, 0x18 ;  /* 0x0000000405047291 */ /* 0x001fe2000f8ec03f */
[----:B------:R-:W-:Y:S01]  /*d090*/  IMAD R7, R20, 0x80, R7 ;  /* 0x0000008014077824 */ /* 0x000fe200078e0207 */
[----:B------:R-:W-:Y:S01]  /*d0a0*/  LEA.HI.X R13, R8, UR7, R13, 0x2, P0 ;  /* 0x00000007080d7c11 */ /* 0x000fe200080f140d */
[----:B------:R-:W-:Y:S01]  /*d0b0*/  IMAD R20, R21, UR6, RZ ;  /* 0x0000000615147c24 */ /* 0x000fe2000f8e02ff */
[----:B------:R-:W-:Y:S01]  /*d0c0*/  LEA.HI.X R73, R10, UR9, R9, 0x2, P1 ;  /* 0x000000090a497c11 */ /* 0x000fe200088f1409 */
[----:B------:R-:W-:Y:S01]  /*d0d0*/  SHFL.IDX PT, R8, R12, RZ, 0x1c1f ;  /* 0x001c1fff0c087589 */ /* 0x000fe200000e0000 */
[----:B------:R-:W-:Y:S01]  /*d0e0*/  LOP3.LUT P0, RZ, R22, 0x3, RZ, 0xc0, !PT ;  /* 0x0000000316ff7812 */ /* 0x000fe2000780c0ff */
[C---:B------:R-:W-:Y:S01]  /*d0f0*/  VIADD R21, R7.reuse, 0x8 ;  /* 0x0000000807157836 */ /* 0x040fe20000000000 */
[----:B------:R-:W-:Y:S01]  /*d100*/  UIADD3 UR4, UR4, 0x2a820, URZ ;  /* 0x0002a82004047890 */ /* 0x000fe2000fffe03f */
[----:B------:R-:W0:Y:S01]  /*d110*/  SHFL.IDX PT, R9, R13, RZ, 0x1c1f ;  /* 0x001c1fff0d097589 */ /* 0x000e2200000e0000 */
[----:B------:R-:W-:-:S02]  /*d120*/  ISETP.GE.OR P1, PT, R7, R20, P0 ;  /* 0x000000140700720c */ /* 0x000fc40000726670 */
[-C--:B------:R-:W-:Y:S01]  /*d130*/  ISETP.GE.OR P0, PT, R21, R20.reuse, P0 ;  /* 0x000000141500720c */ /* 0x080fe20000706670 */
[----:B------:R-:W-:Y:S01]  /*d140*/  SHFL.IDX PT, R10, R12, 0x1, 0x1c1f ;  /* 0x003c1f000c0a7f89 */ /* 0x000fe200000e0000 */
[----:B------:R-:W-:Y:S01]  /*d150*/  UPRMT UR4, URZ, 0x654, UR4 ;  /* 0x000006543f047896 */ /* 0x000fe20008000004 */
[----:B------:R-:W-:Y:S02]  /*d160*/  ISETP.GE.AND P2, PT, R7, R20, PT ;  /* 0x000000140700720c */ /* 0x000fe40003f46270 */
[----:B------:R1:W2:Y:S04]  /*d170*/  SHFL.IDX PT, R11, R13, 0x1, 0x1c1f ;  /* 0x003c1f000d0b7f89 */ /* 0x0002a800000e0000 */
[----:B------:R3:W4:Y:S02]  /*d180*/  SHFL.IDX PT, R18, R72, RZ, 0x1c1f ;  /* 0x001c1fff48127589 */ /* 0x00072400000e0000 */
[----:B------:R-:W-:Y:S01]  /*d190*/  SYNCS.ARRIVE.TRANS64.RED.A1T0 RZ, [UR4], RZ ;  /* 0x000000ffffff79a7 */ /* 0x000fe20008100404 */
[----:B-1----:R-:W-:Y:S01]  /*d1a0*/  LOP3.LUT R13, R88, 0x7ffffffc, RZ, 0xc0, !PT ;  /* 0x7ffffffc580d7812 */ /* 0x002fe200078ec0ff */
[----:B------:R3:W1:Y:S04]  /*d1b0*/  SHFL.IDX PT, R19, R73, RZ, 0x1c1f ;  /* 0x001c1fff49137589 */ /* 0x00066800000e0000 */
[----:B------:R-:W-:Y:S01]  /*d1c0*/  IMAD.IADD R13, R22, 0x1, -R13 ;  /* 0x00000001160d7824 */ /* 0x000fe200078e0a0d */
[----:B0-----:R3:W-:Y:S03]  /*d1d0*/  @!P1 ST.E desc[UR36][R8.64], R6 ;  /* 0x0000000608009985 */ /* 0x0017e6000c101924 */
[----:B------:R-:W-:Y:S01]  /*d1e0*/  IMAD.SHL.U32 R23, R13, 0x2, RZ ;  /* 0x000000020d177824 */ /* 0x000fe200078e00ff */
[----:B--2---:R3:W-:Y:S01]  /*d1f0*/  @!P0 ST.E desc[UR36][R10.64], R0 ;  /* 0x000000000a008985 */ /* 0x0047e2000c101924 */
[----:B------:R-:W-:Y:S05]  /*d200*/  @P2 BRA `(.L_x_1057) ;  /* 0x0000000400782947 */ /* 0x000fea0003800000 */
[C---:B---3--:R-:W-:Y:S01]  /*d210*/  VIADD R0, R23.reuse, 0x8 ;  /* 0x0000000817007836 */ /* 0x048fe20000000000 */
        /* <DEDUP_REMOVED lines=9> */
[----:B------:R-:W-:-:S02]  /*d2b0*/  VIADD R14, R23, 0x38 ;  /* 0x00000038170e7836 */ /* 0x000fc40000000000 */
[----:B------:R-:W-:Y:S01]  /*d2c0*/  VIADD R15, R23, 0x40 ;  /* 0x00000040170f7836 */ /* 0x000fe20000000000 */
[----:B------:R-:W-:Y:S01]  /*d2d0*/  ISETP.GE.AND P4, PT, R13, UR4, PT ;  /* 0x000000040d007c0c */ /* 0x000fe2000bf86270 */
[C---:B------:R-:W-:Y:S01]  /*d2e0*/  VIADD R16, R23.reuse, 0x50 ;  /* 0x0000005017107836 */ /* 0x040fe20000000000 */
[----:B------:R-:W-:Y:S01]  /*d2f0*/  ISETP.GE.AND P5, PT, R14, UR4, PT ;  /* 0x000000040e007c0c */ /* 0x000fe2000bfa6270 */
[----:B-1--4-:R-:W-:Y:S01]  /*d300*/  @!P2 IMAD.WIDE R6, R23, 0x4, R18 ;  /* 0x000000041706a825 */ /* 0x012fe200078e0212 */
[----:B------:R-:W-:Y:S02]  /*d310*/  ISETP.GE.AND P6, PT, R15, UR4, PT ;  /* 0x000000040f007c0c */ /* 0x000fe4000bfc6270 */
[----:B------:R-:W-:Y:S01]  /*d320*/  @!P3 LEA.HI R0, R0, R0, RZ, 0x1 ;  /* 0x000000000000b211 */ /* 0x000fe200078f08ff */
[----:B------:R-:W-:Y:S01]  /*d330*/  VIADD R22, R23, 0x60 ;  /* 0x0000006017167836 */ /* 0x000fe20000000000 */
[----:B------:R0:W-:Y:S01]  /*d340*/  @!P2 ST.E.64 desc[UR36][R6.64], R24 ;  /* 0x000000180600a985 */ /* 0x0001e2000c101b24 */
[----:B------:R-:W-:-:S02]  /*d350*/  @!P0 LEA.HI R10, R10, R10, RZ, 0x1 ;  /* 0x0000000a0a0a8211 */ /* 0x000fc400078f08ff */
[----:B------:R-:W-:Y:S01]  /*d360*/  @!P3 LOP3.LUT R9, R0, 0xfffffffe, RZ, 0xc0, !PT ;  /* 0xfffffffe0009b812 */ /* 0x000fe200078ec0ff */
[----:B------:R-:W-:Y:S01]  /*d370*/  VIADD R0, R23, 0x20 ;  /* 0x0000002017007836 */ /* 0x000fe20000000000 */
[----:B------:R-:W-:Y:S02]  /*d380*/  @!P1 LEA.HI R11, R11, R11, RZ, 0x1 ;  /* 0x0000000b0b0b9211 */ /* 0x000fe400078f08ff */
[----:B------:R-:W-:Y:S01]  /*d390*/  @!P5 LEA.HI R14, R14, R14, RZ, 0x1 ;  /* 0x0000000e0e0ed211 */ /* 0x000fe200078f08ff */
[----:B------:R-:W-:Y:S01]  /*d3a0*/  @!P3 IMAD.WIDE R8, R9, 0x4, R18 ;  /* 0x000000040908b825 */ /* 0x000fe200078e0212 */
[----:B------:R-:W-:Y:S02]  /*d3b0*/  ISETP.GE.AND P2, PT, R0, UR4, PT ;  /* 0x0000000400007c0c */ /* 0x000fe4000bf46270 */
[----:B------:R-:W-:Y:S02]  /*d3c0*/  @!P5 LOP3.LUT R17, R14, 0xfffffffe, RZ, 0xc0, !PT ;  /* 0xfffffffe0e11d812 */ /* 0x000fe400078ec0ff */
[----:B------:R1:W-:Y:S01]  /*d3d0*/  @!P3 ST.E.64 desc[UR36][R8.64], R28 ;  /* 0x0000001c0800b985 */ /* 0x0003e2000c101b24 */
[----:B------:R-:W-:-:S02]  /*d3e0*/  ISETP.GE.AND P3, PT, R12, UR4, PT ;  /* 0x000000040c007c0c */ /* 0x000fc4000bf66270 */
[----:B0-----:R-:W-:Y:S02]  /*d3f0*/  @!P0 LOP3.LUT R7, R10, 0xfffffffe, RZ, 0xc0, !PT ;  /* 0xfffffffe0a078812 */ /* 0x001fe400078ec0ff */
[----:B------:R-:W-:-:S03]  /*d400*/  @!P4 LEA.HI R10, R13, R13, RZ, 0x1 ;  /* 0x0000000d0d0ac211 */ /* 0x000fc600078f08ff */
[----:B------:R-:W-:Y:S01]  /*d410*/  @!P0 IMAD.WIDE R6, R7, 0x4, R18 ;  /* 0x0000000407068825 */ /* 0x000fe200078e0212 */
[----:B------:R-:W-:-:S04]  /*d420*/  @!P2 LEA.HI R0, R0, R0, RZ, 0x1 ;  /* 0x000000000000a211 */ /* 0x000fc800078f08ff */
[----:B------:R0:W-:Y:S01]  /*d430*/  @!P0 ST.E.64 desc[UR36][R6.64], R32 ;  /* 0x0000002006008985 */ /* 0x0001e2000c101b24 */
[----:B------:R-:W-:Y:S02]  /*d440*/  @!P3 LEA.HI R12, R12, R12, RZ, 0x1 ;  /* 0x0000000c0c0cb211 */ /* 0x000fe400078f08ff */
[----:B-1----:R-:W-:Y:S02]  /*d450*/  @!P1 LOP3.LUT R9, R11, 0xfffffffe, RZ, 0xc0, !PT ;  /* 0xfffffffe0b099812 */ /* 0x002fe400078ec0ff */
[----:B------:R-:W-:Y:S02]  /*d460*/  @!P2 LOP3.LUT R11, R0, 0xfffffffe, RZ, 0xc0, !PT ;  /* 0xfffffffe000ba812 */ /* 0x000fe400078ec0ff */
        /* <DEDUP_REMOVED lines=8> */
[----:B0-----:R-:W-:-:S02]  /*d4f0*/  @!P3 IMAD.WIDE R6, R13, 0x4, R18 ;  /* 0x000000040d06b825 */ /* 0x001fc400078e0212 */
[----:B------:R0:W-:Y:S02]  /*d500*/  @!P2 ST.E.64 desc[UR36][R10.64], R40 ;  /* 0x000000280a00a985 */ /* 0x0001e4000c101b24 */
[----:B------:R-:W-:Y:S02]  /*d510*/  VIADD R0, R23, 0x48 ;  /* 0x0000004817007836 */ /* 0x000fe40000000000 */
[--C-:B------:R-:W-:Y:S01]  /*d520*/  @!P5 IMAD.WIDE R12, R17, 0x4, R18.reuse ;  /* 0x00000004110cd825 */ /* 0x100fe200078e0212 */
[----:B------:R2:W-:Y:S01]  /*d530*/  @!P3 ST.E.64 desc[UR36][R6.64], R44 ;  /* 0x0000002c0600b985 */ /* 0x0005e2000c101b24 */
[----:B------:R-:W-:Y:S02]  /*d540*/  ISETP.GE.AND P3, PT, R22, UR4, PT ;  /* 0x0000000416007c0c */ /* 0x000fe4000bf66270 */
[----:B------:R-:W-:Y:S01]  /*d550*/  VIADD R17, R23, 0x58 ;  /* 0x0000005817117836 */ /* 0x000fe20000000000 */
[----:B------:R-:W-:Y:S01]  /*d560*/  ISETP.GE.AND P0, PT, R0, UR4, PT ;  /* 0x0000000400007c0c */ /* 0x000fe2000bf06270 */
[----:B-1----:R-:W-:Y:S01]  /*d570*/  @!P4 IMAD.WIDE R8, R15, 0x4, R18 ;  /* 0x000000040f08c825 */ /* 0x002fe200078e0212 */
[----:B------:R-:W-:-:S02]  /*d580*/  @!P1 LEA.HI R16, R16, R16, RZ, 0x1 ;  /* 0x0000001010109211 */ /* 0x000fc400078f08ff */
        /* <DEDUP_REMOVED lines=38> */
.L_x_1057:
[----:B------:R-:W-:Y:S05]  /*d7f0*/  BSYNC B0 ;  /* 0x0000000000007941 */ /* 0x000fea0003800000 */
.L_x_1056:
[----:B------:R-:W-:Y:S01]  /*d800*/  ISETP.GE.AND P0, PT, R21, R20, PT ;  /* 0x000000141500720c */ /* 0x000fe20003f06270 */
[----:B0-----:R0:W2:Y:S04]  /*d810*/  SHFL.IDX PT, R15, R73, 0x1, 0x1c1f ;  /* 0x003c1f00490f7f89 */ /* 0x0010a800000e0000 */
[----:B------:R0:W0:Y:S08]  /*d820*/  SHFL.IDX PT, R14, R72, 0x1, 0x1c1f ;  /* 0x003c1f00480e7f89 */ /* 0x00003000000e0000 */
[----:B------:R-:W-:Y:S05]  /*d830*/  @P0 BRA `(.L_x_968) ;  /* 0x0000004400e00947 */ /* 0x000fea0003800000 */
[----:B------:R-:W-:Y:S01]  /*d840*/  ULDC UR4, c[0x0][0xac8] ;  /* 0x0002b20000047ab9 */ /* 0x000fe20000000800 */
[C---:B---3--:R-:W-:Y:S01]  /*d850*/  VIADD R0, R23.reuse, 0x8 ;  /* 0x0000000817007836 */ /* 0x048fe20000000000 */
[C---:B------:R-:W-:Y:S01]  /*d860*/  ISETP.GE.AND P0, PT, R23.reuse, UR4, PT ;  /* 0x0000000417007c0c */ /* 0x040fe2000bf06270 */
[C---:B------:R-:W-:Y:S02]  /*d870*/  VIADD R6, R23.reuse, 0x10 ;  /* 0x0000001017067836 */ /* 0x040fe40000000000 */
[C---:B------:R-:W-:Y:S01]  /*d880*/  VIADD R8, R23.reuse, 0x18 ;  /* 0x0000001817087836 */ /* 0x040fe20000000000 */
[----:B------:R-:W-:Y:S01]  /*d890*/  ISETP.GE.AND P5, PT, R0, UR4, PT ;  /* 0x0000000400007c0c */ /* 0x000fe2000bfa6270 */
[C---:B------:R-:W-:Y:S01]  /*d8a0*/  VIADD R10, R23.reuse, 0x20 ;  /* 0x00000020170a7836 */ /* 0x040fe20000000000 */
[----:B------:R-:W-:Y:S01]  /*d8b0*/  ISETP.GE.AND P6, PT, R6, UR4, PT ;  /* 0x0000000406007c0c */ /* 0x000fe2000bfc6270 */
[C---:B------:R-:W-:Y:S02]  /*d8c0*/  VIADD R11, R23.reuse, 0x28 ;  /* 0x00000028170b7836 */ /* 0x040fe40000000000 */
[C---:B------:R-:W-:Y:S01]  /*d8d0*/  VIADD R12, R23.reuse, 0x30 ;  /* 0x00000030170c7836 */ /* 0x040fe20000000000 */
[----:B------:R-:W-:Y:S01]  /*d8e0*/  ISETP.GE.AND P4, PT, R10, UR4, PT ;  /* 0x000000040a007c0c */ /* 0x000fe2000bf86270 */
[----:B------:R-:W-:Y:S01]  /*d8f0*/  VIADD R13, R23, 0x38 ;  /* 0x00000038170d7836 */ /* 0x000fe20000000000 */
[----:B------:R-:W-:Y:S01]  /*d900*/  ISETP.GE.AND P3, PT, R11, UR4, PT ;  /* 0x000000040b007c0c */ /* 0x000fe2000bf66270 */
[----:B0-2---:R-:W-:Y:S01]  /*d910*/  @!P0 IMAD.WIDE R2, R23, 0x4, R14 ;  /* 0x0000000417028825 */ /* 0x005fe200078e020e */
[----:B------:R-:W-:-:S02]  /*d920*/  ISETP.GE.AND P2, PT, R12, UR4, PT ;  /* 0x000000040c007c0c */ /* 0x000fc4000bf46270 */
[----:B------:R-:W-:Y:S01]  /*d930*/  ISETP.GE.AND P1, PT, R13, UR4, PT ;  /* 0x000000040d007c0c */ /* 0x000fe2000bf26270 */
[C---:B----4-:R-:W-:Y:S01]  /*d940*/  VIADD R18, R23.reuse, 0x40 ;  /* 0x0000004017127836 */ /* 0x050fe20000000000 */
[----:B------:R0:W-:Y:S01]  /*d950*/  @!P0 ST.E.64 desc[UR36][R2.64], R26 ;  /* 0x0000001a02008985 */ /* 0x0001e2000c101b24 */
[----:B------:R-:W-:Y:S01]  /*d960*/  ISETP.GE.AND P0, PT, R8, UR4, PT ;  /* 0x0000000408007c0c */ /* 0x000fe2000bf06270 */
[C---:B------:R-:W-:Y:S01]  /*d970*/  VIADD R20, R23.reuse, 0x48 ;  /* 0x0000004817147836 */ /* 0x040fe20000000000 */
[----:B------:R-:W-:Y:S01]  /*d980*/  @!P5 LEA.HI R0, R0, R0, RZ, 0x1 ;  /* 0x000000000000d211 */ /* 0x000fe200078f08ff */
[----:B------:R-:W-:Y:S01]  /*d990*/  VIADD R21, R23, 0x70 ;  /* 0x0000007017157836 */ /* 0x000fe20000000000 */
[----:B------:R-:W-:Y:S02]  /*d9a0*/  @!P6 LEA.HI R6, R6, R6, RZ, 0x1 ;  /* 0x000000060606e211 */ /* 0x000fe400078f08ff */
[----:B------:R-:W-:Y:S02]  /*d9b0*/  @!P5 LOP3.LUT R7, R0, 0xfffffffe, RZ, 0xc0, !PT ;  /* 0xfffffffe0007d812 */ /* 0x000fe400078ec0ff */
[----:B------:R-:W-:-:S02]  /*d9c0*/  @!P6 LOP3.LUT R9, R6, 0xfffffffe, RZ, 0xc0, !PT ;  /* 0xfffffffe0609e812 */ /* 0x000fc400078ec0ff */
[----:B------:R-:W-:Y:S02]  /*d9d0*/  @!P4 LEA.HI R10, R10, R10, RZ, 0x1 ;  /* 0x0000000a0a0ac211 */ /* 0x000fe400078f08ff */
[----:B------:R-:W-:Y:S01]  /*d9e0*/  @!P3 LEA.HI R0, R11, R11, RZ, 0x1 ;  /* 0x0000000b0b00b211 */ /* 0x000fe200078f08ff */
[--C-:B0-----:R-:W-:Y:S01]  /*d9f0*/  @!P5 IMAD.WIDE R2, R7, 0x4, R14.reuse ;  /* 0x000000040702d825 */ /* 0x101fe200078e020e */
[----:B------:R-:W-:Y:S02]  /*da00*/  @!P0 LEA.HI R8, R8, R8, RZ, 0x1 ;  /* 0x0000000808088211 */ /* 0x000fe400078f08ff */
[----:B------:R-:W-:Y:S01]  /*da10*/  @!P2 LEA.HI R12, R12, R12, RZ, 0x1 ;  /* 0x0000000c0c0ca211 */ /* 0x000fe200078f08ff */
[----:B------:R-:W-:Y:S01]  /*da20*/  @!P6 IMAD.WIDE R6, R9, 0x4, R14 ;  /* 0x000000040906e825 */ /* 0x000fe200078e020e */
[----:B------:R-:W-:Y:S01]  /*da30*/  @!P1 LEA.HI R16, R13, R13, RZ, 0x1 ;  /* 0x0000000d0d109211 */ /* 0x000fe200078f08ff */
[----:B------:R0:W-:Y:S01]  /*da40*/  @!P5 ST.E.64 desc[UR36][R2.64], R30 ;  /* 0x0000001e0200d985 */ /* 0x0001e2000c101b24 */
[----:B------:R-:W-:-:S02]  /*da50*/  @!P0 LOP3.LUT R9, R8, 0xfffffffe, RZ, 0xc0, !PT ;  /* 0xfffffffe08098812 */ /* 0x000fc400078ec0ff */
[----:B------:R-:W-:Y:S01]  /*da60*/  @!P4 LOP3.LUT R11, R10, 0xfffffffe, RZ, 0xc0, !PT ;  /* 0xfffffffe0a0bc812 */ /* 0x000fe200078ec0ff */
[----:B------:R2:W-:Y:S01]  /*da70*/  @!P6 ST.E.64 desc[UR36][R6.64], R34 ;  /* 0x000000220600e985 */ /* 0x0005e2000c101b24 */
[----:B------:R-:W-:Y:S01]  /*da80*/  @!P3 LOP3.LUT R13, R0, 0xfffffffe, RZ, 0xc0, !PT ;  /* 0xfffffffe000db812 */ /* 0x000fe200078ec0ff */
[C---:B------:R-:W-:Y:S01]  /*da90*/  VIADD R0, R23.reuse, 0x50 ;  /* 0x0000005017007836 */ /* 0x040fe20000000000 */
[----:B------:R-:W-:Y:S02]  /*daa0*/  @!P2 LOP3.LUT R17, R12, 0xfffffffe, RZ, 0xc0, !PT ;  /* 0xfffffffe0c11a812 */ /* 0x000fe400078ec0ff */
[----:B-1----:R-:W-:Y:S01]  /*dab0*/  @!P1 LOP3.LUT R19, R16, 0xfffffffe, RZ, 0xc0, !PT ;  /* 0xfffffffe10139812 */ /* 0x002fe200078ec0ff */
[----:B------:R-:W-:Y:S01]  /*dac0*/  VIADD R16, R23, 0x58 ;  /* 0x0000005817107836 */ /* 0x000fe20000000000 */
[----:B------:R-:W-:Y:S02]  /*dad0*/  ISETP.GE.AND P5, PT, R18, UR4, PT ;  /* 0x0000000412007c0c */ /* 0x000fe4000bfa6270 */
[----:B------:R-:W-:Y:S01]  /*dae0*/  ISETP.GE.AND P6, PT, R20, UR4, PT ;  /* 0x0000000414007c0c */ /* 0x000fe2000bfc6270 */
[----:B0-----:R-:W-:-:S04]  /*daf0*/  @!P0 IMAD.WIDE R2, R9, 0x4, R14 ;  /* 0x0000000409028825 */ /* 0x001fc800078e020e */
[--C-:B--2---:R-:W-:Y:S01]  /*db00*/  @!P4 IMAD.WIDE R6, R11, 0x4, R14.reuse ;  /* 0x000000040b06c825 */ /* 0x104fe200078e020e */
[----:B------:R0:W-:Y:S01]  /*db10*/  @!P0 ST.E.64 desc[UR36][R2.64], R38 ;  /* 0x0000002602008985 */ /* 0x0001e2000c101b24 */
[----:B------:R-:W-:Y:S02]  /*db20*/  ISETP.GE.AND P0, PT, R0, UR4, PT ;  /* 0x0000000400007c0c */ /* 0x000fe4000bf06270 */
[--C-:B------:R-:W-:Y:S01]  /*db30*/  @!P3 IMAD.WIDE R8, R13, 0x4, R14.reuse ;  /* 0x000000040d08b825 */ /* 0x100fe200078e020e */
[----:B------:R1:W-:Y:S01]  /*db40*/  @!P4 ST.E.64 desc[UR36][R6.64], R42 ;  /* 0x0000002a0600c985 */ /* 0x0003e2000c101b24 */
[----:B------:R-:W-:Y:S02]  /*db50*/  ISETP.GE.AND P4, PT, R21, UR4, PT ;  /* 0x0000000415007c0c */ /* 0x000fe4000bf86270 */
[----:B------:R-:W-:Y:S01]  /*db60*/  @!P2 IMAD.WIDE R10, R17, 0x4, R14 ;  /* 0x00000004110aa825 */ /* 0x000fe200078e020e */
[----:B------:R2:W-:Y:S01]  /*db70*/  @!P3 ST.E.64 desc[UR36][R8.64], R46 ;  /* 0x0000002e0800b985 */ /* 0x0005e2000c101b24 */
[----:B------:R-:W-:-:S02]  /*db80*/  @!P5 LEA.HI R18, R18, R18, RZ, 0x1 ;  /* 0x000000121212d211 */ /* 0x000fc400078f08ff */
[----:B------:R-:W-:Y:S01]  /*db90*/  @!P1 IMAD.WIDE R12, R19, 0x4, R14 ;  /* 0x00000004130c9825 */ /* 0x000fe200078e020e */
[----:B------:R3:W-:Y:S01]  /*dba0*/  @!P2 ST.E.64 desc[UR36][R10.64], R50 ;  /* 0x000000320a00a985 */ /* 0x0007e2000c101b24 */
[----:B------:R-:W-:Y:S02]  /*dbb0*/  @!P6 LEA.HI R20, R20, R20, RZ, 0x1 ;  /* 0x000000141414e211 */ /* 0x000fe400078f08ff */
[C---:B------:R-:W-:Y:S01]  /*dbc0*/  VIADD R17, R23.reuse, 0x60 ;  /* 0x0000006017117836 */ /* 0x040fe20000000000 */
[----:B------:R4:W-:Y:S01]  /*dbd0*/  @!P1 ST.E.64 desc[UR36][R12.64], R54 ;  /* 0x000000360c009985 */ /* 0x0009e2000c101b24 */
[C---:B------:R-:W-:Y:S01]  /*dbe0*/  VIADD R19, R23.reuse, 0x68 ;  /* 0x0000006817137836 */ /* 0x040fe20000000000 */
[----:B------:R-:W-:Y:S01]  /*dbf0*/  ISETP.GE.AND P1, PT, R16, UR4, PT ;  /* 0x0000000410007c0c */ /* 0x000fe2000bf26270 */
[----:B------:R-:W-:Y:S01]  /*dc00*/  VIADD R23, R23, 0x78 ;  /* 0x0000007817177836 */ /* 0x000fe20000000000 */
[----:B------:R-:W-:Y:S02]  /*dc10*/  ISETP.GE.AND P2, PT, R17, UR4, PT ;  /* 0x0000000411007c0c */ /* 0x000fe4000bf46270 */
[----:B------:R-:W-:-:S02]  /*dc20*/  ISETP.GE.AND P3, PT, R19, UR4, PT ;  /* 0x0000000413007c0c */ /* 0x000fc4000bf66270 */
        /* <DEDUP_REMOVED lines=15> */
[----:B----4-:R-:W-:Y:S01]  /*dd20*/  @!P4 LOP3.LUT R13, R21, 0xfffffffe, RZ, 0xc0, !PT ;  /* 0xfffffffe150dc812 */ /* 0x010fe200078ec0ff */
        /* <DEDUP_REMOVED lines=17> */
.L_x_1055:
        /* <DEDUP_REMOVED lines=8> */
[----:B-1----:R-:W-:Y:S02]  /*dec0*/  IMAD R3, R6, UR4, RZ ;  /* 0x0000000406037c24 */ /* 0x002fe4000f8e02ff */
[----:B------:R-:W-:-:S05]  /*ded0*/  VIADD R0, R0, 0xffffff80 ;  /* 0xffffff8000007836 */ /* 0x000fca0000000000 */
[----:B------:R-:W-:-:S13]  /*dee0*/  ISETP.GE.AND P0, PT, R0, R3, PT ;  /* 0x000000030000720c */ /* 0x000fda0003f06270 */
[----:B------:R-:W-:Y:S05]  /*def0*/  @P0 BRA `(.L_x_968) ;  /* 0x0000004000300947 */ /* 0x000fea0003800000 */
[----:B------:R-:W-:Y:S01]  /*df00*/  ISETP.NE.AND P0, PT, R6, 0x1, PT ;  /* 0x000000010600780c */ /* 0x000fe20003f05270 */
[----:B------:R-:W0:Y:S01]  /*df10*/  S2UR UR4, SR_CTAID.Z ;  /* 0x00000000000479c3 */ /* 0x000e220000002700 */
[----:B------:R-:W-:Y:S01]  /*df20*/  SHF.R.S32.HI R4, RZ, 0x1f, R19 ;  /* 0x0000001fff047819 */ /* 0x000fe20000011413 */
[----:B------:R-:W-:Y:S02]  /*df30*/  ULDC.64 UR6, c[0x0][0xbd0] ;  /* 0x0002f40000067ab9 */ /* 0x000fe40000000a00 */
[----:B------:R-:W-:-:S04]  /*df40*/  IMAD.WIDE.U32 R2, R19, UR6, RZ ;  /* 0x0000000613027c25 */ /* 0x000fc8000f8e00ff */
[----:B------:R-:W1:Y:S01]  /*df50*/  LDC.64 R10, c[0x0][0xbd8] ;  /* 0x0002f600ff0a7b82 */ /* 0x000e620000000a00 */
[----:B------:R-:W-:-:S04]  /*df60*/  IMAD R4, R4, UR6, RZ ;  /* 0x0000000604047c24 */ /* 0x000fc8000f8e02ff */
[----:B------:R-:W-:Y:S02]  /*df70*/  IMAD R5, R19, UR7, R4 ;  /* 0x0000000713057c24 */ /* 0x000fe4000f8e0204 */
[----:B------:R-:W-:Y:S01]  /*df80*/  IMAD.MOV R19, RZ, RZ, -R19 ;  /* 0x000000ffff137224 */ /* 0x000fe200078e0a13 */
[----:B------:R-:W2:Y:S01]  /*df90*/  @P0 LDC R7, c[0x0][0xbec] ;  /* 0x0002fb00ff070b82 */ /* 0x000ea20000000800 */
[----:B------:R-:W-:Y:S02]  /*dfa0*/  IMAD.IADD R3, R3, 0x1, R5 ;  /* 0x0000000103037824 */ /* 0x000fe400078e0205 */
[----:B------:R-:W-:-:S05]  /*dfb0*/  IMAD.MOV.U32 R5, RZ, RZ, R0 ;  /* 0x000000ffff057224 */ /* 0x000fca00078e0000 */
        /* <DEDUP_REMOVED lines=8> */
[----:B------:R-:W-:-:S03]  /*e040*/  ULDC.64 UR4, c[0x0][0xbe0] ;  /* 0x0002f80000047ab9 */ /* 0x000fc60000000a00 */
[----:B------:R-:W-:Y:S02]  /*e050*/  IMAD.IADD R3, R11, 0x1, R3 ;  /* 0x000000010b037824 */ /* 0x000fe400078e0203 */
[----:B---3--:R-:W-:-:S04]  /*e060*/  IMAD R19, R8, R19, UR8 ;  /* 0x0000000808137e24 */ /* 0x008fc8000f8e0213 */
[----:B------:R-:W-:Y:S01]  /*e070*/  IMAD.WIDE.U32 R2, R19, UR4, R2 ;  /* 0x0000000413027c25 */ /* 0x000fe2000f8e0002 */
[----:B0-----:R-:W-:Y:S02]  /*e080*/  @P0 SHF.R.U32.HI R5, RZ, R9, R4 ;  /* 0x00000009ff050219 */ /* 0x001fe40000011604 */
[----:B------:R-:W-:Y:S02]  /*e090*/  SHF.R.S32.HI R4, RZ, 0x1f, R19 ;  /* 0x0000001fff047819 */ /* 0x000fe40000011413 */
[--C-:B------:R-:W-:Y:S01]  /*e0a0*/  SHF.R.S32.HI R9, RZ, 0x1f, R5.reuse ;  /* 0x0000001fff097819 */ /* 0x100fe20000011405 */
[----:B------:R-:W-:Y:S01]  /*e0b0*/  IMAD.MOV R7, RZ, RZ, -R5 ;  /* 0x000000ffff077224 */ /* 0x000fe200078e0a05 */
[----:B------:R-:W-:Y:S01]  /*e0c0*/  IADD3 R2, P0, R5, R2, RZ ;  /* 0x0000000205027210 */ /* 0x000fe20007f1e0ff */
[----:B------:R-:W-:Y:S02]  /*e0d0*/  IMAD R4, R4, UR4, RZ ;  /* 0x0000000404047c24 */ /* 0x000fe4000f8e02ff */
[----:B------:R-:W-:-:S02]  /*e0e0*/  IMAD R7, R6, R7, R0 ;  /* 0x0000000706077224 */ /* 0x000fc400078e0200 */
[----:B------:R-:W-:Y:S01]  /*e0f0*/  IMAD R4, R19, UR5, R4 ;  /* 0x0000000513047c24 */ /* 0x000fe2000f8e0204 */
[----:B------:R-:W-:Y:S02]  /*e100*/  ULDC.64 UR4, c[0x0][0xbc8] ;  /* 0x0002f20000047ab9 */ /* 0x000fe40000000a00 */
[----:B------:R-:W-:Y:S02]  /*e110*/  SHF.R.S32.HI R0, RZ, 0x1f, R7 ;  /* 0x0000001fff007819 */ /* 0x000fe40000011407 */
[----:B------:R-:W-:-:S03]  /*e120*/  IADD3.X R3, R9, R3, R4, P0, !PT ;  /* 0x0000000309037210 */ /* 0x000fc600007fe404 */
[----:B------:R-:W-:Y:S02]  /*e130*/  IMAD R0, R0, UR4, RZ ;  /* 0x0000000400007c24 */ /* 0x000fe4000f8e02ff */
[----:B------:R-:W-:-:S04]  /*e140*/  IMAD.WIDE.U32 R2, R7, UR4, R2 ;  /* 0x0000000407027c25 */ /* 0x000fc8000f8e0002 */
        /* <DEDUP_REMOVED lines=8> */
.L_x_966:
[----:B------:R-:W-:-:S08]  /*e1d0*/  NOP ;  /* 0x0000000000007918 */ /* 0x000fd00000000000 */
[----:B0-----:R-:W0:-:S00]  /*e1e0*/  USETMAXREG.DEALLOC.CTAPOOL 0x28 ;  /* 0x00000028000079c8 */ /* 0x001e0000080e0500 */
        /* <DEDUP_REMOVED lines=16> */
.L_x_1058:
[----:B------:R-:W-:Y:S01]  /*e2f0*/  ULDC UR7, c[0x0][0xc50] ;  /* 0x0003140000077ab9 */ /* 0x000fe20000000800 */
[----:B------:R-:W-:Y:S01]  /*e300*/  UMOV UR41, UR6 ;  /* 0x0000000600297c82 */ /* 0x000fe20008000000 */
[----:B------:R-:W-:-:S11]  /*e310*/  UISETP.NE.AND UP0, UPT, UR7, 0x1, UPT ;  /* 0x000000010700788c */ /* 0x000fd6000bf05270 */
[----:B------:R-:W-:Y:S01]  /*e320*/  @UP0 ULDC UR4, c[0x0][0xc54] ;  /* 0x0003150000040ab9 */ /* 0x000fe20000000800 */
[----:B------:R-:W-:Y:S01]  /*e330*/  @UP0 ULDC UR8, c[0x0][0xc58] ;  /* 0x0003160000080ab9 */ /* 0x000fe20000000800 */
[----:B------:R-:W-:-:S04]  /*e340*/  UIMAD.WIDE.U32 UR4, UR6, UR4, URZ ;  /* 0x00000004060472a5 */ /* 0x000fc8000f8e003f */
[----:B------:R-:W-:-:S12]  /*e350*/  @UP0 USHF.R.U32.HI UR41, URZ, UR8, UR5 ;  /* 0x000000083f290299 */ /* 0x000fd80008011605 */
.L_x_1059:
[----:B------:R-:W-:Y:S01]  /*e360*/  ISETP.GE.AND P0, PT, R28, RZ, PT ;  /* 0x000000ff1c00720c */ /* 0x000fe20003f06270 */
[----:B------:R-:W-:Y:S01]  /*e370*/  UIADD3 UR47, -UR41, URZ, URZ ;  /* 0x0000003f292f7290 */ /* 0x000fe2000fffe13f */
[----:B------:R-:W-:Y:S02]  /*e380*/  IMAD.MOV.U32 R24, RZ, RZ, 0x1 ;  /* 0x00000001ff187424 */ /* 0x000fe400078e00ff */
[----:B------:R-:W-:Y:S01]  /*e390*/  IMAD.MOV.U32 R0, RZ, RZ, RZ ;  /* 0x000000ffff007224 */ /* 0x000fe200078e00ff */
[----:B------:R-:W-:Y:S01]  /*e3a0*/  UIMAD UR47, UR7, UR47, UR6 ;  /* 0x0000002f072f72a4 */ /* 0x000fe2000f8e0206 */
[----:B------:R-:W-:-:S07]  /*e3b0*/  IMAD.MOV.U32 R8, RZ, RZ, 0x1 ;  /* 0x00000001ff087424 */ /* 0x000fce00078e00ff */
[----:B------:R-:W-:Y:S05]  /*e3c0*/  @!P0 BRA `(.L_x_1060) ;  /* 0x0000003800348947 */ /* 0x000fea0003800000 */
[----:B------:R-:W0:Y:S01]  /*e3d0*/  LDC.64 R2, c[0x0][0xa28] ;  /* 0x00028a00ff027b82 */ /* 0x000e220000000a00 */
[----:B------:R-:W-:Y:S01]  /*e3e0*/  IMAD.MOV.U32 R23, RZ, RZ, RZ ;  /* 0x000000ffff177224 */ /* 0x000fe200078e00ff */
[----:B------:R-:W-:Y:S01]  /*e3f0*/  ULDC UR4, c[0x0][0x448] ;  /* 0x0001120000047ab9 */ /* 0x000fe20000000800 */
[----:B------:R-:W-:Y:S01]  /*e400*/  ULDC UR6, c[0x0][0x2f0] ;  /* 0x0000bc0000067ab9 */ /* 0x000fe20000000800 */
[----:B------:R-:W-:Y:S01]  /*e410*/  ULDC UR10, c[0x0][0x288] ;  /* 0x0000a200000a7ab9 */ /* 0x000fe20000000800 */
[----:B0-----:R-:W-:-:S04]  /*e420*/  ISETP.NE.U32.AND P0, PT, R2, RZ, PT ;  /* 0x000000ff0200720c */ /* 0x001fc80003f05070 */
[----:B------:R-:W-:-:S13]  /*e430*/  ISETP.NE.AND.EX P0, PT, R3, RZ, PT, P0 ;  /* 0x000000ff0300720c */ /* 0x000fda0003f05300 */
[----:B------:R-:W0:Y:S02]  /*e440*/  @P0 LDC.64 R2, c[0x0][0xa28] ;  /* 0x00028a00ff020b82 */ /* 0x000e240000000a00 */
[----:B0-----:R-:W-:-:S05]  /*e450*/  @P0 IMAD.WIDE R2, R28, 0x4, R2 ;  /* 0x000000041c020825 */ /* 0x001fca00078e0202 */
[----:B------:R0:W5:Y:S01]  /*e460*/  @P0 LDG.E R23, desc[UR36][R2.64] ;  /* 0x0000002402170981 */ /* 0x000162000c1e1900 */
[----:B------:R-:W1:Y:S01]  /*e470*/  S2UR UR42, SR_CTAID.X ;  /* 0x00000000002a79c3 */ /* 0x000e620000002500 */
[----:B------:R-:W-:-:S03]  /*e480*/  UISETP.NE.AND UP1, UPT, UR4, 0x1, UPT ;  /* 0x000000010400788c */ /* 0x000fc6000bf25270 */
[----:B------:R-:W-:Y:S01]  /*e490*/  ULDC.64 UR4, c[0x0][0x418] ;  /* 0x0001060000047ab9 */ /* 0x000fe20000000a00 */
[----:B------:R-:W-:Y:S02]  /*e4a0*/  UP2UR UR50, UPR, URZ, 0x2 ;  /* 0x000000023f327883 */ /* 0x000fe40008000000 */
[----:B------:R-:W-:-:S03]  /*e4b0*/  UISETP.NE.U32.AND UP0, UPT, UR4, URZ, UPT ;  /* 0x0000003f0400728c */ /* 0x000fc6000bf05070 */
[----:B------:R-:W-:Y:S01]  /*e4c0*/  ULDC UR4, c[0x0][0x424] ;  /* 0x0001090000047ab9 */ /* 0x000fe20000000800 */
[----:B------:R-:W-:Y:S01]  /*e4d0*/  UISETP.NE.AND.EX UP0, UPT, UR5, URZ, UPT, UP0 ;  /* 0x0000003f0500728c */ /* 0x000fe2000bf05300 */
[----:B------:R-:W-:Y:S02]  /*e4e0*/  @UP1 ULDC UR9, c[0x0][0x450] ;  /* 0x0001140000091ab9 */ /* 0x000fe40000000800 */
[----:B------:R-:W-:Y:S01]  /*e4f0*/  @UP1 ULDC UR5, c[0x0][0x44c] ;  /* 0x0001130000051ab9 */ /* 0x000fe20000000800 */
[----:B------:R-:W-:-:S04]  /*e500*/  USEL UR43, UR4, 0x1, UP0 ;  /* 0x00000001042b7887 */ /* 0x000fc80008000000 */
[----:B------:R-:W-:Y:S02]  /*e510*/  UIMAD UR7, UR43, UR6, 0x5f ;  /* 0x0000005f2b0774a4 */ /* 0x000fe4000f8e0206 */
[----:B------:R-:W-:Y:S02]  /*e520*/  UIMAD UR43, UR43, UR6, URZ ;  /* 0x000000062b2b72a4 */ /* 0x000fe4000f8e023f */
[----:B------:R-:W-:Y:S02]  /*e530*/  UIMAD.WIDE UR6, UR7, 0x2aaaaaab, URZ ;  /* 0x2aaaaaab070678a5 */ /* 0x000fe4000f8e023f */
[----:B-1----:R-:W-:Y:S02]  /*e540*/  USHF.L.U32 UR42, UR42, 0x7, URZ ;  /* 0x000000072a2a7899 */ /* 0x002fe4000800063f */
[----:B------:R-:W-:Y:S02]  /*e550*/  USHF.R.U32.HI UR44, URZ, 0x1f, UR7 ;  /* 0x0000001f3f2c7899 */ /* 0x000fe40008011607 */
[----:B------:R-:W-:-:S02]  /*e560*/  UIADD3 UR8, UR42, 0x7f, URZ ;  /* 0x0000007f2a087890 */ /* 0x000fc4000fffe03f */
[----:B------:R-:W-:Y:S02]  /*e570*/  ULEA.HI.SX32 UR44, UR7, UR44, 0x1c ;  /* 0x0000002c072c7291 */ /* 0x000fe4000f8fe23f */
[----:B------:R-:W-:-:S04]  /*e580*/  UIMAD.WIDE.U32 UR4, UR8, UR5, URZ ;  /* 0x00000005080472a5 */ /* 0x000fc8000f8e003f */
[----:B------:R-:W-:Y:S02]  /*e590*/  @UP1 USHF.R.U32.HI UR8, URZ, UR9, UR5 ;  /* 0x000000093f081299 */ /* 0x000fe40008011605 */
[----:B------:R-:W-:Y:S01]  /*e5a0*/  UIADD3 UR9, UR43, 0x1, -UR10 ;  /* 0x000000012b097890 */ /* 0x000fe2000fffe80a */
[----:B------:R-:W-:Y:S02]  /*e5b0*/  ULDC.64 UR4, c[0x0][0x9e0] ;  /* 0x0002780000047ab9 */ /* 0x000fe40000000a00 */
[----:B------:R-:W-:Y:S02]  /*e5c0*/  UISETP.GE.AND UP0, UPT, UR5, 0x1, UPT ;  /* 0x000000010500788c */ /* 0x000fe4000bf06270 */
[----:B------:R-:W-:-:S04]  /*e5d0*/  UIADD3 UR9, UR9, UR8, URZ ;  /* 0x0000000809097290 */ /* 0x000fc8000fffe03f */
[----:B------:R-:W-:Y:S01]  /*e5e0*/  PLOP3.LUT P1, PT, PT, PT, UP0, 0x80, 0x0 ;  /* 0x000000000000781c */ /* 0x000fe20003f2f008 */
[----:B------:R-:W-:-:S12]  /*e5f0*/  UIADD3 UR4, UR9, UR4, URZ ;  /* 0x0000000409047290 */ /* 0x000fd8000fffe03f */
[----:B0-----:R-:W-:Y:S05]  /*e600*/  @!P1 BRA `(.L_x_1061) ;  /* 0x0000000000449947 */ /* 0x001fea0003800000 */
[----:B------:R-:W-:Y:S01]  /*e610*/  ISETP.LT.AND P0, PT, RZ, UR9, PT ;  /* 0x00000009ff007c0c */ /* 0x000fe2000bf01270 */
[----:B------:R-:W-:-:S12]  /*e620*/  UIADD3 UR8, UR9, -0x1, URZ ;  /* 0xffffffff09087890 */ /* 0x000fd8000fffe03f */
[----:B------:R-:W-:Y:S05]  /*e630*/  @P0 BRA `(.L_x_1062) ;  /* 0x00000000001c0947 */ /* 0x000fea0003800000 */
[----:B------:R-:W-:Y:S02]  /*e640*/  UISETP.NE.AND UP0, UPT, UR5, 0x1, UPT ;  /* 0x000000010500788c */ /* 0x000fe4000bf05270 */
[----:B------:R-:W-:-:S09]  /*e650*/  UIADD3 UR8, -UR9, URZ, URZ ;  /* 0x0000003f09087290 */ /* 0x000fd2000fffe13f */
[----:B------:R-:W-:Y:S02]  /*e660*/  @UP0 ULDC.64 UR12, c[0x0][0x9e8] ;  /* 0x00027a00000c0ab9 */ /* 0x000fe40000000a00 */
[----:B------:R-:W-:-:S04]  /*e670*/  UIMAD.WIDE.U32 UR6, UR8, UR12, URZ ;  /* 0x0000000c080672a5 */ /* 0x000fc8000f8e003f */
[----:B------:R-:W-:-:S04]  /*e680*/  @UP0 USHF.R.U32.HI UR8, URZ, UR13, UR7 ;  /* 0x0000000d3f080299 */ /* 0x000fc80008011607 */
[----:B------:R-:W-:Y:S01]  /*e690*/  ULOP3.LUT UR8, URZ, UR8, URZ, 0x33, !UPT ;  /* 0x000000083f087292 */ /* 0x000fe2000f8e333f */
[----:B------:R-:W-:Y:S11]  /*e6a0*/  BRA `(.L_x_1063) ;  /* 0x0000000000107947 */ /* 0x000ff60003800000 */
.L_x_1062:
[----:B------:R-:W-:-:S11]  /*e6b0*/  UISETP.NE.AND UP0, UPT, UR5, 0x1, UPT ;  /* 0x000000010500788c */ /* 0x000fd6000bf05270 */
[----:B------:R-:W-:Y:S02]  /*e6c0*/  @UP0 ULDC.64 UR12, c[0x0][0x9e8] ;  /* 0x00027a00000c0ab9 */ /* 0x000fe40000000a00 */
[----:B------:R-:W-:-:S04]  /*e6d0*/  UIMAD.WIDE.U32 UR6, UR8, UR12, URZ ;  /* 0x0000000c080672a5 */ /* 0x000fc8000f8e003f */
[----:B------:R-:W-:-:S12]  /*e6e0*/  @UP0 USHF.R.U32.HI UR8, URZ, UR13, UR7 ;  /* 0x0000000d3f080299 */ /* 0x000fd80008011607 */
.L_x_1063:
[----:B------:R-:W-:-:S04]  /*e6f0*/  UIMAD UR8, UR8, UR5, UR5 ;  /* 0x00000005080872a4 */ /* 0x000fc8000f8e0205 */
[----:B------:R-:W-:-:S04]  /*e700*/  UISETP.LT.AND UP0, UPT, UR4, UR8, UPT ;  /* 0x000000080400728c */ /* 0x000fc8000bf01270 */
[----:B------:R-:W-:-:S12]  /*e710*/  USEL UR4, UR4, UR8, UP0 ;  /* 0x0000000804047287 */ /* 0x000fd80008000000 */
.L_x_1061:
[----:B------:R-:W-:Y:S02]  /*e720*/  UISETP.NE.AND UP0, UPT, UR50, URZ, UPT ;  /* 0x0000003f3200728c */ /* 0x000fe4000bf05270 */
[----:B------:R-:W-:-:S03]  /*e730*/  UIADD3 UR6, UR4, 0x5f, URZ ;  /* 0x0000005f04067890 */ /* 0x000fc6000fffe03f */
[----:B------:R-:W-:Y:S01]  /*e740*/  UMOV UR4, UR42 ;  /* 0x0000002a00047c82 */ /* 0x000fe20008000000 */
[----:B------:R-:W-:-:S04]  /*e750*/  UIMAD.WIDE UR6, UR6, 0x2aaaaaab, URZ ;  /* 0x2aaaaaab060678a5 */ /* 0x000fc8000f8e023f */
[----:B------:R-:W-:Y:S01]  /*e760*/  USHF.R.U32.HI UR45, URZ, 0x1f, UR7 ;  /* 0x0000001f3f2d7899 */ /* 0x000fe20008011607 */
[----:B------:R-:W-:Y:S02]  /*e770*/  @UP0 ULDC UR8, c[0x0][0x44c] ;  /* 0x0001130000080ab9 */ /* 0x000fe40000000800 */
[----:B------:R-:W-:Y:S01]  /*e780*/  @UP0 ULDC UR6, c[0x0][0x450] ;  /* 0x0001140000060ab9 */ /* 0x000fe20000000800 */
[----:B------:R-:W-:Y:S02]  /*e790*/  UIMAD.WIDE.U32 UR8, UR42, UR8, URZ ;  /* 0x000000082a0872a5 */ /* 0x000fe4000f8e003f */
[----:B------:R-:W-:Y:S02]  /*e7a0*/  ULEA.HI.SX32 UR45, UR7, UR45, 0x1c ;  /* 0x0000002d072d7291 */ /* 0x000fe4000f8fe23f */
[----:B------:R-:W-:Y:S02]  /*e7b0*/  @UP0 USHF.R.U32.HI UR4, URZ, UR6, UR9 ;  /* 0x000000063f040299 */ /* 0x000fe40008011609 */
[----:B------:R-:W-:-:S02]  /*e7c0*/  UISETP.LT.AND UP0, UPT, UR44, UR45, UPT ;  /* 0x0000002d2c00728c */ /* 0x000fc4000bf01270 */
[----:B------:R-:W-:Y:S01]  /*e7d0*/  UIADD3 UR4, UR4, -UR10, UR43 ;  /* 0x8000000a04047290 */ /* 0x000fe2000fffe02b */
[----:B------:R-:W-:Y:S01]  /*e7e0*/  ULDC UR8, c[0x0][0x9dc] ;  /* 0x0002770000087ab9 */ /* 0x000fe20000000800 */
[----:B------:R-:W-:Y:S02]  /*e7f0*/  USEL UR12, UR44, UR45, UP0 ;  /* 0x0000002d2c0c7287 */ /* 0x000fe40008000000 */
[----:B------:R-:W-:Y:S01]  /*e800*/  UIADD3 UR8, UR4, -UR8, URZ ;  /* 0x8000000804087290 */ /* 0x000fe2000fffe03f */
[----:B------:R-:W-:Y:S11]  /*e810*/  @!P1 BRA `(.L_x_1064) ;  /* 0x0000000000449947 */ /* 0x000ff60003800000 */
[----:B------:R-:W-:-:S06]  /*e820*/  UISETP.GT.AND UP0, UPT, UR4, -0x1, UPT ;  /* 0xffffffff0400788c */ /* 0x000fcc000bf04270 */
[----:B------:R-:W-:-:S13]  /*e830*/  PLOP3.LUT P0, PT, PT, PT, UP0, 0x80, 0x0 ;  /* 0x000000000000781c */ /* 0x000fda0003f0f008 */
[----:B------:R-:W-:Y:S05]  /*e840*/  @P0 BRA `(.L_x_1065) ;  /* 0x00000000001c0947 */ /* 0x000fea0003800000 */
[----:B------:R-:W-:Y:S02]  /*e850*/  UISETP.NE.AND UP0, UPT, UR5, 0x1, UPT ;  /* 0x000000010500788c */ /* 0x000fe4000bf05270 */
[----:B------:R-:W-:-:S09]  /*e860*/  ULOP3.LUT UR4, URZ, UR4, URZ, 0x33, !UPT ;  /* 0x000000043f047292 */ /* 0x000fd2000f8e333f */
[----:B------:R-:W-:Y:S02]  /*e870*/  @UP0 ULDC.64 UR10, c[0x0][0x9e8] ;  /* 0x00027a00000a0ab9 */ /* 0x000fe40000000a00 */
[----:B------:R-:W-:-:S04]  /*e880*/  UIMAD.WIDE.U32 UR6, UR4, UR10, URZ ;  /* 0x0000000a040672a5 */ /* 0x000fc8000f8e003f */
[----:B------:R-:W-:-:S04]  /*e890*/  @UP0 USHF.R.U32.HI UR4, URZ, UR11, UR7 ;  /* 0x0000000b3f040299 */ /* 0x000fc80008011607 */
[----:B------:R-:W-:Y:S01]  /*e8a0*/  ULOP3.LUT UR4, URZ, UR4, URZ, 0x33, !UPT ;  /* 0x000000043f047292 */ /* 0x000fe2000f8e333f */
[----:B------:R-:W-:Y:S11]  /*e8b0*/  BRA `(.L_x_1066) ;  /* 0x0000000000107947 */ /* 0x000ff60003800000 */
.L_x_1065:
[----:B------:R-:W-:-:S11]  /*e8c0*/  UISETP.NE.AND UP0, UPT, UR5, 0x1, UPT ;  /* 0x000000010500788c */ /* 0x000fd6000bf05270 */
[----:B------:R-:W-:Y:S02]  /*e8d0*/  @UP0 ULDC.64 UR10, c[0x0][0x9e8] ;  /* 0x00027a00000a0ab9 */ /* 0x000fe40000000a00 */
[----:B------:R-:W-:-:S04]  /*e8e0*/  UIMAD.WIDE.U32 UR6, UR4, UR10, URZ ;  /* 0x0000000a040672a5 */ /* 0x000fc8000f8e003f */
[----:B------:R-:W-:-:S12]  /*e8f0*/  @UP0 USHF.R.U32.HI UR4, URZ, UR11, UR7 ;  /* 0x0000000b3f040299 */ /* 0x000fd80008011607 */
.L_x_1066:
[----:B------:R-:W-:-:S04]  /*e900*/  UIMAD UR4, UR4, UR5, URZ ;  /* 0x00000005040472a4 */ /* 0x000fc8000f8e023f */
[----:B------:R-:W-:-:S04]  /*e910*/  UISETP.LT.AND UP0, UPT, UR8, UR4, UPT ;  /* 0x000000040800728c */ /* 0x000fc8000bf01270 */
[----:B------:R-:W-:-:S12]  /*e920*/  USEL UR8, UR8, UR4, !UP0 ;  /* 0x0000000408087287 */ /* 0x000fd8000c000000 */
.L_x_1064:
[----:B------:R-:W-:Y:S02]  /*e930*/  UIMAD.WIDE UR4, UR8, 0x2aaaaaab, URZ ;  /* 0x2aaaaaab080478a5 */ /* 0x000fe4000f8e023f */
[----:B------:R-:W-:Y:S02]  /*e940*/  USHF.R.U32.HI UR9, URZ, 0x10, UR47 ;  /* 0x000000103f097899 */ /* 0x000fe4000801162f */
[----:B------:R-:W-:Y:S02]  /*e950*/  USHF.R.U32.HI UR4, URZ, 0x1f, UR5 ;  /* 0x0000001f3f047899 */ /* 0x000fe40008011605 */
[----:B------:R-:W-:Y:S02]  /*e960*/  ULOP3.LUT UR47, UR47, 0xffff, URZ, 0xc0, !UPT ;  /* 0x0000ffff2f2f7892 */ /* 0x000fe4000f8ec03f */
[----:B------:R-:W-:Y:S01]  /*e970*/  ULEA.HI.SX32 UR4, UR5, UR4, 0x1c ;  /* 0x0000000405047291 */ /* 0x000fe2000f8fe23f */
[----:B------:R-:W-:-:S03]  /*e980*/  UMOV UR40, URZ ;  /* 0x0000003f00287c82 */ /* 0x000fc60008000000 */
[----:B------:R-:W-:-:S04]  /*e990*/  UISETP.LT.AND UP0, UPT, URZ, UR4, UPT ;  /* 0x000000043f00728c */ /* 0x000fc8000bf01270 */
[----:B------:R-:W-:Y:S02]  /*e9a0*/  USEL UR46, URZ, UR4, !UP0 ;  /* 0x000000043f2e7287 */ /* 0x000fe4000c000000 */
[----:B------:R-:W-:Y:S02]  /*e9b0*/  UISETP.NE.AND UP0, UPT, UR9, URZ, UPT ;  /* 0x0000003f0900728c */ /* 0x000fe4000bf05270 */
[----:B------:R-:W-:-:S06]  /*e9c0*/  UISETP.GT.AND UP1, UPT, UR12, UR46, UPT ;  /* 0x0000002e0c00728c */ /* 0x000fcc000bf24270 */
[----:B------:R-:W-:-:S03]  /*e9d0*/  PLOP3.LUT P0, PT, PT, PT, UP1, 0x80, 0x0 ;  /* 0x000000000000781c */ /* 0x000fc60003f0f018 */
[----:B------:R-:W-:-:S10]  /*e9e0*/  @!UP0 ULDC UR9, c[0x0][0x9f0] ;  /* 0x00027c0000098ab9 */ /* 0x000fd40000000800 */
[----:B------:R-:W-:Y:S05]  /*e9f0*/  @!P0 BRA `(.L_x_1067) ;  /* 0x00000000007c8947 */ /* 0x000fea0003800000 */
[----:B------:R-:W-:Y:S01]  /*ea00*/  IABS R0, UR9 ;  /* 0x0000000900007c13 */ /* 0x000fe20008000000 */
[----:B------:R-:W-:Y:S02]  /*ea10*/  UIADD3 UR4, UR9, -0x1, UR12 ;  /* 0xffffffff09047890 */ /* 0x000fe4000fffe00c */
[----:B------:R-:W-:Y:S02]  /*ea20*/  IABS R4, UR9 ;  /* 0x0000000900047c13 */ /* 0x000fe40008000000 */
[----:B------:R-:W-:Y:S01]  /*ea30*/  R2UR UR10, R0 ;  /* 0x00000000000a72ca */ /* 0x000fe200000e0000 */
[----:B------:R-:W-:-:S03]  /*ea40*/  UIADD3 UR6, -UR46, UR4, URZ ;  /* 0x000000042e067290 */ /* 0x000fc6000fffe13f */
[----:B------:R-:W-:-:S03]  /*ea50*/  UMOV UR4, URZ ;  /* 0x0000003f00047c82 */ /* 0x000fc60008000000 */
[----:B------:R-:W-:Y:S01]  /*ea60*/  IABS R3, UR6 ;  /* 0x0000000600037c13 */ /* 0x000fe20008000000 */
[----:B------:R-:W-:-:S03]  /*ea70*/  ULOP3.LUT UR6, UR6, UR9, URZ, 0x3c, !UPT ;  /* 0x0000000906067292 */ /* 0x000fc6000f8e3c3f */
[----:B------:R-:W-:Y:S02]  /*ea80*/  R2UR UR8, R3 ;  /* 0x00000000030872ca */ /* 0x000fe400000e0000 */
        /* <DEDUP_REMOVED lines=22> */
.L_x_1067:
[----:B------:R-:W-:Y:S02]  /*ebf0*/  UIMAD UR51, UR47, UR40, UR46 ;  /* 0x000000282f3372a4 */ /* 0x000fe4000f8e022e */
[----:B------:R-:W-:Y:S02]  /*ec00*/  IMAD.U32 R0, RZ, RZ, UR40 ;  /* 0x00000028ff007e24 */ /* 0x000fe4000f8e00ff */
[----:B------:R-:W-:Y:S02]  /*ec10*/  IMAD.MOV.U32 R24, RZ, RZ, 0x1 ;  /* 0x00000001ff187424 */ /* 0x000fe400078e00ff */
[----:B------:R-:W-:Y:S02]  /*ec20*/  IMAD.MOV.U32 R8, RZ, RZ, 0x1 ;  /* 0x00000001ff087424 */ /* 0x000fe400078e00ff */
[----:B------:R-:W-:-:S05]  /*ec30*/  IMAD.U32 R19, RZ, RZ, UR51 ;  /* 0x00000033ff137e24 */ /* 0x000fca000f8e00ff */
[----:B------:R-:W-:Y:S01]  /*ec40*/  VIADDMNMX R19, R19, R0, UR12, PT ;  /* 0x0000000c13137e46 */ /* 0x000fe2000b800100 */
[----:B------:R-:W-:-:S03]  /*ec50*/  IMAD.MOV.U32 R0, RZ, RZ, RZ ;  /* 0x000000ffff007224 */ /* 0x000fc600078e00ff */
[----:B------:R-:W-:-:S13]  /*ec60*/  ISETP.GT.AND P0, PT, R19, UR51, PT ;  /* 0x0000003313007c0c */ /* 0x000fda000bf04270 */
        /* <DEDUP_REMOVED lines=11> */
[----:B------:R-:W-:Y:S02]  /*ed20*/  IMAD.U32 R4, RZ, RZ, UR4 ;  /* 0x00000004ff047e24 */ /* 0x000fe4000f8e00ff */
[----:B------:R-:W-:Y:S01]  /*ed30*/  IMAD.U32 R5, RZ, RZ, UR5 ;  /* 0x00000005ff057e24 */ /* 0x000fe2000f8e00ff */
[----:B------:R-:W0:Y:S01]  /*ed40*/  LDC.64 R2, c[0x4][R2] ;  /* 0x0100000002027b82 */ /* 0x000e220000000a00 */
[----:B------:R-:W-:Y:S01]  /*ed50*/  ULDC.64 UR4, c[0x4][0x8] ;  /* 0x0100020000047ab9 */ /* 0x000fe20000000a00 */
[----:B------:R-:W-:Y:S02]  /*ed60*/  IMAD.U32 R6, RZ, RZ, UR6 ;  /* 0x00000006ff067e24 */ /* 0x000fe4000f8e00ff */
[----:B------:R-:W-:-:S02]  /*ed70*/  IMAD.U32 R7, RZ, RZ, UR7 ;  /* 0x00000007ff077e24 */ /* 0x000fc4000f8e00ff */
[----:B------:R-:W-:Y:S02]  /*ed80*/  IMAD.U32 R10, RZ, RZ, UR4 ;  /* 0x00000004ff0a7e24 */ /* 0x000fe4000f8e00ff */
[----:B------:R-:W-:Y:S02]  /*ed90*/  IMAD.U32 R11, RZ, RZ, UR5 ;  /* 0x00000005ff0b7e24 */ /* 0x000fe4000f8e00ff */
[----:B------:R-:W-:Y:S02]  /*eda0*/  IMAD.MOV.U32 R8, RZ, RZ, 0x70 ;  /* 0x00000070ff087424 */ /* 0x000fe400078e00ff */
[----:B------:R-:W-:Y:S02]  /*edb0*/  IMAD.MOV.U32 R12, RZ, RZ, 0x1 ;  /* 0x00000001ff0c7424 */ /* 0x000fe400078e00ff */
[----:B------:R-:W-:-:S07]  /*edc0*/  IMAD.MOV.U32 R13, RZ, RZ, RZ ;  /* 0x000000ffff0d7224 */ /* 0x000fce00078e00ff */
[----:B------:R-:W-:-:S07]  /*edd0*/  LEPC R20, `(.L_x_1068) ;  /* 0x000000001014794e */ /* 0x000fce0000000000 */
[----:B0----5:R-:W-:Y:S05]  /*ede0*/  CALL.ABS.NOINC R2 ;  /* 0x0000000002007343 */ /* 0x021fea0003c00000 */
.L_x_1068:
        /* <DEDUP_REMOVED lines=19> */
[----:B-1---5:R-:W-:Y:S05]  /*ef20*/  CALL.ABS.NOINC R2 ;  /* 0x0000000002007343 */ /* 0x022fea0003c00000 */
.L_x_1070:
[----:B------:R0:W1:Y:S01]  /*ef30*/  LDC.64 R2, c[0x4][R16] ;  /* 0x0100000010027b82 */ /* 0x0000620000000a00 */
[----:B------:R-:W-:Y:S01]  /*ef40*/  ULDC.64 UR4, c[0x4][0x90] ;  /* 0x0100240000047ab9 */ /* 0x000fe20000000a00 */
[----:B------:R-:W-:Y:S01]  /*ef50*/  ULDC.64 UR6, c[0x4][0x98] ;  /* 0x0100260000067ab9 */ /* 0x000fe20000000a00 */
[----:B------:R-:W-:Y:S02]  /*ef60*/  IMAD.U32 R4, RZ, RZ, UR4 ;  /* 0x00000004ff047e24 */ /* 0x000fe4000f8e00ff */
        /* <DEDUP_REMOVED lines=11> */
.L_x_1069:
[----:B------:R-:W0:Y:S01]  /*f020*/  LDC.64 R2, c[0x0][0x9f8] ;  /* 0x00027e00ff027b82 */ /* 0x000e220000000a00 */
[----:B------:R-:W-:-:S07]  /*f030*/  IMAD.MOV.U32 R32, RZ, RZ, R28 ;  /* 0x000000ffff207224 */ /* 0x000fce00078e001c */
[----:B------:R-:W1:Y:S01]  /*f040*/  LDC R37, c[0x0][0x430] ;  /* 0x00010c00ff257b82 */ /* 0x000e620000000800 */
[C---:B------:R-:W-:Y:S01]  /*f050*/  IMAD.SHL.U32 R26, R25.reuse, 0x10, RZ ;  /* 0x00000010191a7824 */ /* 0x040fe200078e00ff */
[----:B------:R-:W-:Y:S01]  /*f060*/  LOP3.LUT R8, R25, 0x7f, RZ, 0xc0, !PT ;  /* 0x0000007f19087812 */ /* 0x000fe200078ec0ff */
[----:B------:R-:W-:Y:S01]  /*f070*/  VIADD R27, R19, 0xffffffff ;  /* 0xffffffff131b7836 */ /* 0x000fe20000000000 */
[----:B------:R-:W-:Y:S01]  /*f080*/  LOP3.LUT R18, R18, 0xffffffdf, RZ, 0xc0, !PT ;  /* 0xffffffdf12127812 */ /* 0x000fe200078ec0ff */
[----:B------:R-:W-:Y:S01]  /*f090*/  ULDC UR4, c[0x0][0x2f4] ;  /* 0x0000bd0000047ab9 */ /* 0x000fe20000000800 */
[----:B------:R-:W-:Y:S01]  /*f0a0*/  ULDC UR5, c[0x0][0x320] ;  /* 0x0000c80000057ab9 */ /* 0x000fe20000000800 */
[----:B0-----:R-:W-:-:S04]  /*f0b0*/  ISETP.NE.U32.AND P0, PT, R2, RZ, PT ;  /* 0x000000ff0200720c */ /* 0x001fc80003f05070 */
[----:B------:R-:W-:-:S13]  /*f0c0*/  ISETP.NE.AND.EX P0, PT, R3, RZ, PT, P0 ;  /* 0x000000ff0300720c */ /* 0x000fda0003f05300 */
[----:B------:R-:W0:Y:S02]  /*f0d0*/  @P0 LDC.64 R2, c[0x0][0x9f8] ;  /* 0x00027e00ff020b82 */ /* 0x000e240000000a00 */
[----:B0-----:R-:W-:-:S05]  /*f0e0*/  @P0 IMAD.WIDE R2, R28, 0x4, R2 ;  /* 0x000000041c020825 */ /* 0x001fca00078e0202 */
[----:B------:R0:W2:Y:S01]  /*f0f0*/  @P0 LDG.E R32, desc[UR36][R2.64] ;  /* 0x0000002402200981 */ /* 0x0000a2000c1e1900 */
[----:B------:R-:W-:Y:S02]  /*f100*/  LOP3.LUT R26, R26, 0x70, RZ, 0xc0, !PT ;  /* 0x000000701a1a7812 */ /* 0x000fe400078ec0ff */
[----:B------:R-:W-:Y:S02]  /*f110*/  SHF.R.U32.HI R36, RZ, 0x3, R8 ;  /* 0x00000003ff247819 */ /* 0x000fe40000011608 */
[----:B-1----:R-:W-:Y:S02]  /*f120*/  ISETP.NE.AND P1, PT, R37, 0x1, PT ;  /* 0x000000012500780c */ /* 0x002fe40003f25270 */
[----:B------:R-:W-:-:S05]  /*f130*/  LOP3.LUT R33, R26, R36, RZ, 0xfc, !PT ;  /* 0x000000241a217212 */ /* 0x000fca00078efcff */
[----:B------:R-:W-:-:S05]  /*f140*/  IMAD R10, R27, 0x60, R33 ;  /* 0x000000601b0a7824 */ /* 0x000fca00078e0221 */
[C---:B------:R-:W-:Y:S01]  /*f150*/  ISETP.GE.AND P0, PT, R10.reuse, UR43, PT ;  /* 0x0000002b0a007c0c */ /* 0x040fe2000bf06270 */
[----:B0-----:R-:W0:Y:S01]  /*f160*/  @P1 LDC R3, c[0x0][0x434] ;  /* 0x00010d00ff031b82 */ /* 0x001e220000000800 */
[----:B-----5:R-:W-:Y:S01]  /*f170*/  IMAD.IADD R10, R10, 0x1, R23 ;  /* 0x000000010a0a7824 */ /* 0x020fe200078e0217 */
[----:B------:R-:W-:Y:S02]  /*f180*/  @P1 LOP3.LUT R18, R18, 0x20, RZ, 0xfc, !PT ;  /* 0x0000002012121812 */ /* 0x000fe400078efcff */
[----:B------:R-:W-:Y:S01]  /*f190*/  ISETP.GT.U32.OR P0, PT, R33, 0x5f, P0 ;  /* 0x0000005f2100780c */ /* 0x000fe20000704470 */
[----:B------:R-:W-:-:S03]  /*f1a0*/  IMAD.MOV.U32 R9, RZ, RZ, R10 ;  /* 0x000000ffff097224 */ /* 0x000fc600078e000a */
[----:B------:R-:W1:Y:S09]  /*f1b0*/  @P1 LDC R11, c[0x0][0x438] ;  /* 0x00010e00ff0b1b82 */ /* 0x000e720000000800 */
[----:B------:R-:W3:Y:S01]  /*f1c0*/  @!P0 LDC.64 R6, c[0x0][0x428] ;  /* 0x00010a00ff068b82 */ /* 0x000ee20000000a00 */
[----:B0-----:R-:W-:-:S07]  /*f1d0*/  @P1 IMAD.HI.U32 R0, R10, R3, RZ ;  /* 0x000000030a001227 */ /* 0x001fce00078e00ff */
[----:B------:R-:W0:Y:S01]  /*f1e0*/  @!P0 LDC.64 R4, c[0x0][0x418] ;  /* 0x00010600ff048b82 */ /* 0x000e220000000a00 */
[----:B-1----:R-:W-:-:S04]  /*f1f0*/  @P1 SHF.R.U32.HI R9, RZ, R11, R0 ;  /* 0x0000000bff091219 */ /* 0x002fc80000011600 */
[--C-:B------:R-:W-:Y:S01]  /*f200*/  @!P0 SHF.R.S32.HI R3, RZ, 0x1f, R9.reuse ;  /* 0x0000001fff038819 */ /* 0x100fe20000011409 */
[----:B------:R-:W-:Y:S01]  /*f210*/  @!P0 IMAD.MOV.U32 R2, RZ, RZ, R9 ;  /* 0x000000ffff028224 */ /* 0x000fe200078e0009 */
[----:B------:R-:W-:Y:S01]  /*f220*/  LOP3.LUT R18, R18, 0xfffffffb, RZ, 0xc0, !PT ;  /* 0xfffffffb12127812 */ /* 0x000fe200078ec0ff */
[----:B------:R-:W-:Y:S01]  /*f230*/  UMOV UR6, 0xffffffff ;  /* 0xffffffff00067882 */ /* 0x000fe20000000000 */
[----:B--2---:R-:W-:Y:S01]  /*f240*/  SHF.R.S32.HI R34, RZ, 0x1f, R32 ;  /* 0x0000001fff227819 */ /* 0x004fe20000011420 */
[----:B---3--:R-:W-:-:S04]  /*f250*/  @!P0 IMAD.WIDE.U32 R2, R32, R6, R2 ;  /* 0x0000000620028225 */ /* 0x008fc800078e0002 */
[----:B------:R-:W-:Y:S01]  /*f260*/  @!P0 IMAD R0, R34, R6, RZ ;  /* 0x0000000622008224 */ /* 0x000fe200078e02ff */
[----:B0-----:R-:W-:-:S03]  /*f270*/  @!P0 LEA R4, P1, R2, R4, 0x2 ;  /* 0x0000000402048211 */ /* 0x001fc600078210ff */
[----:B------:R-:W-:-:S04]  /*f280*/  @!P0 IMAD R7, R32, R7, R0 ;  /* 0x0000000720078224 */ /* 0x000fc800078e0200 */
[----:B------:R-:W-:-:S05]  /*f290*/  @!P0 IMAD.IADD R0, R3, 0x1, R7 ;  /* 0x0000000103008824 */ /* 0x000fca00078e0207 */
[----:B------:R-:W-:Y:S01]  /*f2a0*/  @!P0 LEA.HI.X R5, R2, R5, R0, 0x2, P1 ;  /* 0x0000000502058211 */ /* 0x000fe200008f1400 */
[----:B------:R-:W-:-:S06]  /*f2b0*/  IMAD.MOV.U32 R0, RZ, RZ, RZ ;  /* 0x000000ffff007224 */ /* 0x000fcc00078e00ff */
[----:B------:R0:W5:Y:S02]  /*f2c0*/  @!P0 LDG.E R0, desc[UR36][R4.64] ;  /* 0x0000002404008981 */ /* 0x000164000c1e1900 */
[----:B0-----:R-:W-:-:S05]  /*f2d0*/  IMAD.SHL.U32 R4, R25, 0x8, RZ ;  /* 0x0000000819047824 */ /* 0x001fca00078e00ff */
[----:B------:R-:W-:-:S04]  /*f2e0*/  LOP3.LUT R30, R4, 0x38, RZ, 0xc0, !PT ;  /* 0x00000038041e7812 */ /* 0x000fc800078ec0ff */
[C---:B------:R-:W-:Y:S02]  /*f2f0*/  ISETP.GE.AND P1, PT, R30.reuse, UR4, PT ;  /* 0x000000041e007c0c */ /* 0x040fe4000bf26270 */
[C---:B------:R-:W-:Y:S02]  /*f300*/  LOP3.LUT R22, R30.reuse, 0x40, RZ, 0xfc, !PT ;  /* 0x000000401e167812 */ /* 0x040fe400078efcff */
[----:B------:R-:W-:Y:S02]  /*f310*/  LOP3.LUT R24, R30, 0x80, RZ, 0xfc, !PT ;  /* 0x000000801e187812 */ /* 0x000fe400078efcff */
[----:B------:R-:W-:Y:S02]  /*f320*/  ISETP.GE.AND P3, PT, R22, UR4, PT ;  /* 0x0000000416007c0c */ /* 0x000fe4000bf66270 */
[----:B------:R-:W-:Y:S02]  /*f330*/  ISETP.GE.AND P2, PT, R24, UR4, PT ;  /* 0x0000000418007c0c */ /* 0x000fe4000bf46270 */
[----:B------:R-:W-:-:S03]  /*f340*/  ISETP.GE.AND P0, PT, R30, UR5, PT ;  /* 0x000000051e007c0c */ /* 0x000fc6000bf06270 */
[----:B------:R-:W-:Y:S02]  /*f350*/  @P1 LOP3.LUT R18, R18, 0x4, RZ, 0xfc, !PT ;  /* 0x0000000412121812 */ /* 0x000fe400078efcff */
[----:B------:R-:W-:Y:S02]  /*f360*/  ISETP.GE.AND P1, PT, R22, UR5, PT ;  /* 0x0000000516007c0c */ /* 0x000fe4000bf26270 */
[----:B------:R-:W-:-:S04]  /*f370*/  LOP3.LUT R18, R18, 0xfffffffd, RZ, 0xc0, !PT ;  /* 0xfffffffd12127812 */ /* 0x000fc800078ec0ff */
[----:B------:R-:W-:-:S04]  /*f380*/  @P3 LOP3.LUT R18, R18, 0x2, RZ, 0xfc, !PT ;  /* 0x0000000212123812 */ /* 0x000fc800078efcff */
[----:B------:R-:W-:-:S04]  /*f390*/  LOP3.LUT R18, R18, 0xfffffffe, RZ, 0xc0, !PT ;  /* 0xfffffffe12127812 */ /* 0x000fc800078ec0ff */
[----:B------:R-:W-:Y:S01]  /*f3a0*/  @P2 LOP3.LUT R18, R18, 0x1, RZ, 0xfc, !PT ;  /* 0x0000000112122812 */ /* 0x000fe200078efcff */
[----:B------:R-:W-:Y:S06]  /*f3b0*/  BRA.DIV UR6, `(.L_x_1071) ;  /* 0x0000002e06e07947 */ /* 0x000fec000b800000 */
.L_x_1113:
[----:B------:R-:W2:Y:S01]  /*f3c0*/  LDL R2, [R1] ;  /* 0x0000000001027983 */ /* 0x000ea20000100800 */
[----:B------:R-:W-:Y:S01]  /*f3d0*/  SEL R29, RZ, 0x1, P0 ;  /* 0x00000001ff1d7807 */ /* 0x000fe20000000000 */
[----:B------:R-:W-:Y:S01]  /*f3e0*/  IMAD.U32 R31, RZ, RZ, UR41 ;  /* 0x00000029ff1f7e24 */ /* 0x000fe2000f8e00ff */
[----:B------:R-:W-:Y:S01]  /*f3f0*/  ISETP.GT.U32.AND P0, PT, R33, 0x5f, PT ;  /* 0x0000005f2100780c */ /* 0x000fe20003f04070 */
[----:B------:R-:W-:Y:S01]  /*f400*/  IMAD.MOV R6, RZ, RZ, -R9 ;  /* 0x000000ffff067224 */ /* 0x000fe200078e0a09 */
[----:B------:R-:W-:Y:S02]  /*f410*/  LOP3.LUT R18, R18, 0xffffffef, RZ, 0xc0, !PT ;  /* 0xffffffef12127812 */ /* 0x000fe400078ec0ff */
[----:B------:R-:W-:Y:S01]  /*f420*/  SHF.R.S32.HI R31, RZ, 0x1f, R31 ;  /* 0x0000001fff1f7819 */ /* 0x000fe2000001141f */
[----:B------:R-:W-:Y:S01]  /*f430*/  IMAD R6, R37, R6, R10 ;  /* 0x0000000625067224 */ /* 0x000fe200078e020a */
[----:B------:R-:W-:-:S07]  /*f440*/  LOP3.LUT R18, R18, 0xfffffff7, RZ, 0xc0, !PT ;  /* 0xfffffff712127812 */ /* 0x000fce00078ec0ff */
[----:B------:R-:W-:Y:S02]  /*f450*/  @P0 LOP3.LUT R18, R18, 0x8, RZ, 0xfc, !PT ;  /* 0x0000000812120812 */ /* 0x000fe400078efcff */
[----:B--2---:R-:W-:Y:S02]  /*f460*/  R2UR UR4, R2 ;  /* 0x00000000020472ca */ /* 0x004fe400000e0000 */
[----:B------:R-:W-:-:S05]  /*f470*/  SEL R2, RZ, 0xffffffff, P1 ;  /* 0xffffffffff027807 */ /* 0x000fca0000800000 */
[----:B------:R-:W-:-:S05]  /*f480*/  IMAD.SHL.U32 R2, R2, 0x2, RZ ;  /* 0x0000000202027824 */ /* 0x000fca00078e00ff */
[----:B------:R-:W-:Y:S01]  /*f490*/  LOP3.LUT R29, R2, 0x2, R29, 0xe2, !PT ;  /* 0x00000002021d7812 */ /* 0x000fe200078ee21d */
[----:B------:R-:W-:-:S06]  /*f4a0*/  ULOP3.LUT UR4, UR4, 0x2, URZ, 0xfc, !UPT ;  /* 0x0000000204047892 */ /* 0x000fcc000f8efc3f */
[----:B------:R-:W-:-:S05]  /*f4b0*/  IMAD.U32 R3, RZ, RZ, UR4 ;  /* 0x00000004ff037e24 */ /* 0x000fca000f8e00ff */
[----:B------:R-:W-:-:S13]  /*f4c0*/  ISETP.NE.AND P2, PT, R3, 0x3, PT ;  /* 0x000000030300780c */ /* 0x000fda0003f45270 */
[----:B------:R-:W-:Y:S01]  /*f4d0*/  @P2 LOP3.LUT R18, R18, 0x10, RZ, 0xfc, !PT ;  /* 0x0000001012122812 */ /* 0x000fe200078efcff */
[----:B------:R-:W-:Y:S06]  /*f4e0*/  @!P2 BRA `(.L_x_1072) ;  /* 0x000000000004a947 */ /* 0x000fec0003800000 */
[----:B------:R-:W-:Y:S01]  /*f4f0*/  BPT.TRAP 0x1 ;  /* 0x000000040000795c */ /* 0x000fe20000300000 */
.L_x_1072:
[----:B------:R-:W-:Y:S01]  /*f500*/  SHF.R.S32.HI R7, RZ, 0x1f, R6 ;  /* 0x0000001fff077819 */ /* 0x000fe20000011406 */
[----:B------:R-:W-:Y:S01]  /*f510*/  ULDC.64 UR4, c[0x0][0x328] ;  /* 0x0000ca0000047ab9 */ /* 0x000fe20000000a00 */
[----:B------:R-:W-:-:S03]  /*f520*/  R2UR UR6, R31 ;  /* 0x000000001f0672ca */ /* 0x000fc600000e0000 */
        /* <DEDUP_REMOVED lines=17> */
[----:B------:R-:W-:-:S05]  /*f640*/  VIADD R17, R3, UR4 ;  /* 0x0000000403117c36 */ /* 0x000fca0008000000 */
[----:B------:R-:W-:Y:S01]  /*f650*/  LEA.HI.X R17, R2, UR7, R17, 0x1, P0 ;  /* 0x0000000702117c11 */ /* 0x000fe200080f0c11 */
[----:B------:R-:W-:-:S05]  /*f660*/  IMAD.MOV.U32 R2, RZ, RZ, 0x1 ;  /* 0x00000001ff027424 */ /* 0x000fca00078e00ff */
[----:B------:R-:W-:-:S04]  /*f670*/  SHF.L.U32 R2, R2, 0x1f, RZ ;  /* 0x0000001f02027819 */ /* 0x000fc800000006ff */
[----:B------:R-:W0:Y:S02]  /*f680*/  SYNCS.PHASECHK.TRANS64.TRYWAIT P0, [UR48+0x2a840], R2 ;  /* 0x02a84002ff0075a7 */ /* 0x000e240008000170 */
[----:B0-----:R-:W-:Y:S05]  /*f690*/  @!P0 BRA `(.L_x_1073) ;  /* 0x0000002c00488947 */ /* 0x001fea0003800000 */
.L_x_1114:
[----:B------:R-:W-:Y:S01]  /*f6a0*/  ULDC.64 UR4, c[0x0][0x300] ;  /* 0x0000c00000047ab9 */ /* 0x000fe20000000a00 */
[----:B------:R-:W-:Y:S01]  /*f6b0*/  R2UR UR6, R31 ;  /* 0x000000001f0672ca */ /* 0x000fe200000e0000 */
[----:B------:R-:W-:Y:S01]  /*f6c0*/  IMAD R7, R7, UR4, RZ ;  /* 0x0000000407077c24 */ /* 0x000fe2000f8e02ff */
[----:B------:R-:W-:Y:S01]  /*f6d0*/  LOP3.LUT P3, RZ, R18, 0x4, RZ, 0xc0, !PT ;  /* 0x0000000412ff7812 */ /* 0x000fe2000786c0ff */
[----:B0-----:R-:W-:Y:S01]  /*f6e0*/  IMAD.WIDE.U32 R2, R6, UR4, RZ ;  /* 0x0000000406027c25 */ /* 0x001fe2000f8e00ff */
[C---:B------:R-:W-:Y:S02]  /*f6f0*/  LOP3.LUT P2, RZ, R18.reuse, 0x2, RZ, 0xc0, !PT ;  /* 0x0000000212ff7812 */ /* 0x040fe4000784c0ff */
[----:B------:R-:W-:Y:S01]  /*f700*/  LOP3.LUT P1, RZ, R18, 0x1, RZ, 0xc0, !PT ;  /* 0x0000000112ff7812 */ /* 0x000fe2000782c0ff */
[----:B------:R-:W-:Y:S01]  /*f710*/  IMAD R7, R6, UR5, R7 ;  /* 0x0000000506077c24 */ /* 0x000fe2000f8e0207 */
[----:B------:R-:W-:Y:S02]  /*f720*/  ULDC.64 UR4, c[0x0][0x310] ;  /* 0x0000c40000047ab9 */ /* 0x000fe40000000a00 */
[----:B------:R-:W-:-:S02]  /*f730*/  IMAD R5, R5, UR4, RZ ;  /* 0x0000000405057c24 */ /* 0x000fc4000f8e02ff */
[----:B------:R-:W-:Y:S02]  /*f740*/  IMAD.IADD R3, R3, 0x1, R7 ;  /* 0x0000000103037824 */ /* 0x000fe400078e0207 */
        /* <DEDUP_REMOVED lines=10> */
[----:B------:R-:W-:Y:S01]  /*f7f0*/  VIADD R7, R3, UR4 ;  /* 0x0000000403077c36 */ /* 0x000fe20008000000 */
[----:B------:R-:W-:Y:S01]  /*f800*/  LOP3.LUT R3, R4, 0x1c0, RZ, 0xc0, !PT ;  /* 0x000001c004037812 */ /* 0x000fe200078ec0ff */
[----:B------:R-:W-:-:S03]  /*f810*/  UMOV UR4, 0xffffffff ;  /* 0xffffffff00047882 */ /* 0x000fc60000000000 */
[----:B------:R-:W-:Y:S01]  /*f820*/  LEA.HI.X R7, R2, UR7, R7, 0x1, P0 ;  /* 0x0000000702077c11 */ /* 0x000fe200080f0c07 */
[----:B------:R-:W-:Y:S01]  /*f830*/  IMAD.MOV.U32 R2, RZ, RZ, -0x60 ;  /* 0xffffffa0ff027424 */ /* 0x000fe200078e00ff */
[----:B------:R-:W-:-:S03]  /*f840*/  LOP3.LUT R4, R3, 0x38, R4, 0xf8, !PT ;  /* 0x0000003803047812 */ /* 0x000fc600078ef804 */
[----:B------:R-:W-:Y:S01]  /*f850*/  IMAD R5, R27, R2, UR43 ;  /* 0x0000002b1b057e24 */ /* 0x000fe2000f8e0202 */
[----:B------:R-:W-:Y:S01]  /*f860*/  LOP3.LUT R4, R4, 0x38, R25, 0x78, !PT ;  /* 0x0000003804047812 */ /* 0x000fe200078e7819 */
[----:B------:R-:W-:Y:S02]  /*f870*/  IMAD.SHL.U32 R25, R8, 0x8, RZ ;  /* 0x0000000808197824 */ /* 0x000fe400078e00ff */
[----:B------:R-:W-:-:S03]  /*f880*/  IMAD.IADD R6, R5, 0x1, -R36 ;  /* 0x0000000105067824 */ /* 0x000fc600078e0a24 */
[----:B------:R-:W-:Y:S02]  /*f890*/  LOP3.LUT R25, R4, 0x200, R25, 0xf8, !PT ;  /* 0x0000020004197812 */ /* 0x000fe400078ef819 */
[----:B------:R-:W-:Y:S01]  /*f8a0*/  ISETP.GE.AND P0, PT, R6, 0x1, PT ;  /* 0x000000010600780c */ /* 0x000fe20003f06270 */
[----:B------:R-:W-:-:S12]  /*f8b0*/  BRA.DIV UR4, `(.L_x_1074) ;  /* 0x0000002a04d87947 */ /* 0x000fd8000b800000 */
[----:B------:R-:W-:Y:S01]  /*f8c0*/  SHFL.IDX PT, R3, R7, RZ, 0x181f ;  /* 0x00181fff07037589 */ /* 0x000fe200000e0000 */
[----:B------:R-:W-:-:S03]  /*f8d0*/  @P0 LEA R9, R25, UR48, 0x1 ;  /* 0x0000003019090c11 */ /* 0x000fc6000f8e08ff */
[----:B------:R-:W0:Y:S04]  /*f8e0*/  SHFL.IDX PT, R2, R0, RZ, 0x181f ;  /* 0x00181fff00027589 */ /* 0x000e2800000e0000 */
[----:B------:R-:W-:Y:S04]  /*f8f0*/  SHFL.IDX PT, R5, R7, 0x1, 0x181f ;  /* 0x00381f0007057f89 */ /* 0x000fe800000e0000 */
[----:B------:R-:W-:Y:S04]  /*f900*/  SHFL.IDX PT, R4, R0, 0x1, 0x181f ;  /* 0x00381f0000047f89 */ /* 0x000fe800000e0000 */
[----:B------:R-:W-:Y:S04]  /*f910*/  SHFL.IDX PT, R8, R7, 0x2, 0x181f ;  /* 0x00581f0007087f89 */ /* 0x000fe800000e0000 */
[----:B------:R-:W1:Y:S04]  /*f920*/  SHFL.IDX PT, R14, R0, 0x2, 0x181f ;  /* 0x00581f00000e7f89 */ /* 0x000e6800000e0000 */
[----:B------:R-:W2:Y:S01]  /*f930*/  SHFL.IDX PT, R10, R0, 0x3, 0x181f ;  /* 0x00781f00000a7f89 */ /* 0x000ea200000e0000 */
[----:B0-----:R-:W-:-:S05]  /*f940*/  @P0 IMAD.WIDE.U32 R2, R30, 0x2, R2 ;  /* 0x000000021e020825 */ /* 0x001fca00078e0002 */
[----:B------:R-:W-:Y:S04]  /*f950*/  @P0 LDGSTS.E.BYPASS.LTC128B.128 [R9+0x18400], desc[UR36][R2.64], !P3 ;  /* 0x1840000002090fae */ /* 0x000fe8000d901d64 */
[----:B------:R-:W-:Y:S04]  /*f960*/  @P0 LDGSTS.E.BYPASS.LTC128B.128 [R9+0x1b400], desc[UR36][R2.64+0x80], !P2 ;  /* 0x1b40008002090fae */ /* 0x000fe8000d101d64 */
[----:B------:R0:W-:Y:S01]  /*f970*/  @P0 LDGSTS.E.BYPASS.LTC128B.128 [R9+0x1e400], desc[UR36][R2.64+0x100], !P1 ;  /* 0x1e40010002090fae */ /* 0x0001e2000c901d64 */
[----:B------:R-:W-:-:S03]  /*f980*/  ISETP.GE.AND P0, PT, R6, 0x11, PT ;  /* 0x000000110600780c */ /* 0x000fc60003f06270 */
[----:B0-----:R-:W0:Y:S01]  /*f990*/  SHFL.IDX PT, R9, R7, 0x3, 0x181f ;  /* 0x00781f0007097f89 */ /* 0x001e2200000e0000 */
[----:B-1----:R-:W-:-:S09]  /*f9a0*/  IMAD.MOV.U32 R2, RZ, RZ, R14 ;  /* 0x000000ffff027224 */ /* 0x002fd200078e000e */
[----:B------:R-:W-:Y:S01]  /*f9b0*/  @P0 LEA R21, R25, UR48, 0x1 ;  /* 0x0000003019150c11 */ /* 0x000fe2000f8e08ff */
[----:B------:R-:W-:Y:S01]  /*f9c0*/  @P0 IMAD.WIDE.U32 R4, R30, 0x2, R4 ;  /* 0x000000021e040825 */ /* 0x000fe200078e0004 */
[----:B------:R-:W1:Y:S03]  /*f9d0*/  SHFL.IDX PT, R14, R0, 0x4, 0x181f ;  /* 0x00981f00000e7f89 */ /* 0x000e6600000e0000 */
[----:B------:R-:W-:Y:S01]  /*f9e0*/  IMAD.MOV.U32 R3, RZ, RZ, R8 ;  /* 0x000000ffff037224 */ /* 0x000fe200078e0008 */
[----:B------:R-:W-:Y:S04]  /*f9f0*/  @P0 LDGSTS.E.BYPASS.LTC128B.128 [R21+0x18c00], desc[UR36][R4.64], !P3 ;  /* 0x18c0000004150fae */ /* 0x000fe8000d901d64 */
[----:B------:R-:W-:Y:S04]  /*fa00*/  @P0 LDGSTS.E.BYPASS.LTC128B.128 [R21+0x1bc00], desc[UR36][R4.64+0x80], !P2 ;  /* 0x1bc0008004150fae */ /* 0x000fe8000d101d64 */
[----:B------:R2:W-:Y:S01]  /*fa10*/  @P0 LDGSTS.E.BYPASS.LTC128B.128 [R21+0x1ec00], desc[UR36][R4.64+0x100], !P1 ;  /* 0x1ec0010004150fae */ /* 0x0005e2000c901d64 */
[----:B------:R-:W-:-:S03]  /*fa20*/  ISETP.GE.AND P0, PT, R6, 0x21, PT ;  /* 0x000000210600780c */ /* 0x000fc60003f06270 */
[----:B------:R-:W3:Y:S04]  /*fa30*/  SHFL.IDX PT, R8, R7, 0x4, 0x181f ;  /* 0x00981f0007087f89 */ /* 0x000ee800000e0000 */
[----:B------:R-:W4:Y:S01]  /*fa40*/  SHFL.IDX PT, R7, R7, 0x5, 0x181f ;  /* 0x00b81f0007077f89 */ /* 0x000f2200000e0000 */
[----:B--2---:R-:W-:-:S05]  /*fa50*/  IMAD.MOV.U32 R4, RZ, RZ, R10 ;  /* 0x000000ffff047224 */ /* 0x004fca00078e000a */
[----:B------:R-:W-:Y:S01]  /*fa60*/  @P0 IMAD.WIDE.U32 R2, R30, 0x2, R2 ;  /* 0x000000021e020825 */ /* 0x000fe200078e0002 */
[----:B------:R-:W-:-:S03]  /*fa70*/  @P0 LEA R35, R25, UR48, 0x1 ;  /* 0x0000003019230c11 */ /* 0x000fc6000f8e08ff */
[----:B0-----:R-:W-:Y:S02]  /*fa80*/  IMAD.MOV.U32 R5, RZ, RZ, R9 ;  /* 0x000000ffff057224 */ /* 0x001fe400078e0009 */
        /* <DEDUP_REMOVED lines=8> */
[----:B---3--:R-:W-:Y:S02]  /*fb10*/  IMAD.MOV.U32 R3, RZ, RZ, R8 ;  /* 0x000000ffff037224 */ /* 0x008fe400078e0008 */
        /* <DEDUP_REMOVED lines=8> */
[----:B-1--4-:R0:W-:Y:S02]  /*fba0*/  @P0 LDGSTS.E.BYPASS.LTC128B.128 [R21+0x20400], desc[UR36][R2.64+0x100], !P1 ;  /* 0x2040010002150fae */ /* 0x0121e4000c901d64 */
.L_x_1128:
[----:B------:R-:W-:Y:S01]  /*fbb0*/  ISETP.GE.AND P0, PT, R6, 0x51, PT ;  /* 0x000000510600780c */ /* 0x000fe20003f06270 */
[----:B0-----:R-:W-:Y:S02]  /*fbc0*/  IMAD.MOV.U32 R2, RZ, RZ, R14 ;  /* 0x000000ffff027224 */ /* 0x001fe400078e000e */
[----:B------:R-:W-:-:S10]  /*fbd0*/  IMAD.MOV.U32 R3, RZ, RZ, R7 ;  /* 0x000000ffff037224 */ /* 0x000fd400078e0007 */
        /* <DEDUP_REMOVED lines=12> */
[----:B------:R-:W-:-:S13]  /*fca0*/  LOP3.LUT P1, RZ, R18, 0x10, RZ, 0xc0, !PT ;  /* 0x0000001012ff7812 */ /* 0x000fda000782c0ff */
[----:B0-----:R-:W-:Y:S05]  /*fcb0*/  @!P1 BRA `(.L_x_1075) ;  /* 0x0000000000049947 */ /* 0x001fea0003800000 */
[----:B------:R-:W-:Y:S01]  /*fcc0*/  BPT.TRAP 0x1 ;  /* 0x000000040000795c */ /* 0x000fe20000300000 */
.L_x_1075:
        /* <DEDUP_REMOVED lines=18> */
[----:B------:R-:W-:Y:S02]  /*fdf0*/  IMAD.U32 R4, RZ, RZ, UR6 ;  /* 0x00000006ff047e24 */ /* 0x000fe4000f8e00ff */
[----:B------:R-:W0:Y:S01]  /*fe00*/  LDC.64 R2, c[0x4][R2] ;  /* 0x0100000002027b82 */ /* 0x000e220000000a00 */
[----:B------:R-:W-:Y:S02]  /*fe10*/  IMAD.U32 R5, RZ, RZ, UR7 ;  /* 0x00000007ff057e24 */ /* 0x000fe4000f8e00ff */
        /* <DEDUP_REMOVED lines=8> */
[----:B0-----:R-:W-:Y:S05]  /*fea0*/  CALL.ABS.NOINC R2 ;  /* 0x0000000002007343 */ /* 0x001fea0003c00000 */
.L_x_1076:
[----:B------:R-:W-:Y:S01]  /*feb0*/  UISETP.NE.AND UP0, UPT, UR50, URZ, UPT ;  /* 0x0000003f3200728c */ /* 0x000fe2000bf05270 */
[----:B------:R-:W-:Y:S01]  /*fec0*/  VIADD R7, R33, UR42 ;  /* 0x0000002a21077c36 */ /* 0x000fe20008000000 */
[----:B------:R-:W0:Y:S01]  /*fed0*/  LDC R6, c[0x0][0x448] ;  /* 0x00011200ff067b82 */ /* 0x000e220000000800 */
[----:B------:R-:W-:Y:S01]  /*fee0*/  IMAD.U32 R4, RZ, RZ, UR38 ;  /* 0x00000026ff047e24 */ /* 0x000fe2000f8e00ff */
[----:B------:R-:W-:Y:S01]  /*fef0*/  ULDC.64 UR4, c[0x0][0x2e0] ;  /* 0x0000b80000047ab9 */ /* 0x000fe20000000a00 */
[----:B------:R-:W-:Y:S01]  /*ff00*/  IMAD.U32 R3, RZ, RZ, UR49 ;  /* 0x00000031ff037e24 */ /* 0x000fe2000f8e00ff */
[----:B------:R-:W-:Y:S01]  /*ff10*/  PLOP3.LUT P0, PT, PT, PT, UP0, 0x80, 0x0 ;  /* 0x000000000000781c */ /* 0x000fe20003f0f008 */
[----:B------:R-:W-:Y:S02]  /*ff20*/  IMAD.MOV.U32 R2, RZ, RZ, R4 ;  /* 0x000000ffff027224 */ /* 0x000fe400078e0004 */
[----:B------:R-:W-:Y:S02]  /*ff30*/  IMAD R35, R35, UR4, RZ ;  /* 0x0000000423237c24 */ /* 0x000fe4000f8e02ff */
[----:B------:R-:W-:Y:S01]  /*ff40*/  @UP0 ULDC UR6, c[0x0][0x44c] ;  /* 0x0001130000060ab9 */ /* 0x000fe20000000800 */
[----:B------:R-:W-:Y:S01]  /*ff50*/  IMAD.WIDE.U32 R2, R28, UR4, R2 ;  /* 0x000000041c027c25 */ /* 0x000fe2000f8e0002 */
[----:B------:R-:W-:-:S03]  /*ff60*/  @UP0 ULDC UR4, c[0x0][0x450] ;  /* 0x0001140000040ab9 */ /* 0x000fc60000000800 */
[----:B------:R-:W-:Y:S02]  /*ff70*/  IMAD.U32 R5, RZ, RZ, UR39 ;  /* 0x00000027ff057e24 */ /* 0x000fe4000f8e00ff */
[----:B------:R-:W-:Y:S02]  /*ff80*/  IMAD.MOV.U32 R5, RZ, RZ, R7 ;  /* 0x000000ffff057224 */ /* 0x000fe400078e0007 */
[----:B------:R-:W-:Y:S01]  /*ff90*/  @P0 IMAD.HI.U32 R0, R7, UR6, RZ ;  /* 0x0000000607000c27 */ /* 0x000fe2000f8e00ff */
[----:B------:R-:W-:-:S03]  /*ffa0*/  PLOP3.LUT P0, PT, PT, PT, UP0, 0x80, 0x0 ;  /* 0x000000000000781c */ /* 0x000fc60003f0f008 */
[----:B------:R-:W-:-:S04]  /*ffb0*/  IMAD R35, R28, UR5, R35 ;  /* 0x000000051c237c24 */ /* 0x000fc8000f8e0223 */
[----:B------:R-:W-:-:S06]  /*ffc0*/  IMAD.IADD R3, R3, 0x1, R35 ;  /* 0x0000000103037824 */ /* 0x000fcc00078e0223 */
[----:B------:R-:W-:Y:S01]  /*ffd0*/  @P0 SHF.R.U32.HI R5, RZ, UR4, R0 ;  /* 0x00000004ff050c19 */ /* 0x000fe20008011600 */
[----:B------:R-:W-:-:S04]  /*ffe0*/  ULDC.64 UR4, c[0x0][0x2d0] ;  /* 0x0000b40000047ab9 */ /* 0x000fc80000000a00 */
[----:B------:R-:W-:Y:S02]  /*fff0*/  IMAD.MOV R0, RZ, RZ, -R5 ;  /* 0x000000ffff007224 */ /* 0x000fe400078e0a05 */
[----:B------:R-:W-:-:S04]  /*10000*/  IMAD.WIDE.U32 R2, R5, UR4, R2 ;  /* 0x0000000405027c25 */ /* 0x000fc8000f8e0002 */
[----:B0-----:R-:W-:Y:S01]  /*10010*/  IMAD R7, R6, R0, R7 ;  /* 0x0000000006077224 */ /* 0x001fe200078e0207 */
        /* <DEDUP_REMOVED lines=10> */
[----:B------:R-:W-:Y:S01]  /*100c0*/  LEA R0, P0, R2, UR4, 0x1 ;  /* 0x0000000402007c11 */ /* 0x000fe2000f8008ff */
        /* <DEDUP_REMOVED lines=10> */
[----:B------:R-:W-:Y:S02]  /*10170*/  VIADD R7, R36, UR42 ;  /* 0x0000002a24077c36 */ /* 0x000fe40008000000 */
[----:B------:R-:W0:Y:S01]  /*10180*/  SHFL.IDX PT, R2, R0, RZ, 0x181f ;  /* 0x00181fff00027589 */ /* 0x000e2200000e0000 */
[----:B------:R-:W-:Y:S02]  /*10190*/  IMAD R6, R6, UR4, RZ ;  /* 0x0000000406067c24 */ /* 0x000fe4000f8e02ff */
[C---:B------:R-:W-:Y:S01]  /*101a0*/  VIADD R11, R7.reuse, 0x10 ;  /* 0x00000010070b7836 */ /* 0x040fe20000000000 */
[----:B------:R-:W-:Y:S02]  /*101b0*/  SHFL.IDX PT, R5, R8, 0x1, 0x181f ;  /* 0x00381f0008057f89 */ /* 0x000fe400000e0000 */
[----:B------:R-:W-:-:S02]  /*101c0*/  ISETP.GE.AND P1, PT, R7, R6, PT ;  /* 0x000000060700720c */ /* 0x000fc40003f26270 */
[----:B------:R-:W1:Y:S04]  /*101d0*/  SHFL.IDX PT, R4, R0, 0x1, 0x181f ;  /* 0x00381f0000047f89 */ /* 0x000e6800000e0000 */
[----:B------:R-:W-:Y:S07]  /*101e0*/  SHFL.IDX PT, R14, R0, 0x7, 0x181f ;  /* 0x00f81f00000e7f89 */ /* 0x000fee00000e0000 */
[----:B------:R-:W-:Y:S01]  /*101f0*/  @!P1 LEA R9, R25, UR48, 0x1 ;  /* 0x0000003019099c11 */ /* 0x000fe2000f8e08ff */
[----:B0-----:R-:W-:-:S05]  /*10200*/  @!P1 IMAD.WIDE.U32 R2, R30, 0x2, R2 ;  /* 0x000000021e029825 */ /* 0x001fca00078e0002 */
[----:B------:R-:W-:Y:S04]  /*10210*/  @!P1 LDGSTS.E.BYPASS.LTC128B.128 [R9+0xc400], desc[UR36][R2.64], !P3 ;  /* 0x0c40000002099fae */ /* 0x000fe8000d901d64 */
[----:B------:R-:W-:Y:S04]  /*10220*/  @!P1 LDGSTS.E.BYPASS.LTC128B.128 [R9+0x10400], desc[UR36][R2.64+0x80], !P2 ;  /* 0x1040008002099fae */ /* 0x000fe8000d101d64 */
[----:B------:R0:W-:Y:S01]  /*10230*/  @!P1 LDGSTS.E.BYPASS.LTC128B.128 [R9+0x14400], desc[UR36][R2.64+0x100], !P0 ;  /* 0x1440010002099fae */ /* 0x0001e2000c101d64 */
[----:B------:R-:W-:Y:S01]  /*10240*/  ISETP.GE.AND P1, PT, R11, R6, PT ;  /* 0x000000060b00720c */ /* 0x000fe20003f26270 */
[----:B------:R-:W-:-:S02]  /*10250*/  VIADD R11, R7, 0x30 ;  /* 0x00000030070b7836 */ /* 0x000fc40000000000 */
        /* <DEDUP_REMOVED lines=50> */
.L_x_1145:
[----:B------:R-:W-:Y:S01]  /*10580*/  VIADD R7, R7, 0x70 ;  /* 0x0000007007077836 */ /* 0x000fe20000000000 */
[----:B------:R-:W-:Y:S01]  /*10590*/  BSSY B0, `(.L_x_1078) ;  /* 0x000000d000007945 */ /* 0x000fe20003800000 */
[----:B-1----:R-:W-:Y:S02]  /*105a0*/  IMAD.MOV.U32 R2, RZ, RZ, R14 ;  /* 0x000000ffff027224 */ /* 0x002fe400078e000e */
[----:B--2---:R-:W-:Y:S01]  /*105b0*/  IMAD.MOV.U32 R3, RZ, RZ, R4 ;  /* 0x000000ffff037224 */ /* 0x004fe200078e0004 */
        /* <DEDUP_REMOVED lines=10> */
.L_x_1079:
[----:B------:R-:W-:Y:S05]  /*10660*/  BSYNC B0 ;  /* 0x0000000000007941 */ /* 0x000fea0003800000 */
.L_x_1078:
[----:B------:R-:W-:Y:S01]  /*10670*/  NOP ;  /* 0x0000000000007918 */ /* 0x000fe20000000000 */
[----:B------:R-:W-:Y:S01]  /*10680*/  SYNCS.ARRIVE.TRANS64.RED.A0T1 RZ, [UR48+0x2a800], RZ ;  /* 0x02a800ffffff79a7 */ /* 0x000fe20008200430 */
[----:B------:R-:W-:Y:S01]  /*10690*/  IMAD.MOV.U32 R0, RZ, RZ, 0x1 ;  /* 0x00000001ff007424 */ /* 0x000fe200078e00ff */
[----:B------:R-:W-:Y:S04]  /*106a0*/  ARRIVES.LDGSTSBAR.64.TRANSCNT [UR48+0x2a800] ;  /* 0x02a80000ff0079b0 */ /* 0x000fe80008000ab0 */
[----:B------:R-:W-:Y:S01]  /*106b0*/  SHF.L.U32 R0, R0, 0x1f, RZ ;  /* 0x0000001f00007819 */ /* 0x000fe200000006ff */
[----:B------:R-:W-:Y:S01]  /*106c0*/  NOP ;  /* 0x0000000000007918 */ /* 0x000fe20000000000 */
[----:B------:R-:W-:Y:S01]  /*106d0*/  SYNCS.ARRIVE.TRANS64.A1T0 RZ, [UR48+0x2a800], RZ ;  /* 0x02a800ffffff79a7 */ /* 0x000fe20008100030 */
[----:B------:R-:W-:Y:S01]  /*106e0*/  VIADD R19, R19, 0xfffffffe ;  /* 0xfffffffe13137836 */ /* 0x000fe20000000000 */
[----:B------:R-:W1:Y:S02]  /*106f0*/  SYNCS.PHASECHK.TRANS64.TRYWAIT P0, [UR48+0x2a820], R0 ;  /* 0x02a82000ff0075a7 */ /* 0x000e640008000170 */
[----:B-1----:R-:W-:Y:S05]  /*10700*/  @!P0 BRA `(.L_x_1080) ;  /* 0x0000002c00b08947 */ /* 0x002fea0003800000 */
.L_x_1146:
[----:B------:R-:W-:Y:S01]  /*10710*/  ISETP.GE.AND P0, PT, R19, UR51, PT ;  /* 0x0000003313007c0c */ /* 0x000fe2000bf06270 */
[----:B------:R-:W-:Y:S02]  /*10720*/  IMAD.MOV.U32 R24, RZ, RZ, 0x1 ;  /* 0x00000001ff187424 */ /* 0x000fe400078e00ff */
[----:B------:R-:W-:-:S10]  /*10730*/  IMAD.MOV.U32 R22, RZ, RZ, RZ ;  /* 0x000000ffff167224 */ /* 0x000fd400078e00ff */
[----:B------:R-:W-:Y:S05]  /*10740*/  @!P0 BRA `(.L_x_1081) ;  /* 0x0000000c00e08947 */ /* 0x000fea0003800000 */
[----:B------:R-:W-:Y:S01]  /*10750*/  UIADD3 UR4, UR47, 0x1, URZ ;  /* 0x000000012f047890 */ /* 0x000fe2000fffe03f */
[----:B0-----:R-:W-:Y:S01]  /*10760*/  LOP3.LUT R3, RZ, UR45, RZ, 0x33, !PT ;  /* 0x0000002dff037c12 */ /* 0x001fe2000f8e33ff */
[----:B------:R-:W-:Y:S01]  /*10770*/  BSSY B0, `(.L_x_1081) ;  /* 0x00000f5000007945 */ /* 0x000fe20003800000 */
[----:B------:R-:W-:Y:S01]  /*10780*/  LOP3.LUT R5, RZ, UR44, RZ, 0x33, !PT ;  /* 0x0000002cff057c12 */ /* 0x000fe2000f8e33ff */
[----:B------:R-:W-:Y:S01]  /*10790*/  UIMAD UR4, UR4, UR40, URZ ;  /* 0x00000028040472a4 */ /* 0x000fe2000f8e023f */
[----:B------:R-:W-:Y:S01]  /*107a0*/  IADD3 R23, R26, R23, R36 ;  /* 0x000000171a177210 */ /* 0x000fe20007ffe024 */
[----:B------:R-:W-:Y:S02]  /*107b0*/  IMAD.SHL.U32 R35, R30, 0x2, RZ ;  /* 0x000000021e237824 */ /* 0x000fe400078e00ff */
[----:B------:R-:W-:Y:S02]  /*107c0*/  IMAD.MOV.U32 R20, RZ, RZ, RZ ;  /* 0x000000ffff147224 */ /* 0x000fe400078e00ff */
[----:B------:R-:W-:Y:S01]  /*107d0*/  LOP3.LUT R0, RZ, UR4, RZ, 0x33, !PT ;  /* 0x00000004ff007c12 */ /* 0x000fe2000f8e33ff */
[----:B------:R-:W-:-:S02]  /*107e0*/  VIADD R9, R23, 0xfffffee0 ;  /* 0xfffffee017097836 */ /* 0x000fc40000000000 */
[----:B------:R-:W-:Y:S01]  /*107f0*/  IMAD.MOV.U32 R23, RZ, RZ, 0x1 ;  /* 0x00000001ff177424 */ /* 0x000fe200078e00ff */
[----:B------:R-:W-:Y:S02]  /*10800*/  VIADDMNMX R0, R0, -UR46, R3, !PT ;  /* 0x8000002e00007c46 */ /* 0x000fe4000f800103 */
[----:B------:R-:W-:Y:S02]  /*10810*/  IADD3 R3, -R36, UR43, RZ ;  /* 0x0000002b24037c10 */ /* 0x000fe4000fffe1ff */
[----:B------:R-:W-:-:S04]  /*10820*/  VIMNMX R0, R0, R5, !PT ;  /* 0x0000000500007248 */ /* 0x000fc80007fe0100 */
[C---:B------:R-:W-:Y:S01]  /*10830*/  IADD3 R27, -R0.reuse, -0x2, RZ ;  /* 0xfffffffe001b7810 */ /* 0x040fe20007ffe1ff */
[C---:B------:R-:W-:Y:S02]  /*10840*/  IMAD R3, R0.reuse, 0x60, R3 ;  /* 0x0000006000037824 */ /* 0x040fe400078e0203 */
[----:B------:R-:W-:Y:S02]  /*10850*/  IMAD R9, R0, -0x60, R9 ;  /* 0xffffffa000097824 */ /* 0x000fe400078e0209 */
[----:B------:R-:W-:-:S07]  /*10860*/  VIADD R0, R3, 0xc0 ;  /* 0x000000c003007836 */ /* 0x000fce0000000000 */
.L_x_1094:
[----:B------:R-:W-:Y:S01]  /*10870*/  ISETP.NE.AND P0, PT, R37, 0x1, PT ;  /* 0x000000012500780c */ /* 0x000fe20003f05270 */
[----:B------:R-:W-:Y:S01]  /*10880*/  IMAD.MOV.U32 R10, RZ, RZ, R9 ;  /* 0x000000ffff0a7224 */ /* 0x000fe200078e0009 */
[----:B------:R-:W-:Y:S02]  /*10890*/  ISETP.GT.U32.AND P2, PT, R33, 0x5f, PT ;  /* 0x0000005f2100780c */ /* 0x000fe40003f44070 */
[----:B------:R-:W-:-:S09]  /*108a0*/  LOP3.LUT P1, RZ, R18, 0x10, RZ, 0xc0, !PT ;  /* 0x0000001012ff7812 */ /* 0x000fd2000782c0ff */
[----:B------:R-:W0:Y:S08]  /*108b0*/  @P0 LDC R2, c[0x0][0x434] ;  /* 0x00010d00ff020b82 */ /* 0x000e300000000800 */
[----:B------:R-:W1:Y:S08]  /*108c0*/  @P0 LDC R3, c[0x0][0x438] ;  /* 0x00010e00ff030b82 */ /* 0x000e700000000800 */
[----:B------:R-:W2:Y:S08]  /*108d0*/  @!P2 LDC.64 R6, c[0x0][0x428] ;  /* 0x00010a00ff06ab82 */ /* 0x000eb00000000a00 */
[----:B------:R-:W3:Y:S01]  /*108e0*/  @!P2 LDC.64 R4, c[0x0][0x418] ;  /* 0x00010600ff04ab82 */ /* 0x000ee20000000a00 */
[----:B0-----:R-:W-:-:S05]  /*108f0*/  @P0 IMAD.HI.U32 R2, R9, R2, RZ ;  /* 0x0000000209020227 */ /* 0x001fca00078e00ff */
[----:B-1----:R-:W-:-:S04]  /*10900*/  @P0 SHF.R.U32.HI R10, RZ, R3, R2 ;  /* 0x00000003ff0a0219 */ /* 0x002fc80000011602 */
[----:B------:R-:W-:Y:S01]  /*10910*/  @!P2 SHF.R.S32.HI R3, RZ, 0x1f, R10 ;  /* 0x0000001fff03a819 */ /* 0x000fe2000001140a */
[----:B--2---:R-:W-:-:S04]  /*10920*/  @!P2 IMAD R2, R34, R6, RZ ;  /* 0x000000062202a224 */ /* 0x004fc800078e02ff */
[----:B------:R-:W-:Y:S02]  /*10930*/  @!P2 IMAD R7, R32, R7, R2 ;  /* 0x000000072007a224 */ /* 0x000fe400078e0202 */
[----:B------:R-:W-:-:S04]  /*10940*/  @!P2 IMAD.MOV.U32 R2, RZ, RZ, R10 ;  /* 0x000000ffff02a224 */ /* 0x000fc800078e000a */
[----:B------:R-:W-:-:S04]  /*10950*/  @!P2 IMAD.WIDE.U32 R2, R32, R6, R2 ;  /* 0x000000062002a225 */ /* 0x000fc800078e0002 */
[----:B------:R-:W-:Y:S01]  /*10960*/  @!P2 IMAD.IADD R3, R7, 0x1, R3 ;  /* 0x000000010703a824 */ /* 0x000fe200078e0203 */
[----:B---3--:R-:W-:Y:S01]  /*10970*/  @!P2 LEA R4, P0, R2, R4, 0x2 ;  /* 0x000000040204a211 */ /* 0x008fe200078010ff */
[----:B------:R-:W-:-:S03]  /*10980*/  IMAD.MOV.U32 R6, RZ, RZ, RZ ;  /* 0x000000ffff067224 */ /* 0x000fc600078e00ff */
[----:B------:R-:W-:-:S05]  /*10990*/  @!P2 LEA.HI.X R5, R2, R5, R3, 0x2, P0 ;  /* 0x000000050205a211 */ /* 0x000fca00000f1403 */
[----:B------:R0:W5:Y:S01]  /*109a0*/  @!P2 LDG.E R6, desc[UR36][R4.64] ;  /* 0x000000240406a981 */ /* 0x000162000c1e1900 */
[----:B------:R-:W-:-:S05]  /*109b0*/  VIADD R22, R20, 0x1 ;  /* 0x0000000114167836 */ /* 0x000fca0000000000 */
[----:B------:R-:W-:-:S04]  /*109c0*/  ISETP.NE.AND P0, PT, R22, 0x2, PT ;  /* 0x000000021600780c */ /* 0x000fc80003f05270 */
[----:B------:R-:W-:Y:S02]  /*109d0*/  SEL R24, RZ, 0x1, P0 ;  /* 0x00000001ff187807 */ /* 0x000fe40000000000 */
[----:B------:R-:W-:Y:S02]  /*109e0*/  SEL R22, R22, RZ, P0 ;  /* 0x000000ff16167207 */ /* 0x000fe40000000000 */
[----:B------:R-:W-:Y:S01]  /*109f0*/  LOP3.LUT R24, R23, R24, RZ, 0x3c, !PT ;  /* 0x0000001817187212 */ /* 0x000fe200078e3cff */
[----:B0-----:R-:W-:Y:S06]  /*10a00*/  @!P1 BRA `(.L_x_1082) ;  /* 0x0000000000049947 */ /* 0x001fec0003800000 */
[----:B------:R-:W-:Y:S01]  /*10a10*/  BPT.TRAP 0x1 ;  /* 0x000000040000795c */ /* 0x000fe20000300000 */
.L_x_1082:
[----:B------:R-:W-:Y:S01]  /*10a20*/  LEA R8, R22, UR48, 0x3 ;  /* 0x0000003016087c11 */ /* 0x000fe2000f8e18ff */
[----:B------:R-:W-:Y:S01]  /*10a30*/  BSSY B1, `(.L_x_1083) ;  /* 0x0000004000017945 */ /* 0x000fe20003800000 */
[----:B------:R-:W-:-:S04]  /*10a40*/  SHF.L.U32 R3, R24, 0x1f, RZ ;  /* 0x0000001f18037819 */ /* 0x000fc800000006ff */
[----:B------:R-:W0:Y:S02]  /*10a50*/  SYNCS.PHASECHK.TRANS64.TRYWAIT P0, [R8+URZ+0x2a840], R3 ;  /* 0x02a84003080075a7 */ /* 0x000e24000800017f */
[----:B0-----:R-:W-:Y:S05]  /*10a60*/  @!P0 BRA `(.L_x_1084) ;  /* 0x0000002800f08947 */ /* 0x001fea0003800000 */
.L_x_1147:
[----:B------:R-:W-:Y:S05]  /*10a70*/  BSYNC B1 ;  /* 0x0000000000017941 */ /* 0x000fea0003800000 */
.L_x_1083:
[----:B------:R-:W-:Y:S01]  /*10a80*/  ULDC UR4, c[0x0][0x430] ;  /* 0x00010c0000047ab9 */ /* 0x000fe20000000800 */
[----:B-----5:R-:W-:Y:S01]  /*10a90*/  SHF.R.S32.HI R28, RZ, 0x1f, R6 ;  /* 0x0000001fff1c7819 */ /* 0x020fe20000011406 */
[----:B------:R-:W-:Y:S01]  /*10aa0*/  UIADD3 UR4, -UR4, URZ, URZ ;  /* 0x0000003f04047290 */ /* 0x000fe2000fffe13f */
[----:B------:R-:W-:Y:S01]  /*10ab0*/  R2UR UR6, R31 ;  /* 0x000000001f0672ca */ /* 0x000fe200000e0000 */
[----:B------:R-:W-:Y:S01]  /*10ac0*/  IMAD R19, R22, 0x4800, R25 ;  /* 0x0000480016137824 */ /* 0x000fe200078e0219 */
[C---:B------:R-:W-:Y:S02]  /*10ad0*/  LOP3.LUT P3, RZ, R18.reuse, 0x4, RZ, 0xc0, !PT ;  /* 0x0000000412ff7812 */ /* 0x040fe4000786c0ff */
[----:B------:R-:W-:Y:S01]  /*10ae0*/  LOP3.LUT P2, RZ, R18, 0x2, RZ, 0xc0, !PT ;  /* 0x0000000212ff7812 */ /* 0x000fe2000784c0ff */
        /* <DEDUP_REMOVED lines=31> */
[----:B------:R-:W0:Y:S02]  /*10ce0*/  SHFL.IDX PT, R14, R10, 0x1, 0x181f ;  /* 0x00381f000a0e7f89 */ /* 0x000e2400000e0000 */
[----:B-1----:R-:W-:-:S05]  /*10cf0*/  IMAD.X R3, RZ, RZ, R3, P0 ;  /* 0x000000ffff037224 */ /* 0x002fca00000e0603 */
        /* <DEDUP_REMOVED lines=20> */
[----:B-1----:R-:W-:-:S05]  /*10e40*/  IMAD.X R3, RZ, RZ, R3, P0 ;  /* 0x000000ffff037224 */ /* 0x002fca00000e0603 */
        /* <DEDUP_REMOVED lines=8> */
.L_x_1161:
        /* <DEDUP_REMOVED lines=10> */
.L_x_1086:
        /* <DEDUP_REMOVED lines=10> */
.L_x_1087:
[----:B------:R1:W-:Y:S01]  /*11010*/  SYNCS.ARRIVE.TRANS64.A1T0 RZ, [R8+URZ+0x2a830], RZ ;  /* 0x02a830ff08ff79a7 */ /* 0x0003e2000810003f */
[----:B------:R-:W-:Y:S05]  /*11020*/  @!P2 BRA `(.L_x_1088) ;  /* 0x000000000004a947 */ /* 0x000fea0003800000 */
[----:B------:R-:W-:Y:S01]  /*11030*/  BPT.TRAP 0x1 ;  /* 0x000000040000795c */ /* 0x000fe20000300000 */
.L_x_1088:
[----:B0-----:R-:W-:Y:S01]  /*11040*/  SHF.L.U32 R3, R23, 0x1f, RZ ;  /* 0x0000001f17037819 */ /* 0x001fe200000006ff */
[----:B------:R-:W-:Y:S01]  /*11050*/  BSSY B1, `(.L_x_1089) ;  /* 0x0000004000017945 */ /* 0x000fe20003800000 */
[----:B------:R-:W-:-:S04]  /*11060*/  LEA R4, R20, UR48, 0x3 ;  /* 0x0000003014047c11 */ /* 0x000fc8000f8e18ff */
[----:B------:R-:W0:Y:S02]  /*11070*/  SYNCS.PHASECHK.TRANS64.TRYWAIT P0, [R4+URZ+0x2a860], R3 ;  /* 0x02a86003040075a7 */ /* 0x000e24000800017f */
[----:B0-----:R-:W-:Y:S05]  /*11080*/  @!P0 BRA `(.L_x_1090) ;  /* 0x0000002c00388947 */ /* 0x001fea0003800000 */
.L_x_1162:
[----:B------:R-:W-:Y:S05]  /*11090*/  BSYNC B1 ;  /* 0x0000000000017941 */ /* 0x000fea0003800000 */
.L_x_1089:
        /* <DEDUP_REMOVED lines=9> */
[----:B------:R-:W1:Y:S02]  /*11130*/  SHFL.IDX PT, R14, R16, 0x1, 0x181f ;  /* 0x00381f00100e7f89 */ /* 0x000e6400000e0000 */
[----:B0-----:R-:W-:Y:S01]  /*11140*/  IMAD.X R3, RZ, RZ, R3, P1 ;  /* 0x000000ffff037224 */ /* 0x001fe200008e0603 */
        /* <DEDUP_REMOVED lines=30> */
[----:B------:R2:W3:Y:S03]  /*11330*/  SHFL.IDX PT, R14, R16, 0x5, 0x181f ;  /* 0x00b81f00100e7f89 */ /* 0x0004e600000e0000 */
[----:B-1----:R-:W-:Y:S01]  /*11340*/  IMAD.X R3, RZ, RZ, R8, P2 ;  /* 0x000000ffff037224 */ /* 0x002fe200010e0608 */
[----:B------:R-:W-:Y:S01]  /*11350*/  ISETP.LT.OR P2, PT, R0, 0x41, !P1 ;  /* 0x000000410000780c */ /* 0x000fe20004f41670 */
[----:B------:R2:W1:-:S12]  /*11360*/  SHFL.IDX PT, R8, R17, 0x5, 0x181f ;  /* 0x00b81f0011087f89 */ /* 0x00045800000e0000 */
[----:B------:R2:W-:Y:S01]  /*11370*/  LDGSTS.E.BYPASS.LTC128B.128 [R5+0x2400], desc[UR36][R2.64], !P2 ;  /* 0x0240000002057fae */ /* 0x0005e2000d101d64 */
[----:B------:R-:W-:-:S13]  /*11380*/  ISETP.LT.OR P2, PT, R0, 0x41, !P0 ;  /* 0x000000410000780c */ /* 0x000fda0004741670 */
[----:B-1-3--:R2:W-:Y:S02]  /*11390*/  LDGSTS.E.BYPASS.LTC128B.128 [R5+0x5400], desc[UR36][R2.64+0x80], !P2 ;  /* 0x0540008002057fae */ /* 0x00a5e4000d101d64 */
.L_x_1176:
[C---:B------:R-:W-:Y:S01]  /*113a0*/  ISETP.LT.OR P1, PT, R0.reuse, 0x51, !P1 ;  /* 0x000000510000780c */ /* 0x040fe20004f21670 */
[----:B------:R-:W-:Y:S01]  /*113b0*/  ULDC.64 UR4, c[0x0][0x328] ;  /* 0x0000ca0000047ab9 */ /* 0x000fe20000000a00 */
[----:B------:R-:W-:Y:S01]  /*113c0*/  ISETP.LT.OR P0, PT, R0, 0x51, !P0 ;  /* 0x000000510000780c */ /* 0x000fe20004701670 */
[----:B------:R-:W-:Y:S01]  /*113d0*/  IMAD R26, R26, UR4, RZ ;  /* 0x000000041a1a7c24 */ /* 0x000fe2000f8e02ff */
[----:B0-2---:R-:W-:-:S03]  /*113e0*/  IADD3 R2, P2, R14, R35, RZ ;  /* 0x000000230e027210 */ /* 0x005fc60007f5e0ff */
        /* <DEDUP_REMOVED lines=16> */
.L_x_1092:
        /* <DEDUP_REMOVED lines=10> */
.L_x_1093:
[----:B------:R-:W-:Y:S01]  /*11590*/  R2UR UR4, R31 ;  /* 0x000000001f0472ca */ /* 0x000fe200000e0000 */
[----:B------:R-:W-:Y:S01]  /*115a0*/  ULDC.64 UR6, c[0x0][0x330] ;  /* 0x0000cc0000067ab9 */ /* 0x000fe20000000a00 */
[----:B------:R-:W-:Y:S01]  /*115b0*/  IMAD.MOV.U32 R3, RZ, RZ, R7 ;  /* 0x000000ffff037224 */ /* 0x000fe200078e0007 */
[----:B------:R0:W-:Y:S01]  /*115c0*/  SYNCS.ARRIVE.TRANS64.A1T0 RZ, [R4+URZ+0x2a850], RZ ;  /* 0x02a850ff04ff79a7 */ /* 0x0001e2000810003f */
[----:B------:R-:W-:Y:S02]  /*115d0*/  IMAD.U32 R5, RZ, RZ, UR6 ;  /* 0x00000006ff057e24 */ /* 0x000fe4000f8e00ff */
[----:B------:R-:W-:Y:S02]  /*115e0*/  VIADD R27, R27, 0xffffffff ;  /* 0xffffffff1b1b7836 */ /* 0x000fe40000000000 */
[----:B------:R-:W-:-:S04]  /*115f0*/  IMAD.WIDE.U32 R2, R5, UR41, R2 ;  /* 0x0000002905027c25 */ /* 0x000fc8000f8e0002 */
[----:B------:R-:W-:Y:S01]  /*11600*/  VIADD R0, R0, 0x60 ;  /* 0x0000006000007836 */ /* 0x000fe20000000000 */
[----:B------:R-:W-:Y:S01]  /*11610*/  UIMAD UR4, UR4, UR6, URZ ;  /* 0x00000006040472a4 */ /* 0x000fe2000f8e023f */
[----:B------:R-:W-:Y:S02]  /*11620*/  VIADD R9, R9, 0xffffffa0 ;  /* 0xffffffa009097836 */ /* 0x000fe40000000000 */
[----:B------:R-:W-:Y:S01]  /*11630*/  IMAD.MOV.U32 R20, RZ, RZ, R22 ;  /* 0x000000ffff147224 */ /* 0x000fe200078e0016 */
[----:B------:R-:W-:Y:S01]  /*11640*/  UIMAD UR4, UR41, UR7, UR4 ;  /* 0x00000007290472a4 */ /* 0x000fe2000f8e0204 */
[----:B------:R-:W-:Y:S02]  /*11650*/  IMAD.MOV.U32 R23, RZ, RZ, R24 ;  /* 0x000000ffff177224 */ /* 0x000fe400078e0018 */
[----:B------:R-:W-:Y:S02]  /*11660*/  ULDC.64 UR6, c[0x0][0x318] ;  /* 0x0000c60000067ab9 */ /* 0x000fe40000000a00 */
[----:B------:R-:W-:Y:S01]  /*11670*/  LEA R16, P0, R2, UR6, 0x1 ;  /* 0x0000000602107c11 */ /* 0x000fe2000f8008ff */
[----:B------:R-:W-:-:S05]  /*11680*/  VIADD R17, R3, UR4 ;  /* 0x0000000403117c36 */ /* 0x000fca0008000000 */
[----:B------:R-:W-:Y:S02]  /*11690*/  LEA.HI.X R17, R2, UR7, R17, 0x1, P0 ;  /* 0x0000000702117c11 */ /* 0x000fe400080f0c11 */
[----:B------:R-:W-:-:S13]  /*116a0*/  ISETP.GT.AND P0, PT, R27, UR51, PT ;  /* 0x000000331b007c0c */ /* 0x000fda000bf04270 */
[----:B0-----:R-:W-:Y:S05]  /*116b0*/  @P0 BRA `(.L_x_1094) ;  /* 0xfffffff0006c0947 */ /* 0x001fea000383ffff */
[----:B------:R-:W-:Y:S05]  /*116c0*/  BSYNC B0 ;  /* 0x0000000000007941 */ /* 0x000fea0003800000 */
.L_x_1081:
[----:B------:R-:W-:-:S13]  /*116d0*/  LOP3.LUT P0, RZ, R18, 0x10, RZ, 0xc0, !PT ;  /* 0x0000001012ff7812 */ /* 0x000fda000780c0ff */
[----:B------:R-:W-:Y:S05]  /*116e0*/  @!P0 BRA `(.L_x_1095) ;  /* 0x0000000000048947 */ /* 0x000fea0003800000 */
[----:B------:R-:W-:Y:S01]  /*116f0*/  BPT.TRAP 0x1 ;  /* 0x000000040000795c */ /* 0x000fe20000300000 */
.L_x_1095:
[----:B0-----:R-:W-:Y:S01]  /*11700*/  LEA R0, R22, UR48, 0x3 ;  /* 0x0000003016007c11 */ /* 0x001fe2000f8e18ff */
        /* <DEDUP_REMOVED lines=8> */
.L_x_1177:
[----:B------:R-:W-:Y:S05]  /*11790*/  BSYNC B0 ;  /* 0x0000000000007941 */ /* 0x000fea0003800000 */
.L_x_1096:
        /* <DEDUP_REMOVED lines=8> */
[----:B------:R-:W-:Y:S01]  /*11820*/  SHFL.IDX PT, R6, R17, 0x1, 0x181f ;  /* 0x00381f0011067f89 */ /* 0x000fe200000e0000 */
[----:B------:R-:W-:Y:S02]  /*11830*/  ISETP.LT.OR P2, PT, R5, 0x1, P1 ;  /* 0x000000010500780c */ /* 0x000fe40000f41670 */
[----:B------:R-:W-:Y:S01]  /*11840*/  LEA R4, R25, UR48, 0x1 ;  /* 0x0000003019047c11 */ /* 0x000fe2000f8e08ff */
[----:B------:R-:W1:Y:S01]  /*11850*/  SHFL.IDX PT, R14, R16, 0x1, 0x181f ;  /* 0x00381f00100e7f89 */ /* 0x000e6200000e0000 */
[----:B------:R-:W-:-:S02]  /*11860*/  ISETP.LT.OR P4, PT, R5, 0x11, P1 ;  /* 0x000000110500780c */ /* 0x000fc40000f81670 */
[----:B------:R-:W-:Y:S01]  /*11870*/  ISETP.LT.OR P5, PT, R5, 0x11, !P0 ;  /* 0x000000110500780c */ /* 0x000fe200047a1670 */
[----:B------:R-:W-:Y:S04]  /*11880*/  SHFL.IDX PT, R10, R17, 0x2, 0x181f ;  /* 0x00581f00110a7f89 */ /* 0x000fe800000e0000 */
[----:B------:R-:W2:Y:S04]  /*11890*/  SHFL.IDX PT, R19, R16, 0x2, 0x181f ;  /* 0x00581f0010137f89 */ /* 0x000ea800000e0000 */
[----:B------:R-:W-:Y:S04]  /*118a0*/  SHFL.IDX PT, R9, R17, 0x3, 0x181f ;  /* 0x00781f0011097f89 */ /* 0x000fe800000e0000 */
[----:B------:R-:W3:Y:S01]  /*118b0*/  SHFL.IDX PT, R20, R16, 0x3, 0x181f ;  /* 0x00781f0010147f89 */ /* 0x000ee200000e0000 */
[----:B0-----:R-:W-:-:S03]  /*118c0*/  IMAD.WIDE.U32 R2, R30, 0x2, R2 ;  /* 0x000000021e027825 */ /* 0x001fc600078e0002 */
[----:B------:R-:W-:Y:S04]  /*118d0*/  SHFL.IDX PT, R8, R17, 0x4, 0x181f ;  /* 0x00981f0011087f89 */ /* 0x000fe800000e0000 */
[----:B------:R-:W0:Y:S04]  /*118e0*/  SHFL.IDX PT, R21, R16, 0x4, 0x181f ;  /* 0x00981f0010157f89 */ /* 0x000e2800000e0000 */
[----:B------:R-:W-:Y:S01]  /*118f0*/  LDGSTS.E.BYPASS.LTC128B.128 [R4+0x400], desc[UR36][R2.64], !P2 ;  /* 0x0040000002047fae */ /* 0x000fe2000d101d64 */
[----:B------:R-:W-:-:S03]  /*11900*/  ISETP.LT.OR P2, PT, R5, 0x21, P1 ;  /* 0x000000210500780c */ /* 0x000fc60000f41670 */
[----:B------:R1:W-:Y:S01]  /*11910*/  LDGSTS.E.BYPASS.LTC128B.128 [R4+0x3400], desc[UR36][R2.64+0x80], !P3 ;  /* 0x0340008002047fae */ /* 0x0003e2000d901d64 */
[----:B------:R-:W-:-:S03]  /*11920*/  ISETP.LT.OR P3, PT, R5, 0x21, !P0 ;  /* 0x000000210500780c */ /* 0x000fc60004761670 */
[----:B------:R-:W4:Y:S01]  /*11930*/  SHFL.IDX PT, R17, R17, 0x5, 0x181f ;  /* 0x00b81f0011117f89 */ /* 0x000f2200000e0000 */
[----:B-1----:R-:W-:Y:S02]  /*11940*/  IMAD.MOV.U32 R2, RZ, RZ, R14 ;  /* 0x000000ffff027224 */ /* 0x002fe400078e000e */
[----:B------:R-:W-:Y:S01]  /*11950*/  IMAD.MOV.U32 R3, RZ, RZ, R6 ;  /* 0x000000ffff037224 */ /* 0x000fe200078e0006 */
[----:B------:R1:W0:Y:S01]  /*11960*/  SHFL.IDX PT, R14, R16, 0x5, 0x181f ;  /* 0x00b81f00100e7f89 */ /* 0x00022200000e0000 */
[----:B------:R-:W-:-:S04]  /*11970*/  IMAD.WIDE.U32 R6, R30, 0x2, R2 ;  /* 0x000000021e067825 */ /* 0x000fc800078e0002 */
[----:B--2---:R-:W-:Y:S01]  /*11980*/  IMAD.MOV.U32 R2, RZ, RZ, R19 ;  /* 0x000000ffff027224 */ /* 0x004fe200078e0013 */
[----:B------:R-:W-:Y:S01]  /*11990*/  LDGSTS.E.BYPASS.LTC128B.128 [R4+0xc00], desc[UR36][R6.64], !P4 ;  /* 0x00c0000006047fae */ /* 0x000fe2000e101d64 */
[----:B------:R-:W-:Y:S01]  /*119a0*/  IMAD.MOV.U32 R3, RZ, RZ, R10 ;  /* 0x000000ffff037224 */ /* 0x000fe200078e000a */
[C---:B------:R-:W-:Y:S02]  /*119b0*/  ISETP.LT.OR P4, PT, R5.reuse, 0x31, P1 ;  /* 0x000000310500780c */ /* 0x040fe40000f81670 */
[----:B------:R-:W-:Y:S01]  /*119c0*/  LDGSTS.E.BYPASS.LTC128B.128 [R4+0x3c00], desc[UR36][R6.64+0x80], !P5 ;  /* 0x03c0008006047fae */ /* 0x000fe2000e901d64 */
[----:B------:R-:W-:Y:S01]  /*119d0*/  IMAD.WIDE.U32 R2, R30, 0x2, R2 ;  /* 0x000000021e027825 */ /* 0x000fe200078e0002 */
[----:B------:R-:W-:-:S04]  /*119e0*/  ISETP.LT.OR P5, PT, R5, 0x31, !P0 ;  /* 0x000000310500780c */ /* 0x000fc800047a1670 */
[----:B------:R-:W-:Y:S01]  /*119f0*/  LDGSTS.E.BYPASS.LTC128B.128 [R4+0x1400], desc[UR36][R2.64], !P2 ;  /* 0x0140000002047fae */ /* 0x000fe2000d101d64 */
[----:B------:R-:W-:-:S03]  /*11a00*/  ISETP.LT.OR P2, PT, R5, 0x41, P1 ;  /* 0x000000410500780c */ /* 0x000fc60000f41670 */
[----:B------:R3:W-:Y:S01]  /*11a10*/  LDGSTS.E.BYPASS.LTC128B.128 [R4+0x4400], desc[UR36][R2.64+0x80], !P3 ;  /* 0x0440008002047fae */ /* 0x0007e2000d901d64 */
[----:B------:R-:W-:Y:S01]  /*11a20*/  ISETP.LT.OR P3, PT, R5, 0x41, !P0 ;  /* 0x000000410500780c */ /* 0x000fe20004761670 */
[----:B---3--:R-:W-:Y:S02]  /*11a30*/  IMAD.MOV.U32 R2, RZ, RZ, R20 ;  /* 0x000000ffff027224 */ /* 0x008fe400078e0014 */
[----:B------:R-:W-:Y:S02]  /*11a40*/  IMAD.MOV.U32 R3, RZ, RZ, R9 ;  /* 0x000000ffff037224 */ /* 0x000fe400078e0009 */
[----:B------:R-:W-:-:S04]  /*11a50*/  IMAD.WIDE.U32 R6, R30, 0x2, R2 ;  /* 0x000000021e067825 */ /* 0x000fc800078e0002 */
[----:B0-----:R-:W-:Y:S01]  /*11a60*/  IMAD.MOV.U32 R2, RZ, RZ, R21 ;  /* 0x000000ffff027224 */ /* 0x001fe200078e0015 */
[----:B------:R1:W-:Y:S01]  /*11a70*/  LDGSTS.E.BYPASS.LTC128B.128 [R4+0x1c00], desc[UR36][R6.64], !P4 ;  /* 0x01c0000006047fae */ /* 0x0003e2000e101d64 */
[----:B------:R-:W-:Y:S02]  /*11a80*/  IMAD.MOV.U32 R3, RZ, RZ, R8 ;  /* 0x000000ffff037224 */ /* 0x000fe400078e0008 */
[----:B------:R-:W-:Y:S01]  /*11a90*/  IMAD.MOV.U32 R8, RZ, RZ, RZ ;  /* 0x000000ffff087224 */ /* 0x000fe200078e00ff */
[----:B------:R1:W-:Y:S01]  /*11aa0*/  LDGSTS.E.BYPASS.LTC128B.128 [R4+0x4c00], desc[UR36][R6.64+0x80], !P5 ;  /* 0x04c0008006047fae */ /* 0x0003e2000e901d64 */
[----:B------:R-:W-:-:S05]  /*11ab0*/  IMAD.WIDE.U32 R2, R30, 0x2, R2 ;  /* 0x000000021e027825 */ /* 0x000fca00078e0002 */
[----:B------:R1:W-:Y:S04]  /*11ac0*/  LDGSTS.E.BYPASS.LTC128B.128 [R4+0x2400], desc[UR36][R2.64], !P2 ;  /* 0x0240000002047fae */ /* 0x0003e8000d101d64 */
[----:B----4-:R1:W-:Y:S02]  /*11ad0*/  LDGSTS.E.BYPASS.LTC128B.128 [R4+0x5400], desc[UR36][R2.64+0x80], !P3 ;  /* 0x0540008002047fae */ /* 0x0103e4000d901d64 */
.L_x_1191:
[C---:B------:R-:W-:Y:S01]  /*11ae0*/  ISETP.LT.OR P1, PT, R5.reuse, 0x51, P1 ;  /* 0x000000510500780c */ /* 0x040fe20000f21670 */
[----:B-1----:R-:W-:Y:S01]  /*11af0*/  IMAD.MOV.U32 R2, RZ, RZ, R14 ;  /* 0x000000ffff027224 */ /* 0x002fe200078e000e */
[----:B------:R-:W-:Y:S01]  /*11b00*/  ISETP.LT.OR P0, PT, R5, 0x51, !P0 ;  /* 0x000000510500780c */ /* 0x000fe20004701670 */
[----:B------:R-:W-:Y:S02]  /*11b10*/  IMAD.MOV.U32 R3, RZ, RZ, R17 ;  /* 0x000000ffff037224 */ /* 0x000fe400078e0011 */
[----:B------:R-:W-:-:S08]  /*11b20*/  IMAD.WIDE.U32 R2, R30, 0x2, R2 ;  /* 0x000000021e027825 */ /* 0x000fd000078e0002 */
[----:B------:R-:W-:Y:S01]  /*11b30*/  @!PT LDS RZ, [RZ] ;  /* 0x00000000fffff984 */ /* 0x000fe20000000800 */
[----:B------:R-:W-:Y:S01]  /*11b40*/  @!PT LDS RZ, [RZ] ;  /* 0x00000000fffff984 */ /* 0x000fe20000000800 */
[----:B------:R-:W-:Y:S01]  /*11b50*/  @!PT LDS RZ, [RZ] ;  /* 0x00000000fffff984 */ /* 0x000fe20000000800 */
[----:B------:R0:W-:Y:S04]  /*11b60*/  LDGSTS.E.BYPASS.LTC128B.128 [R4+0x2c00], desc[UR36][R2.64], !P1 ;  /* 0x02c0000002047fae */ /* 0x0001e8000c901d64 */
[----:B------:R0:W-:Y:S01]  /*11b70*/  LDGSTS.E.BYPASS.LTC128B.128 [R4+0x5c00], desc[UR36][R2.64+0x80], !P0 ;  /* 0x05c0008002047fae */ /* 0x0001e2000c101d64 */
[----:B------:R-:W-:Y:S01]  /*11b80*/  PLOP3.LUT P0, PT, PT, PT, PT, 0x80, 0x0 ;  /* 0x000000000000781c */ /* 0x000fe20003f0f070 */
[----:B------:R-:W-:-:S12]  /*11b90*/  NOP ;  /* 0x0000000000007918 */ /* 0x000fd80000000000 */
.L_x_1099:
        /* <DEDUP_REMOVED lines=10> */
.L_x_1100:
[----:B------:R1:W-:Y:S02]  /*11c40*/  SYNCS.ARRIVE.TRANS64.A1T0 RZ, [R0+URZ+0x2a850], RZ ;  /* 0x02a850ff00ff79a7 */ /* 0x0003e4000810003f */
[----:B-1----:R-:W-:-:S05]  /*11c50*/  VIADD R0, R22, 0x1 ;  /* 0x0000000116007836 */ /* 0x002fca0000000000 */
[----:B------:R-:W-:-:S04]  /*11c60*/  ISETP.NE.AND P0, PT, R0, 0x2, PT ;  /* 0x000000020000780c */ /* 0x000fc80003f05270 */
[----:B0-----:R-:W-:Y:S02]  /*11c70*/  SEL R3, RZ, 0x1, P0 ;  /* 0x00000001ff037807 */ /* 0x001fe40000000000 */
[----:B------:R-:W-:Y:S02]  /*11c80*/  SEL R0, R0, RZ, P0 ;  /* 0x000000ff00007207 */ /* 0x000fe40000000000 */
[----:B------:R-:W-:-:S07]  /*11c90*/  LOP3.LUT R24, R24, R3, RZ, 0x3c, !PT ;  /* 0x0000000318187212 */ /* 0x000fce00078e3cff */
.L_x_1060:
[----:B------:R-:W0:Y:S01]  /*11ca0*/  S2R R3, SR_CgaCtaId ;  /* 0x0000000000037919 */ /* 0x000e220000008800 */
[----:B------:R-:W-:Y:S02]  /*11cb0*/  MOV R2, 0x400 ;  /* 0x0000040000027802 */ /* 0x000fe40000000f00 */
[----:B------:R-:W-:Y:S02]  /*11cc0*/  SHF.L.U32 R8, R8, 0x1f, RZ ;  /* 0x0000001f08087819 */ /* 0x000fe400000006ff */
[----:B0-----:R-:W-:-:S04]  /*11cd0*/  LEA R7, R3, R2, 0x18 ;  /* 0x0000000203077211 */ /* 0x001fc800078ec0ff */
[----:B------:R-:W0:Y:S02]  /*11ce0*/  SYNCS.PHASECHK.TRANS64.TRYWAIT P0, [R7+URZ+0x2a820], R8 ;  /* 0x02a82008070075a7 */ /* 0x000e24000800017f */
[----:B0-----:R-:W-:Y:S05]  /*11cf0*/  @!P0 BRA `(.L_x_1101) ;  /* 0x0000003000408947 */ /* 0x001fea0003800000 */
.L_x_1192:
[----:B------:R-:W-:-:S03]  /*11d00*/  UMOV UR4, 0xffffffff ;  /* 0xffffffff00047882 */ /* 0x000fc60000000000 */
[----:B------:R-:W-:Y:S05]  /*11d10*/  BRA.DIV UR4, `(.L_x_1102) ;  /* 0x00000032044c7947 */ /* 0x000fea000b800000 */
[----:B------:R-:W1:Y:S02]  /*11d20*/  S2R R2, SR_TID.X ;  /* 0x0000000000027919 */ /* 0x000e640000002100 */
[----:B-1----:R-:W-:-:S04]  /*11d30*/  SHF.R.U32.HI R2, RZ, 0x5, R2 ;  /* 0x00000005ff027819 */ /* 0x002fc80000011602 */
[----:B------:R-:W-:-:S05]  /*11d40*/  LOP3.LUT R2, R2, 0x3, RZ, 0xc0, !PT ;  /* 0x0000000302027812 */ /* 0x000fca00078ec0ff */
[----:B------:R1:W2:Y:S02]  /*11d50*/  SHFL.IDX PT, R14, R2, RZ, 0x1f ;  /* 0x00001fff020e7589 */ /* 0x0002a400000e0000 */
.L_x_1195:
[----:B--2---:R-:W-:-:S13]  /*11d60*/  ISETP.NE.AND P0, PT, R14, RZ, PT ;  /* 0x000000ff0e00720c */ /* 0x004fda0003f05270 */
[----:B------:R-:W-:Y:S05]  /*11d70*/  @P0 BRA `(.L_x_968) ;  /* 0x0000000000900947 */ /* 0x000fea0003800000 */
[----:B------:R-:W-:-:S03]  /*11d80*/  UMOV UR4, 0xffffffff ;  /* 0xffffffff00047882 */ /* 0x000fc60000000000 */
[----:B------:R-:W-:Y:S05]  /*11d90*/  BRA.DIV UR4, `(.L_x_1103) ;  /* 0x0000003204607947 */ /* 0x000fea000b800000 */
[----:B------:R-:W-:-:S13]  /*11da0*/  ELECT P6, URZ, PT ;  /* 0x00000000003f782f */ /* 0x000fda00038c0000 */
.L_x_1198:
[----:B------:R-:W-:Y:S05]  /*11db0*/  @!P6 BRA `(.L_x_968) ;  /* 0x000000000080e947 */ /* 0x000fea0003800000 */
[----:B-1----:R-:W2:Y:S02]  /*11dc0*/  LDL R2, [R1] ;  /* 0x0000000001027983 */ /* 0x002ea40000100800 */
[----:B--2---:R-:W-:-:S13]  /*11dd0*/  R2UR UR4, R2 ;  /* 0x00000000020472ca */ /* 0x004fda00000e0000 */
[----:B------:R-:W-:-:S06]  /*11de0*/  ULOP3.LUT UR4, UR4, 0x2, URZ, 0xfc, !UPT ;  /* 0x0000000204047892 */ /* 0x000fcc000f8efc3f */
[----:B------:R-:W-:-:S05]  /*11df0*/  IMAD.U32 R2, RZ, RZ, UR4 ;  /* 0x00000004ff027e24 */ /* 0x000fca000f8e00ff */
[----:B------:R-:W-:-:S13]  /*11e00*/  ISETP.NE.AND P0, PT, R2, 0x3, PT ;  /* 0x000000030200780c */ /* 0x000fda0003f05270 */
[----:B------:R-:W-:Y:S05]  /*11e10*/  @!P0 BRA `(.L_x_1104) ;  /* 0x0000000000048947 */ /* 0x000fea0003800000 */
[----:B------:R-:W-:Y:S01]  /*11e20*/  BPT.TRAP 0x1 ;  /* 0x000000040000795c */ /* 0x000fe20000300000 */
.L_x_1104:
[----:B------:R-:W-:Y:S01]  /*11e30*/  IMAD R5, R0, 0x8, R7 ;  /* 0x0000000800057824 */ /* 0x000fe200078e0207 */
[----:B------:R-:W-:Y:S01]  /*11e40*/  SHF.L.U32 R2, R24, 0x1f, RZ ;  /* 0x0000001f18027819 */ /* 0x000fe200000006ff */
[----:B------:R-:W-:-:S03]  /*11e50*/  VIADD R0, R0, 0x1 ;  /* 0x0000000100007836 */ /* 0x000fc60000000000 */
[----:B------:R-:W1:Y:S02]  /*11e60*/  SYNCS.PHASECHK.TRANS64.TRYWAIT P1, [R5+URZ+0x2a840], R2 ;  /* 0x02a84002050075a7 */ /* 0x000e64000802017f */
[----:B------:R-:W-:-:S04]  /*11e70*/  ISETP.NE.AND P2, PT, R0, 0x2, PT ;  /* 0x000000020000780c */ /* 0x000fc80003f45270 */
[----:B------:R-:W-:Y:S01]  /*11e80*/  SEL R3, RZ, 0x1, P2 ;  /* 0x00000001ff037807 */ /* 0x000fe20001000000 */
[----:B-1----:R-:W-:Y:S08]  /*11e90*/  @!P1 BRA `(.L_x_1105) ;  /* 0x0000003000409947 */ /* 0x002ff00003800000 */
.L_x_1199:
[----:B------:R-:W-:Y:S02]  /*11ea0*/  SEL R0, R0, RZ, P2 ;  /* 0x000000ff00007207 */ /* 0x000fe40001000000 */
[----:B------:R-:W-:Y:S01]  /*11eb0*/  LOP3.LUT R3, R24, R3, RZ, 0x3c, !PT ;  /* 0x0000000318037212 */ /* 0x000fe200078e3cff */
[----:B------:R-:W-:Y:S06]  /*11ec0*/  @!P0 BRA `(.L_x_1106) ;  /* 0x0000000000048947 */ /* 0x000fec0003800000 */
[----:B------:R-:W-:Y:S01]  /*11ed0*/  BPT.TRAP 0x1 ;  /* 0x000000040000795c */ /* 0x000fe20000300000 */
.L_x_1106:
[----:B0-----:R-:W-:Y:S01]  /*11ee0*/  IMAD R7, R0, 0x8, R7 ;  /* 0x0000000800077824 */ /* 0x001fe200078e0207 */
[----:B------:R-:W-:-:S04]  /*11ef0*/  SHF.L.U32 R0, R3, 0x1f, RZ ;  /* 0x0000001f03007819 */ /* 0x000fc800000006ff */
[----:B------:R-:W0:Y:S02]  /*11f00*/  SYNCS.PHASECHK.TRANS64.TRYWAIT P1, [R7+URZ+0x2a840], R0 ;  /* 0x02a84000070075a7 */ /* 0x000e24000802017f */
[----:B0-----:R-:W-:Y:S05]  /*11f10*/  @!P1 BRA `(.L_x_1107) ;  /* 0x0000003000349947 */ /* 0x001fea0003800000 */
.L_x_1200:
[----:B------:R-:W-:Y:S05]  /*11f20*/  @!P0 BRA `(.L_x_1108) ;  /* 0x0000000000048947 */ /* 0x000fea0003800000 */
[----:B------:R-:W-:Y:S01]  /*11f30*/  BPT.TRAP 0x1 ;  /* 0x000000040000795c */ /* 0x000fe20000300000 */
.L_x_1108:
[----:B------:R-:W2:Y:S02]  /*11f40*/  SYNCS.PHASECHK.TRANS64.TRYWAIT P1, [R5+URZ+0x2a860], R2 ;  /* 0x02a86002050075a7 */ /* 0x000ea4000802017f */
[----:B--2---:R-:W-:Y:S05]  /*11f50*/  @!P1 BRA `(.L_x_1109) ;  /* 0x0000003000389947 */ /* 0x004fea0003800000 */
.L_x_1201:
[----:B------:R-:W-:Y:S05]  /*11f60*/  @!P0 BRA `(.L_x_1110) ;  /* 0x0000000000048947 */ /* 0x000fea0003800000 */
[----:B------:R-:W-:Y:S01]  /*11f70*/  BPT.TRAP 0x1 ;  /* 0x000000040000795c */ /* 0x000fe20000300000 */
.L_x_1110:
[----:B---3--:R3:W4:Y:S02]  /*11f80*/  SYNCS.PHASECHK.TRANS64.TRYWAIT P0, [R7+URZ+0x2a860], R0 ;  /* 0x02a86000070075a7 */ /* 0x008724000800017f */
[----:B----4-:R-:W-:Y:S05]  /*11f90*/  @!P0 NANOSLEEP.SYNCS 0x989680 ;  /* 0x009896800000895d */ /* 0x010fea0003900000 */
[----:B------:R-:W4:Y:S02]  /*11fa0*/  @!P0 SYNCS.PHASECHK.TRANS64 P0, [R7+URZ+0x2a860], R0 ;  /* 0x02a86000070085a7 */ /* 0x000f24000800007f */
[----:B----4-:R-:W-:Y:S05]  /*11fb0*/  @!P0 BRA `(.L_x_1110) ;  /* 0xfffffffc00f08947 */ /* 0x010fea000383ffff */
.L_x_968:
[----:B------:R-:W-:Y:S05]  /*11fc0*/  BSYNC B6 ;  /* 0x0000000000067941 */ /* 0x000fea0003800000 */
.L_x_965:
[----:B------:R-:W-:Y:S05]  /*11fd0*/  EXIT ;  /* 0x000000000000794d */ /* 0x000fea0003800000 */
.L_x_978:
[----:B0-----:R-:W-:-:S04]  /*11fe0*/  IMAD.U32 R3, RZ, RZ, UR38 ;  /* 0x00000026ff037e24 */ /* 0x001fc8000f8e00ff */
[----:B------:R0:W1:Y:S03]  /*11ff0*/  SYNCS.PHASECHK.TRANS64.TRYWAIT P0, [R3+URZ+0x2a800], R0 ;  /* 0x02a80000030075a7 */ /* 0x000066000800017f */
[----:B-1----:R-:W-:Y:S05]  /*12000*/  @!P0 NANOSLEEP.SYNCS 0x989680 ;  /* 0x009896800000895d */ /* 0x002fea0003900000 */
[----:B------:R-:W1:Y:S02]  /*12010*/  @!P0 SYNCS.PHASECHK.TRANS64 P0, [R3+URZ+0x2a800], R0 ;  /* 0x02a80000030085a7 */ /* 0x000e64000800007f */
[----:B-1----:R-:W-:Y:S05]  /*12020*/  @!P0 BRA `(.L_x_978) ;  /* 0xfffffffc00ec8947 */ /* 0x002fea000383ffff */
[----:B------:R-:W-:Y:S05]  /*12030*/  BRA `(.L_x_1111) ;  /* 0xfffffef400787947 */ /* 0x000fea000383ffff */
.L_x_982:
[----:B0-----:R-:W-:-:S04]  /*12040*/  IMAD.U32 R3, RZ, RZ, UR38 ;  /* 0x00000026ff037e24 */ /* 0x001fc8000f8e00ff */
[----:B------:R0:W2:Y:S03]  /*12050*/  SYNCS.PHASECHK.TRANS64.TRYWAIT P1, [R3+URZ+0x2a830], R0 ;  /* 0x02a83000030075a7 */ /* 0x0000a6000802017f */
[----:B--2---:R-:W-:Y:S05]  /*12060*/  @!P1 NANOSLEEP.SYNCS 0x989680 ;  /* 0x009896800000995d */ /* 0x004fea0003900000 */
[----:B------:R-:W2:Y:S02]  /*12070*/  @!P1 SYNCS.PHASECHK.TRANS64 P1, [R3+URZ+0x2a830], R0 ;  /* 0x02a83000030095a7 */ /* 0x000ea4000802007f */
[----:B--2---:R-:W-:Y:S05]  /*12080*/  @!P1 BRA `(.L_x_982) ;  /* 0xfffffffc00ec9947 */ /* 0x004fea000383ffff */
[----:B------:R-:W-:Y:S05]  /*12090*/  BRA `(.L_x_981) ;  /* 0xfffffef4009c7947 */ /* 0x000fea000383ffff */
.L_x_999:
[----:B-1----:R-:W-:-:S04]  /*120a0*/  IMAD.U32 R12, RZ, RZ, UR60 ;  /* 0x0000003cff0c7e24 */ /* 0x002fc8000f8e00ff */
[----:B------:R1:W2:Y:S03]  /*120b0*/  SYNCS.PHASECHK.TRANS64.TRYWAIT P1, [R12+URZ+0x2a830], R11 ;  /* 0x02a8300b0c0075a7 */ /* 0x0002a6000802017f */
[----:B--2---:R-:W-:Y:S05]  /*120c0*/  @!P1 NANOSLEEP.SYNCS 0x989680 ;  /* 0x009896800000995d */ /* 0x004fea0003900000 */
[----:B------:R-:W2:Y:S02]  /*120d0*/  @!P1 SYNCS.PHASECHK.TRANS64 P1, [R12+URZ+0x2a830], R11 ;  /* 0x02a8300b0c0095a7 */ /* 0x000ea4000802007f */
[----:B--2---:R-:W-:Y:S05]  /*120e0*/  @!P1 BRA `(.L_x_999) ;  /* 0xfffffffc00ec9947 */ /* 0x004fea000383ffff */
[----:B------:R-:W-:Y:S05]  /*120f0*/  BRA `(.L_x_998) ;  /* 0xffffff2000ec7947 */ /* 0x000fea000383ffff */
.L_x_1003:
[----:B01----:R-:W-:-:S04]  /*12100*/  IMAD.U32 R11, RZ, RZ, UR10 ;  /* 0x0000000aff0b7e24 */ /* 0x003fc8000f8e00ff */
[----:B------:R0:W1:Y:S03]  /*12110*/  SYNCS.PHASECHK.TRANS64.TRYWAIT P1, [R11+URZ+0x2a850], R0 ;  /* 0x02a850000b0075a7 */ /* 0x000066000802017f */
[----:B-1----:R-:W-:Y:S05]  /*12120*/  @!P1 NANOSLEEP.SYNCS 0x989680 ;  /* 0x009896800000995d */ /* 0x002fea0003900000 */
[----:B------:R-:W1:Y:S02]  /*12130*/  @!P1 SYNCS.PHASECHK.TRANS64 P1, [R11+URZ+0x2a850], R0 ;  /* 0x02a850000b0095a7 */ /* 0x000e64000802007f */
[----:B-1----:R-:W-:Y:S05]  /*12140*/  @!P1 BRA `(.L_x_1003) ;  /* 0xfffffffc00ec9947 */ /* 0x002fea000383ffff */
[----:B------:R-:W-:Y:S05]  /*12150*/  BRA `(.L_x_1002) ;  /* 0xffffff2800f87947 */ /* 0x000fea000383ffff */
.L_x_1022:
[----:B-1----:R-:W-:-:S04]  /*12160*/  IMAD.U32 R12, RZ, RZ, UR5 ;  /* 0x00000005ff0c7e24 */ /* 0x002fc8000f8e00ff */
[----:B------:R1:W2:Y:S03]  /*12170*/  SYNCS.PHASECHK.TRANS64.TRYWAIT P1, [R12+URZ+0x2a830], R11 ;  /* 0x02a8300b0c0075a7 */ /* 0x0002a6000802017f */
[----:B--2---:R-:W-:Y:S05]  /*12180*/  @!P1 NANOSLEEP.SYNCS 0x989680 ;  /* 0x009896800000995d */ /* 0x004fea0003900000 */
[----:B------:R-:W2:Y:S02]  /*12190*/  @!P1 SYNCS.PHASECHK.TRANS64 P1, [R12+URZ+0x2a830], R11 ;  /* 0x02a8300b0c0095a7 */ /* 0x000ea4000802007f */
[----:B--2---:R-:W-:Y:S05]  /*121a0*/  @!P1 BRA `(.L_x_1022) ;  /* 0xfffffffc00ec9947 */ /* 0x004fea000383ffff */
[----:B------:R-:W-:Y:S05]  /*121b0*/  BRA `(.L_x_1021) ;  /* 0xffffff5000a87947 */ /* 0x000fea000383ffff */
.L_x_1026:
[----:B01----:R-:W-:-:S04]  /*121c0*/  IMAD.U32 R11, RZ, RZ, UR7 ;  /* 0x00000007ff0b7e24 */ /* 0x003fc8000f8e00ff */
[----:B------:R0:W1:Y:S03]  /*121d0*/  SYNCS.PHASECHK.TRANS64.TRYWAIT P1, [R11+URZ+0x2a850], R0 ;  /* 0x02a850000b0075a7 */ /* 0x000066000802017f */
[----:B-1----:R-:W-:Y:S05]  /*121e0*/  @!P1 NANOSLEEP.SYNCS 0x989680 ;  /* 0x009896800000995d */ /* 0x002fea0003900000 */
[----:B------:R-:W1:Y:S02]  /*121f0*/  @!P1 SYNCS.PHASECHK.TRANS64 P1, [R11+URZ+0x2a850], R0 ;  /* 0x02a850000b0095a7 */ /* 0x000e64000802007f */
[----:B-1----:R-:W-:Y:S05]  /*12200*/  @!P1 BRA `(.L_x_1026) ;  /* 0xfffffffc00ec9947 */ /* 0x002fea000383ffff */
[----:B------:R-:W-:Y:S05]  /*12210*/  BRA `(.L_x_1025) ;  /* 0xffffff5800b47947 */ /* 0x000fea000383ffff */
.L_x_1034:
[----:B-1----:R-:W-:-:S04]  /*12220*/  IMAD.U32 R12, RZ, RZ, UR7 ;  /* 0x00000007ff0c7e24 */ /* 0x002fc8000f8e00ff */
[----:B------:R1:W2:Y:S03]  /*12230*/  SYNCS.PHASECHK.TRANS64.TRYWAIT P1, [R12+URZ+0x2a830], R11 ;  /* 0x02a8300b0c0075a7 */ /* 0x0002a6000802017f */
[----:B--2---:R-:W-:Y:S05]  /*12240*/  @!P1 NANOSLEEP.SYNCS 0x989680 ;  /* 0x009896800000995d */ /* 0x004fea0003900000 */
[----:B------:R-:W2:Y:S02]  /*12250*/  @!P1 SYNCS.PHASECHK.TRANS64 P1, [R12+URZ+0x2a830], R11 ;  /* 0x02a8300b0c0095a7 */ /* 0x000ea4000802007f */
[----:B--2---:R-:W-:Y:S05]  /*12260*/  @!P1 BRA `(.L_x_1034) ;  /* 0xfffffffc00ec9947 */ /* 0x004fea000383ffff */
[----:B------:R-:W-:Y:S05]  /*12270*/  BRA `(.L_x_1033) ;  /* 0xffffff6c00707947 */ /* 0x000fea000383ffff */
.L_x_1038:
[----:B01----:R-:W-:-:S04]  /*12280*/  IMAD.U32 R11, RZ, RZ, UR5 ;  /* 0x00000005ff0b7e24 */ /* 0x003fc8000f8e00ff */
[----:B------:R0:W1:Y:S03]  /*12290*/  SYNCS.PHASECHK.TRANS64.TRYWAIT P1, [R11+URZ+0x2a850], R0 ;  /* 0x02a850000b0075a7 */ /* 0x000066000802017f */
[----:B-1----:R-:W-:Y:S05]  /*122a0*/  @!P1 NANOSLEEP.SYNCS 0x989680 ;  /* 0x009896800000995d */ /* 0x002fea0003900000 */
[----:B------:R-:W1:Y:S02]  /*122b0*/  @!P1 SYNCS.PHASECHK.TRANS64 P1, [R11+URZ+0x2a850], R0 ;  /* 0x02a850000b0095a7 */ /* 0x000e64000802007f */
[----:B-1----:R-:W-:Y:S05]  /*122c0*/  @!P1 BRA `(.L_x_1038) ;  /* 0xfffffffc00ec9947 */ /* 0x002fea000383ffff */
[----:B------:R-:W-:Y:S05]  /*122d0*/  BRA `(.L_x_1037) ;  /* 0xffffff74007c7947 */ /* 0x000fea000383ffff */
.L_x_1053:
[----:B-1----:R-:W-:-:S04]  /*122e0*/  IMAD.U32 R0, RZ, RZ, UR5 ;  /* 0x00000005ff007e24 */ /* 0x002fc8000f8e00ff */
[----:B------:R1:W2:Y:S03]  /*122f0*/  SYNCS.PHASECHK.TRANS64.TRYWAIT P1, [R0+URZ+0x2a850], R3 ;  /* 0x02a85003000075a7 */ /* 0x0002a6000802017f */
[----:B--2---:R-:W-:Y:S05]  /*12300*/  @!P1 NANOSLEEP.SYNCS 0x989680 ;  /* 0x009896800000995d */ /* 0x004fea0003900000 */
[----:B------:R-:W2:Y:S02]  /*12310*/  @!P1 SYNCS.PHASECHK.TRANS64 P1, [R0+URZ+0x2a850], R3 ;  /* 0x02a85003000095a7 */ /* 0x000ea4000802007f */
[----:B--2---:R-:W-:Y:S05]  /*12320*/  @!P1 BRA `(.L_x_1053) ;  /* 0xfffffffc00ec9947 */ /* 0x004fea000383ffff */
[----:B------:R-:W-:Y:S05]  /*12330*/  BRA `(.L_x_1052) ;  /* 0xffffff9c00807947 */ /* 0x000fea000383ffff */
.L_x_1071:
[----:B------:R-:W-:Y:S02]  /*12340*/  IMAD.MOV.U32 R13, RZ, RZ, R17 ;  /* 0x000000ffff0d7224 */ /* 0x000fe400078e0011 */
[----:B------:R-:W-:Y:S02]  /*12350*/  IMAD.MOV.U32 R12, RZ, RZ, RZ ;  /* 0x000000ffff0c7224 */ /* 0x000fe400078e00ff */
[----:B------:R-:W-:Y:S02]  /*12360*/  IMAD.MOV.U32 R11, RZ, RZ, 0x1f ;  /* 0x0000001fff0b7424 */ /* 0x000fe400078e00ff */
[----:B------:R-:W-:-:S07]  /*12370*/  IMAD.MOV.U32 R15, RZ, RZ, -0x1 ;  /* 0xffffffffff0f7424 */ /* 0x000fce00078e00ff */
[----:B-----5:R-:W-:Y:S05]  /*12380*/  WARPSYNC.COLLECTIVE R15, `(.L_x_1112) ;  /* 0x000000000f087348 */ /* 0x020fea0003c00000 */
[----:B------:R0:W1:Y:S02]  /*12390*/  SHFL.IDX P6, R14, R13, R12, R11 ;  /* 0x0000000c0d0e7389 */ /* 0x00006400000c000b */
[----:B01---5:R-:W-:Y:S01]  /*123a0*/  ENDCOLLECTIVE ;  /* 0x000000000000791b */ /* 0x023fe20003800000 */
.L_x_1112:
[----:B------:R-:W-:Y:S05]  /*123b0*/  BRA `(.L_x_1113) ;  /* 0xffffffd000007947 */ /* 0x000fea000383ffff */
.L_x_1073:
[----:B0-----:R-:W-:-:S04]  /*123c0*/  IMAD.U32 R3, RZ, RZ, UR48 ;  /* 0x00000030ff037e24 */ /* 0x001fc8000f8e00ff */
[----:B------:R0:W1:Y:S03]  /*123d0*/  SYNCS.PHASECHK.TRANS64.TRYWAIT P0, [R3+URZ+0x2a840], R2 ;  /* 0x02a84002030075a7 */ /* 0x000066000800017f */
[----:B-1----:R-:W-:Y:S05]  /*123e0*/  @!P0 NANOSLEEP.SYNCS 0x989680 ;  /* 0x009896800000895d */ /* 0x002fea0003900000 */
[----:B------:R-:W1:Y:S02]  /*123f0*/  @!P0 SYNCS.PHASECHK.TRANS64 P0, [R3+URZ+0x2a840], R2 ;  /* 0x02a84002030085a7 */ /* 0x000e64000800007f */
[----:B-1----:R-:W-:Y:S05]  /*12400*/  @!P0 BRA `(.L_x_1073) ;  /* 0xfffffffc00ec8947 */ /* 0x002fea000383ffff */
[----:B------:R-:W-:Y:S05]  /*12410*/  BRA `(.L_x_1114) ;  /* 0xffffffd000a07947 */ /* 0x000fea000383ffff */
.L_x_1074:
        /* <DEDUP_REMOVED lines=8> */
.L_x_1116:
[----:B------:R-:W-:Y:S05]  /*124a0*/  BSYNC B0 ;  /* 0x0000000000007941 */ /* 0x000fea0003800000 */
.L_x_1115:
[----:B------:R-:W-:Y:S01]  /*124b0*/  IMAD.MOV.U32 R13, RZ, RZ, R0 ;  /* 0x000000ffff0d7224 */ /* 0x000fe200078e0000 */
[----:B------:R-:W-:Y:S01]  /*124c0*/  @P0 LEA R9, R25, UR48, 0x1 ;  /* 0x0000003019090c11 */ /* 0x000fe2000f8e08ff */
[----:B------:R-:W-:Y:S02]  /*124d0*/  IMAD.MOV.U32 R12, RZ, RZ, RZ ;  /* 0x000000ffff0c7224 */ /* 0x000fe400078e00ff */
[----:B------:R-:W-:Y:S02]  /*124e0*/  IMAD.MOV.U32 R11, RZ, RZ, 0x181f ;  /* 0x0000181fff0b7424 */ /* 0x000fe400078e00ff */
[----:B------:R-:W-:Y:S02]  /*124f0*/  IMAD.MOV.U32 R15, RZ, RZ, -0x1 ;  /* 0xffffffffff0f7424 */ /* 0x000fe400078e00ff */
[----:B------:R-:W-:-:S07]  /*12500*/  IMAD.MOV.U32 R3, RZ, RZ, R14 ;  /* 0x000000ffff037224 */ /* 0x000fce00078e000e */
[----:B------:R-:W-:Y:S05]  /*12510*/  WARPSYNC.COLLECTIVE R15, `(.L_x_1117) ;  /* 0x000000000f087348 */ /* 0x000fea0003c00000 */
[----:B------:R0:W1:Y:S02]  /*12520*/  SHFL.IDX P6, R14, R13, R12, R11 ;  /* 0x0000000c0d0e7389 */ /* 0x00006400000c000b */
[----:B01----:R-:W-:Y:S01]  /*12530*/  ENDCOLLECTIVE ;  /* 0x000000000000791b */ /* 0x003fe20003800000 */
.L_x_1117:
[----:B------:R-:W-:Y:S02]  /*12540*/  IMAD.MOV.U32 R13, RZ, RZ, R7 ;  /* 0x000000ffff0d7224 */ /* 0x000fe400078e0007 */
[----:B------:R-:W-:Y:S02]  /*12550*/  IMAD.MOV.U32 R12, RZ, RZ, 0x1 ;  /* 0x00000001ff0c7424 */ /* 0x000fe400078e00ff */
[----:B------:R-:W-:-:S07]  /*12560*/  IMAD.MOV.U32 R2, RZ, RZ, R14 ;  /* 0x000000ffff027224 */ /* 0x000fce00078e000e */
[----:B------:R-:W-:Y:S05]  /*12570*/  WARPSYNC.COLLECTIVE R15, `(.L_x_1118) ;  /* 0x000000000f087348 */ /* 0x000fea0003c00000 */
[----:B------:R0:W1:Y:S02]  /*12580*/  SHFL.IDX P6, R14, R13, R12, R11 ;  /* 0x0000000c0d0e7389 */ /* 0x00006400000c000b */
[----:B01----:R-:W-:Y:S01]  /*12590*/  ENDCOLLECTIVE ;  /* 0x000000000000791b */ /* 0x003fe20003800000 */
.L_x_1118:
        /* <DEDUP_REMOVED lines=13> */
.L_x_1119:
[----:B------:R-:W-:Y:S01]  /*12670*/  @P0 LEA R21, R25, UR48, 0x1 ;  /* 0x0000003019150c11 */ /* 0x000fe2000f8e08ff */
[----:B------:R-:W-:Y:S02]  /*12680*/  IMAD.MOV.U32 R13, RZ, RZ, R7 ;  /* 0x000000ffff0d7224 */ /* 0x000fe400078e0007 */
[----:B------:R-:W-:Y:S02]  /*12690*/  IMAD.MOV.U32 R12, RZ, RZ, 0x2 ;  /* 0x00000002ff0c7424 */ /* 0x000fe400078e00ff */
[----:B------:R-:W-:-:S07]  /*126a0*/  IMAD.MOV.U32 R4, RZ, RZ, R14 ;  /* 0x000000ffff047224 */ /* 0x000fce00078e000e */
[----:B------:R-:W-:Y:S05]  /*126b0*/  WARPSYNC.COLLECTIVE R15, `(.L_x_1120) ;  /* 0x000000000f087348 */ /* 0x000fea0003c00000 */
[----:B------:R0:W1:Y:S02]  /*126c0*/  SHFL.IDX P6, R14, R13, R12, R11 ;  /* 0x0000000c0d0e7389 */ /* 0x00006400000c000b */
[----:B01----:R-:W-:Y:S01]  /*126d0*/  ENDCOLLECTIVE ;  /* 0x000000000000791b */ /* 0x003fe20003800000 */
.L_x_1120:
        /* <DEDUP_REMOVED lines=13> */
.L_x_1121:
[----:B------:R-:W-:Y:S01]  /*127b0*/  IMAD.MOV.U32 R3, RZ, RZ, R8 ;  /* 0x000000ffff037224 */ /* 0x000fe200078e0008 */
[----:B------:R-:W-:Y:S01]  /*127c0*/  @P0 LEA R35, R25, UR48, 0x1 ;  /* 0x0000003019230c11 */ /* 0x000fe2000f8e08ff */
[----:B------:R-:W-:Y:S02]  /*127d0*/  IMAD.MOV.U32 R13, RZ, RZ, R7 ;  /* 0x000000ffff0d7224 */ /* 0x000fe400078e0007 */
[----:B------:R-:W-:Y:S02]  /*127e0*/  IMAD.MOV.U32 R12, RZ, RZ, 0x3 ;  /* 0x00000003ff0c7424 */ /* 0x000fe400078e00ff */
[----:B------:R-:W-:-:S07]  /*127f0*/  IMAD.MOV.U32 R2, RZ, RZ, R14 ;  /* 0x000000ffff027224 */ /* 0x000fce00078e000e */
[----:B------:R-:W-:Y:S05]  /*12800*/  WARPSYNC.COLLECTIVE R15, `(.L_x_1122) ;  /* 0x000000000f087348 */ /* 0x000fea0003c00000 */
[----:B------:R0:W1:Y:S02]  /*12810*/  SHFL.IDX P6, R14, R13, R12, R11 ;  /* 0x0000000c0d0e7389 */ /* 0x00006400000c000b */
[----:B01----:R-:W-:Y:S01]  /*12820*/  ENDCOLLECTIVE ;  /* 0x000000000000791b */ /* 0x003fe20003800000 */
.L_x_1122:
        /* <DEDUP_REMOVED lines=13> */
.L_x_1123:
        /* <DEDUP_REMOVED lines=8> */
.L_x_1124:
[----:B------:R-:W-:-:S04]  /*12980*/  IMAD.MOV.U32 R4, RZ, RZ, R10 ;  /* 0x000000ffff047224 */ /* 0x000fc800078e000a */
[----:B------:R-:W-:-:S05]  /*12990*/  @P0 IMAD.WIDE.U32 R4, R30, 0x2, R4 ;  /* 0x000000021e040825 */ /* 0x000fca00078e0004 */
[----:B------:R-:W-:Y:S01]  /*129a0*/  @!PT LDS RZ, [RZ] ;  /* 0x00000000fffff984 */ /* 0x000fe20000000800 */
[----:B------:R-:W-:Y:S01]  /*129b0*/  @!PT LDS RZ, [RZ] ;  /* 0x00000000fffff984 */ /* 0x000fe20000000800 */
[----:B------:R-:W-:Y:S01]  /*129c0*/  @!PT LDS RZ, [RZ] ;  /* 0x00000000fffff984 */ /* 0x000fe20000000800 */
[----:B------:R0:W-:Y:S01]  /*129d0*/  @P0 LDGSTS.E.BYPASS.LTC128B.128 [R9+0x19c00], desc[UR36][R4.64], !P3 ;  /* 0x19c0000004090fae */ /* 0x0001e2000d901d64 */
[----:B------:R-:W-:-:S03]  /*129e0*/  IMAD.MOV.U32 R13, RZ, RZ, R0 ;  /* 0x000000ffff0d7224 */ /* 0x000fc600078e0000 */
[----:B------:R0:W-:Y:S04]  /*129f0*/  @P0 LDGSTS.E.BYPASS.LTC128B.128 [R9+0x1cc00], desc[UR36][R4.64+0x80], !P2 ;  /* 0x1cc0008004090fae */ /* 0x0001e8000d101d64 */
[----:B------:R0:W-:Y:S01]  /*12a00*/  @P0 LDGSTS.E.BYPASS.LTC128B.128 [R9+0x1fc00], desc[UR36][R4.64+0x100], !P1 ;  /* 0x1fc0010004090fae */ /* 0x0001e2000c901d64 */
[----:B------:R-:W-:Y:S01]  /*12a10*/  ISETP.GE.AND P0, PT, R6, 0x41, PT ;  /* 0x000000410600780c */ /* 0x000fe20003f06270 */
[----:B------:R-:W-:-:S12]  /*12a20*/  IMAD.MOV.U32 R8, RZ, RZ, R14 ;  /* 0x000000ffff087224 */ /* 0x000fd800078e000e */
[----:B0-----:R-:W-:Y:S05]  /*12a30*/  WARPSYNC.COLLECTIVE R15, `(.L_x_1125) ;  /* 0x000000000f087348 */ /* 0x001fea0003c00000 */
[----:B------:R1:W2:Y:S02]  /*12a40*/  SHFL.IDX P6, R14, R13, R12, R11 ;  /* 0x0000000c0d0e7389 */ /* 0x0002a400000c000b */
[----:B012---:R-:W-:Y:S01]  /*12a50*/  ENDCOLLECTIVE ;  /* 0x000000000000791b */ /* 0x007fe20003800000 */
.L_x_1125:
        /* <DEDUP_REMOVED lines=8> */
.L_x_1126:
        /* <DEDUP_REMOVED lines=8> */
[----:B------:R-:W-:-:S07]  /*12b60*/  IMAD.MOV.U32 R7, RZ, RZ, R14 ;  /* 0x000000ffff077224 */ /* 0x000fce00078e000e */
[----:B0-----:R-:W-:Y:S05]  /*12b70*/  WARPSYNC.COLLECTIVE R15, `(.L_x_1127) ;  /* 0x000000000f087348 */ /* 0x001fea0003c00000 */
[----:B------:R1:W2:Y:S02]  /*12b80*/  SHFL.IDX P6, R14, R13, R12, R11 ;  /* 0x0000000c0d0e7389 */ /* 0x0002a400000c000b */
[----:B012---:R-:W-:Y:S01]  /*12b90*/  ENDCOLLECTIVE ;  /* 0x000000000000791b */ /* 0x007fe20003800000 */
.L_x_1127:
[----:B------:R-:W-:Y:S05]  /*12ba0*/  BRA `(.L_x_1128) ;  /* 0xffffffd000007947 */ /* 0x000fea000383ffff */
.L_x_1077:
[----:B------:R-:W-:Y:S02]  /*12bb0*/  IMAD.MOV.U32 R13, RZ, RZ, R8 ;  /* 0x000000ffff0d7224 */ /* 0x000fe400078e0008 */
[----:B------:R-:W-:Y:S02]  /*12bc0*/  IMAD.MOV.U32 R12, RZ, RZ, RZ ;  /* 0x000000ffff0c7224 */ /* 0x000fe400078e00ff */
[----:B------:R-:W-:Y:S02]  /*12bd0*/  IMAD.MOV.U32 R11, RZ, RZ, 0x181f ;  /* 0x0000181fff0b7424 */ /* 0x000fe400078e00ff */
[----:B------:R-:W-:Y:S02]  /*12be0*/  IMAD.MOV.U32 R15, RZ, RZ, -0x1 ;  /* 0xffffffffff0f7424 */ /* 0x000fe400078e00ff */
[----:B------:R-:W-:-:S07]  /*12bf0*/  VIADD R7, R36, UR42 ;  /* 0x0000002a24077c36 */ /* 0x000fce0008000000 */
[----:B------:R-:W-:Y:S05]  /*12c00*/  WARPSYNC.COLLECTIVE R15, `(.L_x_1129) ;  /* 0x000000000f087348 */ /* 0x000fea0003c00000 */
[----:B------:R0:W1:Y:S02]  /*12c10*/  SHFL.IDX P6, R14, R13, R12, R11 ;  /* 0x0000000c0d0e7389 */ /* 0x00006400000c000b */
[----:B01----:R-:W-:Y:S01]  /*12c20*/  ENDCOLLECTIVE ;  /* 0x000000000000791b */ /* 0x003fe20003800000 */
.L_x_1129:
[----:B------:R-:W-:Y:S02]  /*12c30*/  VIADD R5, R7, 0x10 ;  /* 0x0000001007057836 */ /* 0x000fe40000000000 */
[----:B------:R-:W-:Y:S02]  /*12c40*/  IMAD.MOV.U32 R13, RZ, RZ, R0 ;  /* 0x000000ffff0d7224 */ /* 0x000fe400078e0000 */
[----:B------:R-:W-:-:S07]  /*12c50*/  IMAD.MOV.U32 R3, RZ, RZ, R14 ;  /* 0x000000ffff037224 */ /* 0x000fce00078e000e */
[----:B------:R-:W-:Y:S05]  /*12c60*/  WARPSYNC.COLLECTIVE R15, `(.L_x_1130) ;  /* 0x000000000f087348 */ /* 0x000fea0003c00000 */
[----:B------:R0:W1:Y:S02]  /*12c70*/  SHFL.IDX P6, R14, R13, R12, R11 ;  /* 0x0000000c0d0e7389 */ /* 0x00006400000c000b */
[----:B01----:R-:W-:Y:S01]  /*12c80*/  ENDCOLLECTIVE ;  /* 0x000000000000791b */ /* 0x003fe20003800000 */
.L_x_1130:
        /* <DEDUP_REMOVED lines=10> */
.L_x_1131:
        /* <DEDUP_REMOVED lines=8> */
[----:B------:R-:W-:Y:S01]  /*12db0*/  ISETP.GE.AND P1, PT, R5, R6, PT ;  /* 0x000000060500720c */ /* 0x000fe20003f26270 */
[----:B------:R-:W-:-:S12]  /*12dc0*/  IMAD.MOV.U32 R5, RZ, RZ, R14 ;  /* 0x000000ffff057224 */ /* 0x000fd800078e000e */
[----:B0-----:R-:W-:Y:S05]  /*12dd0*/  WARPSYNC.COLLECTIVE R15, `(.L_x_1132) ;  /* 0x000000000f087348 */ /* 0x001fea0003c00000 */
[----:B------:R1:W2:Y:S02]  /*12de0*/  SHFL.IDX P6, R14, R13, R12, R11 ;  /* 0x0000000c0d0e7389 */ /* 0x0002a400000c000b */
[----:B012---:R-:W-:Y:S01]  /*12df0*/  ENDCOLLECTIVE ;  /* 0x000000000000791b */ /* 0x007fe20003800000 */
.L_x_1132:
[----:B------:R-:W-:Y:S01]  /*12e00*/  VIADD R3, R7, 0x20 ;  /* 0x0000002007037836 */ /* 0x000fe20000000000 */
[----:B------:R-:W-:Y:S01]  /*12e10*/  @!P1 LEA R21, R25, UR48, 0x1 ;  /* 0x0000003019159c11 */ /* 0x000fe2000f8e08ff */
[----:B------:R-:W-:Y:S02]  /*12e20*/  IMAD.MOV.U32 R13, RZ, RZ, R8 ;  /* 0x000000ffff0d7224 */ /* 0x000fe400078e0008 */
[----:B------:R-:W-:Y:S02]  /*12e30*/  IMAD.MOV.U32 R12, RZ, RZ, 0x2 ;  /* 0x00000002ff0c7424 */ /* 0x000fe400078e00ff */
[----:B------:R-:W-:-:S07]  /*12e40*/  IMAD.MOV.U32 R4, RZ, RZ, R14 ;  /* 0x000000ffff047224 */ /* 0x000fce00078e000e */
[----:B------:R-:W-:Y:S05]  /*12e50*/  WARPSYNC.COLLECTIVE R15, `(.L_x_1133) ;  /* 0x000000000f087348 */ /* 0x000fea0003c00000 */
[----:B------:R0:W1:Y:S02]  /*12e60*/  SHFL.IDX P6, R14, R13, R12, R11 ;  /* 0x0000000c0d0e7389 */ /* 0x00006400000c000b */
[----:B01----:R-:W-:Y:S01]  /*12e70*/  ENDCOLLECTIVE ;  /* 0x000000000000791b */ /* 0x003fe20003800000 */
.L_x_1133:
        /* <DEDUP_REMOVED lines=13> */
.L_x_1134:
        /* <DEDUP_REMOVED lines=8> */
.L_x_1135:
        /* <DEDUP_REMOVED lines=13> */
.L_x_1136:
        /* <DEDUP_REMOVED lines=8> */
.L_x_1137:
        /* <DEDUP_REMOVED lines=13> */
.L_x_1138:
        /* <DEDUP_REMOVED lines=8> */
.L_x_1139:
        /* <DEDUP_REMOVED lines=13> */
.L_x_1140:
        /* <DEDUP_REMOVED lines=8> */
.L_x_1141:
        /* <DEDUP_REMOVED lines=13> */
.L_x_1142:
[----:B------:R-:W-:Y:S01]  /*13490*/  @!P1 LEA R9, R25, UR48, 0x1 ;  /* 0x0000003019099c11 */ /* 0x000fe2000f8e08ff */
[----:B------:R-:W-:Y:S02]  /*134a0*/  IMAD.MOV.U32 R13, RZ, RZ, R8 ;  /* 0x000000ffff0d7224 */ /* 0x000fe400078e0008 */
[----:B------:R-:W-:Y:S02]  /*134b0*/  IMAD.MOV.U32 R12, RZ, RZ, 0x7 ;  /* 0x00000007ff0c7424 */ /* 0x000fe400078e00ff */
[----:B------:R-:W-:-:S07]  /*134c0*/  IMAD.MOV.U32 R2, RZ, RZ, R14 ;  /* 0x000000ffff027224 */ /* 0x000fce00078e000e */
[----:B------:R-:W-:Y:S05]  /*134d0*/  WARPSYNC.COLLECTIVE R15, `(.L_x_1143) ;  /* 0x000000000f087348 */ /* 0x000fea0003c00000 */
[----:B------:R0:W1:Y:S02]  /*134e0*/  SHFL.IDX P6, R14, R13, R12, R11 ;  /* 0x0000000c0d0e7389 */ /* 0x00006400000c000b */
[----:B01----:R-:W-:Y:S01]  /*134f0*/  ENDCOLLECTIVE ;  /* 0x000000000000791b */ /* 0x003fe20003800000 */
.L_x_1143:
        /* <DEDUP_REMOVED lines=12> */
.L_x_1144:
[----:B------:R-:W-:Y:S05]  /*135c0*/  BRA `(.L_x_1145) ;  /* 0xffffffcc00ec7947 */ /* 0x000fea000383ffff */
.L_x_1080:
[----:B0-----:R-:W-:-:S04]  /*135d0*/  IMAD.U32 R3, RZ, RZ, UR48 ;  /* 0x00000030ff037e24 */ /* 0x001fc8000f8e00ff */
[----:B------:R0:W1:Y:S03]  /*135e0*/  SYNCS.PHASECHK.TRANS64.TRYWAIT P0, [R3+URZ+0x2a820], R0 ;  /* 0x02a82000030075a7 */ /* 0x000066000800017f */
[----:B-1----:R-:W-:Y:S05]  /*135f0*/  @!P0 NANOSLEEP.SYNCS 0x989680 ;  /* 0x009896800000895d */ /* 0x002fea0003900000 */
[----:B------:R-:W1:Y:S02]  /*13600*/  @!P0 SYNCS.PHASECHK.TRANS64 P0, [R3+URZ+0x2a820], R0 ;  /* 0x02a82000030085a7 */ /* 0x000e64000800007f */
[----:B-1----:R-:W-:Y:S05]  /*13610*/  @!P0 BRA `(.L_x_1080) ;  /* 0xfffffffc00ec8947 */ /* 0x002fea000383ffff */
[----:B------:R-:W-:Y:S05]  /*13620*/  BRA `(.L_x_1146) ;  /* 0xffffffd000387947 */ /* 0x000fea000383ffff */
.L_x_1084:
[----:B0-----:R0:W1:Y:S02]  /*13630*/  SYNCS.PHASECHK.TRANS64.TRYWAIT P0, [R8+URZ+0x2a840], R3 ;  /* 0x02a84003080075a7 */ /* 0x001064000800017f */
[----:B-1----:R-:W-:Y:S05]  /*13640*/  @!P0 NANOSLEEP.SYNCS 0x989680 ;  /* 0x009896800000895d */ /* 0x002fea0003900000 */
[----:B------:R-:W1:Y:S02]  /*13650*/  @!P0 SYNCS.PHASECHK.TRANS64 P0, [R8+URZ+0x2a840], R3 ;  /* 0x02a84003080085a7 */ /* 0x000e64000800007f */
[----:B-1----:R-:W-:Y:S05]  /*13660*/  @!P0 BRA `(.L_x_1084) ;  /* 0xfffffffc00f08947 */ /* 0x002fea000383ffff */
[----:B------:R-:W-:Y:S05]  /*13670*/  BRA `(.L_x_1147) ;  /* 0xffffffd000fc7947 */ /* 0x000fea000383ffff */
.L_x_1085:
        /* <DEDUP_REMOVED lines=8> */
.L_x_1149:
[----:B------:R-:W-:Y:S05]  /*13700*/  BSYNC B1 ;  /* 0x0000000000017941 */ /* 0x000fea0003800000 */
.L_x_1148:
[----:B------:R-:W-:Y:S01]  /*13710*/  IMAD.MOV.U32 R13, RZ, RZ, R10 ;  /* 0x000000ffff0d7224 */ /* 0x000fe200078e000a */
[----:B------:R-:W-:Y:S01]  /*13720*/  LEA R19, R19, UR48, 0x1 ;  /* 0x0000003013137c11 */ /* 0x000fe2000f8e08ff */
[----:B------:R-:W-:Y:S02]  /*13730*/  IMAD.MOV.U32 R12, RZ, RZ, RZ ;  /* 0x000000ffff0c7224 */ /* 0x000fe400078e00ff */
[----:B------:R-:W-:Y:S02]  /*13740*/  IMAD.MOV.U32 R11, RZ, RZ, 0x181f ;  /* 0x0000181fff0b7424 */ /* 0x000fe400078e00ff */
[----:B------:R-:W-:Y:S02]  /*13750*/  IMAD.MOV.U32 R15, RZ, RZ, -0x1 ;  /* 0xffffffffff0f7424 */ /* 0x000fe400078e00ff */
[----:B------:R-:W-:-:S07]  /*13760*/  IMAD.MOV.U32 R3, RZ, RZ, R14 ;  /* 0x000000ffff037224 */ /* 0x000fce00078e000e */
[----:B------:R-:W-:Y:S05]  /*13770*/  WARPSYNC.COLLECTIVE R15, `(.L_x_1150) ;  /* 0x000000000f087348 */ /* 0x000fea0003c00000 */
[----:B------:R0:W1:Y:S02]  /*13780*/  SHFL.IDX P6, R14, R13, R12, R11 ;  /* 0x0000000c0d0e7389 */ /* 0x00006400000c000b */
[----:B01----:R-:W-:Y:S01]  /*13790*/  ENDCOLLECTIVE ;  /* 0x000000000000791b */ /* 0x003fe20003800000 */
.L_x_1150:
[----:B------:R-:W-:Y:S02]  /*137a0*/  IMAD.MOV.U32 R13, RZ, RZ, R21 ;  /* 0x000000ffff0d7224 */ /* 0x000fe400078e0015 */
[----:B------:R-:W-:Y:S01]  /*137b0*/  IMAD.MOV.U32 R12, RZ, RZ, 0x1 ;  /* 0x00000001ff0c7424 */ /* 0x000fe200078e00ff */
[----:B------:R-:W-:-:S13]  /*137c0*/  IADD3 R2, P0, R14, R35, RZ ;  /* 0x000000230e027210 */ /* 0x000fda0007f1e0ff */
[----:B------:R-:W-:Y:S05]  /*137d0*/  WARPSYNC.COLLECTIVE R15, `(.L_x_1151) ;  /* 0x000000000f087348 */ /* 0x000fea0003c00000 */
[----:B------:R0:W1:Y:S02]  /*137e0*/  SHFL.IDX P6, R14, R13, R12, R11 ;  /* 0x0000000c0d0e7389 */ /* 0x00006400000c000b */
[----:B01----:R-:W-:Y:S01]  /*137f0*/  ENDCOLLECTIVE ;  /* 0x000000000000791b */ /* 0x003fe20003800000 */
.L_x_1151:
        /* <DEDUP_REMOVED lines=12> */
.L_x_1152:
[----:B------:R-:W-:Y:S02]  /*138c0*/  IMAD.MOV.U32 R13, RZ, RZ, R21 ;  /* 0x000000ffff0d7224 */ /* 0x000fe400078e0015 */
[----:B------:R-:W-:Y:S01]  /*138d0*/  IMAD.MOV.U32 R12, RZ, RZ, 0x2 ;  /* 0x00000002ff0c7424 */ /* 0x000fe200078e00ff */
[----:B------:R-:W-:-:S13]  /*138e0*/  IADD3 R2, P0, R14, R35, RZ ;  /* 0x000000230e027210 */ /* 0x000fda0007f1e0ff */
[----:B------:R-:W-:Y:S05]  /*138f0*/  WARPSYNC.COLLECTIVE R15, `(.L_x_1153) ;  /* 0x000000000f087348 */ /* 0x000fea0003c00000 */
[----:B------:R0:W1:Y:S02]  /*13900*/  SHFL.IDX P6, R14, R13, R12, R11 ;  /* 0x0000000c0d0e7389 */ /* 0x00006400000c000b */
[----:B01----:R-:W-:Y:S01]  /*13910*/  ENDCOLLECTIVE ;  /* 0x000000000000791b */ /* 0x003fe20003800000 */
.L_x_1153:
        /* <DEDUP_REMOVED lines=12> */
.L_x_1154:
[----:B------:R-:W-:Y:S02]  /*139e0*/  IMAD.MOV.U32 R13, RZ, RZ, R21 ;  /* 0x000000ffff0d7224 */ /* 0x000fe400078e0015 */
[----:B------:R-:W-:-:S05]  /*139f0*/  IMAD.MOV.U32 R12, RZ, RZ, R14 ;  /* 0x000000ffff0c7224 */ /* 0x000fca00078e000e */
[----:B------:R-:W-:Y:S01]  /*13a00*/  IADD3 R2, P0, R12, R35, RZ ;  /* 0x000000230c027210 */ /* 0x000fe20007f1e0ff */
[----:B------:R-:W-:-:S04]  /*13a10*/  IMAD.MOV.U32 R12, RZ, RZ, 0x3 ;  /* 0x00000003ff0c7424 */ /* 0x000fc800078e00ff */
[----:B------:R-:W-:-:S08]  /*13a20*/  IMAD.X R3, RZ, RZ, R5, P0 ;  /* 0x000000ffff037224 */ /* 0x000fd000000e0605 */
[----:B------:R-:W-:Y:S05]  /*13a30*/  WARPSYNC.COLLECTIVE R15, `(.L_x_1155) ;  /* 0x000000000f087348 */ /* 0x000fea0003c00000 */
[----:B------:R0:W1:Y:S02]  /*13a40*/  SHFL.IDX P6, R14, R13, R12, R11 ;  /* 0x0000000c0d0e7389 */ /* 0x00006400000c000b */
[----:B01----:R-:W-:Y:S01]  /*13a50*/  ENDCOLLECTIVE ;  /* 0x000000000000791b */ /* 0x003fe20003800000 */
.L_x_1155:
        /* <DEDUP_REMOVED lines=11> */
.L_x_1156:
[----:B------:R-:W-:Y:S02]  /*13b10*/  IMAD.MOV.U32 R13, RZ, RZ, R21 ;  /* 0x000000ffff0d7224 */ /* 0x000fe400078e0015 */
[----:B------:R-:W-:Y:S01]  /*13b20*/  IMAD.MOV.U32 R12, RZ, RZ, 0x4 ;  /* 0x00000004ff0c7424 */ /* 0x000fe200078e00ff */
[----:B------:R-:W-:-:S13]  /*13b30*/  IADD3 R2, P0, R14, R35, RZ ;  /* 0x000000230e027210 */ /* 0x000fda0007f1e0ff */
[----:B------:R-:W-:Y:S05]  /*13b40*/  WARPSYNC.COLLECTIVE R15, `(.L_x_1157) ;  /* 0x000000000f087348 */ /* 0x000fea0003c00000 */
[----:B------:R0:W1:Y:S02]  /*13b50*/  SHFL.IDX P6, R14, R13, R12, R11 ;  /* 0x0000000c0d0e7389 */ /* 0x00006400000c000b */
[----:B01----:R-:W-:Y:S01]  /*13b60*/  ENDCOLLECTIVE ;  /* 0x000000000000791b */ /* 0x003fe20003800000 */
.L_x_1157:
        /* <DEDUP_REMOVED lines=12> */
.L_x_1158:
        /* <DEDUP_REMOVED lines=8> */
.L_x_1159:
[----:B------:R-:W-:Y:S01]  /*13cb0*/  @!PT LDS RZ, [RZ] ;  /* 0x00000000fffff984 */ /* 0x000fe20000000800 */
[----:B------:R-:W-:Y:S01]  /*13cc0*/  @!PT LDS RZ, [RZ] ;  /* 0x00000000fffff984 */ /* 0x000fe20000000800 */
[----:B------:R-:W-:Y:S01]  /*13cd0*/  @!PT LDS RZ, [RZ] ;  /* 0x00000000fffff984 */ /* 0x000fe20000000800 */
[----:B------:R0:W-:Y:S04]  /*13ce0*/  LDGSTS.E.BYPASS.LTC128B.128 [R19+0x1a400], desc[UR36][R2.64], !P3 ;  /* 0x1a40000002137fae */ /* 0x0001e8000d901d64 */
[----:B------:R0:W-:Y:S04]  /*13cf0*/  LDGSTS.E.BYPASS.LTC128B.128 [R19+0x1d400], desc[UR36][R2.64+0x80], !P2 ;  /* 0x1d40008002137fae */ /* 0x0001e8000d101d64 */
[----:B------:R0:W-:Y:S01]  /*13d00*/  LDGSTS.E.BYPASS.LTC128B.128 [R19+0x20400], desc[UR36][R2.64+0x100], !P1 ;  /* 0x2040010002137fae */ /* 0x0001e2000c901d64 */
[----:B------:R-:W-:Y:S02]  /*13d10*/  IMAD.MOV.U32 R13, RZ, RZ, R10 ;  /* 0x000000ffff0d7224 */ /* 0x000fe400078e000a */
[----:B------:R-:W-:-:S07]  /*13d20*/  IMAD.MOV.U32 R21, RZ, RZ, R14 ;  /* 0x000000ffff157224 */ /* 0x000fce00078e000e */
[----:B0-----:R-:W-:Y:S05]  /*13d30*/  WARPSYNC.COLLECTIVE R15, `(.L_x_1160) ;  /* 0x000000000f087348 */ /* 0x001fea0003c00000 */
[----:B------:R1:W2:Y:S02]  /*13d40*/  SHFL.IDX P6, R14, R13, R12, R11 ;  /* 0x0000000c0d0e7389 */ /* 0x0002a400000c000b */
[----:B012---:R-:W-:Y:S01]  /*13d50*/  ENDCOLLECTIVE ;  /* 0x000000000000791b */ /* 0x007fe20003800000 */
.L_x_1160:
[----:B------:R-:W-:Y:S05]  /*13d60*/  BRA `(.L_x_1161) ;  /* 0xffffffd000587947 */ /* 0x000fea000383ffff */
.L_x_1090:
[----:B0-----:R0:W2:Y:S02]  /*13d70*/  SYNCS.PHASECHK.TRANS64.TRYWAIT P0, [R4+URZ+0x2a860], R3 ;  /* 0x02a86003040075a7 */ /* 0x0010a4000800017f */
[----:B--2---:R-:W-:Y:S05]  /*13d80*/  @!P0 NANOSLEEP.SYNCS 0x989680 ;  /* 0x009896800000895d */ /* 0x004fea0003900000 */
[----:B------:R-:W2:Y:S02]  /*13d90*/  @!P0 SYNCS.PHASECHK.TRANS64 P0, [R4+URZ+0x2a860], R3 ;  /* 0x02a86003040085a7 */ /* 0x000ea4000800007f */
[----:B--2---:R-:W-:Y:S05]  /*13da0*/  @!P0 BRA `(.L_x_1090) ;  /* 0xfffffffc00f08947 */ /* 0x004fea000383ffff */
[----:B------:R-:W-:Y:S05]  /*13db0*/  BRA `(.L_x_1162) ;  /* 0xffffffd000b47947 */ /* 0x000fea000383ffff */
.L_x_1091:
[----:B------:R-:W-:Y:S01]  /*13dc0*/  BSSY B1, `(.L_x_1163) ;  /* 0x0000008000017945 */ /* 0x000fe20003800000 */
[----:B------:R-:W-:Y:S02]  /*13dd0*/  IMAD.MOV.U32 R13, RZ, RZ, R17 ;  /* 0x000000ffff0d7224 */ /* 0x000fe400078e0011 */
[----:B------:R-:W-:Y:S02]  /*13de0*/  IMAD.MOV.U32 R12, RZ, RZ, RZ ;  /* 0x000000ffff0c7224 */ /* 0x000fe400078e00ff */
[----:B------:R-:W-:Y:S02]  /*13df0*/  IMAD.MOV.U32 R11, RZ, RZ, 0x181f ;  /* 0x0000181fff0b7424 */ /* 0x000fe400078e00ff */
[----:B------:R-:W-:-:S07]  /*13e00*/  IMAD.MOV.U32 R15, RZ, RZ, -0x1 ;  /* 0xffffffffff0f7424 */ /* 0x000fce00078e00ff */
[----:B01----:R-:W-:Y:S05]  /*13e10*/  WARPSYNC.COLLECTIVE R15, `(.L_x_1164) ;  /* 0x000000000f087348 */ /* 0x003fea0003c00000 */
[----:B------:R2:W3:Y:S02]  /*13e20*/  SHFL.IDX P6, R14, R13, R12, R11 ;  /* 0x0000000c0d0e7389 */ /* 0x0004e400000c000b */
[----:B0123--:R-:W-:Y:S01]  /*13e30*/  ENDCOLLECTIVE ;  /* 0x000000000000791b */ /* 0x00ffe20003800000 */
.L_x_1164:
[----:B------:R-:W-:Y:S05]  /*13e40*/  BSYNC B1 ;  /* 0x0000000000017941 */ /* 0x000fea0003800000 */
.L_x_1163:
        /* <DEDUP_REMOVED lines=9> */
.L_x_1165:
[----:B------:R-:W-:Y:S02]  /*13ee0*/  IMAD.MOV.U32 R13, RZ, RZ, R17 ;  /* 0x000000ffff0d7224 */ /* 0x000fe400078e0011 */
[----:B------:R-:W-:Y:S01]  /*13ef0*/  IMAD.MOV.U32 R12, RZ, RZ, 0x1 ;  /* 0x00000001ff0c7424 */ /* 0x000fe200078e00ff */
[----:B------:R-:W-:-:S13]  /*13f00*/  IADD3 R2, P1, R14, R35, RZ ;  /* 0x000000230e027210 */ /* 0x000fda0007f3e0ff */
[----:B------:R-:W-:Y:S05]  /*13f10*/  WARPSYNC.COLLECTIVE R15, `(.L_x_1166) ;  /* 0x000000000f087348 */ /* 0x000fea0003c00000 */
[----:B------:R0:W1:Y:S02]  /*13f20*/  SHFL.IDX P6, R14, R13, R12, R11 ;  /* 0x0000000c0d0e7389 */ /* 0x00006400000c000b */
[----:B01----:R-:W-:Y:S01]  /*13f30*/  ENDCOLLECTIVE ;  /* 0x000000000000791b */ /* 0x003fe20003800000 */
.L_x_1166:
[----:B------:R-:W-:Y:S01]  /*13f40*/  IMAD.X R3, RZ, RZ, R3, P1 ;  /* 0x000000ffff037224 */ /* 0x000fe200008e0603 */
[----:B------:R-:W-:-:S04]  /*13f50*/  LOP3.LUT P1, RZ, R29, 0x1, RZ, 0xc0, !PT ;  /* 0x000000011dff7812 */ /* 0x000fc8000782c0ff */
        /* <DEDUP_REMOVED lines=11> */
.L_x_1167:
        /* <DEDUP_REMOVED lines=10> */
.L_x_1168:
        /* <DEDUP_REMOVED lines=12> */
.L_x_1169:
        /* <DEDUP_REMOVED lines=10> */
.L_x_1170:
        /* <DEDUP_REMOVED lines=12> */
.L_x_1171:
        /* <DEDUP_REMOVED lines=10> */
.L_x_1172:
        /* <DEDUP_REMOVED lines=12> */
.L_x_1173:
        /* <DEDUP_REMOVED lines=10> */
.L_x_1174:
        /* <DEDUP_REMOVED lines=12> */
.L_x_1175:
[----:B------:R-:W-:Y:S01]  /*14590*/  @!PT LDS RZ, [RZ] ;  /* 0x00000000fffff984 */ /* 0x000fe20000000800 */
[----:B------:R-:W-:Y:S01]  /*145a0*/  @!PT LDS RZ, [RZ] ;  /* 0x00000000fffff984 */ /* 0x000fe20000000800 */
[----:B------:R-:W-:Y:S01]  /*145b0*/  @!PT LDS RZ, [RZ] ;  /* 0x00000000fffff984 */ /* 0x000fe20000000800 */
[----:B------:R0:W-:Y:S01]  /*145c0*/  LDGSTS.E.BYPASS.LTC128B.128 [R5+0x5400], desc[UR36][R2.64+0x80], !P2 ;  /* 0x0540008002057fae */ /* 0x0001e2000d101d64 */
[----:B------:R-:W-:Y:S05]  /*145d0*/  BRA `(.L_x_1176) ;  /* 0xffffffcc00707947 */ /* 0x000fea000383ffff */
.L_x_1097:
[----:B0-----:R0:W1:Y:S02]  /*145e0*/  SYNCS.PHASECHK.TRANS64.TRYWAIT P0, [R0+URZ+0x2a860], R3 ;  /* 0x02a86003000075a7 */ /* 0x001064000800017f */
[----:B-1----:R-:W-:Y:S05]  /*145f0*/  @!P0 NANOSLEEP.SYNCS 0x989680 ;  /* 0x009896800000895d */ /* 0x002fea0003900000 */
[----:B------:R-:W1:Y:S02]  /*14600*/  @!P0 SYNCS.PHASECHK.TRANS64 P0, [R0+URZ+0x2a860], R3 ;  /* 0x02a86003000085a7 */ /* 0x000e64000800007f */
[----:B-1----:R-:W-:Y:S05]  /*14610*/  @!P0 BRA `(.L_x_1097) ;  /* 0xfffffffc00f08947 */ /* 0x002fea000383ffff */
[----:B------:R-:W-:Y:S05]  /*14620*/  BRA `(.L_x_1177) ;  /* 0xffffffd000587947 */ /* 0x000fea000383ffff */
.L_x_1098:
        /* <DEDUP_REMOVED lines=8> */
.L_x_1179:
[----:B------:R-:W-:Y:S05]  /*146b0*/  BSYNC B0 ;  /* 0x0000000000007941 */ /* 0x000fea0003800000 */
.L_x_1178:
        /* <DEDUP_REMOVED lines=10> */
[----:B------:R-:W-:Y:S05]  /*14760*/  WARPSYNC.COLLECTIVE R15, `(.L_x_1180) ;  /* 0x000000000f087348 */ /* 0x000fea0003c00000 */
[----:B------:R0:W1:Y:S02]  /*14770*/  SHFL.IDX P6, R14, R13, R12, R11 ;  /* 0x0000000c0d0e7389 */ /* 0x00006400000c000b */
[----:B01----:R-:W-:Y:S01]  /*14780*/  ENDCOLLECTIVE ;  /* 0x000000000000791b */ /* 0x003fe20003800000 */
.L_x_1180:
[----:B------:R-:W-:Y:S01]  /*14790*/  LEA R4, R25, UR48, 0x1 ;  /* 0x0000003019047c11 */ /* 0x000fe2000f8e08ff */
[----:B------:R-:W-:Y:S02]  /*147a0*/  IMAD.MOV.U32 R13, RZ, RZ, R17 ;  /* 0x000000ffff0d7224 */ /* 0x000fe400078e0011 */
[----:B------:R-:W-:Y:S02]  /*147b0*/  IMAD.MOV.U32 R12, RZ, RZ, 0x1 ;  /* 0x00000001ff0c7424 */ /* 0x000fe400078e00ff */
[----:B------:R-:W-:-:S07]  /*147c0*/  IMAD.MOV.U32 R2, RZ, RZ, R14 ;  /* 0x000000ffff027224 */ /* 0x000fce00078e000e */
[----:B------:R-:W-:Y:S05]  /*147d0*/  WARPSYNC.COLLECTIVE R15, `(.L_x_1181) ;  /* 0x000000000f087348 */ /* 0x000fea0003c00000 */
[----:B------:R0:W1:Y:S02]  /*147e0*/  SHFL.IDX P6, R14, R13, R12, R11 ;  /* 0x0000000c0d0e7389 */ /* 0x00006400000c000b */
[----:B01----:R-:W-:Y:S01]  /*147f0*/  ENDCOLLECTIVE ;  /* 0x000000000000791b */ /* 0x003fe20003800000 */
.L_x_1181:
        /* <DEDUP_REMOVED lines=13> */
.L_x_1182:
[----:B------:R-:W-:Y:S02]  /*148d0*/  IMAD.MOV.U32 R3, RZ, RZ, R6 ;  /* 0x000000ffff037224 */ /* 0x000fe400078e0006 */
[----:B------:R-:W-:Y:S02]  /*148e0*/  IMAD.MOV.U32 R13, RZ, RZ, R17 ;  /* 0x000000ffff0d7224 */ /* 0x000fe400078e0011 */
[----:B------:R-:W-:Y:S02]  /*148f0*/  IMAD.MOV.U32 R12, RZ, RZ, 0x2 ;  /* 0x00000002ff0c7424 */ /* 0x000fe400078e00ff */
[----:B------:R-:W-:-:S07]  /*14900*/  IMAD.MOV.U32 R2, RZ, RZ, R14 ;  /* 0x000000ffff027224 */ /* 0x000fce00078e000e */
[----:B------:R-:W-:Y:S05]  /*14910*/  WARPSYNC.COLLECTIVE R15, `(.L_x_1183) ;  /* 0x000000000f087348 */ /* 0x000fea0003c00000 */
[----:B------:R0:W1:Y:S02]  /*14920*/  SHFL.IDX P6, R14, R13, R12, R11 ;  /* 0x0000000c0d0e7389 */ /* 0x00006400000c000b */
[----:B01----:R-:W-:Y:S01]  /*14930*/  ENDCOLLECTIVE ;  /* 0x000000000000791b */ /* 0x003fe20003800000 */
.L_x_1183:
        /* <DEDUP_REMOVED lines=13> */
.L_x_1184:
[----:B------:R-:W-:Y:S02]  /*14a10*/  IMAD.MOV.U32 R3, RZ, RZ, R10 ;  /* 0x000000ffff037224 */ /* 0x000fe400078e000a */
[----:B------:R-:W-:Y:S02]  /*14a20*/  IMAD.MOV.U32 R13, RZ, RZ, R17 ;  /* 0x000000ffff0d7224 */ /* 0x000fe400078e0011 */
[----:B------:R-:W-:Y:S02]  /*14a30*/  IMAD.MOV.U32 R12, RZ, RZ, 0x3 ;  /* 0x00000003ff0c7424 */ /* 0x000fe400078e00ff */
[----:B------:R-:W-:-:S07]  /*14a40*/  IMAD.MOV.U32 R19, RZ, RZ, R14 ;  /* 0x000000ffff137224 */ /* 0x000fce00078e000e */
[----:B------:R-:W-:Y:S05]  /*14a50*/  WARPSYNC.COLLECTIVE R15, `(.L_x_1185) ;  /* 0x000000000f087348 */ /* 0x000fea0003c00000 */
[----:B------:R0:W1:Y:S02]  /*14a60*/  SHFL.IDX P6, R14, R13, R12, R11 ;  /* 0x0000000c0d0e7389 */ /* 0x00006400000c000b */
[----:B01----:R-:W-:Y:S01]  /*14a70*/  ENDCOLLECTIVE ;  /* 0x000000000000791b */ /* 0x003fe20003800000 */
.L_x_1185:
[----:B------:R-:W-:-:S04]  /*14a80*/  IMAD.MOV.U32 R2, RZ, RZ, R19 ;  /* 0x000000ffff027224 */ /* 0x000fc800078e0013 */
[----:B------:R-:W-:-:S05]  /*14a90*/  IMAD.WIDE.U32 R2, R30, 0x2, R2 ;  /* 0x000000021e027825 */ /* 0x000fca00078e0002 */
[----:B------:R-:W-:Y:S01]  /*14aa0*/  @!PT LDS RZ, [RZ] ;  /* 0x00000000fffff984 */ /* 0x000fe20000000800 */
[----:B------:R-:W-:Y:S01]  /*14ab0*/  @!PT LDS RZ, [RZ] ;  /* 0x00000000fffff984 */ /* 0x000fe20000000800 */
[----:B------:R-:W-:Y:S01]  /*14ac0*/  @!PT LDS RZ, [RZ] ;  /* 0x00000000fffff984 */ /* 0x000fe20000000800 */
[----:B------:R0:W-:Y:S01]  /*14ad0*/  LDGSTS.E.BYPASS.LTC128B.128 [R4+0x1400], desc[UR36][R2.64], !P2 ;  /* 0x0140000002047fae */ /* 0x0001e2000d101d64 */
[C---:B------:R-:W-:Y:S01]  /*14ae0*/  ISETP.LT.OR P2, PT, R5.reuse, 0x31, P1 ;  /* 0x000000310500780c */ /* 0x040fe20000f41670 */
[----:B------:R-:W-:Y:S02]  /*14af0*/  IMAD.MOV.U32 R13, RZ, RZ, R16 ;  /* 0x000000ffff0d7224 */ /* 0x000fe400078e0010 */
[----:B------:R0:W-:Y:S01]  /*14b00*/  LDGSTS.E.BYPASS.LTC128B.128 [R4+0x4400], desc[UR36][R2.64+0x80], !P3 ;  /* 0x0440008002047fae */ /* 0x0001e2000d901d64 */
[----:B------:R-:W-:Y:S01]  /*14b10*/  ISETP.LT.OR P3, PT, R5, 0x31, !P0 ;  /* 0x000000310500780c */ /* 0x000fe20004761670 */
[----:B------:R-:W-:-:S12]  /*14b20*/  IMAD.MOV.U32 R9, RZ, RZ, R14 ;  /* 0x000000ffff097224 */ /* 0x000fd800078e000e */
[----:B0-----:R-:W-:Y:S05]  /*14b30*/  WARPSYNC.COLLECTIVE R15, `(.L_x_1186) ;  /* 0x000000000f087348 */ /* 0x001fea0003c00000 */
[----:B------:R1:W2:Y:S02]  /*14b40*/  SHFL.IDX P6, R14, R13, R12, R11 ;  /* 0x0000000c0d0e7389 */ /* 0x0002a400000c000b */
[----:B012---:R-:W-:Y:S01]  /*14b50*/  ENDCOLLECTIVE ;  /* 0x000000000000791b */ /* 0x007fe20003800000 */
.L_x_1186:
[----:B------:R-:W-:Y:S02]  /*14b60*/  IMAD.MOV.U32 R3, RZ, RZ, R9 ;  /* 0x000000ffff037224 */ /* 0x000fe400078e0009 */
[----:B------:R-:W-:Y:S02]  /*14b70*/  IMAD.MOV.U32 R13, RZ, RZ, R17 ;  /* 0x000000ffff0d7224 */ /* 0x000fe400078e0011 */
[----:B------:R-:W-:Y:S02]  /*14b80*/  IMAD.MOV.U32 R12, RZ, RZ, 0x4 ;  /* 0x00000004ff0c7424 */ /* 0x000fe400078e00ff */
[----:B------:R-:W-:-:S07]  /*14b90*/  IMAD.MOV.U32 R20, RZ, RZ, R14 ;  /* 0x000000ffff147224 */ /* 0x000fce00078e000e */
[----:B------:R-:W-:Y:S05]  /*14ba0*/  WARPSYNC.COLLECTIVE R15, `(.L_x_1187) ;  /* 0x000000000f087348 */ /* 0x000fea0003c00000 */
[----:B------:R0:W1:Y:S02]  /*14bb0*/  SHFL.IDX P6, R14, R13, R12, R11 ;  /* 0x0000000c0d0e7389 */ /* 0x00006400000c000b */
[----:B01----:R-:W-:Y:S01]  /*14bc0*/  ENDCOLLECTIVE ;  /* 0x000000000000791b */ /* 0x003fe20003800000 */
.L_x_1187:
        /* <DEDUP_REMOVED lines=14> */
.L_x_1188:
[----:B------:R-:W-:Y:S02]  /*14cb0*/  IMAD.MOV.U32 R3, RZ, RZ, R8 ;  /* 0x000000ffff037224 */ /* 0x000fe400078e0008 */
[----:B------:R-:W-:Y:S02]  /*14cc0*/  IMAD.MOV.U32 R8, RZ, RZ, RZ ;  /* 0x000000ffff087224 */ /* 0x000fe400078e00ff */
[----:B------:R-:W-:Y:S02]  /*14cd0*/  IMAD.MOV.U32 R13, RZ, RZ, R17 ;  /* 0x000000ffff0d7224 */ /* 0x000fe400078e0011 */
[----:B------:R-:W-:Y:S02]  /*14ce0*/  IMAD.MOV.U32 R12, RZ, RZ, 0x5 ;  /* 0x00000005ff0c7424 */ /* 0x000fe400078e00ff */
[----:B------:R-:W-:-:S07]  /*14cf0*/  IMAD.MOV.U32 R21, RZ, RZ, R14 ;  /* 0x000000ffff157224 */ /* 0x000fce00078e000e */
[----:B------:R-:W-:Y:S05]  /*14d00*/  WARPSYNC.COLLECTIVE R15, `(.L_x_1189) ;  /* 0x000000000f087348 */ /* 0x000fea0003c00000 */
[----:B------:R0:W1:Y:S02]  /*14d10*/  SHFL.IDX P6, R14, R13, R12, R11 ;  /* 0x0000000c0d0e7389 */ /* 0x00006400000c000b */
[----:B01----:R-:W-:Y:S01]  /*14d20*/  ENDCOLLECTIVE ;  /* 0x000000000000791b */ /* 0x003fe20003800000 */
.L_x_1189:
        /* <DEDUP_REMOVED lines=12> */
.L_x_1190:
[----:B------:R-:W-:Y:S05]  /*14df0*/  BRA `(.L_x_1191) ;  /* 0xffffffcc00387947 */ /* 0x000fea000383ffff */
.L_x_1101:
[----:B0-----:R0:W1:Y:S02]  /*14e00*/  SYNCS.PHASECHK.TRANS64.TRYWAIT P0, [R7+URZ+0x2a820], R8 ;  /* 0x02a82008070075a7 */ /* 0x001064000800017f */
[----:B-1----:R-:W-:Y:S05]  /*14e10*/  @!P0 NANOSLEEP.SYNCS 0x989680 ;  /* 0x009896800000895d */ /* 0x002fea0003900000 */
[----:B------:R-:W1:Y:S02]  /*14e20*/  @!P0 SYNCS.PHASECHK.TRANS64 P0, [R7+URZ+0x2a820], R8 ;  /* 0x02a82008070085a7 */ /* 0x000e64000800007f */
[----:B-1----:R-:W-:Y:S05]  /*14e30*/  @!P0 BRA `(.L_x_1101) ;  /* 0xfffffffc00f08947 */ /* 0x002fea000383ffff */
[----:B------:R-:W-:Y:S05]  /*14e40*/  BRA `(.L_x_1192) ;  /* 0xffffffcc00ac7947 */ /* 0x000fea000383ffff */
.L_x_1102:
[----:B------:R-:W1:Y:S01]  /*14e50*/  S2R R2, SR_TID.X ;  /* 0x0000000000027919 */ /* 0x000e620000002100 */
[----:B------:R-:W-:Y:S01]  /*14e60*/  BSSY B0, `(.L_x_1193) ;  /* 0x000000a000007945 */ /* 0x000fe20003800000 */
[----:B------:R-:W-:Y:S02]  /*14e70*/  IMAD.MOV.U32 R12, RZ, RZ, RZ ;  /* 0x000000ffff0c7224 */ /* 0x000fe400078e00ff */
[----:B------:R-:W-:Y:S02]  /*14e80*/  IMAD.MOV.U32 R11, RZ, RZ, 0x1f ;  /* 0x0000001fff0b7424 */ /* 0x000fe400078e00ff */
[----:B------:R-:W-:Y:S01]  /*14e90*/  IMAD.MOV.U32 R15, RZ, RZ, -0x1 ;  /* 0xffffffffff0f7424 */ /* 0x000fe200078e00ff */
[----:B-1----:R-:W-:-:S04]  /*14ea0*/  SHF.R.U32.HI R2, RZ, 0x5, R2 ;  /* 0x00000005ff027819 */ /* 0x002fc80000011602 */
[----:B------:R-:W-:-:S05]  /*14eb0*/  LOP3.LUT R2, R2, 0x3, RZ, 0xc0, !PT ;  /* 0x0000000302027812 */ /* 0x000fca00078ec0ff */
[----:B------:R-:W-:-:S07]  /*14ec0*/  IMAD.MOV.U32 R13, RZ, RZ, R2 ;  /* 0x000000ffff0d7224 */ /* 0x000fce00078e0002 */
[----:B0----5:R-:W-:Y:S05]  /*14ed0*/  WARPSYNC.COLLECTIVE R15, `(.L_x_1194) ;  /* 0x000000000f087348 */ /* 0x021fea0003c00000 */
[----:B------:R1:W2:Y:S02]  /*14ee0*/  SHFL.IDX P6, R14, R13, R12, R11 ;  /* 0x0000000c0d0e7389 */ /* 0x0002a400000c000b */
[----:B012--5:R-:W-:Y:S01]  /*14ef0*/  ENDCOLLECTIVE ;  /* 0x000000000000791b */ /* 0x027fe20003800000 */
.L_x_1194:
[----:B------:R-:W-:Y:S05]  /*14f00*/  BSYNC B0 ;  /* 0x0000000000007941 */ /* 0x000fea0003800000 */
.L_x_1193:
[----:B------:R-:W-:Y:S05]  /*14f10*/  BRA `(.L_x_1195) ;  /* 0xffffffcc00907947 */ /* 0x000fea000383ffff */
.L_x_1103:
[----:B------:R-:W-:Y:S01]  /*14f20*/  BSSY B0, `(.L_x_1196) ;  /* 0x0000006000007945 */ /* 0x000fe20003800000 */
[----:B------:R-:W-:-:S07]  /*14f30*/  IMAD.MOV.U32 R15, RZ, RZ, -0x1 ;  /* 0xffffffffff0f7424 */ /* 0x000fce00078e00ff */
[----:B01---5:R-:W-:Y:S05]  /*14f40*/  WARPSYNC.COLLECTIVE R15, `(.L_x_1197) ;  /* 0x000000000f0c7348 */ /* 0x023fea0003c00000 */
[----:B------:R-:W-:Y:S02]  /*14f50*/  ELECT P6, UR62, PT ;  /* 0x00000000003e782f */ /* 0x000fe400038c0000 */
[----:B------:R-:W-:Y:S01]  /*14f60*/  MOV R14, UR62 ;  /* 0x0000003e000e7c02 */ /* 0x000fe20008000f00 */
[----:B01---5:R-:W-:Y:S10]  /*14f70*/  ENDCOLLECTIVE ;  /* 0x000000000000791b */ /* 0x023ff40003800000 */
.L_x_1197:
[----:B------:R-:W-:Y:S05]  /*14f80*/  BSYNC B0 ;  /* 0x0000000000007941 */ /* 0x000fea0003800000 */
.L_x_1196:
[----:B------:R-:W-:Y:S05]  /*14f90*/  BRA `(.L_x_1198) ;  /* 0xffffffcc00847947 */ /* 0x000fea000383ffff */
.L_x_1105:
[----:B-1----:R1:W2:Y:S02]  /*14fa0*/  SYNCS.PHASECHK.TRANS64.TRYWAIT P1, [R5+URZ+0x2a840], R2 ;  /* 0x02a84002050075a7 */ /* 0x0022a4000802017f */
[----:B--2---:R-:W-:Y:S05]  /*14fb0*/  @!P1 NANOSLEEP.SYNCS 0x989680 ;  /* 0x009896800000995d */ /* 0x004fea0003900000 */
[----:B------:R-:W2:Y:S02]  /*14fc0*/  @!P1 SYNCS.PHASECHK.TRANS64 P1, [R5+URZ+0x2a840], R2 ;  /* 0x02a84002050095a7 */ /* 0x000ea4000802007f */
[----:B--2---:R-:W-:Y:S05]  /*14fd0*/  @!P1 BRA `(.L_x_1105) ;  /* 0xfffffffc00f09947 */ /* 0x004fea000383ffff */
[----:B------:R-:W-:Y:S05]  /*14fe0*/  BRA `(.L_x_1199) ;  /* 0xffffffcc00ac7947 */ /* 0x000fea000383ffff */
.L_x_1107:
[----:B0-----:R0:W2:Y:S02]  /*14ff0*/  SYNCS.PHASECHK.TRANS64.TRYWAIT P1, [R7+URZ+0x2a840], R0 ;  /* 0x02a84000070075a7 */ /* 0x0010a4000802017f */
[----:B--2---:R-:W-:Y:S05]  /*15000*/  @!P1 NANOSLEEP.SYNCS 0x989680 ;  /* 0x009896800000995d */ /* 0x004fea0003900000 */
[----:B------:R-:W2:Y:S02]  /*15010*/  @!P1 SYNCS.PHASECHK.TRANS64 P1, [R7+URZ+0x2a840], R0 ;  /* 0x02a84000070095a7 */ /* 0x000ea4000802007f */
[----:B--2---:R-:W-:Y:S05]  /*15020*/  @!P1 BRA `(.L_x_1107) ;  /* 0xfffffffc00f09947 */ /* 0x004fea000383ffff */
[----:B------:R-:W-:Y:S05]  /*15030*/  BRA `(.L_x_1200) ;  /* 0xffffffcc00b87947 */ /* 0x000fea000383ffff */
.L_x_1109:
[----:B--2---:R2:W3:Y:S02]  /*15040*/  SYNCS.PHASECHK.TRANS64.TRYWAIT P1, [R5+URZ+0x2a860], R2 ;  /* 0x02a86002050075a7 */ /* 0x0044e4000802017f */
[----:B---3--:R-:W-:Y:S05]  /*15050*/  @!P1 NANOSLEEP.SYNCS 0x989680 ;  /* 0x009896800000995d */ /* 0x008fea0003900000 */
[----:B------:R-:W3:Y:S02]  /*15060*/  @!P1 SYNCS.PHASECHK.TRANS64 P1, [R5+URZ+0x2a860], R2 ;  /* 0x02a86002050095a7 */ /* 0x000ee4000802007f */
[----:B---3--:R-:W-:Y:S05]  /*15070*/  @!P1 BRA `(.L_x_1109) ;  /* 0xfffffffc00f09947 */ /* 0x008fea000383ffff */
[----:B------:R-:W-:Y:S05]  /*15080*/  BRA `(.L_x_1201) ;  /* 0xffffffcc00b47947 */ /* 0x000fea000383ffff */
.L_x_1202:
        /* <DEDUP_REMOVED lines=15> */
.L_x_3207:


//--------------------- .text._ZN7cutlass13device_kernelIN5flash11enable_sm90INS1_16FlashAttnFwdSm90INS1_25CollectiveMainloopFwdSm90ILi2EN4cute5tupleIJNS5_1CILi1EEES8_S8_EEENS6_IJNS7_ILi128EEENS7_ILi96EEENS7_ILi192EEEEEELi128ENS_10bfloat16_tEfNS_4arch4Sm90ELb0ELb1ELb0ELb1ELb1ELb0ELb0ELb1ELb1ELb1ELb1ELb0EEENS1_21CollectiveEpilogueFwdINS6_IJSA_SA_SB_EEES9_SE_SG_Li256ELb1ELb1ELb1ELb0EEENS1_36VarlenDynamicPersistentTileSchedulerILi128ELi96ELi256ELi128ELb1ELb1ELb1ELb1ELb0ELb1EEEEEEEEEvNT_6ParamsE --------------------------
	.section	.text._ZN7cutlass13device_kernelIN5flash11enable_sm90INS1_16FlashAttnFwdSm90INS1_25CollectiveMainloopFwdSm90ILi2EN4cute5tupleIJNS5_1CILi1EEES8_S8_EEENS6_IJNS7_ILi128EEENS7_ILi96EEENS7_ILi192EEEEEELi128ENS_10bfloat16_tEfNS_4arch4Sm90ELb0ELb1ELb0ELb1ELb1ELb0ELb0ELb1ELb1ELb1ELb1ELb0EEENS1_21CollectiveEpilogueFwdINS6_IJSA_SA_SB_EEES9_SE_SG_Li256ELb1ELb1ELb1ELb0EEENS1_36VarlenDynamicPersistentTileSchedulerILi128ELi96ELi256ELi128ELb1ELb1ELb1ELb1ELb0ELb1EEEEEEEEEvNT_6ParamsE,"ax",@progbits
	.align	128
.text._ZN7cutlass13device_kernelIN5flash11enable_sm90INS1_16FlashAttnFwdSm90INS1_25CollectiveMainloopFwdSm90ILi2EN4cute5tupleIJNS5_1CILi1EEES8_S8_EEENS6_IJNS7_ILi128EEENS7_ILi96EEENS7_ILi192EEEEEELi128ENS_10bfloat16_tEfNS_4arch4Sm90ELb0ELb1ELb0ELb1ELb1ELb0ELb0ELb1ELb1ELb1ELb1ELb0EEENS1_21CollectiveEpilogueFwdINS6_IJSA_SA_SB_EEES9_SE_SG_Li256ELb1ELb1ELb1ELb0EEENS1_36VarlenDynamicPersistentTileSchedulerILi128ELi96ELi256ELi128ELb1ELb1ELb1ELb1ELb0ELb1EEEEEEEEEvNT_6ParamsE:
        .type           _ZN7cutlass13device_kernelIN5flash11enable_sm90INS1_16FlashAttnFwdSm90INS1_25CollectiveMainloopFwdSm90ILi2EN4cute5tupleIJNS5_1CILi1EEES8_S8_EEENS6_IJNS7_ILi128EEENS7_ILi96EEENS7_ILi192EEEEEELi128ENS_10bfloat16_tEfNS_4arch4Sm90ELb0ELb1ELb0ELb1ELb1ELb0ELb0ELb1ELb1ELb1ELb1ELb0EEENS1_21CollectiveEpilogueFwdINS6_IJSA_SA_SB_EEES9_SE_SG_Li256ELb1ELb1ELb1ELb0EEENS1_36VarlenDynamicPersistentTileSchedulerILi128ELi96ELi256ELi128ELb1ELb1ELb1ELb1ELb0ELb1EEEEEEEEEvNT_6ParamsE,@function
        .size           _ZN7cutlass13device_kernelIN5flash11enable_sm90INS1_16FlashAttnFwdSm90INS1_25CollectiveMainloopFwdSm90ILi2EN4cute5tupleIJNS5_1CILi1EEES8_S8_EEENS6_IJNS7_ILi128EEENS7_ILi96EEENS7_ILi192EEEEEELi128ENS_10bfloat16_tEfNS_4arch4Sm90ELb0ELb1ELb0ELb1ELb1ELb0ELb0ELb1ELb1ELb1ELb1ELb0EEENS1_21CollectiveEpilogueFwdINS6_IJSA_SA_SB_EEES9_SE_SG_Li256ELb1ELb1ELb1ELb0EEENS1_36VarlenDynamicPersistentTileSchedulerILi128ELi96ELi256ELi128ELb1ELb1ELb1ELb1ELb0ELb1EEEEEEEEEvNT_6ParamsE,(.L_x_3208 - _ZN7cutlass13device_kernelIN5flash11enable_sm90INS1_16FlashAttnFwdSm90INS1_25CollectiveMainloopFwdSm90ILi2EN4cute5tupleIJNS5_1CILi1EEES8_S8_EEENS6_IJNS7_ILi128EEENS7_ILi96EEENS7_ILi192EEEEEELi128ENS_10bfloat16_tEfNS_4arch4Sm90ELb0ELb1ELb0ELb1ELb1ELb0ELb0ELb1ELb1ELb1ELb1ELb0EEENS1_21CollectiveEpilogueFwdINS6_IJSA_SA_SB_EEES9_SE_SG_Li256ELb1ELb1ELb1ELb0EEENS1_36VarlenDynamicPersistentTileSchedulerILi128ELi96ELi256ELi128ELb1ELb1ELb1ELb1ELb0ELb1EEEEEEEEEvNT_6ParamsE)
        .other          _ZN7cutlass13device_kernelIN5flash11enable_sm90INS1_16FlashAttnFwdSm90INS1_25CollectiveMainloopFwdSm90ILi2EN4cute5tupleIJNS5_1CILi1EEES8_S8_EEENS6_IJNS7_ILi128EEENS7_ILi96EEENS7_ILi192EEEEEELi128ENS_10bfloat16_tEfNS_4arch4Sm90ELb0ELb1ELb0ELb1ELb1ELb0ELb0ELb1ELb1ELb1ELb1ELb0EEENS1_21CollectiveEpilogueFwdINS6_IJSA_SA_SB_EEES9_SE_SG_Li256ELb1ELb1ELb1ELb0EEENS1_36VarlenDynamicPersistentTileSchedulerILi128ELi96ELi256ELi128ELb1ELb1ELb1ELb1ELb0ELb1EEEEEEEEEvNT_6ParamsE,@"STO_CUDA_ENTRY STV_DEFAULT"
_ZN7cutlass13device_kernelIN5flash11enable_sm90INS1_16FlashAttnFwdSm90INS1_25CollectiveMainloopFwdSm90ILi2EN4cute5tupleIJNS5_1CILi1EEES8_S8_EEENS6_IJNS7_ILi128EEENS7_ILi96EEENS7_ILi192EEEEEELi128ENS_10bfloat16_tEfNS_4arch4Sm90ELb0ELb1ELb0ELb1ELb1ELb0ELb0ELb1ELb1ELb1ELb1ELb0EEENS1_21CollectiveEpilogueFwdINS6_IJSA_SA_SB_EEES9_SE_SG_Li256ELb1ELb1ELb1ELb0EEENS1_36VarlenDynamicPersistentTileSchedulerILi128ELi96ELi256ELi128ELb1ELb1ELb1ELb1ELb0ELb1EEEEEEEEEvNT_6ParamsE:
        /* <DEDUP_REMOVED lines=45> */
.L_x_1203:
        /* <DEDUP_REMOVED lines=22> */
.L_x_1204:
        /* <DEDUP_REMOVED lines=18> */
.L_x_1205:
        /* <DEDUP_REMOVED lines=22> */
.L_x_1206:
        /* <DEDUP_REMOVED lines=23> */
.L_x_1207:
        /* <DEDUP_REMOVED lines=10> */
.L_x_1209:
        /* <DEDUP_REMOVED lines=14> */
[----:B------:R-:W2:Y:S01]  /*09a0*/  LDL R2, [R1+0x14] ;  /* 0x0000140001027983 */ /* 0x000ea20000100800 */
[----:B------:R-:W-:Y:S01]  /*09b0*/  VIADD R207, R0, 0xffffff80 ;  /* 0xffffff8000cf7836 */ /* 0x000fe20000000000 */
[----:B------:R-:W-:Y:S01]  /*09c0*/  R2UR UR6, R13 ;  /* 0x000000000d0672ca */ /* 0x000fe200000e0000 */
[----:B------:R-:W-:Y:S01]  /*09d0*/  UMOV UR38, URZ ;  /* 0x0000003f00267c82 */ /* 0x000fe20008000000 */
[----:B------:R-:W-:Y:S01]  /*09e0*/  R2UR UR5, R14 ;  /* 0x000000000e0572ca */ /* 0x000fe200000e0000 */
[----:B------:R-:W-:Y:S01]  /*09f0*/  UMOV UR39, URZ ;  /* 0x0000003f00277c82 */ /* 0x000fe20008000000 */
[----:B------:R-:W-:Y:S02]  /*0a00*/  SHF.R.S32.HI R0, RZ, 0x1f, R207 ;  /* 0x0000001fff007819 */ /* 0x000fe400000114cf */
[----:B------:R-:W-:Y:S02]  /*0a10*/  R2UR UR7, R15 ;  /* 0x000000000f0772ca */ /* 0x000fe400000e0000 */
[----:B0-----:R-:W-:-:S04]  /*0a20*/  LEA.HI R3, R0, R207, RZ, 0x4 ;  /* 0x000000cf00037211 */ /* 0x001fc800078f20ff */
[----:B------:R-:W-:Y:S02]  /*0a30*/  SHF.R.S32.HI R6, RZ, 0x4, R3 ;  /* 0x00000004ff067819 */ /* 0x000fe40000011403 */
[----:B--2---:R-:W-:Y:S02]  /*0a40*/  R2UR UR4, R2 ;  /* 0x00000000020472ca */ /* 0x004fe400000e0000 */
[----:B------:R-:W-:-:S04]  /*0a50*/  LEA.HI R2, R0, R207, RZ, 0x7 ;  /* 0x000000cf00027211 */ /* 0x000fc800078f38ff */
[----:B------:R-:W-:Y:S02]  /*0a60*/  LOP3.LUT R4, R2, 0xffffff80, RZ, 0xc0, !PT ;  /* 0xffffff8002047812 */ /* 0x000fe400078ec0ff */
[----:B------:R-:W-:-:S03]  /*0a70*/  SHF.R.S32.HI R201, RZ, 0x7, R2 ;  /* 0x00000007ffc97819 */ /* 0x000fc60000011402 */
[----:B------:R-:W-:Y:S01]  /*0a80*/  IMAD.IADD R185, R207, 0x1, -R4 ;  /* 0x00000001cfb97824 */ /* 0x000fe200078e0a04 */
[----:B------:R-:W-:Y:S01]  /*0a90*/  LEA.HI R4, R0, R207, RZ, 0x5 ;  /* 0x000000cf00047211 */ /* 0x000fe200078f28ff */
[----:B------:R-:W-:Y:S01]  /*0aa0*/  ULOP3.LUT UR8, UR4, 0x1, URZ, 0xfc, !UPT ;  /* 0x0000000104087892 */ /* 0x000fe2000f8efc3f */
[----:B------:R-:W-:Y:S02]  /*0ab0*/  LEA.HI R2, R2, R201, RZ, 0x1 ;  /* 0x000000c902027211 */ /* 0x000fe400078f08ff */
[----:B------:R-:W-:Y:S01]  /*0ac0*/  SHF.R.S32.HI R8, RZ, 0x1f, R185 ;  /* 0x0000001fff087819 */ /* 0x000fe200000114b9 */
[----:B------:R-:W-:Y:S01]  /*0ad0*/  IMAD.SHL.U32 R5, R4, 0x20, RZ ;  /* 0x0000002004057824 */ /* 0x000fe200078e00ff */
[C---:B------:R-:W-:Y:S01]  /*0ae0*/  LOP3.LUT R4, R3.reuse, 0x3fffff0, RZ, 0xc0, !PT ;  /* 0x03fffff003047812 */ /* 0x040fe200078ec0ff */
[----:B------:R-:W-:Y:S01]  /*0af0*/  UMOV UR4, URZ ;  /* 0x0000003f00047c82 */ /* 0x000fe20008000000 */
[----:B------:R-:W-:Y:S01]  /*0b00*/  LEA.HI R3, R3, R6, RZ, 0x1 ;  /* 0x0000000603037211 */ /* 0x000fe200078f08ff */
[----:B------:R-:W-:Y:S01]  /*0b10*/  IMAD.U32 R204, RZ, RZ, UR8 ;  /* 0x00000008ffcc7e24 */ /* 0x000fe2000f8e00ff */
[----:B------:R-:W-:Y:S01]  /*0b20*/  LOP3.LUT R5, R5, 0xfffffc00, RZ, 0xc0, !PT ;  /* 0xfffffc0005057812 */ /* 0x000fe200078ec0ff */
[----:B------:R-:W-:Y:S01]  /*0b30*/  IMAD.IADD R4, R207, 0x1, -R4 ;  /* 0x00000001cf047824 */ /* 0x000fe200078e0a04 */
[----:B------:R-:W-:Y:S01]  /*0b40*/  LOP3.LUT R3, R3, 0x1ffffffe, RZ, 0xc0, !PT ;  /* 0x1ffffffe03037812 */ /* 0x000fe200078ec0ff */
[----:B------:R-:W-:Y:S01]  /*0b50*/  IMAD.U32 R184, RZ, RZ, UR4 ;  /* 0x00000004ffb87e24 */ /* 0x000fe2000f8e00ff */
[----:B------:R-:W-:Y:S01]  /*0b60*/  LEA.HI R7, R8, R185, RZ, 0x2 ;  /* 0x000000b908077211 */ /* 0x000fe200078f10ff */
[----:B------:R-:W-:Y:S01]  /*0b70*/  IMAD R4, R4, 0x40, R5 ;  /* 0x0000004004047824 */ /* 0x000fe200078e0205 */
[-C--:B------:R-:W-:Y:S01]  /*0b80*/  LEA.HI R5, R0, R207.reuse, RZ, 0x2 ;  /* 0x000000cf00057211 */ /* 0x080fe200078f10ff */
[----:B------:R-:W-:Y:S01]  /*0b90*/  IMAD.IADD R3, R6, 0x1, -R3 ;  /* 0x0000000106037824 */ /* 0x000fe200078e0a03 */
[----:B------:R-:W-:-:S02]  /*0ba0*/  LEA.HI R0, R0, R207, RZ, 0x3 ;  /* 0x000000cf00007211 */ /* 0x000fc400078f18ff */
[--C-:B------:R-:W-:Y:S01]  /*0bb0*/  SHF.R.S32.HI R9, RZ, 0x2, R7.reuse ;  /* 0x00000002ff097819 */ /* 0x100fe20000011407 */
[----:B------:R-:W-:Y:S01]  /*0bc0*/  IMAD R203, R3, 0x8, R4 ;  /* 0x0000000803cb7824 */ /* 0x000fe200078e0204 */
[----:B------:R-:W-:Y:S02]  /*0bd0*/  LOP3.LUT R4, R5, 0xfffffffc, RZ, 0xc0, !PT ;  /* 0xfffffffc05047812 */ /* 0x000fe400078ec0ff */
[----:B------:R-:W-:Y:S02]  /*0be0*/  SHF.R.S32.HI R10, RZ, 0x1f, R7 ;  /* 0x0000001fff0a7819 */ /* 0x000fe40000011407 */
[----:B------:R-:W-:Y:S01]  /*0bf0*/  LEA.HI R8, R8, R185, RZ, 0x5 ;  /* 0x000000b908087211 */ /* 0x000fe200078f28ff */
[----:B------:R-:W-:Y:S01]  /*0c00*/  IMAD.IADD R3, R207, 0x1, -R4 ;  /* 0x00000001cf037824 */ /* 0x000fe200078e0a04 */
[----:B------:R-:W-:Y:S02]  /*0c10*/  LOP3.LUT R4, R2, 0x3fffffe, RZ, 0xc0, !PT ;  /* 0x03fffffe02047812 */ /* 0x000fe400078ec0ff */
[----:B------:R-:W-:-:S02]  /*0c20*/  LOP3.LUT R2, R0, 0xfffffff8, RZ, 0xc0, !PT ;  /* 0xfffffff800027812 */ /* 0x000fc400078ec0ff */
[----:B------:R-:W-:Y:S01]  /*0c30*/  LEA.HI R10, R10, R9, RZ, 0x3 ;  /* 0x000000090a0a7211 */ /* 0x000fe200078f18ff */
[----:B------:R-:W-:Y:S01]  /*0c40*/  IMAD.IADD R4, R201, 0x1, -R4 ;  /* 0x00000001c9047824 */ /* 0x000fe200078e0a04 */
[----:B------:R-:W-:Y:S01]  /*0c50*/  SHF.R.S32.HI R8, RZ, 0x5, R8 ;  /* 0x00000005ff087819 */ /* 0x000fe20000011408 */
[----:B------:R-:W-:Y:S01]  /*0c60*/  IMAD.IADD R163, R207, 0x1, -R2 ;  /* 0x00000001cfa37824 */ /* 0x000fe200078e0a02 */
[----:B------:R-:W-:Y:S02]  /*0c70*/  LOP3.LUT R2, R7, 0x7ffffffc, RZ, 0xc0, !PT ;  /* 0x7ffffffc07027812 */ /* 0x000fe400078ec0ff */
[----:B------:R-:W-:Y:S01]  /*0c80*/  LOP3.LUT R10, R10, 0xfffffff8, RZ, 0xc0, !PT ;  /* 0xfffffff80a0a7812 */ /* 0x000fe200078ec0ff */
[----:B------:R-:W-:Y:S01]  /*0c90*/  IMAD.SHL.U32 R160, R163, 0x8, RZ ;  /* 0x00000008a3a07824 */ /* 0x000fe200078e00ff */
[----:B------:R-:W-:Y:S01]  /*0ca0*/  LEA.HI R5, R3, R3, RZ, 0x1 ;  /* 0x0000000303057211 */ /* 0x000fe200078f08ff */
[----:B------:R-:W-:Y:S01]  /*0cb0*/  IMAD.IADD R2, R185, 0x1, -R2 ;  /* 0x00000001b9027824 */ /* 0x000fe200078e0a02 */
[----:B------:R-:W-:Y:S01]  /*0cc0*/  SHF.R.S32.HI R182, RZ, 0x3, R0 ;  /* 0x00000003ffb67819 */ /* 0x000fe20000011400 */
[----:B------:R-:W-:Y:S01]  /*0cd0*/  IMAD.IADD R9, R9, 0x1, -R10 ;  /* 0x0000000109097824 */ /* 0x000fe200078e0a0a */
[----:B------:R-:W-:Y:S01]  /*0ce0*/  LOP3.LUT R6, R5, 0x1ffffffe, RZ, 0xc0, !PT ;  /* 0x1ffffffe05067812 */ /* 0x000fe200078ec0ff */
[----:B------:R-:W-:Y:S01]  /*0cf0*/  IMAD.SHL.U32 R18, R2, 0x2, RZ ;  /* 0x0000000202127824 */ /* 0x000fe200078e00ff */
[----:B------:R-:W-:Y:S01]  /*0d00*/  SHF.R.S32.HI R206, RZ, 0x1f, R160 ;  /* 0x0000001fffce7819 */ /* 0x000fe200000114a0 */
[----:B------:R-:W-:-:S02]  /*0d10*/  IMAD R9, R8, 0x10, R9 ;  /* 0x0000001008097824 */ /* 0x000fc400078e0209 */
[----:B------:R-:W-:Y:S02]  /*0d20*/  VIADD R162, R160, 0x40 ;  /* 0x00000040a0a27836 */ /* 0x000fe40000000000 */
[C---:B------:R-:W-:Y:S02]  /*0d30*/  VIADD R181, R18.reuse, 0x8 ;  /* 0x0000000812b57836 */ /* 0x040fe40000000000 */
        /* <DEDUP_REMOVED lines=28> */
[----:B------:R-:W-:Y:S01]  /*0f00*/  IMAD.IADD R23, R3, 0x1, -R6 ;  /* 0x0000000103177824 */ /* 0x000fe200078e0a06 */
[----:B------:R-:W-:Y:S01]  /*0f10*/  SHF.R.S32.HI R187, RZ, 0x1f, R168 ;  /* 0x0000001fffbb7819 */ /* 0x000fe200000114a8 */
[----:B------:R-:W-:Y:S01]  /*0f20*/  IMAD R202, R4, 0x40, R9 ;  /* 0x0000004004ca7824 */ /* 0x000fe200078e0209 */
[----:B------:R-:W-:-:S03]  /*0f30*/  SHF.R.S32.HI R186, RZ, 0x1f, R167 ;  /* 0x0000001fffba7819 */ /* 0x000fc600000114a7 */
[----:B------:R-:W-:-:S07]  /*0f40*/  IMAD R23, R23, 0x8, R202 ;  /* 0x0000000817177824 */ /* 0x000fce00078e02ca */
.L_x_1321:
[----:B0--34-:R-:W0:Y:S01]  /*0f50*/  LDC.64 R4, c[0x0][0xa18] ;  /* 0x00028600ff047b82 */ /* 0x019e220000000a00 */
[----:B------:R-:W-:Y:S01]  /*0f60*/  IMAD.U32 R9, RZ, RZ, UR7 ;  /* 0x00000007ff097e24 */ /* 0x000fe2000f8e00ff */
[----:B------:R-:W-:Y:S01]  /*0f70*/  ULDC.64 UR8, c[0x0][0xa20] ;  /* 0x0002880000087ab9 */ /* 0x000fe20000000a00 */
[----:B------:R-:W-:-:S05]  /*0f80*/  IMAD.MOV.U32 R7, RZ, RZ, RZ ;  /* 0x000000ffff077224 */ /* 0x000fca00078e00ff */
[----:B-12---:R-:W1:Y:S08]  /*0f90*/  LDC.64 R2, c[0x0][0xa28] ;  /* 0x00028a00ff027b82 */ /* 0x006e700000000a00 */
[----:B------:R-:W2:Y:S01]  /*0fa0*/  LDC R0, c[0x0][0x424] ;  /* 0x00010900ff007b82 */ /* 0x000ea20000000800 */
[----:B0-----:R-:W-:-:S07]  /*0fb0*/  ISETP.NE.U32.AND P1, PT, R4, RZ, PT ;  /* 0x000000ff0400720c */ /* 0x001fce0003f25070 */
[----:B------:R-:W0:Y:S01]  /*0fc0*/  LDC R11, c[0x0][0x2f0] ;  /* 0x0000bc00ff0b7b82 */ /* 0x000e220000000800 */
[----:B------:R-:W-:Y:S02]  /*0fd0*/  ISETP.NE.AND.EX P1, PT, R5, RZ, PT, P1 ;  /* 0x000000ff0500720c */ /* 0x000fe40003f25310 */
[----:B-1----:R-:W-:-:S04]  /*0fe0*/  ISETP.NE.U32.AND P0, PT, R2, RZ, PT ;  /* 0x000000ff0200720c */ /* 0x002fc80003f05070 */
[----:B------:R-:W-:-:S07]  /*0ff0*/  ISETP.NE.AND.EX P0, PT, R3, RZ, PT, P0 ;  /* 0x000000ff0300720c */ /* 0x000fce0003f05300 */
[----:B------:R-:W1:Y:S08]  /*1000*/  @P1 LDC.64 R4, c[0x0][0xa18] ;  /* 0x00028600ff041b82 */ /* 0x000e700000000a00 */
[----:B------:R-:W3:Y:S01]  /*1010*/  @P0 LDC.64 R2, c[0x0][0xa28] ;  /* 0x00028a00ff020b82 */ /* 0x000ee20000000a00 */
[----:B-1----:R-:W-:-:S05]  /*1020*/  @P1 IMAD.WIDE R4, R9, 0x4, R4 ;  /* 0x0000000409041825 */ /* 0x002fca00078e0204 */
[----:B------:R1:W5:Y:S01]  /*1030*/  @P1 LDG.E R17, desc[UR36][R4.64] ;  /* 0x0000002404111981 */ /* 0x000362000c1e1900 */
[----:B---3--:R-:W-:Y:S02]  /*1040*/  @P0 IMAD.WIDE R2, R9, 0x4, R2 ;  /* 0x0000000409020825 */ /* 0x008fe400078e0202 */
[----:B------:R-:W3:Y:S01]  /*1050*/  LDC.64 R8, c[0x0][0x418] ;  /* 0x00010600ff087b82 */ /* 0x000ee20000000a00 */
[----:B------:R-:W-:Y:S02]  /*1060*/  ULOP3.LUT UR4, UR5, 0xffff, URZ, 0xc0, !UPT ;  /* 0x0000ffff05047892 */ /* 0x000fe4000f8ec03f */
[----:B------:R1:W5:Y:S01]  /*1070*/  @P0 LDG.E R7, desc[UR36][R2.64] ;  /* 0x0000002402070981 */ /* 0x000362000c1e1900 */
[----:B------:R-:W-:-:S03]  /*1080*/  ISETP.NE.U32.AND P2, PT, RZ, UR8, PT ;  /* 0x00000008ff007c0c */ /* 0x000fc6000bf45070 */
[----:B------:R-:W-:Y:S01]  /*1090*/  IMAD.U32 R166, RZ, RZ, UR4 ;  /* 0x00000004ffa67e24 */ /* 0x000fe2000f8e00ff */
[----:B------:R-:W-:Y:S02]  /*10a0*/  ISETP.NE.AND.EX P2, PT, RZ, UR9, PT, P2 ;  /* 0x00000009ff007c0c */ /* 0x000fe4000bf45320 */
[----:B---3--:R-:W-:-:S04]  /*10b0*/  ISETP.NE.U32.AND P0, PT, R8, RZ, PT ;  /* 0x000000ff0800720c */ /* 0x008fc80003f05070 */
[----:B------:R-:W-:-:S04]  /*10c0*/  ISETP.NE.AND.EX P0, PT, R9, RZ, PT, P0 ;  /* 0x000000ff0900720c */ /* 0x000fc80003f05300 */
[----:B--2---:R-:W-:Y:S01]  /*10d0*/  SEL R0, R0, 0x1, P0 ;  /* 0x0000000100007807 */ /* 0x004fe20000000000 */
[----:B01----:R-:W-:Y:S08]  /*10e0*/  @P1 BRA `(.L_x_1210) ;  /* 0x00000000002c1947 */ /* 0x003ff00003800000 */
[----:B------:R-:W-:Y:S01]  /*10f0*/  ULDC.64 UR8, c[0x0][0xa00] ;  /* 0x0002800000087ab9 */ /* 0x000fe20000000a00 */
[----:B-----5:R-:W0:Y:S01]  /*1100*/  LDC R17, c[0x0][0x288] ;  /* 0x0000a200ff117b82 */ /* 0x020e220000000800 */
[----:B------:R-:W-:-:S04]  /*1110*/  ISETP.NE.U32.AND P0, PT, RZ, UR8, PT ;  /* 0x00000008ff007c0c */ /* 0x000fc8000bf05070 */
[----:B------:R-:W-:-:S13]  /*1120*/  ISETP.NE.AND.EX P0, PT, RZ, UR9, PT, P0 ;  /* 0x00000009ff007c0c */ /* 0x000fda000bf05300 */
[----:B------:R-:W-:Y:S05]  /*1130*/  @!P0 BRA `(.L_x_1210) ;  /* 0x0000000000188947 */ /* 0x000fea0003800000 */
[----:B------:R-:W1:Y:S01]  /*1140*/  LDC.64 R2, c[0x0][0xa00] ;  /* 0x00028000ff027b82 */ /* 0x000e620000000a00 */
[----:B------:R-:W-:-:S04]  /*1150*/  IMAD.U32 R5, RZ, RZ, UR7 ;  /* 0x00000007ff057e24 */ /* 0x000fc8000f8e00ff */
[----:B-1----:R-:W-:-:S05]  /*1160*/  IMAD.WIDE R2, R5, 0x4, R2 ;  /* 0x0000000405027825 */ /* 0x002fca00078e0202 */
[----:B0-----:R-:W2:Y:S04]  /*1170*/  LDG.E R17, desc[UR36][R2.64] ;  /* 0x0000002402117981 */ /* 0x001ea8000c1e1900 */
[----:B------:R-:W2:Y:S02]  /*1180*/  LDG.E R4, desc[UR36][R2.64+0x4] ;  /* 0x0000042402047981 */ /* 0x000ea4000c1e1900 */
[----:B--2---:R-:W-:-:S07]  /*1190*/  IMAD.IADD R17, R4, 0x1, -R17 ;  /* 0x0000000104117824 */ /* 0x004fce00078e0a11 */
.L_x_1210:
[----:B------:R-:W-:Y:S02]  /*11a0*/  IMAD R16, R0, R11, RZ ;  /* 0x0000000b00107224 */ /* 0x000fe400078e02ff */
[----:B------:R-:W-:Y:S01]  /*11b0*/  IMAD.U32 R183, RZ, RZ, UR7 ;  /* 0x00000007ffb77e24 */ /* 0x000fe2000f8e00ff */
[----:B------:R-:W-:Y:S06]  /*11c0*/  @!P2 BRA `(.L_x_1211) ;  /* 0x000000000018a947 */ /* 0x000fec0003800000 */
[----:B------:R-:W-:Y:S02]  /*11d0*/  ULDC.64 UR8, c[0x0][0xa20] ;  /* 0x0002880000087ab9 */ /* 0x000fe40000000a00 */
[----:B------:R-:W-:-:S06]  /*11e0*/  UIMAD.WIDE UR8, UR7, 0x4, UR8 ;  /* 0x00000004070878a5 */ /* 0x000fcc000f8e0208 */
[----:B------:R-:W-:Y:S02]  /*11f0*/  IMAD.U32 R2, RZ, RZ, UR8 ;  /* 0x00000008ff027e24 */ /* 0x000fe4000f8e00ff */
[----:B------:R-:W-:-:S05]  /*1200*/  IMAD.U32 R3, RZ, RZ, UR9 ;  /* 0x00000009ff037e24 */ /* 0x000fca000f8e00ff */
[----:B------:R1:W5:Y:S01]  /*1210*/  LDG.E R16, desc[UR36][R2.64] ;  /* 0x0000002402107981 */ /* 0x000362000c1e1900 */
[----:B------:R-:W-:Y:S05]  /*1220*/  BRA `(.L_x_1212) ;  /* 0x0000000000287947 */ /* 0x000fea0003800000 */
.L_x_1211:
[----:B------:R-:W-:Y:S02]  /*1230*/  ULDC.64 UR8, c[0x0][0xa08] ;  /* 0x0002820000087ab9 */ /* 0x000fe40000000a00 */
[----:B------:R-:W-:-:S04]  /*1240*/  ISETP.NE.U32.AND P0, PT, RZ, UR8, PT ;  /* 0x00000008ff007c0c */ /* 0x000fc8000bf05070 */
[----:B------:R-:W-:-:S13]  /*1250*/  ISETP.NE.AND.EX P0, PT, RZ, UR9, PT, P0 ;  /* 0x00000009ff007c0c */ /* 0x000fda000bf05300 */
[----:B------:R-:W-:Y:S05]  /*1260*/  @!P0 BRA `(.L_x_1212) ;  /* 0x0000000000188947 */ /* 0x000fea0003800000 */
[----:B------:R-:W1:Y:S01]  /*1270*/  LDC.64 R2, c[0x0][0xa08] ;  /* 0x00028200ff027b82 */ /* 0x000e620000000a00 */
[----:B------:R-:W-:-:S04]  /*1280*/  IMAD.U32 R5, RZ, RZ, UR7 ;  /* 0x00000007ff057e24 */ /* 0x000fc8000f8e00ff */
[----:B-1----:R-:W-:-:S05]  /*1290*/  IMAD.WIDE R2, R5, 0x4, R2 ;  /* 0x0000000405027825 */ /* 0x002fca00078e0202 */
[----:B------:R-:W2:Y:S04]  /*12a0*/  LDG.E R16, desc[UR36][R2.64] ;  /* 0x0000002402107981 */ /* 0x000ea8000c1e1900 */
[----:B------:R-:W2:Y:S02]  /*12b0*/  LDG.E R5, desc[UR36][R2.64+0x4] ;  /* 0x0000042402057981 */ /* 0x000ea4000c1e1900 */
[----:B--2---:R-:W-:-:S07]  /*12c0*/  IMAD.IADD R16, R5, 0x1, -R16 ;  /* 0x0000000105107824 */ /* 0x004fce00078e0a10 */
.L_x_1212:
[----:B------:R-:W-:Y:S01]  /*12d0*/  ULDC UR4, c[0x0][0x448] ;  /* 0x0001120000047ab9 */ /* 0x000fe20000000800 */
[----:B-----5:R-:W-:Y:S01]  /*12e0*/  IMAD.IADD R16, R16, 0x1, -R7 ;  /* 0x0000000110107824 */ /* 0x020fe200078e0a07 */
[----:B------:R-:W-:Y:S02]  /*12f0*/  UISETP.NE.AND UP0, UPT, UR4, 0x1, UPT ;  /* 0x000000010400788c */ /* 0x000fe4000bf05270 */
[----:B------:R-:W-:Y:S02]  /*1300*/  USHF.L.U32 UR6, UR6, 0x7, URZ ;  /* 0x0000000706067899 */ /* 0x000fe4000800063f */
[----:B0-----:R-:W-:Y:S01]  /*1310*/  IADD3 R0, R16, 0x1, -R17 ;  /* 0x0000000110007810 */ /* 0x001fe20007ffe811 */
[----:B------:R-:W-:Y:S02]  /*1320*/  UP2UR UR7, UPR, URZ, 0x1 ;  /* 0x000000013f077883 */ /* 0x000fe40008000000 */
[----:B------:R-:W-:Y:S01]  /*1330*/  UIADD3 UR4, UR6, 0x7f, URZ ;  /* 0x0000007f06047890 */ /* 0x000fe2000fffe03f */
[----:B------:R-:W-:Y:S01]  /*1340*/  R2UR UR10, R0 ;  /* 0x00000000000a72ca */ /* 0x000fe200000e0000 */
[----:B------:R-:W-:-:S02]  /*1350*/  IMAD.U32 R22, RZ, RZ, UR6 ;  /* 0x00000006ff167e24 */ /* 0x000fc4000f8e00ff */
[----:B------:R-:W-:Y:S01]  /*1360*/  @UP0 ULDC UR8, c[0x0][0x44c] ;  /* 0x0001130000080ab9 */ /* 0x000fe20000000800 */
[----:B------:R-:W-:Y:S01]  /*1370*/  IMAD.U32 R19, RZ, RZ, UR7 ;  /* 0x00000007ff137e24 */ /* 0x000fe2000f8e00ff */
[----:B------:R-:W-:Y:S01]  /*1380*/  UIMAD.WIDE.U32 UR8, UR4, UR8, URZ ;  /* 0x00000008040872a5 */ /* 0x000fe2000f8e003f */
[----:B------:R-:W-:Y:S01]  /*1390*/  @UP0 ULDC UR11, c[0x0][0x450] ;  /* 0x00011400000b0ab9 */ /* 0x000fe20000000800 */
[----:B------:R-:W-:Y:S02]  /*13a0*/  ULDC.64 UR6, c[0x0][0x9e0] ;  /* 0x0002780000067ab9 */ /* 0x000fe40000000a00 */
[----:B------:R-:W-:Y:S02]  /*13b0*/  @UP0 USHF.R.U32.HI UR4, URZ, UR11, UR9 ;  /* 0x0000000b3f040299 */ /* 0x000fe40008011609 */
[----:B------:R-:W-:Y:S02]  /*13c0*/  UISETP.GE.AND UP0, UPT, UR7, 0x1, UPT ;  /* 0x000000010700788c */ /* 0x000fe4000bf06270 */
[----:B------:R-:W-:-:S02]  /*13d0*/  UIADD3 UR8, UR10, UR4, URZ ;  /* 0x000000040a087290 */ /* 0x000fc4000fffe03f */
[----:B------:R-:W-:Y:S02]  /*13e0*/  UP2UR UR61, UPR, URZ, 0x1 ;  /* 0x000000013f3d7883 */ /* 0x000fe40008000000 */
[----:B------:R-:W-:Y:S01]  /*13f0*/  PLOP3.LUT P0, PT, PT, PT, UP0, 0x40, 0x0 ;  /* 0x000000000000781c */ /* 0x000fe20003f0e808 */
[----:B------:R-:W-:-:S06]  /*1400*/  UIADD3 UR6, UR8, UR6, URZ ;  /* 0x0000000608067290 */ /* 0x000fcc000fffe03f */
[----:B------:R-:W-:-:S06]  /*1410*/  IMAD.U32 R0, RZ, RZ, UR6 ;  /* 0x00000006ff007e24 */ /* 0x000fcc000f8e00ff */
[----:B------:R-:W-:Y:S05]  /*1420*/  @P0 BRA `(.L_x_1213) ;  /* 0x0000000000400947 */ /* 0x000fea0003800000 */
        /* <DEDUP_REMOVED lines=10> */
.L_x_1214:
[----:B------:R-:W-:-:S11]  /*14d0*/  UISETP.NE.AND UP0, UPT, UR7, 0x1, UPT ;  /* 0x000000010700788c */ /* 0x000fd6000bf05270 */
[----:B------:R-:W-:Y:S02]  /*14e0*/  @UP0 ULDC.64 UR10, c[0x0][0x9e8] ;  /* 0x00027a00000a0ab9 */ /* 0x000fe40000000a00 */
[----:B------:R-:W-:-:S04]  /*14f0*/  UIMAD.WIDE.U32 UR8, UR4, UR10, URZ ;  /* 0x0000000a040872a5 */ /* 0x000fc8000f8e003f */
[----:B------:R-:W-:-:S12]  /*1500*/  @UP0 USHF.R.U32.HI UR4, URZ, UR11, UR9 ;  /* 0x0000000b3f040299 */ /* 0x000fd80008011609 */
.L_x_1215:
[----:B------:R-:W-:-:S06]  /*1510*/  UIMAD UR4, UR4, UR7, UR7 ;  /* 0x00000007040472a4 */ /* 0x000fcc000f8e0207 */
[----:B------:R-:W-:-:S07]  /*1520*/  VIMNMX R0, R0, UR4, PT ;  /* 0x0000000400007c48 */ /* 0x000fce000bfe0100 */
.L_x_1213:
[----:B------:R-:W-:Y:S01]  /*1530*/  R2UR UR6, R19 ;  /* 0x00000000130672ca */ /* 0x000fe200000e0000 */
[----:B------:R-:W-:Y:S01]  /*1540*/  IMAD.IADD R74, R16, 0x1, -R17 ;  /* 0x00000001104a7824 */ /* 0x000fe200078e0a11 */
[----:B------:R-:W-:Y:S01]  /*1550*/  R2UR UR4, R22 ;  /* 0x00000000160472ca */ /* 0x000fe200000e0000 */
[----:B-1----:R-:W-:Y:S02]  /*1560*/  VIADD R2, R0, 0x5f ;  /* 0x0000005f00027836 */ /* 0x002fe40000000000 */
[----:B------:R-:W-:Y:S02]  /*1570*/  VIADD R0, R16, 0x5f ;  /* 0x0000005f10007836 */ /* 0x000fe40000000000 */
[----:B------:R-:W-:-:S04]  /*1580*/  IMAD.HI R2, R2, 0x2aaaaaab, RZ ;  /* 0x2aaaaaab02027827 */ /* 0x000fc800078e02ff */
[----:B------:R-:W-:Y:S01]  /*1590*/  IMAD.HI R0, R0, 0x2aaaaaab, RZ ;  /* 0x2aaaaaab00007827 */ /* 0x000fe200078e02ff */
[----:B------:R-:W-:Y:S01]  /*15a0*/  SHF.R.U32.HI R5, RZ, 0x1f, R2 ;  /* 0x0000001fff057819 */ /* 0x000fe20000011602 */
[----:B------:R-:W-:Y:S01]  /*15b0*/  UISETP.NE.AND UP0, UPT, UR6, URZ, UPT ;  /* 0x0000003f0600728c */ /* 0x000fe2000bf05270 */
[----:B------:R-:W-:Y:S02]  /*15c0*/  R2UR UR6, R74 ;  /* 0x000000004a0672ca */ /* 0x000fe400000e0000 */
[----:B------:R-:W-:Y:S02]  /*15d0*/  SHF.R.U32.HI R3, RZ, 0x1f, R0 ;  /* 0x0000001fff037819 */ /* 0x000fe40000011600 */
[----:B------:R-:W-:Y:S02]  /*15e0*/  LEA.HI.SX32 R2, R2, R5, 0x1c ;  /* 0x0000000502027211 */ /* 0x000fe400078fe2ff */
[----:B------:R-:W-:-:S04]  /*15f0*/  LEA.HI.SX32 R3, R0, R3, 0x1c ;  /* 0x0000000300037211 */ /* 0x000fc800078fe2ff */
[----:B------:R-:W-:Y:S01]  /*1600*/  @UP0 ULDC UR8, c[0x0][0x44c] ;  /* 0x0001130000080ab9 */ /* 0x000fe20000000800 */
[----:B------:R-:W-:Y:S01]  /*1610*/  @UP0 ULDC UR10, c[0x0][0x450] ;  /* 0x00011400000a0ab9 */ /* 0x000fe20000000800 */
[----:B------:R-:W-:Y:S01]  /*1620*/  UIMAD.WIDE.U32 UR8, UR4, UR8, URZ ;  /* 0x00000008040872a5 */ /* 0x000fe2000f8e003f */
[----:B------:R-:W-:-:S03]  /*1630*/  VIMNMX R75, R3, R2, PT ;  /* 0x00000002034b7248 */ /* 0x000fc60003fe0100 */
[----:B------:R-:W-:Y:S02]  /*1640*/  @UP0 USHF.R.U32.HI UR4, URZ, UR10, UR9 ;  /* 0x0000000a3f040299 */ /* 0x000fe40008011609 */
[----:B------:R-:W-:Y:S02]  /*1650*/  UISETP.GE.AND UP0, UPT, UR7, 0x1, UPT ;  /* 0x000000010700788c */ /* 0x000fe4000bf06270 */
[----:B------:R-:W-:-:S03]  /*1660*/  UIADD3 UR4, UR6, UR4, URZ ;  /* 0x0000000406047290 */ /* 0x000fc6000fffe03f */
[----:B------:R-:W-:Y:S01]  /*1670*/  ULDC UR6, c[0x0][0x9dc] ;  /* 0x0002770000067ab9 */ /* 0x000fe20000000800 */
[----:B------:R-:W-:Y:S01]  /*1680*/  PLOP3.LUT P0, PT, PT, PT, UP0, 0x40, 0x0 ;  /* 0x000000000000781c */ /* 0x000fe20003f0e808 */
[----:B------:R-:W-:-:S12]  /*1690*/  UIADD3 UR6, UR4, -UR6, URZ ;  /* 0x8000000604067290 */ /* 0x000fd8000fffe03f */
[----:B------:R-:W-:Y:S05]  /*16a0*/  @P0 BRA `(.L_x_1216) ;  /* 0x0000000000440947 */ /* 0x000fea0003800000 */
        /* <DEDUP_REMOVED lines=10> */
.L_x_1217:
[----:B------:R-:W-:-:S11]  /*1750*/  UISETP.NE.AND UP0, UPT, UR7, 0x1, UPT ;  /* 0x000000010700788c */ /* 0x000fd6000bf05270 */
[----:B------:R-:W-:Y:S02]  /*1760*/  @UP0 ULDC.64 UR10, c[0x0][0x9e8] ;  /* 0x00027a00000a0ab9 */ /* 0x000fe40000000a00 */
[----:B------:R-:W-:-:S04]  /*1770*/  UIMAD.WIDE.U32 UR8, UR4, UR10, URZ ;  /* 0x0000000a040872a5 */ /* 0x000fc8000f8e003f */
[----:B------:R-:W-:-:S12]  /*1780*/  @UP0 USHF.R.U32.HI UR4, URZ, UR11, UR9 ;  /* 0x0000000b3f040299 */ /* 0x000fd80008011609 */
.L_x_1218:
[----:B------:R-:W-:-:S04]  /*1790*/  UIMAD UR4, UR4, UR7, URZ ;  /* 0x00000007040472a4 */ /* 0x000fc8000f8e023f */
[----:B------:R-:W-:-:S04]  /*17a0*/  UISETP.LT.AND UP0, UPT, UR6, UR4, UPT ;  /* 0x000000040600728c */ /* 0x000fc8000bf01270 */
[----:B------:R-:W-:-:S12]  /*17b0*/  USEL UR6, UR6, UR4, !UP0 ;  /* 0x0000000406067287 */ /* 0x000fd8000c000000 */
.L_x_1216:
[----:B------:R-:W-:-:S04]  /*17c0*/  UIMAD.WIDE UR6, UR6, 0x2aaaaaab, URZ ;  /* 0x2aaaaaab060678a5 */ /* 0x000fc8000f8e023f */
[----:B------:R-:W-:-:S04]  /*17d0*/  USHF.R.U32.HI UR4, URZ, 0x1f, UR7 ;  /* 0x0000001f3f047899 */ /* 0x000fc80008011607 */
[----:B------:R-:W-:Y:S02]  /*17e0*/  ULEA.HI.SX32 UR7, UR7, UR4, 0x1c ;  /* 0x0000000407077291 */ /* 0x000fe4000f8fe23f */
[----:B------:R-:W-:Y:S02]  /*17f0*/  ULOP3.LUT UR4, UR5, 0xff000000, URZ, 0xc0, !UPT ;  /* 0xff00000005047892 */ /* 0x000fe4000f8ec03f */
[----:B------:R-:W-:Y:S02]  /*1800*/  UISETP.LT.AND UP0, UPT, URZ, UR7, UPT ;  /* 0x000000073f00728c */ /* 0x000fe4000bf01270 */
[----:B------:R-:W-:Y:S02]  /*1810*/  ULOP3.LUT UR5, UR5, 0xff0000, URZ, 0xc0, !UPT ;  /* 0x00ff000005057892 */ /* 0x000fe4000f8ec03f */
[----:B------:R-:W-:Y:S02]  /*1820*/  USEL UR9, URZ, UR7, !UP0 ;  /* 0x000000073f097287 */ /* 0x000fe4000c000000 */
[----:B------:R-:W-:-:S04]  /*1830*/  USHF.R.U32.HI UR4, URZ, 0x8, UR4 ;  /* 0x000000083f047899 */ /* 0x000fc80008011604 */
[----:B------:R-:W-:Y:S01]  /*1840*/  ISETP.GT.AND P0, PT, R75, UR9, PT ;  /* 0x000000094b007c0c */ /* 0x000fe2000bf04270 */
[----:B------:R-:W-:-:S03]  /*1850*/  ULEA.HI UR5, UR5, UR4, URZ, 0x10 ;  /* 0x0000000405057291 */ /* 0x000fc6000f8f803f */
[----:B------:R-:W-:Y:S01]  /*1860*/  UMOV UR4, URZ ;  /* 0x0000003f00047c82 */ /* 0x000fe20008000000 */
[----:B------:R-:W-:Y:S02]  /*1870*/  ULOP3.LUT UR6, UR5, 0xff, URZ, 0xc0, !UPT ;  /* 0x000000ff05067892 */ /* 0x000fe4000f8ec03f */
[----:B------:R-:W-:-:S04]  /*1880*/  USHF.R.U32.HI UR5, URZ, 0x10, UR5 ;  /* 0x000000103f057899 */ /* 0x000fc80008011605 */
[----:B------:R-:W-:Y:S02]  /*1890*/  IMAD.U32 R165, RZ, RZ, UR6 ;  /* 0x00000006ffa57e24 */ /* 0x000fe4000f8e00ff */
[----:B------:R-:W-:Y:S01]  /*18a0*/  IMAD.U32 R164, RZ, RZ, UR5 ;  /* 0x00000005ffa47e24 */ /* 0x000fe2000f8e00ff */
[----:B------:R-:W-:Y:S06]  /*18b0*/  @!P0 BRA `(.L_x_1219) ;  /* 0x00000000009c8947 */ /* 0x000fec0003800000 */
[----:B------:R-:W-:Y:S01]  /*18c0*/  R2UR UR5, R164 ;  /* 0x00000000a40572ca */ /* 0x000fe200000e0000 */
[----:B------:R-:W-:-:S12]  /*18d0*/  ULDC UR4, c[0x0][0x9f0] ;  /* 0x00027c0000047ab9 */ /* 0x000fd80000000800 */
[----:B------:R-:W-:-:S04]  /*18e0*/  UISETP.NE.AND UP0, UPT, UR5, URZ, UPT ;  /* 0x0000003f0500728c */ /* 0x000fc8000bf05270 */
[----:B------:R-:W-:-:S03]  /*18f0*/  USEL UR10, UR5, UR4, UP0 ;  /* 0x00000004050a7287 */ /* 0x000fc60008000000 */
[----:B------:R-:W-:-:S03]  /*1900*/  UMOV UR4, URZ ;  /* 0x0000003f00047c82 */ /* 0x000fc60008000000 */
[----:B------:R-:W-:-:S05]  /*1910*/  IMAD.U32 R4, RZ, RZ, UR10 ;  /* 0x0000000aff047e24 */ /* 0x000fca000f8e00ff */
[----:B------:R-:W-:-:S04]  /*1920*/  IABS R0, R4 ;  /* 0x0000000400007213 */ /* 0x000fc80000000000 */
[----:B------:R-:W-:Y:S02]  /*1930*/  R2UR UR11, R0 ;  /* 0x00000000000b72ca */ /* 0x000fe400000e0000 */
[----:B------:R-:W-:Y:S02]  /*1940*/  IADD3 R0, R4, -0x1, R75 ;  /* 0xffffffff04007810 */ /* 0x000fe40007ffe04b */
[----:B------:R-:W-:Y:S02]  /*1950*/  IABS R4, R4 ;  /* 0x0000000400047213 */ /* 0x000fe40000000000 */
[----:B------:R-:W-:-:S03]  /*1960*/  R2UR UR6, R0 ;  /* 0x00000000000672ca */ /* 0x000fc600000e0000 */
[----:B------:R-:W-:-:S04]  /*1970*/  IMAD.MOV R4, RZ, RZ, -R4 ;  /* 0x000000ffff047224 */ /* 0x000fc800078e0a04 */
[----:B------:R-:W0:Y:S06]  /*1980*/  I2F.RP R2, UR11 ;  /* 0x0000000b00027d06 */ /* 0x000e2c0008209400 */
[----:B------:R-:W-:-:S06]  /*1990*/  UIADD3 UR6, -UR9, UR6, URZ ;  /* 0x0000000609067290 */ /* 0x000fcc000fffe13f */
[----:B------:R-:W-:Y:S01]  /*19a0*/  IMAD.U32 R0, RZ, RZ, UR6 ;  /* 0x00000006ff007e24 */ /* 0x000fe2000f8e00ff */
[----:B------:R-:W-:Y:S01]  /*19b0*/  ULOP3.LUT UR6, UR6, UR10, URZ, 0x3c, !UPT ;  /* 0x0000000a06067292 */ /* 0x000fe2000f8e3c3f */
[----:B0-----:R-:W0:Y:S03]  /*19c0*/  MUFU.RCP R2, R2 ;  /* 0x0000000200027308 */ /* 0x001e260000001000 */
[----:B------:R-:W-:-:S04]  /*19d0*/  IABS R0, R0 ;  /* 0x0000000000007213 */ /* 0x000fc80000000000 */
[----:B------:R-:W-:Y:S01]  /*19e0*/  R2UR UR8, R0 ;  /* 0x00000000000872ca */ /* 0x000fe200000e0000 */
[----:B------:R-:W-:Y:S02]  /*19f0*/  IMAD.MOV.U32 R0, RZ, RZ, R4 ;  /* 0x000000ffff007224 */ /* 0x000fe400078e0004 */
[----:B0-----:R-:W-:-:S06]  /*1a00*/  VIADD R3, R2, 0xffffffe ;  /* 0x0ffffffe02037836 */ /* 0x001fcc0000000000 */
        /* <DEDUP_REMOVED lines=18> */
.L_x_1219:
[----:B------:R-:W-:Y:S01]  /*1b30*/  R2UR UR5, R165 ;  /* 0x00000000a50572ca */ /* 0x000fe200000e0000 */
[----:B------:R-:W-:Y:S01]  /*1b40*/  IMAD.U32 R0, RZ, RZ, UR4 ;  /* 0x00000004ff007e24 */ /* 0x000fe2000f8e00ff */
[----:B------:R-:W-:Y:S01]  /*1b50*/  PLOP3.LUT P0, PT, PT, PT, PT, 0x80, 0x0 ;  /* 0x000000000000781c */ /* 0x000fe20003f0f070 */
[----:B------:R-:W-:Y:S01]  /*1b60*/  IMAD.MOV.U32 R94, RZ, RZ, RZ ;  /* 0x000000ffff5e7224 */ /* 0x000fe200078e00ff */
        /* <DEDUP_REMOVED lines=9> */
[----:B------:R-:W-:Y:S01]  /*1c00*/  UIMAD UR5, UR5, UR4, UR9 ;  /* 0x00000004050572a4 */ /* 0x000fe2000f8e0209 */
[----:B------:R-:W-:-:S02]  /*1c10*/  CS2R R68, SRZ ;  /* 0x0000000000447805 */ /* 0x000fc4000001ff00 */
[----:B------:R-:W-:Y:S02]  /*1c20*/  CS2R R66, SRZ ;  /* 0x0000000000427805 */ /* 0x000fe4000001ff00 */
[----:B------:R-:W-:Y:S02]  /*1c30*/  CS2R R64, SRZ ;  /* 0x0000000000407805 */ /* 0x000fe4000001ff00 */
[----:B------:R-:W-:Y:S02]  /*1c40*/  CS2R R62, SRZ ;  /* 0x00000000003e7805 */ /* 0x000fe4000001ff00 */
[----:B------:R-:W-:Y:S02]  /*1c50*/  CS2R R60, SRZ ;  /* 0x00000000003c7805 */ /* 0x000fe4000001ff00 */
[----:B------:R-:W-:Y:S01]  /*1c60*/  VIADDMNMX R75, R0, UR5, R75, PT ;  /* 0x00000005004b7c46 */ /* 0x000fe2000b80014b */
[----:B------:R-:W-:Y:S01]  /*1c70*/  IMAD.U32 R161, RZ, RZ, UR5 ;  /* 0x00000005ffa17e24 */ /* 0x000fe2000f8e00ff */
[----:B------:R-:W-:Y:S01]  /*1c80*/  CS2R R58, SRZ ;  /* 0x00000000003a7805 */ /* 0x000fe2000001ff00 */
[----:B------:R-:W-:Y:S01]  /*1c90*/  IMAD.MOV.U32 R0, RZ, RZ, RZ ;  /* 0x000000ffff007224 */ /* 0x000fe200078e00ff */
[----:B------:R-:W-:-:S02]  /*1ca0*/  ISETP.GT.AND P1, PT, R75, UR5, PT ;  /* 0x000000054b007c0c */ /* 0x000fc4000bf24270 */
        /* <DEDUP_REMOVED lines=49> */
.L_x_1221:
[----:B------:R-:W-:Y:S02]  /*1fc0*/  R2UR UR6, R184 ;  /* 0x00000000b80672ca */ /* 0x000fe400000e0000 */
[----:B------:R-:W-:-:S11]  /*1fd0*/  R2UR UR5, R204 ;  /* 0x00000000cc0572ca */ /* 0x000fd600000e0000 */
[----:B------:R-:W-:Y:S02]  /*1fe0*/  ULEA.HI UR4, UR6, UR6, URZ, 0x1 ;  /* 0x0000000606047291 */ /* 0x000fe4000f8f083f */
[----:B------:R-:W-:Y:S02]  /*1ff0*/  IMAD.U32 R2, RZ, RZ, UR5 ;  /* 0x00000005ff027e24 */ /* 0x000fe4000f8e00ff */
[----:B------:R-:W-:-:S03]  /*2000*/  ULOP3.LUT UR4, UR4, 0xfffffffe, URZ, 0xc0, !UPT ;  /* 0xfffffffe04047892 */ /* 0x000fc6000f8ec03f */
[----:B------:R-:W-:Y:S01]  /*2010*/  ISETP.NE.AND P0, PT, R2, 0x3, PT ;  /* 0x000000030200780c */ /* 0x000fe20003f05270 */
[----:B------:R-:W-:-:S06]  /*2020*/  UIADD3 UR4, UR6, -UR4, URZ ;  /* 0x8000000406047290 */ /* 0x000fcc000fffe03f */
[----:B------:R-:W-:-:S05]  /*2030*/  IMAD.U32 R0, RZ, RZ, UR4 ;  /* 0x00000004ff007e24 */ /* 0x000fca000f8e00ff */
[----:B------:R-:W-:-:S04]  /*2040*/  SHF.L.U32 R0, R0, 0x1f, RZ ;  /* 0x0000001f00007819 */ /* 0x000fc800000006ff */
[----:B------:R-:W0:Y:S02]  /*2050*/  SYNCS.PHASECHK.TRANS64.TRYWAIT P1, [UR60+0x2a800], R0 ;  /* 0x02a80000ff0075a7 */ /* 0x000e24000802017c */
[----:B0-----:R-:W-:Y:S05]  /*2060*/  @!P1 BRA `(.L_x_1222) ;  /* 0x0000014800f49947 */ /* 0x001fea0003800000 */
.L_x_1418:
[----:B------:R-:W-:Y:S05]  /*2070*/  @!P0 BRA `(.L_x_1223) ;  /* 0x0000000000048947 */ /* 0x000fea0003800000 */
[----:B------:R-:W-:Y:S01]  /*2080*/  BPT.TRAP 0x1 ;  /* 0x000000040000795c */ /* 0x000fe20000300000 */
.L_x_1223:
[----:B0-----:R-:W-:Y:S02]  /*2090*/  IMAD.U32 R3, RZ, RZ, UR39 ;  /* 0x00000027ff037e24 */ /* 0x001fe4000f8e00ff */
[----:B------:R-:W-:-:S03]  /*20a0*/  IMAD.U32 R0, RZ, RZ, UR38 ;  /* 0x00000026ff007e24 */ /* 0x000fc6000f8e00ff */
[----:B------:R-:W-:Y:S02]  /*20b0*/  LEA R3, R3, UR60, 0x3 ;  /* 0x0000003c03037c11 */ /* 0x000fe4000f8e18ff */
[----:B------:R-:W-:-:S04]  /*20c0*/  SHF.L.U32 R0, R0, 0x1f, RZ ;  /* 0x0000001f00007819 */ /* 0x000fc800000006ff */
[----:B------:R0:W1:Y:S01]  /*20d0*/  SYNCS.PHASECHK.TRANS64.TRYWAIT P1, [R3+URZ+0x2a830], R0 ;  /* 0x02a83000030075a7 */ /* 0x000062000802017f */
[----:B------:R-:W-:Y:S05]  /*20e0*/  @!P0 BRA `(.L_x_1224) ;  /* 0x0000000000048947 */ /* 0x000fea0003800000 */
[----:B------:R-:W-:Y:S01]  /*20f0*/  BPT.TRAP 0x1 ;  /* 0x000000040000795c */ /* 0x000fe20000300000 */
.L_x_1224:
[----:B-1----:R-:W-:Y:S05]  /*2100*/  @P1 BRA `(.L_x_1225) ;  /* 0x0000000000081947 */ /* 0x002fea0003800000 */
[----:B------:R-:W1:Y:S02]  /*2110*/  SYNCS.PHASECHK.TRANS64.TRYWAIT P1, [R3+URZ+0x2a830], R0 ;  /* 0x02a83000030075a7 */ /* 0x000e64000802017f */
[----:B-1----:R-:W-:Y:S05]  /*2120*/  @!P1 BRA `(.L_x_1226) ;  /* 0x0000014800dc9947 */ /* 0x002fea0003800000 */
.L_x_1225:
[----:B------:R-:W-:Y:S05]  /*2130*/  WARPSYNC.ALL ;  /* 0x0000000000007948 */ /* 0x000fea0003800000 */
[----:B------:R-:W-:Y:S01]  /*2140*/  UIADD3 UR4, UR60, 0x18400, URZ ;  /* 0x000184003c047890 */ /* 0x000fe2000fffe03f */
[----:B------:R-:W-:Y:S01]  /*2150*/  WARPGROUP.ARRIVE ;  /* 0x00000000000079c5 */ /* 0x000fe20000000000 */
[----:B------:R-:W-:Y:S01]  /*2160*/  UMOV UR9, 0x40000040 ;  /* 0x4000004000097882 */ /* 0x000fe20000000000 */
[----:B------:R-:W-:Y:S01]  /*2170*/  UMOV UR11, 0x40000040 ;  /* 0x40000040000b7882 */ /* 0x000fe20000000000 */
[----:B------:R-:W-:Y:S01]  /*2180*/  USHF.R.U32.HI UR4, URZ, 0x4, UR4 ;  /* 0x000000043f047899 */ /* 0x000fe20008011604 */
[----:B------:R-:W-:Y:S01]  /*2190*/  IMAD.U32 R5, RZ, RZ, UR9 ;  /* 0x00000009ff057e24 */ /* 0x000fe2000f8e00ff */
[----:B------:R-:W-:Y:S01]  /*21a0*/  UMOV UR57, 0x40000040 ;  /* 0x4000004000397882 */ /* 0x000fe20000000000 */
[----:B------:R-:W-:Y:S01]  /*21b0*/  UMOV UR59, 0x40000040 ;  /* 0x40000040003b7882 */ /* 0x000fe20000000000 */
[----:B------:R-:W-:Y:S01]  /*21c0*/  ULOP3.LUT UR4, UR4, 0x3fff, URZ, 0xc0, !UPT ;  /* 0x00003fff04047892 */ /* 0x000fe2000f8ec03f */
[----:B------:R-:W-:Y:S01]  /*21d0*/  UMOV UR53, 0x40000040 ;  /* 0x4000004000357882 */ /* 0x000fe20000000000 */
[----:B------:R-:W-:-:S02]  /*21e0*/  UMOV UR55, 0x40000040 ;  /* 0x4000004000377882 */ /* 0x000fc40000000000 */
[----:B------:R-:W-:Y:S02]  /*21f0*/  ULOP3.LUT UR5, UR4, 0x10000, URZ, 0xfc, !UPT ;  /* 0x0001000004057892 */ /* 0x000fe4000f8efc3f */
[----:B------:R-:W-:Y:S01]  /*2200*/  ULOP3.LUT UR4, UR40, 0x10000, URZ, 0xfc, !UPT ;  /* 0x0001000028047892 */ /* 0x000fe2000f8efc3f */
[----:B------:R-:W-:Y:S01]  /*2210*/  UMOV UR13, 0x40000040 ;  /* 0x40000040000d7882 */ /* 0x000fe20000000000 */
[----:B------:R-:W-:Y:S02]  /*2220*/  UMOV UR15, 0x40000040 ;  /* 0x40000040000f7882 */ /* 0x000fe40000000000 */
[----:B------:R-:W-:Y:S01]  /*2230*/  IMAD.U32 R9, RZ, RZ, UR5 ;  /* 0x00000005ff097e24 */ /* 0x000fe2000f8e00ff */
[----:B------:R-:W-:Y:S02]  /*2240*/  UIMAD UR5, UR39, 0x900, UR5 ;  /* 0x00000900270578a4 */ /* 0x000fe4000f8e0205 */
[----:B------:R-:W-:Y:S01]  /*2250*/  UMOV UR8, UR4 ;  /* 0x0000000400087c82 */ /* 0x000fe20008000000 */
[----:B------:R-:W-:Y:S01]  /*2260*/  UIADD3 UR56, UR4, 0x2, URZ ;  /* 0x0000000204387890 */ /* 0x000fe2000fffe03f */
[----:B------:R-:W-:Y:S01]  /*2270*/  IMAD.U32 R4, RZ, RZ, UR8 ;  /* 0x00000008ff047e24 */ /* 0x000fe2000f8e00ff */
[----:B------:R-:W-:-:S02]  /*2280*/  UIADD3 UR58, UR5, 0x2, URZ ;  /* 0x00000002053a7890 */ /* 0x000fc4000fffe03f */
[----:B------:R-:W-:Y:S01]  /*2290*/  UMOV UR10, UR5 ;  /* 0x00000005000a7c82 */ /* 0x000fe20008000000 */
[----:B------:R-:W-:Y:S01]  /*22a0*/  UIADD3 UR52, UR4, 0x4, URZ ;  /* 0x0000000404347890 */ /* 0x000fe2000fffe03f */
[----:B------:R-:W-:Y:S01]  /*22b0*/  HGMMA.64x96x16.F32.BF16 R24, gdesc[UR8], RZ, !UPT, gsb0 ;  /* 0x01600000081879f0 */ /* 0x000fe2000c0018ff */
[----:B------:R-:W-:Y:S02]  /*22c0*/  UIADD3 UR54, UR5, 0x4, URZ ;  /* 0x0000000405367890 */ /* 0x000fe4000fffe03f */
[----:B------:R-:W-:Y:S02]  /*22d0*/  UIADD3 UR8, UR4, 0x6, URZ ;  /* 0x0000000604087890 */ /* 0x000fe4000fffe03f */
[----:B------:R-:W-:Y:S01]  /*22e0*/  UIADD3 UR10, UR5, 0x6, URZ ;  /* 0x00000006050a7890 */ /* 0x000fe2000fffe03f */
[----:B------:R-:W-:Y:S01]  /*22f0*/  UMOV UR9, 0x40000040 ;  /* 0x4000004000097882 */ /* 0x000fe20000000000 */
[----:B------:R-:W-:Y:S01]  /*2300*/  UMOV UR11, 0x40000040 ;  /* 0x40000040000b7882 */ /* 0x000fe20000000000 */
[----:B------:R-:W-:-:S02]  /*2310*/  UIADD3 UR12, UR4, 0x400, URZ ;  /* 0x00000400040c7890 */ /* 0x000fc4000fffe03f */
        /* <DEDUP_REMOVED lines=65> */
.L_x_1227:
[----:B------:R-:W-:Y:S01]  /*2730*/  R2UR UR4, R19 ;  /* 0x00000000130472ca */ /* 0x000fe200000e0000 */
[----:B------:R-:W2:Y:S01]  /*2740*/  S2UR UR6, SR_CgaCtaId ;  /* 0x00000000000679c3 */ /* 0x000ea20000008800 */
[----:B------:R-:W-:Y:S01]  /*2750*/  R2UR UR5, R22 ;  /* 0x00000000160572ca */ /* 0x000fe200000e0000 */
[----:B------:R-:W-:Y:S01]  /*2760*/  UISETP.NE.AND UP0, UPT, UR61, URZ, UPT ;  /* 0x0000003f3d00728c */ /* 0x000fe2000bf05270 */
[----:B------:R-:W-:Y:S01]  /*2770*/  ULDC UR11, c[0x0][0x9dc] ;  /* 0x00027700000b7ab9 */ /* 0x000fe20000000800 */
[----:B------:R-:W-:-:S08]  /*2780*/  ULDC UR10, c[0x0][0x9e0] ;  /* 0x00027800000a7ab9 */ /* 0x000fd00000000800 */
[----:B------:R-:W-:Y:S01]  /*2790*/  UISETP.NE.AND UP1, UPT, UR4, URZ, UPT ;  /* 0x0000003f0400728c */ /* 0x000fe2000bf25270 */
[----:B------:R-:W-:Y:S01]  /*27a0*/  R2UR UR4, R3 ;  /* 0x00000000030472ca */ /* 0x000fe200000e0000 */
[----:B01----:R-:W-:Y:S02]  /*27b0*/  VIADD R0, R23, UR5 ;  /* 0x0000000517007c36 */ /* 0x003fe40008000000 */
[----:B------:R-:W-:Y:S02]  /*27c0*/  IMAD R3, R75, -0x60, R16 ;  /* 0xffffffa04b037824 */ /* 0x000fe400078e0210 */
[----:B------:R-:W-:Y:S02]  /*27d0*/  PLOP3.LUT P1, PT, PT, PT, UP1, 0x80, 0x0 ;  /* 0x000000000000781c */ /* 0x000fe40003f2f018 */
[----:B------:R-:W-:Y:S02]  /*27e0*/  PLOP3.LUT P2, PT, PT, PT, UP1, 0x80, 0x0 ;  /* 0x000000000000781c */ /* 0x000fe40003f4f018 */
[----:B------:R-:W-:Y:S01]  /*27f0*/  IADD3 R10, -R18, 0x60, R3 ;  /* 0x00000060120a7810 */ /* 0x000fe20007ffe103 */
[----:B------:R-:W-:-:S03]  /*2800*/  @UP1 ULDC UR5, c[0x0][0x44c] ;  /* 0x0001130000051ab9 */ /* 0x000fc60000000800 */
[----:B------:R-:W-:-:S04]  /*2810*/  UIADD3 UR4, UR4, 0x2a840, URZ ;  /* 0x0002a84004047890 */ /* 0x000fc8000fffe03f */
[----:B--2---:R-:W-:Y:S01]  /*2820*/  UPRMT UR4, UR6, 0x654, UR4 ;  /* 0x0000065406047896 */ /* 0x004fe20008000004 */
[----:B------:R-:W-:Y:S01]  /*2830*/  @P1 IMAD.HI.U32 R2, R0, UR5, RZ ;  /* 0x0000000500021c27 */ /* 0x000fe2000f8e00ff */
[----:B------:R-:W-:Y:S01]  /*2840*/  @UP1 ULDC UR5, c[0x0][0x450] ;  /* 0x0001140000051ab9 */ /* 0x000fe20000000800 */
[----:B------:R-:W-:-:S03]  /*2850*/  PLOP3.LUT P1, PT, PT, PT, UP0, 0x40, 0x0 ;  /* 0x000000000000781c */ /* 0x000fc60003f2e808 */
[----:B------:R-:W-:Y:S01]  /*2860*/  @P2 SHF.R.U32.HI R0, RZ, UR5, R2 ;  /* 0x00000005ff002c19 */ /* 0x000fe20008011602 */
[----:B------:R-:W-:Y:S02]  /*2870*/  IMAD.MOV.U32 R2, RZ, RZ, -0x60 ;  /* 0xffffffa0ff027424 */ /* 0x000fe400078e00ff */
[----:B------:R-:W-:Y:S01]  /*2880*/  SYNCS.ARRIVE.TRANS64.RED.A1T0 RZ, [UR4], RZ ;  /* 0x000000ffffff79a7 */ /* 0x000fe20008100404 */
[----:B------:R-:W-:Y:S01]  /*2890*/  ULOP3.LUT UR4, URZ, UR11, URZ, 0x33, !UPT ;  /* 0x0000000b3f047292 */ /* 0x000fe2000f8e333f */
[----:B------:R-:W0:Y:S01]  /*28a0*/  SHFL.IDX PT, R11, R0, RZ, 0x1c1f ;  /* 0x001c1fff000b7589 */ /* 0x000e2200000e0000 */
[----:B------:R-:W-:-:S04]  /*28b0*/  IMAD R7, R75, R2, 0x61 ;  /* 0x000000614b077424 */ /* 0x000fc800078e0202 */
[----:B------:R-:W-:Y:S01]  /*28c0*/  VIADD R73, R7, 0xffffffff ;  /* 0xffffffff07497836 */ /* 0x000fe20000000000 */
[----:B------:R-:W-:-:S03]  /*28d0*/  IADD3 R2, R16, R7, -R18 ;  /* 0x0000000710027210 */ /* 0x000fc60007ffe812 */
[----:B------:R-:W-:Y:S02]  /*28e0*/  IMAD.IADD R14, R73, 0x1, -R18 ;  /* 0x00000001490e7824 */ /* 0x000fe400078e0a12 */
[----:B------:R-:W-:-:S04]  /*28f0*/  IMAD.IADD R2, R2, 0x1, -R17 ;  /* 0x0000000102027824 */ /* 0x000fc800078e0a11 */
[C---:B------:R-:W-:Y:S02]  /*2900*/  VIADD R7, R2.reuse, UR10 ;  /* 0x0000000a02077c36 */ /* 0x040fe40008000000 */
[----:B------:R-:W-:-:S03]  /*2910*/  VIADD R12, R2, UR4 ;  /* 0x00000004020c7c36 */ /* 0x000fc60008000000 */
[----:B0-----:R-:W-:Y:S01]  /*2920*/  VIADDMNMX R2, R11, R7, R10, PT ;  /* 0x000000070b027246 */ /* 0x001fe2000380010a */
[----:B------:R-:W-:Y:S01]  /*2930*/  IMAD.IADD R6, R12, 0x1, R11 ;  /* 0x000000010c067824 */ /* 0x000fe200078e020b */
[----:B------:R-:W-:Y:S06]  /*2940*/  @P1 BRA `(.L_x_1228) ;  /* 0x00000000005c1947 */ /* 0x000fec0003800000 */
[----:B------:R-:W-:Y:S01]  /*2950*/  IADD3 R3, -R17, R16, R11 ;  /* 0x0000001011037210 */ /* 0x000fe20007ffe10b */
        /* <DEDUP_REMOVED lines=12> */
.L_x_1230:
[----:B------:R-:W-:Y:S02]  /*2a20*/  ULDC UR4, c[0x0][0x9e4] ;  /* 0x0002790000047ab9 */ /* 0x000fe40000000800 */
[----:B------:R-:W-:-:S05]  /*2a30*/  IMAD.U32 R11, RZ, RZ, UR4 ;  /* 0x00000004ff0b7e24 */ /* 0x000fca000f8e00ff */
[----:B------:R-:W-:-:S13]  /*2a40*/  ISETP.NE.AND P1, PT, R11, 0x1, PT ;  /* 0x000000010b00780c */ /* 0x000fda0003f25270 */
[----:B------:R-:W0:Y:S02]  /*2a50*/  @P1 LDC.64 R20, c[0x0][0x9e8] ;  /* 0x00027a00ff141b82 */ /* 0x000e240000000a00 */
[----:B0-----:R-:W-:-:S05]  /*2a60*/  @P1 IMAD.HI.U32 R8, R3, R20, RZ ;  /* 0x0000001403081227 */ /* 0x001fca00078e00ff */
[----:B------:R-:W-:-:S07]  /*2a70*/  @P1 SHF.R.U32.HI R3, RZ, R21, R8 ;  /* 0x00000015ff031219 */ /* 0x000fce0000011608 */
.L_x_1231:
[----:B------:R-:W-:Y:S05]  /*2a80*/  BSYNC B0 ;  /* 0x0000000000007941 */ /* 0x000fea0003800000 */
.L_x_1229:
[----:B------:R-:W-:-:S05]  /*2a90*/  IMAD R3, R3, R11, R14 ;  /* 0x0000000b03037224 */ /* 0x000fca00078e020e */
[----:B------:R-:W-:Y:S02]  /*2aa0*/  VIADDMNMX R2, R3, R11, R2, PT ;  /* 0x0000000b03027246 */ /* 0x000fe40003800102 */
[----:B------:R-:W-:-:S07]  /*2ab0*/  VIMNMX R6, R6, R3, !PT ;  /* 0x0000000306067248 */ /* 0x000fce0007fe0100 */
.L_x_1228:
[C---:B------:R-:W-:Y:S01]  /*2ac0*/  ISETP.GE.AND P2, PT, R73.reuse, 0x9, PT ;  /* 0x000000094900780c */ /* 0x040fe20003f46270 */
[----:B------:R-:W-:Y:S01]  /*2ad0*/  UISETP.NE.AND UP0, UPT, UR61, URZ, UPT ;  /* 0x0000003f3d00728c */ /* 0x000fe2000bf05270 */
        /* <DEDUP_REMOVED lines=8> */
[----:B------:R-:W-:Y:S02]  /*2b60*/  ISETP.GE.AND P6, PT, R73, 0xa, PT ;  /* 0x0000000a4900780c */ /* 0x000fe40003fc6270 */
[----:B------:R-:W-:Y:S02]  /*2b70*/  FSEL R103, R25, -INF , !P4 ;  /* 0xff80000019677808 */ /* 0x000fe40006000000 */
[----:B------:R-:W-:-:S02]  /*2b80*/  P2R R76, PR, RZ, 0x20 ;  /* 0x00000020ff4c7803 */ /* 0x000fc40000000000 */
[----:B------:R-:W-:Y:S02]  /*2b90*/  ISETP.LT.OR P3, PT, R2, 0x11, P3 ;  /* 0x000000110200780c */ /* 0x000fe40001f61670 */
[----:B------:R-:W-:Y:S02]  /*2ba0*/  ISETP.GT.AND P4, PT, R6, 0x9, !P6 ;  /* 0x000000090600780c */ /* 0x000fe40007784270 */
[----:B------:R-:W-:Y:S02]  /*2bb0*/  ISETP.GE.AND P5, PT, R73, 0x12, PT ;  /* 0x000000124900780c */ /* 0x000fe40003fa6270 */
[----:B------:R-:W-:Y:S02]  /*2bc0*/  FSEL R99, R32, -INF , !P3 ;  /* 0xff80000020637808 */ /* 0x000fe40005800000 */
[----:B------:R-:W-:Y:S02]  /*2bd0*/  ISETP.LT.OR P4, PT, R2, 0xa, P4 ;  /* 0x0000000a0200780c */ /* 0x000fe40002781670 */
[----:B------:R-:W-:-:S02]  /*2be0*/  ISETP.GT.AND P3, PT, R6, 0x11, !P5 ;  /* 0x000000110600780c */ /* 0x000fc40006f64270 */
[----:B------:R-:W-:Y:S02]  /*2bf0*/  FSEL R85, R29, -INF , !P4 ;  /* 0xff8000001d557808 */ /* 0x000fe40006000000 */
[----:B------:R-:W-:Y:S01]  /*2c00*/  ISETP.LT.OR P3, PT, R2, 0x12, P3 ;  /* 0x000000120200780c */ /* 0x000fe20001f61670 */
[----:B------:R-:W0:Y:S01]  /*2c10*/  SHFL.IDX PT, R29, R0, 0x1, 0x1c1f ;  /* 0x003c1f00001d7f89 */ /* 0x000e2200000e0000 */
        /* <DEDUP_REMOVED lines=72> */
[----:B------:R-:W-:Y:S02]  /*30a0*/  ISETP.GE.AND P3, PT, R73, 0x51, PT ;  /* 0x000000514900780c */ /* 0x000fe40003f66270 */
[----:B------:R-:W-:Y:S02]  /*30b0*/  P2R R72, PR, RZ, 0x40 ;  /* 0x00000040ff487803 */ /* 0x000fe40000000000 */
[----:B------:R-:W-:Y:S02]  /*30c0*/  ISETP.GT.AND P4, PT, R6, 0x50, !P3 ;  /* 0x000000500600780c */ /* 0x000fe40005f84270 */
[----:B0-----:R-:W-:-:S02]  /*30d0*/  VIADDMNMX R0, R29, R7, R10, PT ;  /* 0x000000071d007246 */ /* 0x001fc4000380010a */
        /* <DEDUP_REMOVED lines=17> */
[----:B------:R-:W-:-:S04]  /*31f0*/  ISETP.GT.AND P6, PT, R6, 0x59, !P6 ;  /* 0x000000590600780c */ /* 0x000fc800077c4270 */
[----:B------:R-:W-:Y:S01]  /*3200*/  ISETP.LT.OR P6, PT, R2, 0x5a, P6 ;  /* 0x0000005a0200780c */ /* 0x000fe200037c1670 */
[----:B------:R-:W-:-:S03]  /*3210*/  IMAD.IADD R2, R12, 0x1, R29 ;  /* 0x000000010c027824 */ /* 0x000fc600078e021d */
[----:B------:R-:W-:Y:S02]  /*3220*/  FSEL R69, R69, -INF , !P6 ;  /* 0xff80000045457808 */ /* 0x000fe40007000000 */
[----:B------:R-:W-:-:S13]  /*3230*/  PLOP3.LUT P6, PT, PT, PT, UP0, 0x40, 0x0 ;  /* 0x000000000000781c */ /* 0x000fda0003fce808 */
[----:B------:R-:W-:Y:S05]  /*3240*/  @P6 BRA `(.L_x_1232) ;  /* 0x00000000005c6947 */ /* 0x000fea0003800000 */
        /* <DEDUP_REMOVED lines=13> */
.L_x_1234:
[----:B------:R-:W-:Y:S02]  /*3320*/  ULDC UR4, c[0x0][0x9e4] ;  /* 0x0002790000047ab9 */ /* 0x000fe40000000800 */
[----:B------:R-:W-:-:S05]  /*3330*/  IMAD.U32 R8, RZ, RZ, UR4 ;  /* 0x00000004ff087e24 */ /* 0x000fca000f8e00ff */
[----:B------:R-:W-:-:S13]  /*3340*/  ISETP.NE.AND P6, PT, R8, 0x1, PT ;  /* 0x000000010800780c */ /* 0x000fda0003fc5270 */
[----:B------:R-:W0:Y:S02]  /*3350*/  @P6 LDC.64 R6, c[0x0][0x9e8] ;  /* 0x00027a00ff066b82 */ /* 0x000e240000000a00 */
[----:B0-----:R-:W-:-:S05]  /*3360*/  @P6 IMAD.HI.U32 R6, R29, R6, RZ ;  /* 0x000000061d066227 */ /* 0x001fca00078e00ff */
[----:B------:R-:W-:-:S07]  /*3370*/  @P6 SHF.R.U32.HI R29, RZ, R7, R6 ;  /* 0x00000007ff1d6219 */ /* 0x000fce0000011606 */
.L_x_1235:
[----:B------:R-:W-:Y:S05]  /*3380*/  BSYNC B0 ;  /* 0x0000000000007941 */ /* 0x000fea0003800000 */
.L_x_1233:
[----:B------:R-:W-:-:S05]  /*3390*/  IMAD R29, R29, R8, R14 ;  /* 0x000000081d1d7224 */ /* 0x000fca00078e020e */
[----:B------:R-:W-:Y:S02]  /*33a0*/  VIADDMNMX R0, R29, R8, R0, PT ;  /* 0x000000081d007246 */ /* 0x000fe40003800100 */
[----:B------:R-:W-:-:S07]  /*33b0*/  VIMNMX R2, R2, R29, !PT ;  /* 0x0000001d02027248 */ /* 0x000fce0007fe0100 */
.L_x_1232:
[C---:B------:R-:W-:Y:S01]  /*33c0*/  ISETP.GT.AND P1, PT, R2.reuse, 0x1, !P1 ;  /* 0x000000010200780c */ /* 0x040fe20004f24270 */
[----:B------:R-:W-:Y:S01]  /*33d0*/  UISETP.NE.AND UP0, UPT, UR61, URZ, UPT ;  /* 0x0000003f3d00728c */ /* 0x000fe2000bf05270 */
        /* <DEDUP_REMOVED lines=18> */
[----:B------:R-:W-:Y:S02]  /*3500*/  ISETP.GT.AND P1, PT, R2, 0x11, !P2 ;  /* 0x000000110200780c */ /* 0x000fe40005724270 */
[----:B------:R-:W-:Y:S02]  /*3510*/  ISETP.NE.AND P2, PT, R37, RZ, PT ;  /* 0x000000ff2500720c */ /* 0x000fe40003f45270 */
[----:B------:R-:W-:Y:S02]  /*3520*/  ISETP.LT.OR P1, PT, R0, 0x12, P1 ;  /* 0x000000120000780c */ /* 0x000fe40000f21670 */
[----:B------:R-:W-:Y:S02]  /*3530*/  FMNMX.FTZ R6, R99, R6, !PT ;  /* 0x0000000663067209 */ /* 0x000fe40007810000 */
[----:B------:R-:W-:-:S02]  /*3540*/  FSEL R35, R35, -INF , !P1 ;  /* 0xff80000023237808 */ /* 0x000fc40004800000 */
[----:B------:R-:W-:Y:S02]  /*3550*/  ISETP.GT.AND P1, PT, R2, 0x18, !P6 ;  /* 0x000000180200780c */ /* 0x000fe40007724270 */
[----:B------:R-:W-:Y:S02]  /*3560*/  FMNMX.FTZ R6, R87, R6, !PT ;  /* 0x0000000657067209 */ /* 0x000fe40007810000 */
[----:B------:R-:W-:Y:S02]  /*3570*/  ISETP.LT.OR P1, PT, R0, 0x19, P1 ;  /* 0x000000190000780c */ /* 0x000fe40000f21670 */
[----:B------:R-:W-:Y:S02]  /*3580*/  FMNMX.FTZ R6, R97, R6, !PT ;  /* 0x0000000661067209 */ /* 0x000fe40007810000 */
[----:B------:R-:W-:Y:S02]  /*3590*/  FSEL R37, R38, -INF , !P1 ;  /* 0xff80000026257808 */ /* 0x000fe40004800000 */
[----:B------:R-:W-:-:S02]  /*35a0*/  ISETP.NE.AND P1, PT, R36, RZ, PT ;  /* 0x000000ff2400720c */ /* 0x000fc40003f25270 */
[----:B------:R-:W-:Y:S02]  /*35b0*/  FMNMX.FTZ R6, R89, R6, !PT ;  /* 0x0000000659067209 */ /* 0x000fe40007810000 */
        /* <DEDUP_REMOVED lines=38> */
[----:B------:R-:W-:Y:S01]  /*3820*/  ISETP.NE.AND P6, PT, R20, RZ, PT ;  /* 0x000000ff1400720c */ /* 0x000fe20003fc5270 */
[----:B------:R-:W0:Y:S01]  /*3830*/  SHFL.BFLY PT, R7, R6, 0x2, 0x1f ;  /* 0x0c401f0006077f89 */ /* 0x000e2200000e0000 */
[----:B------:R-:W-:Y:S02]  /*3840*/  FSEL R77, R50, -INF , !P1 ;  /* 0xff800000324d7808 */ /* 0x000fe40004800000 */
[----:B------:R-:W-:-:S02]  /*3850*/  ISETP.NE.AND P1, PT, R48, RZ, PT ;  /* 0x000000ff3000720c */ /* 0x000fc40003f25270 */
[----:B------:R-:W-:Y:S02]  /*3860*/  R2UR UR4, R19 ;  /* 0x00000000130472ca */ /* 0x000fe400000e0000 */
[C---:B------:R-:W-:Y:S02]  /*3870*/  ISETP.GT.AND P1, PT, R2.reuse, 0x31, !P1 ;  /* 0x000000310200780c */ /* 0x040fe40004f24270 */
[----:B------:R-:W-:Y:S02]  /*3880*/  ISETP.GT.AND P3, PT, R2, 0x50, !P3 ;  /* 0x000000500200780c */ /* 0x000fe40005f64270 */
[----:B------:R-:W-:Y:S02]  /*3890*/  ISETP.LT.OR P1, PT, R0, 0x32, P1 ;  /* 0x000000320000780c */ /* 0x000fe40000f21670 */
[----:B------:R-:W-:Y:S02]  /*38a0*/  ISETP.GT.AND P4, PT, R2, 0x51, !P4 ;  /* 0x000000510200780c */ /* 0x000fe40006784270 */
[----:B------:R-:W-:-:S02]  /*38b0*/  FSEL R51, R51, -INF , !P1 ;  /* 0xff80000033337808 */ /* 0x000fc40004800000 */
[----:B------:R-:W-:Y:S01]  /*38c0*/  ISETP.NE.AND P1, PT, R80, RZ, PT ;  /* 0x000000ff5000720c */ /* 0x000fe20003f25270 */
[----:B------:R-:W-:Y:S01]  /*38d0*/  UISETP.NE.AND UP1, UPT, UR4, URZ, UPT ;  /* 0x0000003f0400728c */ /* 0x000fe2000bf25270 */
[----:B------:R-:W-:Y:S02]  /*38e0*/  ISETP.LT.OR P3, PT, R0, 0x51, P3 ;  /* 0x000000510000780c */ /* 0x000fe40001f61670 */
[C---:B------:R-:W-:Y:S01]  /*38f0*/  ISETP.GT.AND P1, PT, R2.reuse, 0x38, !P1 ;  /* 0x000000380200780c */ /* 0x040fe20004f24270 */
[----:B------:R-:W-:Y:S01]  /*3900*/  ULDC UR4, c[0x0][0x988] ;  /* 0x0002620000047ab9 */ /* 0x000fe20000000800 */
[----:B------:R-:W-:Y:S01]  /*3910*/  ISETP.GT.AND P5, PT, R2, 0x58, !P5 ;  /* 0x000000580200780c */ /* 0x000fe20006fa4270 */
[----:B------:R-:W-:Y:S01]  /*3920*/  IMAD.U32 R8, RZ, RZ, UR4 ;  /* 0x00000004ff087e24 */ /* 0x000fe2000f8e00ff */
[----:B------:R-:W-:Y:S02]  /*3930*/  ISETP.LT.OR P1, PT, R0, 0x39, P1 ;  /* 0x000000390000780c */ /* 0x000fe40000f21670 */
[----:B0-----:R-:W-:-:S02]  /*3940*/  FMNMX.FTZ R10, R6, R7, !PT ;  /* 0x00000007060a7209 */ /* 0x001fc40007810000 */
[----:B------:R-:W-:Y:S01]  /*3950*/  FSEL R79, R54, -INF , !P1 ;  /* 0xff800000364f7808 */ /* 0x000fe20004800000 */
[----:B------:R-:W-:Y:S01]  /*3960*/  @UP1 ULDC UR4, c[0x0][0x44c] ;  /* 0x0001130000041ab9 */ /* 0x000fe20000000800 */
[----:B------:R-:W-:Y:S01]  /*3970*/  ISETP.NE.AND P1, PT, R52, RZ, PT ;  /* 0x000000ff3400720c */ /* 0x000fe20003f25270 */
[----:B------:R-:W0:Y:S01]  /*3980*/  SHFL.BFLY PT, R7, R10, 0x1, 0x1f ;  /* 0x0c201f000a077f89 */ /* 0x000e2200000e0000 */
[----:B------:R-:W-:Y:S01]  /*3990*/  ISETP.LT.OR P4, PT, R0, 0x52, P4 ;  /* 0x000000520000780c */ /* 0x000fe20002781670 */
[----:B------:R-:W-:Y:S01]  /*39a0*/  @UP1 ULDC UR14, c[0x0][0x450] ;  /* 0x00011400000e1ab9 */ /* 0x000fe20000000800 */
[----:B------:R-:W-:Y:S02]  /*39b0*/  ISETP.GT.AND P1, PT, R2, 0x39, !P1 ;  /* 0x000000390200780c */ /* 0x000fe40004f24270 */
[C---:B------:R-:W-:Y:S02]  /*39c0*/  ISETP.LT.OR P5, PT, R0.reuse, 0x59, P5 ;  /* 0x000000590000780c */ /* 0x040fe40002fa1670 */
[----:B------:R-:W-:-:S02]  /*39d0*/  ISETP.LT.OR P1, PT, R0, 0x3a, P1 ;  /* 0x0000003a0000780c */ /* 0x000fc40000f21670 */
[----:B------:R-:W-:Y:S02]  /*39e0*/  FSEL R67, R67, -INF , !P4 ;  /* 0xff80000043437808 */ /* 0x000fe40006000000 */
[----:B------:R-:W-:Y:S02]  /*39f0*/  FSEL R55, R55, -INF , !P1 ;  /* 0xff80000037377808 */ /* 0x000fe40004800000 */
[----:B------:R-:W-:Y:S02]  /*3a00*/  ISETP.GT.AND P1, PT, R2, 0x40, !P2 ;  /* 0x000000400200780c */ /* 0x000fe40005724270 */
[----:B------:R-:W-:Y:S02]  /*3a10*/  ISETP.NE.AND P2, PT, R60, RZ, PT ;  /* 0x000000ff3c00720c */ /* 0x000fe40003f45270 */
[----:B------:R-:W-:Y:S02]  /*3a20*/  ISETP.LT.OR P1, PT, R0, 0x41, P1 ;  /* 0x000000410000780c */ /* 0x000fe40000f21670 */
[----:B------:R-:W-:-:S02]  /*3a30*/  ISETP.GT.AND P2, PT, R2, 0x49, !P2 ;  /* 0x000000490200780c */ /* 0x000fc40005744270 */
[----:B------:R-:W-:Y:S02]  /*3a40*/  FSEL R81, R58, -INF , !P1 ;  /* 0xff8000003a517808 */ /* 0x000fe40004800000 */
[----:B------:R-:W-:Y:S02]  /*3a50*/  ISETP.GT.AND P1, PT, R2, RZ, !P6 ;  /* 0x000000ff0200720c */ /* 0x000fe40007724270 */
[----:B0-----:R-:W-:Y:S02]  /*3a60*/  FMNMX.FTZ R7, R10, R7, !PT ;  /* 0x000000070a077209 */ /* 0x001fe40007810000 */
[----:B------:R-:W-:Y:S02]  /*3a70*/  ISETP.LT.OR P1, PT, R0, 0x1, P1 ;  /* 0x000000010000780c */ /* 0x000fe40000f21670 */
[----:B------:R-:W-:Y:S01]  /*3a80*/  ISETP.NE.AND P6, PT, R56, RZ, PT ;  /* 0x000000ff3800720c */ /* 0x000fe20003fc5270 */
[----:B------:R-:W-:Y:S01]  /*3a90*/  FMUL.FTZ R12, R7, R8 ;  /* 0x00000008070c7220 */ /* 0x000fe20000410000 */
[----:B------:R-:W-:-:S02]  /*3aa0*/  FSEL R26, R26, -INF , !P1 ;  /* 0xff8000001a1a7808 */ /* 0x000fc40004800000 */
[----:B------:R-:W-:Y:S02]  /*3ab0*/  FSETP.NEU.FTZ.AND P1, PT, R7, -INF , PT ;  /* 0xff8000000700780b */ /* 0x000fe40003f3d000 */
[----:B------:R-:W-:Y:S02]  /*3ac0*/  FMNMX.FTZ R6, R26, R27, !PT ;  /* 0x0000001b1a067209 */ /* 0x000fe40007810000 */
[----:B------:R-:W-:Y:S02]  /*3ad0*/  FSEL R12, R12, RZ, P1 ;  /* 0x000000ff0c0c7208 */ /* 0x000fe40000800000 */
[----:B------:R-:W-:Y:S02]  /*3ae0*/  FMNMX.FTZ R6, R29, R6, !PT ;  /* 0x000000061d067209 */ /* 0x000fe40007810000 */
[----:B------:R-:W-:Y:S01]  /*3af0*/  ISETP.GT.AND P1, PT, R2, 0x41, !P6 ;  /* 0x000000410200780c */ /* 0x000fe20007724270 */
[--C-:B------:R-:W-:Y:S01]  /*3b00*/  FFMA.FTZ R154, R97, R8, -R12.reuse ;  /* 0x00000008619a7223 */ /* 0x100fe2000001080c */
[----:B------:R-:W-:Y:S01]  /*3b10*/  FMNMX.FTZ R6, R31, R6, !PT ;  /* 0x000000061f067209 */ /* 0x000fe20007810000 */
[-CC-:B------:R-:W-:Y:S01]  /*3b20*/  FFMA.FTZ R148, R95, R8.reuse, -R12.reuse ;  /* 0x000000085f947223 */ /* 0x180fe2000001080c */
[----:B------:R-:W-:Y:S01]  /*3b30*/  ISETP.LT.OR P1, PT, R0, 0x42, P1 ;  /* 0x000000420000780c */ /* 0x000fe20000f21670 */
[--C-:B------:R-:W-:Y:S01]  /*3b40*/  FFMA.FTZ R156, R101, R8, -R12.reuse ;  /* 0x00000008659c7223 */ /* 0x100fe2000001080c */
[----:B------:R-:W-:Y:S01]  /*3b50*/  FMNMX.FTZ R6, R33, R6, !PT ;  /* 0x0000000621067209 */ /* 0x000fe20007810000 */
[-CC-:B------:R-:W-:Y:S01]  /*3b60*/  FFMA.FTZ R158, R105, R8.reuse, -R12.reuse ;  /* 0x00000008699e7223 */ /* 0x180fe2000001080c */
[----:B------:R-:W-:Y:S01]  /*3b70*/  FSEL R83, R59, -INF , !P1 ;  /* 0xff8000003b537808 */ /* 0x000fe20004800000 */
[--C-:B------:R-:W-:Y:S01]  /*3b80*/  FFMA.FTZ R59, R103, R8, -R12.reuse ;  /* 0x00000008673b7223 */ /* 0x100fe2000001080c */
[----:B------:R-:W-:Y:S01]  /*3b90*/  FMNMX.FTZ R6, R35, R6, !PT ;  /* 0x0000000623067209 */ /* 0x000fe20007810000 */
[----:B------:R-:W-:Y:S01]  /*3ba0*/  MUFU.EX2 R156, R156 ;  /* 0x0000009c009c7308 */ /* 0x000fe20000000800 */
[----:B------:R-:W-:Y:S01]  /*3bb0*/  ISETP.NE.AND P1, PT, R82, RZ, PT ;  /* 0x000000ff5200720c */ /* 0x000fe20003f25270 */
[--C-:B------:R-:W-:Y:S01]  /*3bc0*/  FFMA.FTZ R152, R99, R8, -R12.reuse ;  /* 0x0000000863987223 */ /* 0x100fe2000001080c */
[----:B------:R-:W-:Y:S01]  /*3bd0*/  FMNMX.FTZ R6, R37, R6, !PT ;  /* 0x0000000625067209 */ /* 0x000fe20007810000 */
[-CC-:B------:R-:W-:Y:S01]  /*3be0*/  FFMA.FTZ R85, R85, R8.reuse, -R12.reuse ;  /* 0x0000000855557223 */ /* 0x180fe2000001080c */
[----:B------:R-:W-:Y:S01]  /*3bf0*/  ISETP.GT.AND P1, PT, R2, 0x48, !P1 ;  /* 0x000000480200780c */ /* 0x000fe20004f24270 */
[--C-:B------:R-:W-:Y:S01]  /*3c00*/  FFMA.FTZ R87, R87, R8, -R12.reuse ;  /* 0x0000000857577223 */ /* 0x100fe2000001080c */
[----:B------:R-:W-:Y:S01]  /*3c10*/  FMNMX.FTZ R6, R39, R6, !PT ;  /* 0x0000000627067209 */ /* 0x000fe20007810000 */
[----:B------:R-:W-:Y:S01]  /*3c20*/  MUFU.EX2 R59, R59 ;  /* 0x0000003b003b7308 */ /* 0x000fe20000000800 */
[C---:B------:R-:W-:Y:S01]  /*3c30*/  ISETP.LT.OR P1, PT, R0.reuse, 0x49, P1 ;  /* 0x000000490000780c */ /* 0x040fe20000f21670 */
[--C-:B------:R-:W-:Y:S01]  /*3c40*/  FFMA.FTZ R89, R89, R8, -R12.reuse ;  /* 0x0000000859597223 */ /* 0x100fe2000001080c */
[----:B------:R-:W-:Y:S01]  /*3c50*/  FMNMX.FTZ R6, R41, R6, !PT ;  /* 0x0000000629067209 */ /* 0x000fe20007810000 */
[-CC-:B------:R-:W-:Y:S01]  /*3c60*/  FFMA.FTZ R91, R91, R8.reuse, -R12.reuse ;  /* 0x000000085b5b7223 */ /* 0x180fe2000001080c */
[----:B------:R-:W-:Y:S01]  /*3c70*/  ISETP.LT.OR P2, PT, R0, 0x4a, P2 ;  /* 0x0000004a0000780c */ /* 0x000fe20001741670 */
[--C-:B------:R-:W-:Y:S01]  /*3c80*/  FFMA.FTZ R3, R3, R8, -R12.reuse ;  /* 0x0000000803037223 */ /* 0x100fe2000001080c */
[----:B------:R-:W-:Y:S01]  /*3c90*/  FMNMX.FTZ R6, R43, R6, !PT ;  /* 0x000000062b067209 */ /* 0x000fe20007810000 */
[----:B------:R-:W-:Y:S01]  /*3ca0*/  MUFU.EX2 R158, R158 ;  /* 0x0000009e009e7308 */ /* 0x000fe20000000800 */
[----:B------:R-:W-:Y:S01]  /*3cb0*/  FSEL R97, R62, -INF , !P1 ;  /* 0xff8000003e617808 */ /* 0x000fe20004800000 */
        /* <DEDUP_REMOVED lines=11> */
[----:B------:R-:W-:Y:S01]  /*3d70*/  FSEL R95, R66, -INF , !P3 ;  /* 0xff800000425f7808 */ /* 0x000fe20005800000 */
[--C-:B------:R-:W-:Y:S01]  /*3d80*/  FFMA.FTZ R15, R15, R8, -R12.reuse ;  /* 0x000000080f0f7223 */ /* 0x100fe2000001080c */
[----:B------:R-:W-:Y:S01]  /*3d90*/  FMNMX.FTZ R6, R51, R6, !PT ;  /* 0x0000000633067209 */ /* 0x000fe20007810000 */
[----:B------:R-:W-:Y:S01]  /*3da0*/  MUFU.EX2 R152, R152 ;  /* 0x0000009800987308 */ /* 0x000fe20000000800 */
[----:B------:R-:W-:Y:S01]  /*3db0*/  ISETP.GT.AND P6, PT, R2, 0x59, !P6 ;  /* 0x000000590200780c */ /* 0x000fe200077c4270 */
        /* <DEDUP_REMOVED lines=15> */
[----:B------:R-:W-:Y:S01]  /*3eb0*/  FFMA.FTZ R12, R69, R8, -R12 ;  /* 0x00000008450c7223 */ /* 0x000fe2000001080c */
[----:B------:R-:W-:-:S02]  /*3ec0*/  R2UR UR6, R22 ;  /* 0x00000000160672ca */ /* 0x000fc400000e0000 */
[----:B------:R-:W-:Y:S02]  /*3ed0*/  FMNMX.FTZ R6, R97, R6, !PT ;  /* 0x0000000661067209 */ /* 0x000fe40007810000 */
[----:B------:R-:W-:Y:S02]  /*3ee0*/  R2UR UR7, R74 ;  /* 0x000000004a0772ca */ /* 0x000fe400000e0000 */
[----:B------:R-:W-:Y:S01]  /*3ef0*/  FMNMX.FTZ R6, R63, R6, !PT ;  /* 0x000000063f067209 */ /* 0x000fe20007810000 */
[----:B------:R-:W-:Y:S03]  /*3f00*/  MUFU.EX2 R154, R154 ;  /* 0x0000009a009a7308 */ /* 0x000fe60000000800 */
[----:B------:R-:W-:-:S03]  /*3f10*/  FMNMX.FTZ R6, R95, R6, !PT ;  /* 0x000000065f067209 */ /* 0x000fc60007810000 */
[----:B------:R-:W-:Y:S01]  /*3f20*/  UIMAD.WIDE.U32 UR4, UR6, UR4, URZ ;  /* 0x00000004060472a5 */ /* 0x000fe2000f8e003f */
[----:B------:R-:W-:Y:S01]  /*3f30*/  FMNMX.FTZ R6, R67, R6, !PT ;  /* 0x0000000643067209 */ /* 0x000fe20007810000 */
[----:B------:R-:W-:Y:S02]  /*3f40*/  MUFU.EX2 R89, R89 ;  /* 0x0000005900597308 */ /* 0x000fe40000000800 */
[----:B------:R-:W-:Y:S01]  /*3f50*/  @UP1 USHF.R.U32.HI UR6, URZ, UR14, UR5 ;  /* 0x0000000e3f061299 */ /* 0x000fe20008011605 */
[----:B------:R-:W-:-:S03]  /*3f60*/  FMNMX.FTZ R6, R93, R6, !PT ;  /* 0x000000065d067209 */ /* 0x000fc60007810000 */
[----:B------:R-:W-:Y:S01]  /*3f70*/  UIADD3 UR4, UR7, UR6, URZ ;  /* 0x0000000607047290 */ /* 0x000fe2000fffe03f */
[----:B------:R-:W-:Y:S01]  /*3f80*/  FMNMX.FTZ R6, R71, R6, !PT ;  /* 0x0000000647067209 */ /* 0x000fe20007810000 */
[----:B------:R-:W-:Y:S02]  /*3f90*/  MUFU.EX2 R148, R148 ;  /* 0x0000009400947308 */ /* 0x000fe40000000800 */
[----:B------:R-:W-:Y:S02]  /*3fa0*/  UIADD3 UR10, UR4, UR10, URZ ;  /* 0x0000000a040a7290 */ /* 0x000fe4000fffe03f */
[----:B------:R-:W0:Y:S04]  /*3fb0*/  SHFL.BFLY PT, R45, R6, 0x2, 0x1f ;  /* 0x0c401f00062d7f89 */ /* 0x000e2800000e0000 */
[----:B------:R-:W-:Y:S08]  /*3fc0*/  MUFU.EX2 R91, R91 ;  /* 0x0000005b005b7308 */ /* 0x000ff00000000800 */
[----:B------:R-:W1:Y:S08]  /*3fd0*/  MUFU.EX2 R0, R0 ;  /* 0x0000000000007308 */ /* 0x000e700000000800 */
[----:B------:R-:W-:Y:S01]  /*3fe0*/  MUFU.EX2 R3, R3 ;  /* 0x0000000300037308 */ /* 0x000fe20000000800 */
[----:B0-----:R-:W-:-:S07]  /*3ff0*/  FMNMX.FTZ R45, R6, R45, !PT ;  /* 0x0000002d062d7209 */ /* 0x001fce0007810000 */
[----:B------:R-:W-:Y:S01]  /*4000*/  MUFU.EX2 R144, R49 ;  /* 0x0000003100907308 */ /* 0x000fe20000000800 */
[----:B------:R-:W0:Y:S01]  /*4010*/  SHFL.BFLY PT, R10, R45, 0x1, 0x1f ;  /* 0x0c201f002d0a7f89 */ /* 0x000e2200000e0000 */
[----:B-1----:R-:W-:-:S06]  /*4020*/  F2FP.BF16.F32.PACK_AB R150, R0, R91 ;  /* 0x0000005b0096723e */ /* 0x002fcc00000010ff */
[----:B------:R-:W-:Y:S08]  /*4030*/  MUFU.EX2 R11, R11 ;  /* 0x0000000b000b7308 */ /* 0x000ff00000000800 */
[----:B------:R-:W-:Y:S08]  /*4040*/  MUFU.EX2 R146, R53 ;  /* 0x0000003500927308 */ /* 0x000ff00000000800 */
[----:B------:R-:W-:Y:S01]  /*4050*/  MUFU.EX2 R13, R13 ;  /* 0x0000000d000d7308 */ /* 0x000fe20000000800 */
[----:B0-----:R-:W-:-:S04]  /*4060*/  FMNMX.FTZ R10, R45, R10, !PT ;  /* 0x0000000a2d0a7209 */ /* 0x001fc80007810000 */
        /* <DEDUP_REMOVED lines=9> */
[----:B------:R0:W-:Y:S01]  /*4100*/  MUFU.EX2 R14, R31 ;  /* 0x0000001f000e7308 */ /* 0x0001e20000000800 */
        /* <DEDUP_REMOVED lines=8> */
[----:B0-----:R-:W-:Y:S01]  /*4190*/  FADD.FTZ R31, R156, R59 ;  /* 0x0000003b9c1f7221 */ /* 0x001fe20000010000 */
[-CC-:B------:R-:W-:Y:S01]  /*41a0*/  FFMA.FTZ R47, R47, R8.reuse, -R2.reuse ;  /* 0x000000082f2f7223 */ /* 0x180fe20000010802 */
[-CC-:B------:R-:W-:Y:S01]  /*41b0*/  FFMA.FTZ R77, R77, R8.reuse, -R2.reuse ;  /* 0x000000084d4d7223 */ /* 0x180fe20000010802 */
[-CC-:B------:R-:W-:Y:S01]  /*41c0*/  FFMA.FTZ R51, R51, R8.reuse, -R2.reuse ;  /* 0x0000000833337223 */ /* 0x180fe20000010802 */
[----:B------:R-:W-:Y:S01]  /*41d0*/  FADD.FTZ R6, R158, R31 ;  /* 0x0000001f9e067221 */ /* 0x000fe20000010000 */
[-CC-:B------:R-:W-:Y:S01]  /*41e0*/  FFMA.FTZ R79, R79, R8.reuse, -R2.reuse ;  /* 0x000000084f4f7223 */ /* 0x180fe20000010802 */
[-C--:B------:R-:W-:Y:S01]  /*41f0*/  FFMA.FTZ R55, R55, R8.reuse, -R2 ;  /* 0x0000000837377223 */ /* 0x080fe20000010802 */
[----:B------:R-:W0:Y:S01]  /*4200*/  MUFU.EX2 R27, R27 ;  /* 0x0000001b001b7308 */ /* 0x000e220000000800 */
[----:B------:R-:W-:Y:S01]  /*4210*/  FADD.FTZ R31, R85, R6 ;  /* 0x00000006551f7221 */ /* 0x000fe20000010000 */
[-CC-:B------:R-:W-:Y:S01]  /*4220*/  FFMA.FTZ R81, R81, R8.reuse, -R2.reuse ;  /* 0x0000000851517223 */ /* 0x180fe20000010802 */
[-CC-:B------:R-:W-:Y:S01]  /*4230*/  FFMA.FTZ R83, R83, R8.reuse, -R2.reuse ;  /* 0x0000000853537223 */ /* 0x180fe20000010802 */
[-CC-:B------:R-:W-:Y:S01]  /*4240*/  FFMA.FTZ R97, R97, R8.reuse, -R2.reuse ;  /* 0x0000000861617223 */ /* 0x180fe20000010802 */
[----:B------:R-:W-:Y:S01]  /*4250*/  FADD.FTZ R6, R152, R31 ;  /* 0x0000001f98067221 */ /* 0x000fe20000010000 */
[-CC-:B------:R-:W-:Y:S01]  /*4260*/  FFMA.FTZ R63, R63, R8.reuse, -R2.reuse ;  /* 0x000000083f3f7223 */ /* 0x180fe20000010802 */
[-C--:B------:R-:W-:Y:S01]  /*4270*/  FFMA.FTZ R95, R95, R8.reuse, -R2 ;  /* 0x000000085f5f7223 */ /* 0x080fe20000010802 */
[----:B------:R-:W1:Y:S01]  /*4280*/  MUFU.EX2 R29, R29 ;  /* 0x0000001d001d7308 */ /* 0x000e620000000800 */
[----:B------:R-:W-:Y:S01]  /*4290*/  FADD.FTZ R31, R87, R6 ;  /* 0x00000006571f7221 */ /* 0x000fe20000010000 */
[-CC-:B------:R-:W-:Y:S01]  /*42a0*/  FFMA.FTZ R67, R67, R8.reuse, -R2.reuse ;  /* 0x0000000843437223 */ /* 0x180fe20000010802 */
[-CC-:B------:R-:W-:Y:S01]  /*42b0*/  FFMA.FTZ R93, R93, R8.reuse, -R2.reuse ;  /* 0x000000085d5d7223 */ /* 0x180fe20000010802 */
[----:B------:R-:W-:Y:S01]  /*42c0*/  FFMA.FTZ R71, R71, R8, -R2 ;  /* 0x0000000847477223 */ /* 0x000fe20000010802 */
[----:B------:R-:W-:Y:S01]  /*42d0*/  FADD.FTZ R6, R154, R31 ;  /* 0x0000001f9a067221 */ /* 0x000fe20000010000 */
[----:B------:R-:W-:-:S02]  /*42e0*/  F2FP.BF16.F32.PACK_AB R156, R59, R156 ;  /* 0x0000009c3b9c723e */ /* 0x000fc400000010ff */
[----:B------:R-:W2:Y:S01]  /*42f0*/  MUFU.EX2 R33, R33 ;  /* 0x0000002100217308 */ /* 0x000ea20000000800 */
[----:B------:R-:W-:Y:S01]  /*4300*/  FADD.FTZ R31, R89, R6 ;  /* 0x00000006591f7221 */ /* 0x000fe20000010000 */
[----:B0-----:R-:W-:Y:S01]  /*4310*/  FADD.FTZ R6, R26, R27 ;  /* 0x0000001b1a067221 */ /* 0x001fe20000010000 */
[----:B------:R-:W-:Y:S02]  /*4320*/  F2FP.BF16.F32.PACK_AB R158, R85, R158 ;  /* 0x0000009e559e723e */ /* 0x000fe400000010ff */
[----:B------:R-:W-:Y:S01]  /*4330*/  FADD.FTZ R34, R148, R31 ;  /* 0x0000001f94227221 */ /* 0x000fe20000010000 */
[----:B------:R-:W-:Y:S02]  /*4340*/  F2FP.BF16.F32.PACK_AB R152, R87, R152 ;  /* 0x000000985798723e */ /* 0x000fe400000010ff */
[----:B------:R0:W3:Y:S01]  /*4350*/  MUFU.EX2 R20, R35 ;  /* 0x0000002300147308 */ /* 0x0000e20000000800 */
[----:B------:R-:W-:Y:S01]  /*4360*/  FADD.FTZ R34, R99, R34 ;  /* 0x0000002263227221 */ /* 0x000fe20000010000 */
[----:B-1----:R-:W-:Y:S01]  /*4370*/  FADD.FTZ R31, R29, R6 ;  /* 0x000000061d1f7221 */ /* 0x002fe20000010000 */
[----:B------:R-:W-:-:S02]  /*4380*/  F2FP.BF16.F32.PACK_AB R159, R14, R29 ;  /* 0x0000001d0e9f723e */ /* 0x000fc400000010ff */
[----:B------:R-:W-:Y:S01]  /*4390*/  F2FP.BF16.F32.PACK_AB R154, R89, R154 ;  /* 0x0000009a599a723e */ /* 0x000fe200000010ff */
[----:B------:R-:W-:Y:S01]  /*43a0*/  FADD.FTZ R6, R14, R31 ;  /* 0x0000001f0e067221 */ /* 0x000fe20000010000 */
[----:B------:R-:W-:Y:S01]  /*43b0*/  F2FP.BF16.F32.PACK_AB R148, R99, R148 ;  /* 0x000000946394723e */ /* 0x000fe200000010ff */
[----:B------:R-:W1:Y:S01]  /*43c0*/  MUFU.EX2 R37, R37 ;  /* 0x0000002500257308 */ /* 0x000e620000000800 */
[----:B0-----:R-:W-:Y:S01]  /*43d0*/  FADD.FTZ R35, R91, R34 ;  /* 0x000000225b237221 */ /* 0x001fe20000010000 */
[----:B--2---:R-:W-:Y:S01]  /*43e0*/  FADD.FTZ R31, R33, R6 ;  /* 0x00000006211f7221 */ /* 0x004fe20000010000 */
[----:B------:R-:W-:Y:S02]  /*43f0*/  F2FP.BF16.F32.PACK_AB R157, R27, R26 ;  /* 0x0000001a1b9d723e */ /* 0x000fe400000010ff */
[----:B------:R-:W-:-:S03]  /*4400*/  FADD.FTZ R36, R0, R35 ;  /* 0x0000002300247221 */ /* 0x000fc60000010000 */
[----:B------:R-:W0:Y:S01]  /*4410*/  MUFU.EX2 R24, R39 ;  /* 0x0000002700187308 */ /* 0x000e220000000800 */
[----:B------:R-:W-:Y:S01]  /*4420*/  FADD.FTZ R35, R3, R36 ;  /* 0x0000002403237221 */ /* 0x000fe20000010000 */
[C---:B---3--:R-:W-:Y:S01]  /*4430*/  FADD.FTZ R6, R20.reuse, R31 ;  /* 0x0000001f14067221 */ /* 0x048fe20000010000 */
[----:B------:R-:W-:Y:S02]  /*4440*/  F2FP.BF16.F32.PACK_AB R153, R20, R33 ;  /* 0x000000211499723e */ /* 0x000fe400000010ff */
[C---:B------:R-:W-:Y:S01]  /*4450*/  FADD.FTZ R36, R144.reuse, R35 ;  /* 0x0000002390247221 */ /* 0x040fe20000010000 */
[----:B------:R-:W-:Y:S02]  /*4460*/  F2FP.BF16.F32.PACK_AB R144, R144, R3 ;  /* 0x000000039090723e */ /* 0x000fe400000010ff */
[----:B------:R-:W2:Y:S01]  /*4470*/  MUFU.EX2 R41, R41 ;  /* 0x0000002900297308 */ /* 0x000ea20000000800 */
[----:B-1----:R-:W-:Y:S01]  /*4480*/  FADD.FTZ R31, R37, R6 ;  /* 0x00000006251f7221 */ /* 0x002fe20000010000 */
[----:B------:R-:W-:-:S04]  /*4490*/  FADD.FTZ R35, R11, R36 ;  /* 0x000000240b237221 */ /* 0x000fc80000010000 */
[C---:B------:R-:W-:Y:S01]  /*44a0*/  FADD.FTZ R38, R146.reuse, R35 ;  /* 0x0000002392267221 */ /* 0x040fe20000010000 */
[----:B------:R-:W-:Y:S01]  /*44b0*/  F2FP.BF16.F32.PACK_AB R146, R146, R11 ;  /* 0x0000000b9292723e */ /* 0x000fe200000010ff */
[----:B------:R-:W1:Y:S01]  /*44c0*/  MUFU.EX2 R28, R43 ;  /* 0x0000002b001c7308 */ /* 0x000e620000000800 */
[C---:B0-----:R-:W-:Y:S01]  /*44d0*/  FADD.FTZ R6, R24.reuse, R31 ;  /* 0x0000001f18067221 */ /* 0x041fe20000010000 */
[----:B------:R-:W-:Y:S01]  /*44e0*/  FADD.FTZ R35, R13, R38 ;  /* 0x000000260d237221 */ /* 0x000fe20000010000 */
[----:B------:R-:W-:-:S05]  /*44f0*/  F2FP.BF16.F32.PACK_AB R155, R24, R37 ;  /* 0x00000025189b723e */ /* 0x000fca00000010ff */
[----:B------:R-:W0:Y:S01]  /*4500*/  MUFU.EX2 R73, R73 ;  /* 0x0000004900497308 */ /* 0x000e220000000800 */
[----:B--2---:R-:W-:Y:S01]  /*4510*/  FADD.FTZ R31, R41, R6 ;  /* 0x00000006291f7221 */ /* 0x004fe20000010000 */
[C---:B------:R-:W-:Y:S01]  /*4520*/  FADD.FTZ R6, R140.reuse, R35 ;  /* 0x000000238c067221 */ /* 0x040fe20000010000 */
[----:B------:R-:W-:-:S05]  /*4530*/  F2FP.BF16.F32.PACK_AB R140, R140, R13 ;  /* 0x0000000d8c8c723e */ /* 0x000fca00000010ff */
[----:B------:R-:W2:Y:S01]  /*4540*/  MUFU.EX2 R15, R15 ;  /* 0x0000000f000f7308 */ /* 0x000ea20000000800 */
[C---:B-1----:R-:W-:Y:S01]  /*4550*/  FADD.FTZ R2, R28.reuse, R31 ;  /* 0x0000001f1c027221 */ /* 0x042fe20000010000 */
[----:B------:R-:W-:-:S06]  /*4560*/  F2FP.BF16.F32.PACK_AB R149, R28, R41 ;  /* 0x000000291c95723e */ /* 0x000fcc00000010ff */
[----:B------:R-:W1:Y:S01]  /*4570*/  MUFU.EX2 R30, R47 ;  /* 0x0000002f001e7308 */ /* 0x000e620000000800 */
[----:B0-----:R-:W-:-:S07]  /*4580*/  FADD.FTZ R31, R73, R2 ;  /* 0x00000002491f7221 */ /* 0x001fce0000010000 */
[----:B------:R-:W0:Y:S01]  /*4590*/  MUFU.EX2 R77, R77 ;  /* 0x0000004d004d7308 */ /* 0x000e220000000800 */
[----:B--2---:R-:W-:-:S07]  /*45a0*/  FADD.FTZ R35, R15, R6 ;  /* 0x000000060f237221 */ /* 0x004fce0000010000 */
[----:B------:R-:W2:Y:S01]  /*45b0*/  MUFU.EX2 R142, R61 ;  /* 0x0000003d008e7308 */ /* 0x000ea20000000800 */
[C---:B-1----:R-:W-:Y:S01]  /*45c0*/  FADD.FTZ R6, R30.reuse, R31 ;  /* 0x0000001f1e067221 */ /* 0x042fe20000010000 */
[----:B------:R-:W-:-:S06]  /*45d0*/  F2FP.BF16.F32.PACK_AB R151, R30, R73 ;  /* 0x000000491e97723e */ /* 0x000fcc00000010ff */
[----:B------:R-:W1:Y:S01]  /*45e0*/  MUFU.EX2 R32, R51 ;  /* 0x0000003300207308 */ /* 0x000e620000000800 */
[----:B0-----:R-:W-:-:S07]  /*45f0*/  FADD.FTZ R3, R77, R6 ;  /* 0x000000064d037221 */ /* 0x001fce0000010000 */
[----:B------:R-:W0:Y:S01]  /*4600*/  MUFU.EX2 R21, R21 ;  /* 0x0000001500157308 */ /* 0x000e220000000800 */
[C---:B--2---:R-:W-:Y:S01]  /*4610*/  FADD.FTZ R38, R142.reuse, R35 ;  /* 0x000000238e267221 */ /* 0x044fe20000010000 */
[----:B------:R-:W-:-:S06]  /*4620*/  F2FP.BF16.F32.PACK_AB R142, R142, R15 ;  /* 0x0000000f8e8e723e */ /* 0x000fcc00000010ff */
        /* <DEDUP_REMOVED lines=11> */
[C---:B0-----:R-:W-:Y:S01]  /*46e0*/  FADD.FTZ R38, R34.reuse, R3 ;  /* 0x0000000322267221 */ /* 0x041fe20000010000 */
[----:B------:R-:W-:-:S06]  /*46f0*/  F2FP.BF16.F32.PACK_AB R147, R34, R79 ;  /* 0x0000004f2293723e */ /* 0x000fcc00000010ff */
[----:B------:R-:W0:Y:S01]  /*4700*/  MUFU.EX2 R12, R12 ;  /* 0x0000000c000c7308 */ /* 0x000e220000000800 */
[----:B--2---:R-:W-:-:S07]  /*4710*/  FADD.FTZ R11, R25, R6 ;  /* 0x00000006190b7221 */ /* 0x004fce0000010000 */
[----:B------:R-:W2:Y:S01]  /*4720*/  MUFU.EX2 R36, R83 ;  /* 0x0000005300247308 */ /* 0x000ea20000000800 */
[----:B-1----:R-:W-:-:S07]  /*4730*/  FADD.FTZ R3, R81, R38 ;  /* 0x0000002651037221 */ /* 0x002fce0000010000 */
[----:B------:R-:W1:Y:S01]  /*4740*/  MUFU.EX2 R97, R97 ;  /* 0x0000006100617308 */ /* 0x000e620000000800 */
[C---:B0-----:R-:W-:Y:S01]  /*4750*/  FADD.FTZ R6, R12.reuse, R11 ;  /* 0x0000000b0c067221 */ /* 0x041fe20000010000 */
[----:B------:R-:W-:-:S06]  /*4760*/  F2FP.BF16.F32.PACK_AB R138, R12, R25 ;  /* 0x000000190c8a723e */ /* 0x000fcc00000010ff */
[----:B------:R-:W0:Y:S01]  /*4770*/  MUFU.EX2 R2, R63 ;  /* 0x0000003f00027308 */ /* 0x000e220000000800 */
[C---:B--2---:R-:W-:Y:S01]  /*4780*/  FADD.FTZ R12, R36.reuse, R3 ;  /* 0x00000003240c7221 */ /* 0x044fe20000010000 */
[----:B------:R-:W-:-:S06]  /*4790*/  F2FP.BF16.F32.PACK_AB R141, R36, R81 ;  /* 0x00000051248d723e */ /* 0x000fcc00000010ff */
[----:B------:R-:W2:Y:S01]  /*47a0*/  MUFU.EX2 R95, R95 ;  /* 0x0000005f005f7308 */ /* 0x000ea20000000800 */
[----:B-1----:R-:W-:-:S07]  /*47b0*/  FADD.FTZ R3, R97, R12 ;  /* 0x0000000c61037221 */ /* 0x002fce0000010000 */
[----:B------:R-:W1:Y:S01]  /*47c0*/  MUFU.EX2 R0, R67 ;  /* 0x0000004300007308 */ /* 0x000e620000000800 */
[C---:B0-----:R-:W-:Y:S01]  /*47d0*/  FADD.FTZ R14, R2.reuse, R3 ;  /* 0x00000003020e7221 */ /* 0x041fe20000010000 */
[----:B------:R-:W-:-:S06]  /*47e0*/  F2FP.BF16.F32.PACK_AB R143, R2, R97 ;  /* 0x00000061028f723e */ /* 0x000fcc00000010ff */
[----:B------:R-:W0:Y:S01]  /*47f0*/  MUFU.EX2 R93, R93 ;  /* 0x0000005d005d7308 */ /* 0x000e220000000800 */
[----:B--2---:R-:W-:-:S07]  /*4800*/  FADD.FTZ R3, R95, R14 ;  /* 0x0000000e5f037221 */ /* 0x004fce0000010000 */
[----:B------:R-:W2:Y:S01]  /*4810*/  MUFU.EX2 R12, R71 ;  /* 0x00000047000c7308 */ /* 0x000ea20000000800 */
[C---:B-1----:R-:W-:Y:S01]  /*4820*/  FADD.FTZ R14, R0.reuse, R3 ;  /* 0x00000003000e7221 */ /* 0x042fe20000010000 */
[----:B------:R-:W-:-:S03]  /*4830*/  F2FP.BF16.F32.PACK_AB R137, R0, R95 ;  /* 0x0000005f0089723e */ /* 0x000fc600000010ff */
[----:B0-----:R-:W-:Y:S01]  /*4840*/  FADD.FTZ R3, R93, R14 ;  /* 0x0000000e5d037221 */ /* 0x001fe20000010000 */
[----:B------:R-:W-:-:S03]  /*4850*/  VIADD R14, R75, 0xfffffffe ;  /* 0xfffffffe4b0e7836 */ /* 0x000fc60000000000 */
[C---:B--2---:R-:W-:Y:S01]  /*4860*/  FADD.FTZ R3, R12.reuse, R3 ;  /* 0x000000030c037221 */ /* 0x044fe20000010000 */
[----:B------:R-:W-:Y:S01]  /*4870*/  F2FP.BF16.F32.PACK_AB R139, R12, R93 ;  /* 0x0000005d0c8b723e */ /* 0x000fe200000010ff */
[----:B------:R-:W-:Y:S06]  /*4880*/  @P1 BRA `(.L_x_1236) ;  /* 0x00000000004c1947 */ /* 0x000fec0003800000 */
[----:B------:R-:W-:Y:S01]  /*4890*/  ISETP.LT.AND P1, PT, RZ, UR4, PT ;  /* 0x00000004ff007c0c */ /* 0x000fe2000bf21270 */
[----:B------:R-:W-:-:S12]  /*48a0*/  UIADD3 UR14, UR4, -0x1, URZ ;  /* 0xffffffff040e7890 */ /* 0x000fd8000fffe03f */
[----:B------:R-:W-:Y:S05]  /*48b0*/  @P1 BRA `(.L_x_1237) ;  /* 0x0000000000201947 */ /* 0x000fea0003800000 */
[----:B------:R-:W-:Y:S01]  /*48c0*/  ULDC UR15, c[0x0][0x9e4] ;  /* 0x00027900000f7ab9 */ /* 0x000fe20000000800 */
[----:B------:R-:W-:Y:S02]  /*48d0*/  UIADD3 UR14, -UR4, URZ, URZ ;  /* 0x0000003f040e7290 */ /* 0x000fe4000fffe13f */
[----:B------:R-:W-:-:S11]  /*48e0*/  UISETP.NE.AND UP0, UPT, UR15, 0x1, UPT ;  /* 0x000000010f00788c */ /* 0x000fd6000bf05270 */
[----:B------:R-:W-:Y:S02]  /*48f0*/  @UP0 ULDC.64 UR4, c[0x0][0x9e8] ;  /* 0x00027a0000040ab9 */ /* 0x000fe40000000a00 */
[----:B------:R-:W-:-:S04]  /*4900*/  UIMAD.WIDE.U32 UR6, UR14, UR4, URZ ;  /* 0x000000040e0672a5 */ /* 0x000fc8000f8e003f */
[----:B------:R-:W-:-:S04]  /*4910*/  @UP0 USHF.R.U32.HI UR14, URZ, UR5, UR7 ;  /* 0x000000053f0e0299 */ /* 0x000fc80008011607 */
[----:B------:R-:W-:Y:S01]  /*4920*/  ULOP3.LUT UR14, URZ, UR14, URZ, 0x33, !UPT ;  /* 0x0000000e3f0e7292 */ /* 0x000fe2000f8e333f */
[----:B------:R-:W-:Y:S11]  /*4930*/  BRA `(.L_x_1238) ;  /* 0x0000000000147947 */ /* 0x000ff60003800000 */
.L_x_1237:
[----:B------:R-:W-:Y:S02]  /*4940*/  ULDC UR15, c[0x0][0x9e4] ;  /* 0x00027900000f7ab9 */ /* 0x000fe40000000800 */
[----:B------:R-:W-:-:S11]  /*4950*/  UISETP.NE.AND UP0, UPT, UR15, 0x1, UPT ;  /* 0x000000010f00788c */ /* 0x000fd6000bf05270 */
[----:B------:R-:W-:Y:S02]  /*4960*/  @UP0 ULDC.64 UR4, c[0x0][0x9e8] ;  /* 0x00027a0000040ab9 */ /* 0x000fe40000000a00 */
[----:B------:R-:W-:-:S04]  /*4970*/  UIMAD.WIDE.U32 UR6, UR14, UR4, URZ ;  /* 0x000000040e0672a5 */ /* 0x000fc8000f8e003f */
[----:B------:R-:W-:-:S12]  /*4980*/  @UP0 USHF.R.U32.HI UR14, URZ, UR5, UR7 ;  /* 0x000000053f0e0299 */ /* 0x000fd80008011607 */
.L_x_1238:
[----:B------:R-:W-:-:S04]  /*4990*/  UIMAD UR14, UR14, UR15, UR15 ;  /* 0x0000000f0e0e72a4 */ /* 0x000fc8000f8e020f */
[----:B------:R-:W-:-:S04]  /*49a0*/  UISETP.LT.AND UP0, UPT, UR10, UR14, UPT ;  /* 0x0000000e0a00728c */ /* 0x000fc8000bf01270 */
[----:B------:R-:W-:-:S12]  /*49b0*/  USEL UR10, UR10, UR14, UP0 ;  /* 0x0000000e0a0a7287 */ /* 0x000fd80008000000 */
.L_x_1236:
[----:B------:R-:W-:Y:S01]  /*49c0*/  R2UR UR6, R161 ;  /* 0x00000000a10672ca */ /* 0x000fe200000e0000 */
[----:B------:R-:W-:Y:S01]  /*49d0*/  UIMAD.WIDE UR4, UR10, 0x2aaaaaab, URZ ;  /* 0x2aaaaaab0a0478a5 */ /* 0x000fe2000f8e023f */
[----:B------:R-:W-:Y:S01]  /*49e0*/  IMAD.MOV.U32 R2, RZ, RZ, 0x3f800000 ;  /* 0x3f800000ff027424 */ /* 0x000fe200078e00ff */
[----:B------:R-:W-:Y:S01]  /*49f0*/  CS2R R86, SRZ ;  /* 0x0000000000567805 */ /* 0x000fe2000001ff00 */
[----:B------:R-:W-:Y:S01]  /*4a00*/  IMAD.MOV.U32 R0, RZ, RZ, 0x3f800000 ;  /* 0x3f800000ff007424 */ /* 0x000fe200078e00ff */
[----:B------:R-:W-:Y:S01]  /*4a10*/  USHF.R.U32.HI UR4, URZ, 0x1f, UR5 ;  /* 0x0000001f3f047899 */ /* 0x000fe20008011605 */
[----:B------:R-:W-:Y:S02]  /*4a20*/  CS2R R84, SRZ ;  /* 0x0000000000547805 */ /* 0x000fe4000001ff00 */
[----:B------:R-:W-:Y:S02]  /*4a30*/  CS2R R82, SRZ ;  /* 0x0000000000527805 */ /* 0x000fe4000001ff00 */
[----:B------:R-:W-:Y:S01]  /*4a40*/  CS2R R80, SRZ ;  /* 0x0000000000507805 */ /* 0x000fe2000001ff00 */
[----:B------:R-:W-:Y:S01]  /*4a50*/  ULEA.HI.SX32 UR4, UR5, UR4, 0x1c ;  /* 0x0000000405047291 */ /* 0x000fe2000f8fe23f */
[----:B------:R-:W-:-:S02]  /*4a60*/  CS2R R78, SRZ ;  /* 0x00000000004e7805 */ /* 0x000fc4000001ff00 */
[----:B------:R-:W-:Y:S02]  /*4a70*/  CS2R R76, SRZ ;  /* 0x00000000004c7805 */ /* 0x000fe4000001ff00 */
[----:B------:R-:W-:Y:S01]  /*4a80*/  CS2R R74, SRZ ;  /* 0x00000000004a7805 */ /* 0x000fe2000001ff00 */
[----:B------:R-:W-:Y:S01]  /*4a90*/  UISETP.LT.AND UP0, UPT, UR6, UR4, UPT ;  /* 0x000000040600728c */ /* 0x000fe2000bf01270 */
[----:B------:R-:W-:Y:S02]  /*4aa0*/  CS2R R72, SRZ ;  /* 0x0000000000487805 */ /* 0x000fe4000001ff00 */
[----:B------:R-:W-:Y:S02]  /*4ab0*/  CS2R R70, SRZ ;  /* 0x0000000000467805 */ /* 0x000fe4000001ff00 */
[----:B------:R-:W-:Y:S01]  /*4ac0*/  CS2R R68, SRZ ;  /* 0x0000000000447805 */ /* 0x000fe2000001ff00 */
[----:B------:R-:W-:Y:S01]  /*4ad0*/  USEL UR50, UR6, UR4, !UP0 ;  /* 0x0000000406327287 */ /* 0x000fe2000c000000 */
[----:B------:R-:W-:-:S02]  /*4ae0*/  CS2R R66, SRZ ;  /* 0x0000000000427805 */ /* 0x000fc4000001ff00 */
[----:B------:R-:W-:Y:S02]  /*4af0*/  CS2R R64, SRZ ;  /* 0x0000000000407805 */ /* 0x000fe4000001ff00 */
[----:B------:R-:W-:Y:S02]  /*4b00*/  CS2R R62, SRZ ;  /* 0x00000000003e7805 */ /* 0x000fe4000001ff00 */
[----:B------:R-:W-:Y:S02]  /*4b10*/  CS2R R60, SRZ ;  /* 0x00000000003c7805 */ /* 0x000fe4000001ff00 */
[----:B------:R-:W-:Y:S02]  /*4b20*/  CS2R R58, SRZ ;  /* 0x00000000003a7805 */ /* 0x000fe4000001ff00 */
[----:B------:R-:W-:Y:S02]  /*4b30*/  ISETP.GE.AND P1, PT, R14, UR50, PT ;  /* 0x000000320e007c0c */ /* 0x000fe4000bf26270 */
        /* <DEDUP_REMOVED lines=16> */
[----:B------:R-:W-:Y:S01]  /*4c40*/  CS2R R24, SRZ ;  /* 0x0000000000187805 */ /* 0x000fe2000001ff00 */
[----:B------:R-:W-:Y:S06]  /*4c50*/  @!P1 BRA `(.L_x_1239) ;  /* 0x0000002c00989947 */ /* 0x000fec0003800000 */
[----:B------:R-:W-:Y:S01]  /*4c60*/  IMAD.MOV.U32 R13, RZ, RZ, R10 ;  /* 0x000000ffff0d7224 */ /* 0x000fe200078e000a */
[----:B------:R-:W-:Y:S01]  /*4c70*/  UMOV UR7, UR38 ;  /* 0x0000002600077c82 */ /* 0x000fe20008000000 */
[----:B------:R-:W-:Y:S01]  /*4c80*/  IMAD.MOV.U32 R12, RZ, RZ, R7 ;  /* 0x000000ffff0c7224 */ /* 0x000fe200078e0007 */
[----:B------:R-:W-:Y:S01]  /*4c90*/  UMOV UR4, UR39 ;  /* 0x0000002700047c82 */ /* 0x000fe20008000000 */
[----:B------:R-:W-:Y:S01]  /*4ca0*/  IMAD.MOV.U32 R2, RZ, RZ, 0x3f800000 ;  /* 0x3f800000ff027424 */ /* 0x000fe200078e00ff */
[----:B------:R-:W-:Y:S01]  /*4cb0*/  ULDC UR51, c[0x0][0x9e4] ;  /* 0x0002790000337ab9 */ /* 0x000fe20000000800 */
[----:B------:R-:W-:Y:S01]  /*4cc0*/  IMAD.MOV.U32 R87, RZ, RZ, RZ ;  /* 0x000000ffff577224 */ /* 0x000fe200078e00ff */
[----:B------:R-:W-:Y:S01]  /*4cd0*/  ULDC UR54, c[0x0][0x9dc] ;  /* 0x0002770000367ab9 */ /* 0x000fe20000000800 */
[----:B------:R-:W-:-:S05]  /*4ce0*/  ULDC UR55, c[0x0][0x9e0] ;  /* 0x0002780000377ab9 */ /* 0x000fca0000000800 */
.L_x_1258:
[----:B------:R-:W-:-:S04]  /*4cf0*/  UISETP.NE.AND UP0, UPT, UR4, 0x1, UPT ;  /* 0x000000010400788c */ /* 0x000fc8000bf05270 */
[----:B------:R-:W-:-:S04]  /*4d00*/  USEL UR38, URZ, 0x1, UP0 ;  /* 0x000000013f267887 */ /* 0x000fc80008000000 */
[----:B------:R-:W-:Y:S01]  /*4d10*/  ULOP3.LUT UR38, UR7, UR38, URZ, 0x3c, !UPT ;  /* 0x0000002607267292 */ /* 0x000fe2000f8e3c3f */
[----:B------:R-:W-:Y:S11]  /*4d20*/  @!P0 BRA `(.L_x_1240) ;  /* 0x0000000000048947 */ /* 0x000ff60003800000 */
[----:B------:R-:W-:Y:S01]  /*4d30*/  BPT.TRAP 0x1 ;  /* 0x000000040000795c */ /* 0x000fe20000300000 */
.L_x_1240:
[----:B------:R-:W-:Y:S01]  /*4d40*/  UIADD3 UR39, UR4, 0x1, URZ ;  /* 0x0000000104277890 */ /* 0x000fe2000fffe03f */
[----:B------:R-:W-:-:S03]  /*4d50*/  IMAD.U32 R7, RZ, RZ, UR38 ;  /* 0x00000026ff077e24 */ /* 0x000fc6000f8e00ff */
[----:B------:R-:W-:Y:S02]  /*4d60*/  UISETP.NE.AND UP0, UPT, UR39, 0x2, UPT ;  /* 0x000000022700788c */ /* 0x000fe4000bf05270 */
[----:B------:R-:W-:Y:S02]  /*4d70*/  SHF.L.U32 R7, R7, 0x1f, RZ ;  /* 0x0000001f07077819 */ /* 0x000fe400000006ff */
[----:B------:R-:W-:-:S04]  /*4d80*/  USEL UR39, UR39, URZ, UP0 ;  /* 0x0000003f27277287 */ /* 0x000fc80008000000 */
[----:B------:R-:W-:-:S09]  /*4d90*/  ULEA UR5, UR39, UR60, 0x3 ;  /* 0x0000003c27057291 */ /* 0x000fd2000f8e183f */
[----:B------:R0:W1:Y:S01]  /*4da0*/  SYNCS.PHASECHK.TRANS64.TRYWAIT P1, [UR5+0x2a830], R7 ;  /* 0x02a83007ff0075a7 */ /* 0x0000620008020145 */
[----:B------:R-:W-:Y:S05]  /*4db0*/  @!P0 BRA `(.L_x_1241) ;  /* 0x0000000000048947 */ /* 0x000fea0003800000 */
[----:B------:R-:W-:Y:S01]  /*4dc0*/  BPT.TRAP 0x1 ;  /* 0x000000040000795c */ /* 0x000fe20000300000 */
.L_x_1241:
[----:B-1----:R-:W-:Y:S05]  /*4dd0*/  @P1 BRA `(.L_x_1242) ;  /* 0x0000000000081947 */ /* 0x002fea0003800000 */
[----:B------:R-:W1:Y:S02]  /*4de0*/  SYNCS.PHASECHK.TRANS64.TRYWAIT P1, [UR5+0x2a830], R7 ;  /* 0x02a83007ff0075a7 */ /* 0x000e640008020145 */
[----:B-1----:R-:W-:Y:S05]  /*4df0*/  @!P1 BRA `(.L_x_1243) ;  /* 0x0000011c00bc9947 */ /* 0x002fea0003800000 */
.L_x_1242:
        /* <DEDUP_REMOVED lines=15> */
[-C--:B------:R-:W-:Y:S01]  /*4ef0*/  FMUL.FTZ R25, R25, R0.reuse ;  /* 0x0000000019197220 */ /* 0x080fe20000410000 */
[-C--:B------:R-:W-:Y:S01]  /*4f00*/  FMUL.FTZ R28, R28, R0.reuse ;  /* 0x000000001c1c7220 */ /* 0x080fe20000410000 */
[----:B------:R-:W-:Y:S01]  /*4f10*/  UIADD3 UR10, UR6, 0x6, URZ ;  /* 0x00000006060a7890 */ /* 0x000fe2000fffe03f */
[-C--:B------:R-:W-:Y:S01]  /*4f20*/  FMUL.FTZ R29, R29, R0.reuse ;  /* 0x000000001d1d7220 */ /* 0x080fe20000410000 */
[----:B------:R-:W-:Y:S01]  /*4f30*/  UIADD3 UR14, UR6, 0x300, URZ ;  /* 0x00000300060e7890 */ /* 0x000fe2000fffe03f */
[-C--:B------:R-:W-:Y:S01]  /*4f40*/  FMUL.FTZ R32, R32, R0.reuse ;  /* 0x0000000020207220 */ /* 0x080fe20000410000 */
[----:B------:R-:W-:Y:S01]  /*4f50*/  UMOV UR46, UR6 ;  /* 0x00000006002e7c82 */ /* 0x000fe20008000000 */
[----:B------:R-:W-:Y:S01]  /*4f60*/  UIADD3 UR18, UR6, 0x302, URZ ;  /* 0x0000030206127890 */ /* 0x000fe2000fffe03f */
[----:B------:R-:W-:Y:S01]  /*4f70*/  HGMMA.64x96x16.F32.BF16 R88, gdesc[UR44], RZ, !UPT, gsb0 ;  /* 0x016000002c5879f0 */ /* 0x000fe2000c0018ff */
[----:B------:R-:W-:Y:S01]  /*4f80*/  UIADD3 UR46, UR6, 0x2, URZ ;  /* 0x00000002062e7890 */ /* 0x000fe2000fffe03f */
[-C--:B------:R-:W-:Y:S01]  /*4f90*/  FMUL.FTZ R33, R33, R0.reuse ;  /* 0x0000000021217220 */ /* 0x080fe20000410000 */
[----:B------:R-:W-:Y:S01]  /*4fa0*/  UMOV UR44, UR56 ;  /* 0x00000038002c7c82 */ /* 0x000fe20008000000 */
[----:B------:R-:W-:Y:S01]  /*4fb0*/  UMOV UR45, UR57 ;  /* 0x00000039002d7c82 */ /* 0x000fe20008000000 */
[----:B------:R-:W-:Y:S01]  /*4fc0*/  UMOV UR47, 0x40000040 ;  /* 0x40000040002f7882 */ /* 0x000fe20000000000 */
        /* <DEDUP_REMOVED lines=107> */
.L_x_1244:
[----:B------:R-:W-:Y:S01]  /*5680*/  ULEA UR10, UR4, UR60, 0x3 ;  /* 0x0000003c040a7291 */ /* 0x000fe2000f8e183f */
[----:B------:R-:W-:-:S05]  /*5690*/  IMAD.U32 R0, RZ, RZ, UR7 ;  /* 0x00000007ff007e24 */ /* 0x000fca000f8e00ff */
[----:B------:R-:W-:-:S04]  /*56a0*/  SHF.L.U32 R0, R0, 0x1f, RZ ;  /* 0x0000001f00007819 */ /* 0x000fc800000006ff */
[----:B------:R2:W3:Y:S01]  /*56b0*/  SYNCS.PHASECHK.TRANS64.TRYWAIT P1, [UR10+0x2a850], R0 ;  /* 0x02a85000ff0075a7 */ /* 0x0004e2000802014a */
[----:B------:R-:W-:Y:S05]  /*56c0*/  @!P0 BRA `(.L_x_1245) ;  /* 0x0000000000048947 */ /* 0x000fea0003800000 */
[----:B------:R-:W-:Y:S01]  /*56d0*/  BPT.TRAP 0x1 ;  /* 0x000000040000795c */ /* 0x000fe20000300000 */
.L_x_1245:
[----:B---3--:R-:W-:Y:S05]  /*56e0*/  @P1 BRA `(.L_x_1246) ;  /* 0x0000000000081947 */ /* 0x008fea0003800000 */
[----:B------:R-:W3:Y:S02]  /*56f0*/  SYNCS.PHASECHK.TRANS64.TRYWAIT P1, [UR10+0x2a850], R0 ;  /* 0x02a85000ff0075a7 */ /* 0x000ee4000802014a */
[----:B---3--:R-:W-:Y:S05]  /*5700*/  @!P1 BRA `(.L_x_1247) ;  /* 0x0000011400909947 */ /* 0x008fea0003800000 */
.L_x_1246:
        /* <DEDUP_REMOVED lines=37> */
.L_x_1248:
[----:B------:R-:W-:Y:S01]  /*5960*/  R2UR UR6, R19 ;  /* 0x00000000130672ca */ /* 0x000fe200000e0000 */
[----:B------:R-:W-:Y:S01]  /*5970*/  UISETP.NE.AND UP0, UPT, UR61, URZ, UPT ;  /* 0x0000003f3d00728c */ /* 0x000fe2000bf05270 */
[----:B------:R-:W-:Y:S01]  /*5980*/  R2UR UR4, R22 ;  /* 0x00000000160472ca */ /* 0x000fe200000e0000 */
[----:B------:R-:W-:Y:S01]  /*5990*/  IMAD R155, R14, -0x60, RZ ;  /* 0xffffffa00e9b7824 */ /* 0x000fe200078e02ff */
[----:B------:R-:W-:Y:S01]  /*59a0*/  UIADD3 UR5, UR5, 0x2a840, URZ ;  /* 0x0002a84005057890 */ /* 0x000fe2000fffe03f */
[----:B------:R-:W-:-:S08]  /*59b0*/  UMOV UR11, UR54 ;  /* 0x00000036000b7c82 */ /* 0x000fd00008000000 */
[----:B------:R-:W-:Y:S01]  /*59c0*/  UISETP.NE.AND UP1, UPT, UR6, URZ, UPT ;  /* 0x0000003f0600728c */ /* 0x000fe2000bf25270 */
[----:B------:R-:W3:Y:S01]  /*59d0*/  S2UR UR6, SR_CgaCtaId ;  /* 0x00000000000679c3 */ /* 0x000ee20000008800 */
[----:B01----:R-:W-:-:S04]  /*59e0*/  VIADD R7, R23, UR4 ;  /* 0x0000000417077c36 */ /* 0x003fc80008000000 */
[----:B------:R-:W-:Y:S02]  /*59f0*/  PLOP3.LUT P1, PT, PT, PT, UP1, 0x80, 0x0 ;  /* 0x000000000000781c */ /* 0x000fe40003f2f018 */
[----:B------:R-:W-:-:S03]  /*5a00*/  PLOP3.LUT P2, PT, PT, PT, UP1, 0x80, 0x0 ;  /* 0x000000000000781c */ /* 0x000fc60003f4f018 */
[----:B------:R-:W-:-:S08]  /*5a10*/  @UP1 ULDC UR4, c[0x0][0x44c] ;  /* 0x0001130000041ab9 */ /* 0x000fd00000000800 */
[----:B--2---:R-:W-:Y:S01]  /*5a20*/  @P1 IMAD.HI.U32 R0, R7, UR4, RZ ;  /* 0x0000000407001c27 */ /* 0x004fe2000f8e00ff */
[----:B------:R-:W-:Y:S01]  /*5a30*/  @UP1 ULDC UR4, c[0x0][0x450] ;  /* 0x0001140000041ab9 */ /* 0x000fe20000000800 */
[----:B------:R-:W-:-:S03]  /*5a40*/  PLOP3.LUT P1, PT, PT, PT, UP0, 0x40, 0x0 ;  /* 0x000000000000781c */ /* 0x000fc60003f2e808 */
[----:B------:R-:W-:Y:S01]  /*5a50*/  @P2 SHF.R.U32.HI R7, RZ, UR4, R0 ;  /* 0x00000004ff072c19 */ /* 0x000fe20008011600 */
[----:B---3--:R-:W-:Y:S01]  /*5a60*/  UPRMT UR5, UR6, 0x654, UR5 ;  /* 0x0000065406057896 */ /* 0x008fe20008000005 */
[----:B------:R-:W-:Y:S01]  /*5a70*/  IADD3 R0, -R18, 0x1, R155 ;  /* 0x0000000112007810 */ /* 0x000fe20007ffe19b */
[----:B------:R-:W-:Y:S02]  /*5a80*/  ULOP3.LUT UR4, URZ, UR11, URZ, 0x33, !UPT ;  /* 0x0000000b3f047292 */ /* 0x000fe4000f8e333f */
[----:B------:R-:W0:Y:S01]  /*5a90*/  SHFL.IDX PT, R15, R7, RZ, 0x1c1f ;  /* 0x001c1fff070f7589 */ /* 0x000e2200000e0000 */
[----:B------:R-:W-:-:S04]  /*5aa0*/  IADD3 R0, -R17, R0, R16 ;  /* 0x0000000011007210 */ /* 0x000fc80007ffe110 */
[----:B------:R-:W-:Y:S01]  /*5ab0*/  SYNCS.ARRIVE.TRANS64.RED.A1T0 RZ, [UR5], RZ ;  /* 0x000000ffffff79a7 */ /* 0x000fe20008100405 */
[C---:B------:R-:W-:Y:S02]  /*5ac0*/  VIADD R2, R0.reuse, UR55 ;  /* 0x0000003700027c36 */ /* 0x040fe40008000000 */
[----:B------:R-:W-:Y:S02]  /*5ad0*/  VIADD R20, R0, UR4 ;  /* 0x0000000400147c36 */ /* 0x000fe40008000000 */
[----:B------:R-:W-:Y:S02]  /*5ae0*/  IMAD.IADD R0, R155, 0x1, -R18 ;  /* 0x000000019b007824 */ /* 0x000fe400078e0a12 */
[--C-:B0-----:R-:W-:Y:S02]  /*5af0*/  IMAD.IADD R136, R2, 0x1, R15.reuse ;  /* 0x0000000102887824 */ /* 0x101fe400078e020f */
[----:B------:R-:W-:Y:S01]  /*5b00*/  IMAD.IADD R8, R20, 0x1, R15 ;  /* 0x0000000114087824 */ /* 0x000fe200078e020f */
[----:B------:R-:W-:Y:S06]  /*5b10*/  @P1 BRA `(.L_x_1249) ;  /* 0x0000000000541947 */ /* 0x000fec0003800000 */
[----:B------:R-:W-:Y:S01]  /*5b20*/  IADD3 R15, -R17, R16, R15 ;  /* 0x00000010110f7210 */ /* 0x000fe20007ffe10f */
[----:B------:R-:W-:Y:S03]  /*5b30*/  BSSY B0, `(.L_x_1250) ;  /* 0x0000010000007945 */ /* 0x000fe60003800000 */
        /* <DEDUP_REMOVED lines=10> */
.L_x_1251:
[----:B------:R-:W-:-:S05]  /*5be0*/  IMAD.U32 R21, RZ, RZ, UR51 ;  /* 0x00000033ff157e24 */ /* 0x000fca000f8e00ff */
[----:B------:R-:W-:-:S13]  /*5bf0*/  ISETP.NE.AND P1, PT, R21, 0x1, PT ;  /* 0x000000011500780c */ /* 0x000fda0003f25270 */
[----:B------:R-:W0:Y:S02]  /*5c00*/  @P1 LDC.64 R10, c[0x0][0x9e8] ;  /* 0x00027a00ff0a1b82 */ /* 0x000e240000000a00 */
[----:B0-----:R-:W-:-:S05]  /*5c10*/  @P1 IMAD.HI.U32 R10, R15, R10, RZ ;  /* 0x0000000a0f0a1227 */ /* 0x001fca00078e00ff */
[----:B------:R-:W-:-:S07]  /*5c20*/  @P1 SHF.R.U32.HI R15, RZ, R11, R10 ;  /* 0x0000000bff0f1219 */ /* 0x000fce000001160a */
.L_x_1252:
[----:B------:R-:W-:Y:S05]  /*5c30*/  BSYNC B0 ;  /* 0x0000000000007941 */ /* 0x000fea0003800000 */
.L_x_1250:
[----:B------:R-:W-:-:S05]  /*5c40*/  IMAD R15, R15, R21, R0 ;  /* 0x000000150f0f7224 */ /* 0x000fca00078e0200 */
[----:B------:R-:W-:Y:S02]  /*5c50*/  VIADDMNMX R136, R15, R21, R136, PT ;  /* 0x000000150f887246 */ /* 0x000fe40003800188 */
[----:B------:R-:W-:-:S07]  /*5c60*/  VIMNMX R8, R8, R15, !PT ;  /* 0x0000000f08087248 */ /* 0x000fce0007fe0100 */
.L_x_1249:
[C---:B------:R-:W-:Y:S01]  /*5c70*/  ISETP.GE.AND P2, PT, R155.reuse, 0x9, PT ;  /* 0x000000099b00780c */ /* 0x040fe20003f46270 */
[----:B------:R-:W0:Y:S01]  /*5c80*/  SHFL.IDX PT, R7, R7, 0x1, 0x1c1f ;  /* 0x003c1f0007077f89 */ /* 0x000e2200000e0000 */
[C---:B------:R-:W-:Y:S01]  /*5c90*/  ISETP.GE.AND P1, PT, R155.reuse, 0x2, PT ;  /* 0x000000029b00780c */ /* 0x040fe20003f26270 */
[----:B------:R-:W-:Y:S01]  /*5ca0*/  UISETP.NE.AND UP0, UPT, UR61, URZ, UPT ;  /* 0x0000003f3d00728c */ /* 0x000fe2000bf05270 */
        /* <DEDUP_REMOVED lines=10> */
[----:B------:R-:W-:Y:S01]  /*5d50*/  ISETP.LT.OR P3, PT, R136, 0x11, P3 ;  /* 0x000000118800780c */ /* 0x000fe20001f61670 */
[--C-:B0-----:R-:W-:Y:S01]  /*5d60*/  IMAD.IADD R2, R2, 0x1, R7.reuse ;  /* 0x0000000102027824 */ /* 0x101fe200078e0207 */
[----:B------:R-:W-:Y:S01]  /*5d70*/  ISETP.GT.AND P4, PT, R8, 0x9, !P6 ;  /* 0x000000090800780c */ /* 0x000fe20007784270 */
[----:B------:R-:W-:Y:S01]  /*5d80*/  IMAD.IADD R20, R20, 0x1, R7 ;  /* 0x0000000114147824 */ /* 0x000fe200078e0207 */
[----:B------:R-:W-:Y:S02]  /*5d90*/  ISETP.GE.AND P5, PT, R155, 0x12, PT ;  /* 0x000000129b00780c */ /* 0x000fe40003fa6270 */
[----:B------:R-:W-:Y:S02]  /*5da0*/  FSEL R21, R96, -INF , !P3 ;  /* 0xff80000060157808 */ /* 0x000fe40005800000 */
[----:B------:R-:W-:Y:S02]  /*5db0*/  ISETP.LT.OR P4, PT, R136, 0xa, P4 ;  /* 0x0000000a8800780c */ /* 0x000fe40002781670 */
[----:B------:R-:W-:-:S02]  /*5dc0*/  ISETP.GT.AND P3, PT, R8, 0x11, !P5 ;  /* 0x000000110800780c */ /* 0x000fc40006f64270 */
[----:B------:R-:W-:Y:S02]  /*5dd0*/  FSEL R93, R93, -INF , !P4 ;  /* 0xff8000005d5d7808 */ /* 0x000fe40006000000 */
        /* <DEDUP_REMOVED lines=94> */
[----:B------:R-:W-:-:S04]  /*63c0*/  ISETP.LT.OR P6, PT, R136, 0x5a, P6 ;  /* 0x0000005a8800780c */ /* 0x000fc800037c1670 */
[----:B------:R-:W-:Y:S02]  /*63d0*/  FSEL R133, R133, -INF , !P6 ;  /* 0xff80000085857808 */ /* 0x000fe40007000000 */
[----:B------:R-:W-:-:S13]  /*63e0*/  PLOP3.LUT P6, PT, PT, PT, UP0, 0x40, 0x0 ;  /* 0x000000000000781c */ /* 0x000fda0003fce808 */
[----:B------:R-:W-:Y:S05]  /*63f0*/  @P6 BRA `(.L_x_1253) ;  /* 0x0000000000546947 */ /* 0x000fea0003800000 */
        /* <DEDUP_REMOVED lines=12> */
.L_x_1255:
[----:B------:R-:W-:-:S05]  /*64c0*/  IMAD.U32 R8, RZ, RZ, UR51 ;  /* 0x00000033ff087e24 */ /* 0x000fca000f8e00ff */
[----:B------:R-:W-:-:S13]  /*64d0*/  ISETP.NE.AND P6, PT, R8, 0x1, PT ;  /* 0x000000010800780c */ /* 0x000fda0003fc5270 */
[----:B------:R-:W0:Y:S02]  /*64e0*/  @P6 LDC.64 R10, c[0x0][0x9e8] ;  /* 0x00027a00ff0a6b82 */ /* 0x000e240000000a00 */
[----:B0-----:R-:W-:-:S05]  /*64f0*/  @P6 IMAD.HI.U32 R10, R7, R10, RZ ;  /* 0x0000000a070a6227 */ /* 0x001fca00078e00ff */
[----:B------:R-:W-:-:S07]  /*6500*/  @P6 SHF.R.U32.HI R7, RZ, R11, R10 ;  /* 0x0000000bff076219 */ /* 0x000fce000001160a */
.L_x_1256:
[----:B------:R-:W-:Y:S05]  /*6510*/  BSYNC B0 ;  /* 0x0000000000007941 */ /* 0x000fea0003800000 */
.L_x_1254:
[----:B------:R-:W-:-:S05]  /*6520*/  IMAD R7, R7, R8, R0 ;  /* 0x0000000807077224 */ /* 0x000fca00078e0200 */
[----:B------:R-:W-:Y:S02]  /*6530*/  VIADDMNMX R2, R7, R8, R2, PT ;  /* 0x0000000807027246 */ /* 0x000fe40003800102 */
[----:B------:R-:W-:-:S07]  /*6540*/  VIMNMX R20, R20, R7, !PT ;  /* 0x0000000714147248 */ /* 0x000fce0007fe0100 */
.L_x_1253:
[C---:B------:R-:W-:Y:S01]  /*6550*/  ISETP.GT.AND P1, PT, R20.reuse, 0x1, !P1 ;  /* 0x000000011400780c */ /* 0x040fe20004f24270 */
[----:B------:R-:W0:Y:S01]  /*6560*/  LDC R8, c[0x0][0x988] ;  /* 0x00026200ff087b82 */ /* 0x000e220000000800 */
        /* <DEDUP_REMOVED lines=64> */
[----:B------:R-:W-:-:S02]  /*6970*/  ISETP.NE.AND P2, PT, R154, RZ, PT ;  /* 0x000000ff9a00720c */ /* 0x000fc40003f45270 */
[----:B------:R-:W-:Y:S02]  /*6980*/  ISETP.GT.AND P1, PT, R20, 0x30, !P1 ;  /* 0x000000301400780c */ /* 0x000fe40004f24270 */
[----:B------:R-:W-:Y:S02]  /*6990*/  FMNMX.FTZ R0, R153, R0, !PT ;  /* 0x0000000099007209 */ /* 0x000fe40007810000 */
[----:B------:R-:W-:Y:S02]  /*69a0*/  ISETP.LT.OR P1, PT, R2, 0x31, P1 ;  /* 0x000000310200780c */ /* 0x000fe40000f21670 */
[----:B------:R-:W-:Y:S02]  /*69b0*/  FMNMX.FTZ R10, R133, R0, !PT ;  /* 0x00000000850a7209 */ /* 0x000fe40007810000 */
[----:B------:R-:W-:Y:S02]  /*69c0*/  FSEL R211, R114, -INF , !P1 ;  /* 0xff80000072d37808 */ /* 0x000fe40004800000 */
[----:B------:R-:W-:Y:S01]  /*69d0*/  ISETP.NE.AND P1, PT, R112, RZ, PT ;  /* 0x000000ff7000720c */ /* 0x000fe20003f25270 */
[----:B------:R-:W1:Y:S01]  /*69e0*/  SHFL.BFLY PT, R7, R10, 0x2, 0x1f ;  /* 0x0c401f000a077f89 */ /* 0x000e6200000e0000 */
[----:B------:R-:W-:-:S02]  /*69f0*/  ISETP.NE.AND P6, PT, R156, RZ, PT ;  /* 0x000000ff9c00720c */ /* 0x000fc40003fc5270 */
[C---:B------:R-:W-:Y:S02]  /*6a00*/  ISETP.GT.AND P1, PT, R20.reuse, 0x31, !P1 ;  /* 0x000000311400780c */ /* 0x040fe40004f24270 */
[----:B------:R-:W-:Y:S02]  /*6a10*/  ISETP.GT.AND P3, PT, R20, 0x50, !P3 ;  /* 0x000000501400780c */ /* 0x000fe40005f64270 */
[----:B------:R-:W-:Y:S02]  /*6a20*/  ISETP.LT.OR P1, PT, R2, 0x32, P1 ;  /* 0x000000320200780c */ /* 0x000fe40000f21670 */
[----:B------:R-:W-:Y:S02]  /*6a30*/  ISETP.GT.AND P4, PT, R20, 0x51, !P4 ;  /* 0x000000511400780c */ /* 0x000fe40006784270 */
[----:B------:R-:W-:Y:S02]  /*6a40*/  FSEL R115, R115, -INF , !P1 ;  /* 0xff80000073737808 */ /* 0x000fe40004800000 */
[----:B------:R-:W-:-:S02]  /*6a50*/  ISETP.NE.AND P1, PT, R146, RZ, PT ;  /* 0x000000ff9200720c */ /* 0x000fc40003f25270 */
[----:B------:R-:W-:Y:S02]  /*6a60*/  ISETP.LT.OR P3, PT, R2, 0x51, P3 ;  /* 0x000000510200780c */ /* 0x000fe40001f61670 */
[C---:B------:R-:W-:Y:S02]  /*6a70*/  ISETP.GT.AND P1, PT, R20.reuse, 0x38, !P1 ;  /* 0x000000381400780c */ /* 0x040fe40004f24270 */
[----:B------:R-:W-:Y:S02]  /*6a80*/  ISETP.GT.AND P5, PT, R20, 0x58, !P5 ;  /* 0x000000581400780c */ /* 0x000fe40006fa4270 */
[C---:B------:R-:W-:Y:S02]  /*6a90*/  ISETP.LT.OR P1, PT, R2.reuse, 0x39, P1 ;  /* 0x000000390200780c */ /* 0x040fe40000f21670 */
[----:B------:R-:W-:Y:S02]  /*6aa0*/  ISETP.LT.OR P4, PT, R2, 0x52, P4 ;  /* 0x000000520200780c */ /* 0x000fe40002781670 */
[----:B------:R-:W-:-:S02]  /*6ab0*/  FSEL R213, R118, -INF , !P1 ;  /* 0xff80000076d57808 */ /* 0x000fc40004800000 */
[----:B------:R-:W-:Y:S02]  /*6ac0*/  ISETP.NE.AND P1, PT, R116, RZ, PT ;  /* 0x000000ff7400720c */ /* 0x000fe40003f25270 */
[----:B-1----:R-:W-:Y:S02]  /*6ad0*/  FMNMX.FTZ R94, R10, R7, !PT ;  /* 0x000000070a5e7209 */ /* 0x002fe40007810000 */
[----:B------:R-:W-:Y:S02]  /*6ae0*/  ISETP.GT.AND P1, PT, R20, 0x39, !P1 ;  /* 0x000000391400780c */ /* 0x000fe40004f24270 */
[C---:B------:R-:W-:Y:S01]  /*6af0*/  ISETP.LT.OR P5, PT, R2.reuse, 0x59, P5 ;  /* 0x000000590200780c */ /* 0x040fe20002fa1670 */
[----:B------:R-:W1:Y:S01]  /*6b00*/  SHFL.BFLY PT, R7, R94, 0x1, 0x1f ;  /* 0x0c201f005e077f89 */ /* 0x000e6200000e0000 */
[----:B------:R-:W-:Y:S02]  /*6b10*/  ISETP.LT.OR P1, PT, R2, 0x3a, P1 ;  /* 0x0000003a0200780c */ /* 0x000fe40000f21670 */
[----:B------:R-:W-:-:S02]  /*6b20*/  FSEL R131, R131, -INF , !P4 ;  /* 0xff80000083837808 */ /* 0x000fc40006000000 */
[----:B------:R-:W-:Y:S02]  /*6b30*/  FSEL R119, R119, -INF , !P1 ;  /* 0xff80000077777808 */ /* 0x000fe40004800000 */
[----:B------:R-:W-:-:S04]  /*6b40*/  ISETP.NE.AND P1, PT, R148, RZ, PT ;  /* 0x000000ff9400720c */ /* 0x000fc80003f25270 */
        /* <DEDUP_REMOVED lines=8> */
[----:B------:R-:W-:Y:S01]  /*6bd0*/  ISETP.GT.AND P1, PT, R20, 0x48, !P6 ;  /* 0x000000481400780c */ /* 0x000fe20007724270 */
[----:B0-----:R-:W-:Y:S01]  /*6be0*/  FMUL.FTZ R0, R7, R8 ;  /* 0x0000000807007220 */ /* 0x001fe20000410000 */
[----:B------:R-:W-:Y:S02]  /*6bf0*/  ISETP.NE.AND P6, PT, R120, RZ, PT ;  /* 0x000000ff7800720c */ /* 0x000fe40003fc5270 */
[----:B------:R-:W-:Y:S02]  /*6c00*/  ISETP.LT.OR P1, PT, R2, 0x49, P1 ;  /* 0x000000490200780c */ /* 0x000fe40000f21670 */
[----:B------:R-:W-:Y:S02]  /*6c10*/  ISETP.GT.AND P2, PT, R20, 0x49, !P2 ;  /* 0x000000491400780c */ /* 0x000fe40005744270 */
[----:B------:R-:W-:Y:S02]  /*6c20*/  FSEL R217, R126, -INF , !P1 ;  /* 0xff8000007ed97808 */ /* 0x000fe40004800000 */
[----:B------:R-:W-:-:S02]  /*6c30*/  ISETP.GT.AND P1, PT, R20, RZ, !P6 ;  /* 0x000000ff1400720c */ /* 0x000fc40007724270 */
[C---:B------:R-:W-:Y:S02]  /*6c40*/  ISETP.LT.OR P2, PT, R2.reuse, 0x4a, P2 ;  /* 0x0000004a0200780c */ /* 0x040fe40001741670 */
[----:B------:R-:W-:Y:S02]  /*6c50*/  ISETP.LT.OR P1, PT, R2, 0x1, P1 ;  /* 0x000000010200780c */ /* 0x000fe40000f21670 */
[----:B------:R-:W-:Y:S02]  /*6c60*/  FSEL R127, R127, -INF , !P2 ;  /* 0xff8000007f7f7808 */ /* 0x000fe40005000000 */
[----:B------:R-:W-:Y:S02]  /*6c70*/  FSEL R90, R90, -INF , !P1 ;  /* 0xff8000005a5a7808 */ /* 0x000fe40004800000 */
[----:B------:R-:W-:Y:S02]  /*6c80*/  FSETP.NEU.FTZ.AND P1, PT, R7, -INF , PT ;  /* 0xff8000000700780b */ /* 0x000fe40003f3d000 */
[----:B------:R-:W-:-:S02]  /*6c90*/  FMNMX.FTZ R10, R90, R13, !PT ;  /* 0x0000000d5a0a7209 */ /* 0x000fc40007810000 */
[----:B------:R-:W-:Y:S02]  /*6ca0*/  FSEL R0, R0, RZ, P1 ;  /* 0x000000ff00007208 */ /* 0x000fe40000800000 */
[----:B------:R-:W-:Y:S02]  /*6cb0*/  FMNMX.FTZ R10, R91, R10, !PT ;  /* 0x0000000a5b0a7209 */ /* 0x000fe40007810000 */
[----:B------:R-:W-:Y:S01]  /*6cc0*/  ISETP.NE.AND P6, PT, R88, RZ, PT ;  /* 0x000000ff5800720c */ /* 0x000fe20003fc5270 */
[--C-:B------:R-:W-:Y:S01]  /*6cd0*/  FFMA.FTZ R152, R21, R8, -R0.reuse ;  /* 0x0000000815987223 */ /* 0x100fe20000010800 */
[----:B------:R-:W-:Y:S01]  /*6ce0*/  FMNMX.FTZ R10, R11, R10, !PT ;  /* 0x0000000a0b0a7209 */ /* 0x000fe20007810000 */
[-CC-:B------:R-:W-:Y:S01]  /*6cf0*/  FFMA.FTZ R21, R97, R8.reuse, -R0.reuse ;  /* 0x0000000861157223 */ /* 0x180fe20000010800 */
[----:B------:R-:W-:Y:S01]  /*6d00*/  FSEL R97, R130, -INF , !P3 ;  /* 0xff80000082617808 */ /* 0x000fe20005800000 */
[--C-:B------:R-:W-:Y:S01]  /*6d10*/  FFMA.FTZ R154, R137, R8, -R0.reuse ;  /* 0x00000008899a7223 */ /* 0x100fe20000010800 */
[----:B------:R-:W-:Y:S01]  /*6d20*/  FMNMX.FTZ R10, R95, R10, !PT ;  /* 0x0000000a5f0a7209 */ /* 0x000fe20007810000 */
[-CC-:B------:R-:W-:Y:S01]  /*6d30*/  FFMA.FTZ R148, R139, R8.reuse, -R0.reuse ;  /* 0x000000088b947223 */ /* 0x180fe20000010800 */
        /* <DEDUP_REMOVED lines=23> */
[-CC-:B------:R-:W-:Y:S01]  /*6eb0*/  FFMA.FTZ R219, R219, R8.reuse, -R0.reuse ;  /* 0x00000008dbdb7223 */ /* 0x180fe20000010800 */
[-CC-:B------:R-:W-:Y:S01]  /*6ec0*/  FFMA.FTZ R150, R141, R8.reuse, -R0.reuse ;  /* 0x000000088d967223 */ /* 0x180fe20000010800 */
[--C-:B------:R-:W-:Y:S01]  /*6ed0*/  FFMA.FTZ R144, R143, R8, -R0.reuse ;  /* 0x000000088f907223 */ /* 0x100fe20000010800 */
[----:B------:R-:W-:Y:S01]  /*6ee0*/  FMNMX.FTZ R10, R209, R10, !PT ;  /* 0x0000000ad10a7209 */ /* 0x000fe20007810000 */
[-CC-:B------:R-:W-:Y:S01]  /*6ef0*/  FFMA.FTZ R146, R145, R8.reuse, -R0.reuse ;  /* 0x0000000891927223 */ /* 0x180fe20000010800 */
[-CC-:B------:R-:W-:Y:S01]  /*6f00*/  FFMA.FTZ R140, R147, R8.reuse, -R0.reuse ;  /* 0x00000008938c7223 */ /* 0x180fe20000010800 */
[--C-:B------:R-:W-:Y:S01]  /*6f10*/  FFMA.FTZ R142, R149, R8, -R0.reuse ;  /* 0x00000008958e7223 */ /* 0x100fe20000010800 */
[----:B------:R-:W-:Y:S01]  /*6f20*/  FMNMX.FTZ R10, R111, R10, !PT ;  /* 0x0000000a6f0a7209 */ /* 0x000fe20007810000 */
[-CC-:B------:R-:W-:Y:S01]  /*6f30*/  FFMA.FTZ R136, R151, R8.reuse, -R0.reuse ;  /* 0x0000000897887223 */ /* 0x180fe20000010800 */
[-CC-:B------:R-:W-:Y:S01]  /*6f40*/  FFMA.FTZ R138, R153, R8.reuse, -R0.reuse ;  /* 0x00000008998a7223 */ /* 0x180fe20000010800 */
[----:B------:R-:W-:Y:S01]  /*6f50*/  FFMA.FTZ R125, R133, R8, -R0 ;  /* 0x00000008857d7223 */ /* 0x000fe20000010800 */
[----:B------:R-:W-:Y:S01]  /*6f60*/  FMNMX.FTZ R10, R211, R10, !PT ;  /* 0x0000000ad30a7209 */ /* 0x000fe20007810000 */
[----:B------:R-:W-:Y:S01]  /*6f70*/  FMUL.FTZ R0, R129, R8 ;  /* 0x0000000881007220 */ /* 0x000fe20000410000 */
[----:B------:R-:W-:Y:S02]  /*6f80*/  MUFU.EX2 R219, R219 ;  /* 0x000000db00db7308 */ /* 0x000fe40000000800 */
[----:B------:R-:W-:-:S04]  /*6f90*/  FMNMX.FTZ R10, R115, R10, !PT ;  /* 0x0000000a730a7209 */ /* 0x000fc80007810000 */
[----:B------:R-:W-:Y:S02]  /*6fa0*/  FMNMX.FTZ R10, R213, R10, !PT ;  /* 0x0000000ad50a7209 */ /* 0x000fe40007810000 */
[----:B------:R-:W0:Y:S02]  /*6fb0*/  MUFU.EX2 R0, R0 ;  /* 0x0000000000007308 */ /* 0x000e240000000800 */
[----:B------:R-:W-:-:S04]  /*6fc0*/  FMNMX.FTZ R10, R119, R10, !PT ;  /* 0x0000000a770a7209 */ /* 0x000fc80007810000 */
[----:B------:R-:W-:Y:S02]  /*6fd0*/  FMNMX.FTZ R10, R215, R10, !PT ;  /* 0x0000000ad70a7209 */ /* 0x000fe40007810000 */
[----:B------:R-:W1:Y:S02]  /*6fe0*/  MUFU.EX2 R156, R156 ;  /* 0x0000009c009c7308 */ /* 0x000e640000000800 */
[----:B------:R-:W-:-:S04]  /*6ff0*/  FMNMX.FTZ R10, R123, R10, !PT ;  /* 0x0000000a7b0a7209 */ /* 0x000fc80007810000 */
[----:B------:R-:W-:Y:S02]  /*7000*/  FMNMX.FTZ R10, R217, R10, !PT ;  /* 0x0000000ad90a7209 */ /* 0x000fe40007810000 */
[----:B------:R-:W2:Y:S02]  /*7010*/  MUFU.EX2 R158, R158 ;  /* 0x0000009e009e7308 */ /* 0x000ea40000000800 */
[----:B------:R-:W-:-:S04]  /*7020*/  FMNMX.FTZ R10, R127, R10, !PT ;  /* 0x0000000a7f0a7209 */ /* 0x000fc80007810000 */
[----:B------:R-:W-:Y:S02]  /*7030*/  FMNMX.FTZ R10, R97, R10, !PT ;  /* 0x0000000a610a7209 */ /* 0x000fe40007810000 */
[----:B------:R-:W3:Y:S02]  /*7040*/  MUFU.EX2 R89, R89 ;  /* 0x0000005900597308 */ /* 0x000ee40000000800 */
[----:B------:R-:W-:-:S04]  /*7050*/  FMNMX.FTZ R10, R131, R10, !PT ;  /* 0x0000000a830a7209 */ /* 0x000fc80007810000 */
[----:B------:R-:W-:Y:S02]  /*7060*/  FMNMX.FTZ R10, R137, R10, !PT ;  /* 0x0000000a890a7209 */ /* 0x000fe40007810000 */
[----:B------:R-:W4:Y:S02]  /*7070*/  MUFU.EX2 R152, R152 ;  /* 0x0000009800987308 */ /* 0x000f240000000800 */
[----:B------:R-:W-:-:S05]  /*7080*/  FMNMX.FTZ R10, R135, R10, !PT ;  /* 0x0000000a870a7209 */ /* 0x000fca0007810000 */
[----:B------:R-:W5:Y:S01]  /*7090*/  SHFL.BFLY PT, R139, R10, 0x2, 0x1f ;  /* 0x0c401f000a8b7f89 */ /* 0x000f6200000e0000 */
[----:B------:R-:W-:Y:S08]  /*70a0*/  MUFU.EX2 R21, R21 ;  /* 0x0000001500157308 */ /* 0x000ff00000000800 */
[----:B------:R-:W-:Y:S08]  /*70b0*/  MUFU.EX2 R154, R154 ;  /* 0x0000009a009a7308 */ /* 0x000ff00000000800 */
[----:B------:R-:W-:Y:S01]  /*70c0*/  MUFU.EX2 R15, R15 ;  /* 0x0000000f000f7308 */ /* 0x000fe20000000800 */
[----:B-----5:R-:W-:-:S07]  /*70d0*/  FMNMX.FTZ R139, R10, R139, !PT ;  /* 0x0000008b0a8b7209 */ /* 0x020fce0007810000 */
[----:B------:R-:W-:Y:S01]  /*70e0*/  MUFU.EX2 R148, R148 ;  /* 0x0000009400947308 */ /* 0x000fe20000000800 */
[----:B------:R-:W5:Y:S07]  /*70f0*/  SHFL.BFLY PT, R10, R139, 0x1, 0x1f ;  /* 0x0c201f008b0a7f89 */ /* 0x000f6e00000e0000 */
[----:B------:R-:W-:Y:S08]  /*7100*/  MUFU.EX2 R93, R93 ;  /* 0x0000005d005d7308 */ /* 0x000ff00000000800 */
[----:B------:R-:W-:Y:S08]  /*7110*/  MUFU.EX2 R150, R150 ;  /* 0x0000009600967308 */ /* 0x000ff00000000800 */
[----:B------:R-:W-:Y:S01]  /*7120*/  MUFU.EX2 R101, R101 ;  /* 0x0000006500657308 */ /* 0x000fe20000000800 */
[----:B-----5:R-:W-:-:S04]  /*7130*/  FMNMX.FTZ R10, R139, R10, !PT ;  /* 0x0000000a8b0a7209 */ /* 0x020fc80007810000 */
[C---:B------:R-:W-:Y:S01]  /*7140*/  FSETP.NEU.FTZ.AND P1, PT, R10.reuse, -INF , PT ;  /* 0xff8000000a00780b */ /* 0x040fe20003f3d000 */
[C---:B------:R-:W-:Y:S02]  /*7150*/  FMUL.FTZ R12, R10.reuse, R8 ;  /* 0x000000080a0c7220 */ /* 0x040fe40000410000 */
[----:B------:R-:W-:Y:S01]  /*7160*/  MUFU.EX2 R144, R144 ;  /* 0x0000009000907308 */ /* 0x000fe20000000800 */
[----:B------:R-:W-:Y:S02]  /*7170*/  FSEL R2, R10, RZ, P1 ;  /* 0x000000ff0a027208 */ /* 0x000fe40000800000 */
[----:B------:R-:W-:-:S03]  /*7180*/  FSEL R12, R12, RZ, P1 ;  /* 0x000000ff0c0c7208 */ /* 0x000fc60000800000 */
[----:B------:R-:W-:Y:S02]  /*7190*/  FADD.FTZ R13, -R2, R13 ;  /* 0x0000000d020d7221 */ /* 0x000fe40000010100 */
[----:B------:R-:W-:Y:S01]  /*71a0*/  MUFU.EX2 R105, R105 ;  /* 0x0000006900697308 */ /* 0x000fe20000000800 */
[-CC-:B------:R-:W-:Y:S01]  /*71b0*/  FFMA.FTZ R129, R90, R8.reuse, -R12.reuse ;  /* 0x000000085a817223 */ /* 0x180fe2000001080c */
[-CC-:B------:R-:W-:Y:S01]  /*71c0*/  FFMA.FTZ R20, R91, R8.reuse, -R12.reuse ;  /* 0x000000085b147223 */ /* 0x180fe2000001080c */
[-C--:B------:R-:W-:Y:S01]  /*71d0*/  FMUL.FTZ R13, R13, R8.reuse ;  /* 0x000000080d0d7220 */ /* 0x080fe20000410000 */
[-CC-:B------:R-:W-:Y:S01]  /*71e0*/  FFMA.FTZ R11, R11, R8.reuse, -R12.reuse ;  /* 0x000000080b0b7223 */ /* 0x180fe2000001080c */
[-CC-:B------:R-:W-:Y:S01]  /*71f0*/  FFMA.FTZ R88, R95, R8.reuse, -R12.reuse ;  /* 0x000000085f587223 */ /* 0x180fe2000001080c */
[-CC-:B------:R-:W-:Y:S01]  /*7200*/  FFMA.FTZ R153, R155, R8.reuse, -R12.reuse ;  /* 0x000000089b997223 */ /* 0x180fe2000001080c */
[--C-:B------:R-:W-:Y:S01]  /*7210*/  FFMA.FTZ R90, R99, R8, -R12.reuse ;  /* 0x00000008635a7223 */ /* 0x100fe2000001080c */
[----:B------:R-:W-:Y:S01]  /*7220*/  MUFU.EX2 R129, R129 ;  /* 0x0000008100817308 */ /* 0x000fe20000000800 */
[----:B0-----:R-:W-:Y:S01]  /*7230*/  FFMA.FTZ R91, R0, R6, R219 ;  /* 0x00000006005b7223 */ /* 0x001fe200000100db */
[-CC-:B------:R-:W-:Y:S01]  /*7240*/  FFMA.FTZ R155, R157, R8.reuse, -R12.reuse ;  /* 0x000000089d9b7223 */ /* 0x180fe2000001080c */
[-CC-:B------:R-:W-:Y:S01]  /*7250*/  FFMA.FTZ R92, R103, R8.reuse, -R12.reuse ;  /* 0x00000008675c7223 */ /* 0x180fe2000001080c */
[-CC-:B------:R-:W-:Y:S01]  /*7260*/  FFMA.FTZ R149, R159, R8.reuse, -R12.reuse ;  /* 0x000000089f957223 */ /* 0x180fe2000001080c */
[----:B-1----:R-:W-:Y:S01]  /*7270*/  FADD.FTZ R91, R156, R91 ;  /* 0x0000005b9c5b7221 */ /* 0x002fe20000010000 */
[-CC-:B------:R-:W-:Y:S01]  /*7280*/  FFMA.FTZ R94, R107, R8.reuse, -R12.reuse ;  /* 0x000000086b5e7223 */ /* 0x180fe2000001080c */
[-CC-:B------:R-:W-:Y:S01]  /*7290*/  FFMA.FTZ R151, R209, R8.reuse, -R12.reuse ;  /* 0x00000008d1977223 */ /* 0x180fe2000001080c */
[----:B------:R3:W0:Y:S01]  /*72a0*/  MUFU.EX2 R2, R13 ;  /* 0x0000000d00027308 */ /* 0x0006220000000800 */
[----:B--2---:R-:W-:Y:S01]  /*72b0*/  FADD.FTZ R102, R158, R91 ;  /* 0x0000005b9e667221 */ /* 0x004fe20000010000 */
[-CC-:B------:R-:W-:Y:S01]  /*72c0*/  FFMA.FTZ R96, R111, R8.reuse, -R12.reuse ;  /* 0x000000086f607223 */ /* 0x180fe2000001080c */
[-CC-:B------:R-:W-:Y:S01]  /*72d0*/  FFMA.FTZ R145, R211, R8.reuse, -R12.reuse ;  /* 0x00000008d3917223 */ /* 0x180fe2000001080c */
[-CC-:B------:R-:W-:Y:S01]  /*72e0*/  FFMA.FTZ R98, R115, R8.reuse, -R12.reuse ;  /* 0x0000000873627223 */ /* 0x180fe2000001080c */
[-CC-:B------:R-:W-:Y:S01]  /*72f0*/  FFMA.FTZ R147, R213, R8.reuse, -R12.reuse ;  /* 0x00000008d5937223 */ /* 0x180fe2000001080c */
[-CC-:B------:R-:W-:Y:S01]  /*7300*/  FFMA.FTZ R100, R119, R8.reuse, -R12.reuse ;  /* 0x0000000877647223 */ /* 0x180fe2000001080c */
[-C--:B------:R-:W-:Y:S01]  /*7310*/  FFMA.FTZ R141, R215, R8.reuse, -R12 ;  /* 0x00000008d78d7223 */ /* 0x080fe2000001080c */
[----:B------:R-:W1:Y:S01]  /*7320*/  MUFU.EX2 R20, R20 ;  /* 0x0000001400147308 */ /* 0x000e620000000800 */
[----:B---3--:R-:W-:Y:S01]  /*7330*/  FADD.FTZ R13, R89, R102 ;  /* 0x00000066590d7221 */ /* 0x008fe20000010000 */
[-CC-:B------:R-:W-:Y:S01]  /*7340*/  FFMA.FTZ R143, R217, R8.reuse, -R12.reuse ;  /* 0x00000008d98f7223 */ /* 0x180fe2000001080c */
[-CC-:B------:R-:W-:Y:S01]  /*7350*/  FFMA.FTZ R97, R97, R8.reuse, -R12.reuse ;  /* 0x0000000861617223 */ /* 0x180fe2000001080c */
[-CC-:B------:R-:W-:Y:S01]  /*7360*/  FFMA.FTZ R131, R131, R8.reuse, -R12.reuse ;  /* 0x0000000883837223 */ /* 0x180fe2000001080c */
[----:B----4-:R-:W-:Y:S01]  /*7370*/  FADD.FTZ R102, R152, R13 ;  /* 0x0000000d98667221 */ /* 0x010fe20000010000 */
[----:B------:R-:W-:-:S02]  /*7380*/  FFMA.FTZ R137, R137, R8, -R12 ;  /* 0x0000000889897223 */ /* 0x000fc4000001080c */
[----:B------:R-:W2:Y:S01]  /*7390*/  MUFU.EX2 R11, R11 ;  /* 0x0000000b000b7308 */ /* 0x000ea20000000800 */
[----:B0-----:R-:W-:Y:S01]  /*73a0*/  FFMA.FTZ R3, R2, R3, R129 ;  /* 0x0000000302037223 */ /* 0x001fe20000010081 */
[----:B------:R-:W-:Y:S01]  /*73b0*/  FADD.FTZ R13, R21, R102 ;  /* 0x00000066150d7221 */ /* 0x000fe20000010000 */
[----:B------:R-:W-:-:S03]  /*73c0*/  FFMA.FTZ R102, R123, R8, -R12 ;  /* 0x000000087b667223 */ /* 0x000fc6000001080c */
[----:B------:R-:W-:Y:S02]  /*73d0*/  FADD.FTZ R104, R154, R13 ;  /* 0x0000000d9a687221 */ /* 0x000fe40000010000 */
[----:B------:R-:W0:Y:S01]  /*73e0*/  MUFU.EX2 R88, R88 ;  /* 0x0000005800587308 */ /* 0x000e220000000800 */
[----:B-1----:R-:W-:Y:S01]  /*73f0*/  FADD.FTZ R6, R20, R3 ;  /* 0x0000000314067221 */ /* 0x002fe20000010000 */
[----:B------:R-:W-:-:S04]  /*7400*/  FADD.FTZ R13, R15, R104 ;  /* 0x000000680f0d7221 */ /* 0x000fc80000010000 */
[----:B------:R-:W-:Y:S02]  /*7410*/  FADD.FTZ R104, R148, R13 ;  /* 0x0000000d94687221 */ /* 0x000fe40000010000 */
[----:B------:R-:W1:Y:S01]  /*7420*/  MUFU.EX2 R153, R153 ;  /* 0x0000009900997308 */ /* 0x000e620000000800 */
[----:B--2---:R-:W-:Y:S01]  /*7430*/  FADD.FTZ R3, R11, R6 ;  /* 0x000000060b037221 */ /* 0x004fe20000010000 */
[----:B------:R-:W-:Y:S01]  /*7440*/  FADD.FTZ R13, R93, R104 ;  /* 0x000000685d0d7221 */ /* 0x000fe20000010000 */
[-CC-:B------:R-:W-:Y:S01]  /*7450*/  FFMA.FTZ R104, R127, R8.reuse, -R12.reuse ;  /* 0x000000087f687223 */ /* 0x180fe2000001080c */
[----:B------:R-:W-:Y:S02]  /*7460*/  FFMA.FTZ R12, R135, R8, -R12 ;  /* 0x00000008870c7223 */ /* 0x000fe4000001080c */
[----:B------:R-:W-:Y:S02]  /*7470*/  FADD.FTZ R106, R150, R13 ;  /* 0x0000000d966a7221 */ /* 0x000fe40000010000 */
[----:B------:R-:W2:Y:S01]  /*7480*/  MUFU.EX2 R90, R90 ;  /* 0x0000005a005a7308 */ /* 0x000ea20000000800 */
[----:B0-----:R-:W-:Y:S01]  /*7490*/  FADD.FTZ R6, R88, R3 ;  /* 0x0000000358067221 */ /* 0x001fe20000010000 */
[----:B------:R-:W-:-:S04]  /*74a0*/  FADD.FTZ R13, R101, R106 ;  /* 0x0000006a650d7221 */ /* 0x000fc80000010000 */
[----:B------:R-:W-:Y:S02]  /*74b0*/  FADD.FTZ R106, R144, R13 ;  /* 0x0000000d906a7221 */ /* 0x000fe40000010000 */
[----:B------:R-:W0:Y:S01]  /*74c0*/  MUFU.EX2 R155, R155 ;  /* 0x0000009b009b7308 */ /* 0x000e220000000800 */
[----:B-1----:R-:W-:Y:S01]  /*74d0*/  FADD.FTZ R3, R153, R6 ;  /* 0x0000000699037221 */ /* 0x002fe20000010000 */
[----:B------:R-:W-:-:S06]  /*74e0*/  FADD.FTZ R13, R105, R106 ;  /* 0x0000006a690d7221 */ /* 0x000fcc0000010000 */
        /* <DEDUP_REMOVED lines=58> */
.L_x_1257:
[----:B------:R-:W0:Y:S01]  /*7890*/  S2UR UR4, SR_CgaCtaId ;  /* 0x00000000000479c3 */ /* 0x000e220000008800 */
[----:B------:R-:W-:Y:S01]  /*78a0*/  UIADD3 UR10, UR10, 0x2a860, URZ ;  /* 0x0002a8600a0a7890 */ /* 0x000fe2000fffe03f */
[----:B------:R-:W-:Y:S01]  /*78b0*/  ISETP.GT.AND P1, PT, R14, UR50, PT ;  /* 0x000000320e007c0c */ /* 0x000fe2000bf24270 */
[----:B------:R-:W-:Y:S01]  /*78c0*/  UMOV UR7, UR38 ;  /* 0x0000002600077c82 */ /* 0x000fe20008000000 */
[----:B------:R-:W-:Y:S01]  /*78d0*/  F2FP.BF16.F32.PACK_AB R139, R12, R110 ;  /* 0x0000006e0c8b723e */ /* 0x000fe200000010ff */
[----:B------:R-:W-:Y:S01]  /*78e0*/  VIADD R14, R14, 0xffffffff ;  /* 0xffffffff0e0e7836 */ /* 0x000fe20000000000 */
        /* <DEDUP_REMOVED lines=10> */
[----:B------:R-:W-:Y:S01]  /*7990*/  F2FP.BF16.F32.PACK_AB R148, R93, R148 ;  /* 0x000000945d94723e */ /* 0x000fe200000010ff */
[----:B0-----:R-:W-:Y:S01]  /*79a0*/  UPRMT UR10, UR4, 0x654, UR10 ;  /* 0x00000654040a7896 */ /* 0x001fe2000800000a */
[----:B------:R-:W-:-:S02]  /*79b0*/  F2FP.BF16.F32.PACK_AB R149, R94, R149 ;  /* 0x000000955e95723e */ /* 0x000fc400000010ff */
[----:B------:R-:W-:Y:S01]  /*79c0*/  UMOV UR4, UR39 ;  /* 0x0000002700047c82 */ /* 0x000fe20008000000 */
[----:B------:R-:W-:Y:S02]  /*79d0*/  F2FP.BF16.F32.PACK_AB R150, R101, R150 ;  /* 0x000000966596723e */ /* 0x000fe400000010ff */
[----:B------:R-:W-:Y:S02]  /*79e0*/  F2FP.BF16.F32.PACK_AB R151, R96, R151 ;  /* 0x000000976097723e */ /* 0x000fe400000010ff */
[----:B------:R-:W-:Y:S01]  /*79f0*/  F2FP.BF16.F32.PACK_AB R144, R105, R144 ;  /* 0x000000906990723e */ /* 0x000fe200000010ff */
[----:B------:R-:W-:Y:S01]  /*7a00*/  SYNCS.ARRIVE.TRANS64.RED.A1T0 RZ, [UR10], RZ ;  /* 0x000000ffffff79a7 */ /* 0x000fe2000810040a */
        /* <DEDUP_REMOVED lines=11> */
.L_x_1239:
[----:B------:R-:W-:Y:S01]  /*7ac0*/  R2UR UR5, R19 ;  /* 0x00000000130572ca */ /* 0x000fe200000e0000 */
[----:B------:R-:W-:Y:S01]  /*7ad0*/  UISETP.NE.AND UP0, UPT, UR61, URZ, UPT ;  /* 0x0000003f3d00728c */ /* 0x000fe2000bf05270 */
[----:B------:R-:W-:Y:S02]  /*7ae0*/  R2UR UR4, R22 ;  /* 0x00000000160472ca */ /* 0x000fe400000e0000 */
[----:B------:R-:W-:-:S03]  /*7af0*/  IADD3 R11, R16, 0x1, -R17 ;  /* 0x00000001100b7810 */ /* 0x000fc60007ffe811 */
[----:B------:R-:W-:Y:S02]  /*7b00*/  PLOP3.LUT P1, PT, PT, PT, UP0, 0x40, 0x0 ;  /* 0x000000000000781c */ /* 0x000fe40003f2e808 */
[----:B------:R-:W-:-:S04]  /*7b10*/  R2UR UR7, R11 ;  /* 0x000000000b0772ca */ /* 0x000fc800000e0000 */
[----:B------:R-:W-:Y:S02]  /*7b20*/  UISETP.NE.AND UP1, UPT, UR5, URZ, UPT ;  /* 0x0000003f0500728c */ /* 0x000fe4000bf25270 */
[----:B------:R-:W-:-:S09]  /*7b30*/  UIADD3 UR6, UR4, 0x7f, URZ ;  /* 0x0000007f04067890 */ /* 0x000fd2000fffe03f */
[----:B------:R-:W-:Y:S01]  /*7b40*/  @UP1 ULDC UR4, c[0x0][0x44c] ;  /* 0x0001130000041ab9 */ /* 0x000fe20000000800 */
[----:B------:R-:W-:Y:S01]  /*7b50*/  @UP1 ULDC UR10, c[0x0][0x450] ;  /* 0x00011400000a1ab9 */ /* 0x000fe20000000800 */
[----:B------:R-:W-:-:S04]  /*7b60*/  UIMAD.WIDE.U32 UR4, UR6, UR4, URZ ;  /* 0x00000004060472a5 */ /* 0x000fc8000f8e003f */
[----:B------:R-:W-:-:S04]  /*7b70*/  @UP1 USHF.R.U32.HI UR6, URZ, UR10, UR5 ;  /* 0x0000000a3f061299 */ /* 0x000fc80008011605 */
[----:B------:R-:W-:-:S04]  /*7b80*/  UIADD3 UR6, UR7, UR6, URZ ;  /* 0x0000000607067290 */ /* 0x000fc8000fffe03f */
[----:B------:R-:W-:Y:S01]  /*7b90*/  UIADD3 UR11, UR6, -UR11, URZ ;  /* 0x8000000b060b7290 */ /* 0x000fe2000fffe03f */
[----:B------:R-:W-:Y:S11]  /*7ba0*/  @P1 BRA `(.L_x_1259) ;  /* 0x0000000000501947 */ /* 0x000ff60003800000 */
[----:B------:R-:W-:Y:S02]  /*7bb0*/  UMOV UR10, UR6 ;  /* 0x00000006000a7c82 */ /* 0x000fe40008000000 */
[----:B------:R-:W-:-:S06]  /*7bc0*/  UISETP.GT.AND UP0, UPT, UR10, -0x1, UPT ;  /* 0xffffffff0a00788c */ /* 0x000fcc000bf04270 */
[----:B------:R-:W-:-:S13]  /*7bd0*/  PLOP3.LUT P1, PT, PT, PT, UP0, 0x80, 0x0 ;  /* 0x000000000000781c */ /* 0x000fda0003f2f008 */
[----:B------:R-:W-:Y:S05]  /*7be0*/  @P1 BRA `(.L_x_1260) ;  /* 0x0000000000201947 */ /* 0x000fea0003800000 */
[----:B------:R-:W-:Y:S01]  /*7bf0*/  ULDC UR14, c[0x0][0x9e4] ;  /* 0x00027900000e7ab9 */ /* 0x000fe20000000800 */
[----:B------:R-:W-:Y:S02]  /*7c00*/  ULOP3.LUT UR10, URZ, UR10, URZ, 0x33, !UPT ;  /* 0x0000000a3f0a7292 */ /* 0x000fe4000f8e333f */
[----:B------:R-:W-:-:S11]  /*7c10*/  UISETP.NE.AND UP0, UPT, UR14, 0x1, UPT ;  /* 0x000000010e00788c */ /* 0x000fd6000bf05270 */
[----:B------:R-:W-:Y:S02]  /*7c20*/  @UP0 ULDC.64 UR4, c[0x0][0x9e8] ;  /* 0x00027a0000040ab9 */ /* 0x000fe40000000a00 */
[----:B------:R-:W-:-:S04]  /*7c30*/  UIMAD.WIDE.U32 UR6, UR10, UR4, URZ ;  /* 0x000000040a0672a5 */ /* 0x000fc8000f8e003f */
[----:B------:R-:W-:-:S04]  /*7c40*/  @UP0 USHF.R.U32.HI UR10, URZ, UR5, UR7 ;  /* 0x000000053f0a0299 */ /* 0x000fc80008011607 */
[----:B------:R-:W-:Y:S01]  /*7c50*/  ULOP3.LUT UR10, URZ, UR10, URZ, 0x33, !UPT ;  /* 0x0000000a3f0a7292 */ /* 0x000fe2000f8e333f */
[----:B------:R-:W-:Y:S11]  /*7c60*/  BRA `(.L_x_1261) ;  /* 0x0000000000147947 */ /* 0x000ff60003800000 */
.L_x_1260:
[----:B------:R-:W-:Y:S02]  /*7c70*/  ULDC UR14, c[0x0][0x9e4] ;  /* 0x00027900000e7ab9 */ /* 0x000fe40000000800 */
[----:B------:R-:W-:-:S11]  /*7c80*/  UISETP.NE.AND UP0, UPT, UR14, 0x1, UPT ;  /* 0x000000010e00788c */ /* 0x000fd6000bf05270 */
[----:B------:R-:W-:Y:S02]  /*7c90*/  @UP0 ULDC.64 UR4, c[0x0][0x9e8] ;  /* 0x00027a0000040ab9 */ /* 0x000fe40000000a00 */
[----:B------:R-:W-:-:S04]  /*7ca0*/  UIMAD.WIDE.U32 UR6, UR10, UR4, URZ ;  /* 0x000000040a0672a5 */ /* 0x000fc8000f8e003f */
[----:B------:R-:W-:-:S12]  /*7cb0*/  @UP0 USHF.R.U32.HI UR10, URZ, UR5, UR7 ;  /* 0x000000053f0a0299 */ /* 0x000fd80008011607 */
.L_x_1261:
[----:B------:R-:W-:-:S04]  /*7cc0*/  UIMAD UR10, UR10, UR14, URZ ;  /* 0x0000000e0a0a72a4 */ /* 0x000fc8000f8e023f */
[----:B------:R-:W-:-:S04]  /*7cd0*/  UISETP.LT.AND UP0, UPT, UR11, UR10, UPT ;  /* 0x0000000a0b00728c */ /* 0x000fc8000bf01270 */
[----:B------:R-:W-:-:S12]  /*7ce0*/  USEL UR11, UR11, UR10, !UP0 ;  /* 0x0000000a0b0b7287 */ /* 0x000fd8000c000000 */
.L_x_1259:
[----:B------:R-:W-:Y:S01]  /*7cf0*/  UIADD3 UR4, UR11, 0x5f, URZ ;  /* 0x0000005f0b047890 */ /* 0x000fe2000fffe03f */
[----:B------:R-:W-:-:S03]  /*7d00*/  R2UR UR6, R161 ;  /* 0x00000000a10672ca */ /* 0x000fc600000e0000 */
[----:B------:R-:W-:-:S04]  /*7d10*/  UIMAD.WIDE UR4, UR4, 0x2aaaaaab, URZ ;  /* 0x2aaaaaab040478a5 */ /* 0x000fc8000f8e023f */
[----:B------:R-:W-:-:S04]  /*7d20*/  USHF.R.U32.HI UR4, URZ, 0x1f, UR5 ;  /* 0x0000001f3f047899 */ /* 0x000fc80008011605 */
[----:B------:R-:W-:-:S04]  /*7d30*/  ULEA.HI.SX32 UR4, UR5, UR4, 0x1c ;  /* 0x0000000405047291 */ /* 0x000fc8000f8fe23f */
[----:B------:R-:W-:-:S04]  /*7d40*/  UISETP.LT.AND UP0, UPT, UR6, UR4, UPT ;  /* 0x000000040600728c */ /* 0x000fc8000bf01270 */
[----:B------:R-:W-:-:S06]  /*7d50*/  USEL UR50, UR6, UR4, !UP0 ;  /* 0x0000000406327287 */ /* 0x000fcc000c000000 */
[----:B------:R-:W-:-:S13]  /*7d60*/  ISETP.GE.AND P1, PT, R14, UR50, PT ;  /* 0x000000320e007c0c */ /* 0x000fda000bf26270 */
[----:B------:R-:W-:Y:S05]  /*7d70*/  @!P1 BRA `(.L_x_1262) ;  /* 0x0000001c00149947 */ /* 0x000fea0003800000 */
[----:B------:R-:W-:Y:S01]  /*7d80*/  IMAD.MOV.U32 R13, RZ, RZ, R10 ;  /* 0x000000ffff0d7224 */ /* 0x000fe200078e000a */
[----:B------:R-:W-:Y:S01]  /*7d90*/  UMOV UR7, UR38 ;  /* 0x0000002600077c82 */ /* 0x000fe20008000000 */
[----:B------:R-:W-:Y:S01]  /*7da0*/  IMAD.MOV.U32 R11, RZ, RZ, R7 ;  /* 0x000000ffff0b7224 */ /* 0x000fe200078e0007 */
[----:B------:R-:W-:-:S06]  /*7db0*/  UMOV UR4, UR39 ;  /* 0x0000002700047c82 */ /* 0x000fcc0008000000 */
.L_x_1273:
[----:B------:R-:W-:-:S04]  /*7dc0*/  UISETP.NE.AND UP0, UPT, UR4, 0x1, UPT ;  /* 0x000000010400788c */ /* 0x000fc8000bf05270 */
[----:B------:R-:W-:-:S04]  /*7dd0*/  USEL UR38, URZ, 0x1, UP0 ;  /* 0x000000013f267887 */ /* 0x000fc80008000000 */
[----:B------:R-:W-:Y:S01]  /*7de0*/  ULOP3.LUT UR38, UR7, UR38, URZ, 0x3c, !UPT ;  /* 0x0000002607267292 */ /* 0x000fe2000f8e3c3f */
[----:B------:R-:W-:Y:S11]  /*7df0*/  @!P0 BRA `(.L_x_1263) ;  /* 0x0000000000048947 */ /* 0x000ff60003800000 */
[----:B------:R-:W-:Y:S01]  /*7e00*/  BPT.TRAP 0x1 ;  /* 0x000000040000795c */ /* 0x000fe20000300000 */
.L_x_1263:
        /* <DEDUP_REMOVED lines=9> */
.L_x_1264:
[----:B-1----:R-:W-:Y:S05]  /*7ea0*/  @P1 BRA `(.L_x_1265) ;  /* 0x0000000000081947 */ /* 0x002fea0003800000 */
[----:B------:R-:W1:Y:S02]  /*7eb0*/  SYNCS.PHASECHK.TRANS64.TRYWAIT P1, [UR5+0x2a830], R7 ;  /* 0x02a83007ff0075a7 */ /* 0x000e640008020145 */
[----:B-1----:R-:W-:Y:S05]  /*7ec0*/  @!P1 BRA `(.L_x_1266) ;  /* 0x000000ec00b89947 */ /* 0x002fea0003800000 */
.L_x_1265:
        /* <DEDUP_REMOVED lines=136> */
.L_x_1267:
[----:B------:R-:W-:Y:S01]  /*8750*/  ULEA UR10, UR4, UR60, 0x3 ;  /* 0x0000003c040a7291 */ /* 0x000fe2000f8e183f */
[----:B------:R-:W-:-:S05]  /*8760*/  IMAD.U32 R0, RZ, RZ, UR7 ;  /* 0x00000007ff007e24 */ /* 0x000fca000f8e00ff */
[----:B------:R-:W-:-:S04]  /*8770*/  SHF.L.U32 R0, R0, 0x1f, RZ ;  /* 0x0000001f00007819 */ /* 0x000fc800000006ff */
[----:B------:R2:W3:Y:S01]  /*8780*/  SYNCS.PHASECHK.TRANS64.TRYWAIT P1, [UR10+0x2a850], R0 ;  /* 0x02a85000ff0075a7 */ /* 0x0004e2000802014a */
[----:B------:R-:W-:Y:S05]  /*8790*/  @!P0 BRA `(.L_x_1268) ;  /* 0x0000000000048947 */ /* 0x000fea0003800000 */
[----:B------:R-:W-:Y:S01]  /*87a0*/  BPT.TRAP 0x1 ;  /* 0x000000040000795c */ /* 0x000fe20000300000 */
.L_x_1268:
[----:B---3--:R-:W-:Y:S05]  /*87b0*/  @P1 BRA `(.L_x_1269) ;  /* 0x0000000000081947 */ /* 0x008fea0003800000 */
[----:B------:R-:W3:Y:S02]  /*87c0*/  SYNCS.PHASECHK.TRANS64.TRYWAIT P1, [UR10+0x2a850], R0 ;  /* 0x02a85000ff0075a7 */ /* 0x000ee4000802014a */
[----:B---3--:R-:W-:Y:S05]  /*87d0*/  @!P1 BRA `(.L_x_1270) ;  /* 0x000000e4008c9947 */ /* 0x008fea0003800000 */
.L_x_1269:
        /* <DEDUP_REMOVED lines=37> */
.L_x_1271:
[----:B0-2---:R-:W-:Y:S01]  /*8a30*/  FMNMX.FTZ R0, R88, R11, !PT ;  /* 0x0000000b58007209 */ /* 0x005fe20007810000 */
[----:B-1----:R-:W0:Y:S01]  /*8a40*/  LDC R8, c[0x0][0x988] ;  /* 0x00026200ff087b82 */ /* 0x002e220000000800 */
[----:B------:R-:W-:Y:S01]  /*8a50*/  FMNMX.FTZ R2, R90, R13, !PT ;  /* 0x0000000d5a027209 */ /* 0x000fe20007810000 */
[----:B------:R-:W-:Y:S01]  /*8a60*/  UIADD3 UR5, UR5, 0x2a840, URZ ;  /* 0x0002a84005057890 */ /* 0x000fe2000fffe03f */
[----:B------:R-:W-:Y:S02]  /*8a70*/  FMNMX.FTZ R7, R89, R0, !PT ;  /* 0x0000000059077209 */ /* 0x000fe40007810000 */
[----:B------:R-:W-:Y:S02]  /*8a80*/  FMNMX.FTZ R15, R91, R2, !PT ;  /* 0x000000025b0f7209 */ /* 0x000fe40007810000 */
[----:B------:R-:W-:Y:S01]  /*8a90*/  FMNMX.FTZ R0, R92, R7, !PT ;  /* 0x000000075c007209 */ /* 0x000fe20007810000 */
[----:B------:R-:W1:Y:S01]  /*8aa0*/  S2UR UR4, SR_CgaCtaId ;  /* 0x00000000000479c3 */ /* 0x000e620000008800 */
        /* <DEDUP_REMOVED lines=11> */
[----:B------:R-:W-:Y:S01]  /*8b60*/  FMNMX.FTZ R0, R104, R7, !PT ;  /* 0x0000000768007209 */ /* 0x000fe20007810000 */
[----:B-1----:R-:W-:Y:S01]  /*8b70*/  UPRMT UR5, UR4, 0x654, UR5 ;  /* 0x0000065404057896 */ /* 0x002fe20008000005 */
        /* <DEDUP_REMOVED lines=43> */
[-C--:B------:R-:W-:Y:S01]  /*8e30*/  FMUL.FTZ R20, R11, R8.reuse ;  /* 0x000000080b147220 */ /* 0x080fe20000410000 */
[-C--:B------:R-:W-:Y:S01]  /*8e40*/  FFMA.FTZ R89, R105, R8.reuse, -R137 ;  /* 0x0000000869597223 */ /* 0x080fe20000010889 */
[C---:B------:R-:W-:Y:S01]  /*8e50*/  FADD.FTZ R11, -R10.reuse, R13 ;  /* 0x0000000d0a0b7221 */ /* 0x040fe20000010100 */
[-CC-:B------:R-:W-:Y:S01]  /*8e60*/  FFMA.FTZ R105, R121, R8.reuse, -R137.reuse ;  /* 0x0000000879697223 */ /* 0x180fe20000010889 */
[-C--:B------:R-:W-:Y:S01]  /*8e70*/  FMUL.FTZ R121, R10, R8.reuse ;  /* 0x000000080a797220 */ /* 0x080fe20000410000 */
[----:B------:R0:W-:Y:S01]  /*8e80*/  MUFU.EX2 R0, R20 ;  /* 0x0000001400007308 */ /* 0x0001e20000000800 */
[-C--:B------:R-:W-:Y:S01]  /*8e90*/  FMUL.FTZ R2, R11, R8.reuse ;  /* 0x000000080b027220 */ /* 0x080fe20000410000 */
[-C--:B------:R-:W-:Y:S01]  /*8ea0*/  FFMA.FTZ R11, R88, R8.reuse, -R137 ;  /* 0x00000008580b7223 */ /* 0x080fe20000010889 */
[-CC-:B------:R-:W-:Y:S01]  /*8eb0*/  FFMA.FTZ R157, R90, R8.reuse, -R121.reuse ;  /* 0x000000085a9d7223 */ /* 0x180fe20000010879 */
[-C--:B------:R-:W-:Y:S01]  /*8ec0*/  FFMA.FTZ R12, R91, R8.reuse, -R121 ;  /* 0x000000085b0c7223 */ /* 0x080fe20000010879 */
[-C--:B------:R-:W-:Y:S01]  /*8ed0*/  FFMA.FTZ R158, R92, R8.reuse, -R137 ;  /* 0x000000085c9e7223 */ /* 0x080fe20000010889 */
[-C--:B------:R-:W-:Y:S01]  /*8ee0*/  FFMA.FTZ R159, R94, R8.reuse, -R121 ;  /* 0x000000085e9f7223 */ /* 0x080fe20000010879 */
[-C--:B------:R-:W-:Y:S01]  /*8ef0*/  FFMA.FTZ R13, R93, R8.reuse, -R137 ;  /* 0x000000085d0d7223 */ /* 0x080fe20000010889 */
[----:B------:R-:W-:Y:S01]  /*8f00*/  MUFU.EX2 R2, R2 ;  /* 0x0000000200027308 */ /* 0x000fe20000000800 */
[-C--:B0-----:R-:W-:Y:S01]  /*8f10*/  FFMA.FTZ R20, R95, R8.reuse, -R121 ;  /* 0x000000085f147223 */ /* 0x081fe20000010879 */
        /* <DEDUP_REMOVED lines=10> */
[-CC-:B------:R-:W-:Y:S01]  /*8fc0*/  FFMA.FTZ R149, R106, R8.reuse, -R121.reuse ;  /* 0x000000086a957223 */ /* 0x180fe20000010879 */
        /* <DEDUP_REMOVED lines=22> */
[-CC-:B------:R-:W-:Y:S01]  /*9130*/  FFMA.FTZ R109, R125, R8.reuse, -R137.reuse ;  /* 0x000000087d6d7223 */ /* 0x180fe20000010889 */
        /* <DEDUP_REMOVED lines=8> */
[----:B------:R-:W-:-:S04]  /*91c0*/  FFMA.FTZ R117, R133, R8, -R137 ;  /* 0x0000000885757223 */ /* 0x000fc80000010889 */
        /* <DEDUP_REMOVED lines=93> */
.L_x_1272:
        /* <DEDUP_REMOVED lines=35> */
.L_x_1262:
[----:B------:R-:W-:-:S13]  /*99d0*/  R2UR UR4, R161 ;  /* 0x00000000a10472ca */ /* 0x000fda00000e0000 */
[----:B------:R-:W-:-:S13]  /*99e0*/  ISETP.GE.AND P1, PT, R14, UR4, PT ;  /* 0x000000040e007c0c */ /* 0x000fda000bf26270 */
[----:B------:R-:W-:Y:S05]  /*99f0*/  @!P1 BRA `(.L_x_1274) ;  /* 0x0000002c00909947 */ /* 0x000fea0003800000 */
[----:B------:R-:W-:Y:S01]  /*9a00*/  IMAD.MOV.U32 R13, RZ, RZ, R10 ;  /* 0x000000ffff0d7224 */ /* 0x000fe200078e000a */
[----:B------:R-:W-:Y:S01]  /*9a10*/  UMOV UR7, UR38 ;  /* 0x0000002600077c82 */ /* 0x000fe20008000000 */
[----:B------:R-:W-:Y:S01]  /*9a20*/  IMAD.MOV.U32 R12, RZ, RZ, R7 ;  /* 0x000000ffff0c7224 */ /* 0x000fe200078e0007 */
[----:B------:R-:W-:Y:S01]  /*9a30*/  UMOV UR4, UR39 ;  /* 0x0000002700047c82 */ /* 0x000fe20008000000 */
[----:B------:R-:W-:Y:S01]  /*9a40*/  ULDC UR50, c[0x0][0x9e4] ;  /* 0x0002790000327ab9 */ /* 0x000fe20000000800 */
[----:B------:R-:W-:Y:S01]  /*9a50*/  ULDC UR51, c[0x0][0x9dc] ;  /* 0x0002770000337ab9 */ /* 0x000fe20000000800 */
[----:B------:R-:W-:-:S05]  /*9a60*/  ULDC UR54, c[0x0][0x9e0] ;  /* 0x0002780000367ab9 */ /* 0x000fca0000000800 */
.L_x_1293:
[----:B------:R-:W-:-:S04]  /*9a70*/  UISETP.NE.AND UP0, UPT, UR4, 0x1, UPT ;  /* 0x000000010400788c */ /* 0x000fc8000bf05270 */
[----:B------:R-:W-:-:S04]  /*9a80*/  USEL UR38, URZ, 0x1, UP0 ;  /* 0x000000013f267887 */ /* 0x000fc80008000000 */
[----:B------:R-:W-:Y:S01]  /*9a90*/  ULOP3.LUT UR38, UR7, UR38, URZ, 0x3c, !UPT ;  /* 0x0000002607267292 */ /* 0x000fe2000f8e3c3f */
[----:B------:R-:W-:Y:S11]  /*9aa0*/  @!P0 BRA `(.L_x_1275) ;  /* 0x0000000000048947 */ /* 0x000ff60003800000 */
[----:B------:R-:W-:Y:S01]  /*9ab0*/  BPT.TRAP 0x1 ;  /* 0x000000040000795c */ /* 0x000fe20000300000 */
.L_x_1275:
        /* <DEDUP_REMOVED lines=9> */
.L_x_1276:
[----:B-1----:R-:W-:Y:S05]  /*9b50*/  @P1 BRA `(.L_x_1277) ;  /* 0x0000000000081947 */ /* 0x002fea0003800000 */
[----:B------:R-:W1:Y:S02]  /*9b60*/  SYNCS.PHASECHK.TRANS64.TRYWAIT P1, [UR5+0x2a830], R7 ;  /* 0x02a83007ff0075a7 */ /* 0x000e640008020145 */
[----:B-1----:R-:W-:Y:S05]  /*9b70*/  @!P1 BRA `(.L_x_1278) ;  /* 0x000000d000bc9947 */ /* 0x002fea0003800000 */
.L_x_1277:
        /* <DEDUP_REMOVED lines=136> */
.L_x_1279:
[----:B------:R-:W-:Y:S01]  /*a400*/  ULEA UR10, UR4, UR60, 0x3 ;  /* 0x0000003c040a7291 */ /* 0x000fe2000f8e183f */
[----:B------:R-:W-:-:S05]  /*a410*/  IMAD.U32 R0, RZ, RZ, UR7 ;  /* 0x00000007ff007e24 */ /* 0x000fca000f8e00ff */
[----:B------:R-:W-:-:S04]  /*a420*/  SHF.L.U32 R0, R0, 0x1f, RZ ;  /* 0x0000001f00007819 */ /* 0x000fc800000006ff */
[----:B------:R2:W3:Y:S01]  /*a430*/  SYNCS.PHASECHK.TRANS64.TRYWAIT P1, [UR10+0x2a850], R0 ;  /* 0x02a85000ff0075a7 */ /* 0x0004e2000802014a */
[----:B------:R-:W-:Y:S05]  /*a440*/  @!P0 BRA `(.L_x_1280) ;  /* 0x0000000000048947 */ /* 0x000fea0003800000 */
[----:B------:R-:W-:Y:S01]  /*a450*/  BPT.TRAP 0x1 ;  /* 0x000000040000795c */ /* 0x000fe20000300000 */
.L_x_1280:
[----:B---3--:R-:W-:Y:S05]  /*a460*/  @P1 BRA `(.L_x_1281) ;  /* 0x0000000000081947 */ /* 0x008fea0003800000 */
[----:B------:R-:W3:Y:S02]  /*a470*/  SYNCS.PHASECHK.TRANS64.TRYWAIT P1, [UR10+0x2a850], R0 ;  /* 0x02a85000ff0075a7 */ /* 0x000ee4000802014a */
[----:B---3--:R-:W-:Y:S05]  /*a480*/  @!P1 BRA `(.L_x_1282) ;  /* 0x000000c800909947 */ /* 0x008fea0003800000 */
.L_x_1281:
        /* <DEDUP_REMOVED lines=37> */
.L_x_1283:
[----:B------:R-:W-:Y:S01]  /*a6e0*/  R2UR UR6, R19 ;  /* 0x00000000130672ca */ /* 0x000fe200000e0000 */
[----:B------:R-:W-:Y:S01]  /*a6f0*/  UISETP.NE.AND UP0, UPT, UR61, URZ, UPT ;  /* 0x0000003f3d00728c */ /* 0x000fe2000bf05270 */
[----:B------:R-:W-:Y:S01]  /*a700*/  R2UR UR4, R22 ;  /* 0x00000000160472ca */ /* 0x000fe200000e0000 */
[----:B------:R-:W-:Y:S01]  /*a710*/  IMAD R155, R14, -0x60, RZ ;  /* 0xffffffa00e9b7824 */ /* 0x000fe200078e02ff */
[----:B------:R-:W-:-:S09]  /*a720*/  UIADD3 UR5, UR5, 0x2a840, URZ ;  /* 0x0002a84005057890 */ /* 0x000fd2000fffe03f */
        /* <DEDUP_REMOVED lines=34> */
.L_x_1286:
[----:B------:R-:W-:-:S05]  /*a950*/  IMAD.U32 R21, RZ, RZ, UR50 ;  /* 0x00000032ff157e24 */ /* 0x000fca000f8e00ff */
[----:B------:R-:W-:-:S13]  /*a960*/  ISETP.NE.AND P1, PT, R21, 0x1, PT ;  /* 0x000000011500780c */ /* 0x000fda0003f25270 */
[----:B------:R-:W0:Y:S02]  /*a970*/  @P1 LDC.64 R10, c[0x0][0x9e8] ;  /* 0x00027a00ff0a1b82 */ /* 0x000e240000000a00 */
[----:B0-----:R-:W-:-:S05]  /*a980*/  @P1 IMAD.HI.U32 R10, R15, R10, RZ ;  /* 0x0000000a0f0a1227 */ /* 0x001fca00078e00ff */
[----:B------:R-:W-:-:S07]  /*a990*/  @P1 SHF.R.U32.HI R15, RZ, R11, R10 ;  /* 0x0000000bff0f1219 */ /* 0x000fce000001160a */
.L_x_1287:
[----:B------:R-:W-:Y:S05]  /*a9a0*/  BSYNC B0 ;  /* 0x0000000000007941 */ /* 0x000fea0003800000 */
.L_x_1285:
[----:B------:R-:W-:-:S05]  /*a9b0*/  IMAD R15, R15, R21, R0 ;  /* 0x000000150f0f7224 */ /* 0x000fca00078e0200 */
[----:B------:R-:W-:Y:S02]  /*a9c0*/  VIADDMNMX R136, R15, R21, R136, PT ;  /* 0x000000150f887246 */ /* 0x000fe40003800188 */
[----:B------:R-:W-:-:S07]  /*a9d0*/  VIMNMX R8, R8, R15, !PT ;  /* 0x0000000f08087248 */ /* 0x000fce0007fe0100 */
.L_x_1284:
        /* <DEDUP_REMOVED lines=133> */
.L_x_1290:
[----:B------:R-:W-:-:S05]  /*b230*/  IMAD.U32 R8, RZ, RZ, UR50 ;  /* 0x00000032ff087e24 */ /* 0x000fca000f8e00ff */
[----:B------:R-:W-:-:S13]  /*b240*/  ISETP.NE.AND P6, PT, R8, 0x1, PT ;  /* 0x000000010800780c */ /* 0x000fda0003fc5270 */
[----:B------:R-:W0:Y:S02]  /*b250*/  @P6 LDC.64 R10, c[0x0][0x9e8] ;  /* 0x00027a00ff0a6b82 */ /* 0x000e240000000a00 */
[----:B0-----:R-:W-:-:S05]  /*b260*/  @P6 IMAD.HI.U32 R10, R7, R10, RZ ;  /* 0x0000000a070a6227 */ /* 0x001fca00078e00ff */
[----:B------:R-:W-:-:S07]  /*b270*/  @P6 SHF.R.U32.HI R7, RZ, R11, R10 ;  /* 0x0000000bff076219 */ /* 0x000fce000001160a */
.L_x_1291:
[----:B------:R-:W-:Y:S05]  /*b280*/  BSYNC B0 ;  /* 0x0000000000007941 */ /* 0x000fea0003800000 */
.L_x_1289:
[----:B------:R-:W-:-:S05]  /*b290*/  IMAD R7, R7, R8, R0 ;  /* 0x0000000807077224 */ /* 0x000fca00078e0200 */
[----:B------:R-:W-:Y:S02]  /*b2a0*/  VIADDMNMX R2, R7, R8, R2, PT ;  /* 0x0000000807027246 */ /* 0x000fe40003800102 */
[----:B------:R-:W-:-:S07]  /*b2b0*/  VIMNMX R20, R20, R7, !PT ;  /* 0x0000000714147248 */ /* 0x000fce0007fe0100 */
.L_x_1288:
        /* <DEDUP_REMOVED lines=308> */
.L_x_1292:
[----:B------:R-:W0:Y:S01]  /*c600*/  S2UR UR5, SR_CgaCtaId ;  /* 0x00000000000579c3 */ /* 0x000e220000008800 */
[----:B------:R-:W-:Y:S01]  /*c610*/  R2UR UR4, R161 ;  /* 0x00000000a10472ca */ /* 0x000fe200000e0000 */
[----:B------:R-:W-:Y:S01]  /*c620*/  UIADD3 UR10, UR10, 0x2a860, URZ ;  /* 0x0002a8600a0a7890 */ /* 0x000fe2000fffe03f */
[----:B------:R-:W-:Y:S01]  /*c630*/  F2FP.BF16.F32.PACK_AB R139, R12, R110 ;  /* 0x0000006e0c8b723e */ /* 0x000fe200000010ff */
[----:B------:R-:W-:Y:S01]  /*c640*/  UMOV UR7, UR38 ;  /* 0x0000002600077c82 */ /* 0x000fe20008000000 */
[----:B------:R-:W-:Y:S01]  /*c650*/  F2FP.BF16.F32.PACK_AB R156, R156, R219 ;  /* 0x000000db9c9c723e */ /* 0x000fe200000010ff */
[----:B------:R-:W-:Y:S01]  /*c660*/  IMAD.MOV.U32 R13, RZ, RZ, R10 ;  /* 0x000000ffff0d7224 */ /* 0x000fe200078e000a */
[----:B------:R-:W-:Y:S01]  /*c670*/  F2FP.BF16.F32.PACK_AB R157, R20, R129 ;  /* 0x00000081149d723e */ /* 0x000fe200000010ff */
[----:B------:R-:W-:Y:S01]  /*c680*/  IMAD.MOV.U32 R12, RZ, RZ, R7 ;  /* 0x000000ffff0c7224 */ /* 0x000fe200078e0007 */
[----:B------:R-:W-:Y:S02]  /*c690*/  F2FP.BF16.F32.PACK_AB R158, R89, R158 ;  /* 0x0000009e599e723e */ /* 0x000fe400000010ff */
[----:B------:R-:W-:-:S02]  /*c6a0*/  F2FP.BF16.F32.PACK_AB R159, R88, R11 ;  /* 0x0000000b589f723e */ /* 0x000fc400000010ff */
[----:B------:R-:W-:Y:S02]  /*c6b0*/  F2FP.BF16.F32.PACK_AB R152, R21, R152 ;  /* 0x000000981598723e */ /* 0x000fe400000010ff */
[----:B------:R-:W-:Y:S01]  /*c6c0*/  ISETP.GT.AND P1, PT, R14, UR4, PT ;  /* 0x000000040e007c0c */ /* 0x000fe2000bf24270 */
[----:B------:R-:W-:Y:S01]  /*c6d0*/  UMOV UR4, UR39 ;  /* 0x0000002700047c82 */ /* 0x000fe20008000000 */
[----:B------:R-:W-:Y:S01]  /*c6e0*/  F2FP.BF16.F32.PACK_AB R153, R90, R153 ;  /* 0x000000995a99723e */ /* 0x000fe200000010ff */
[----:B------:R-:W-:Y:S01]  /*c6f0*/  VIADD R14, R14, 0xffffffff ;  /* 0xffffffff0e0e7836 */ /* 0x000fe20000000000 */
[----:B------:R-:W-:Y:S02]  /*c700*/  F2FP.BF16.F32.PACK_AB R154, R15, R154 ;  /* 0x0000009a0f9a723e */ /* 0x000fe400000010ff */
[----:B------:R-:W-:Y:S02]  /*c710*/  F2FP.BF16.F32.PACK_AB R155, R92, R155 ;  /* 0x0000009b5c9b723e */ /* 0x000fe400000010ff */
[----:B------:R-:W-:Y:S01]  /*c720*/  F2FP.BF16.F32.PACK_AB R148, R93, R148 ;  /* 0x000000945d94723e */ /* 0x000fe200000010ff */
[----:B0-----:R-:W-:Y:S01]  /*c730*/  UPRMT UR10, UR5, 0x654, UR10 ;  /* 0x00000654050a7896 */ /* 0x001fe2000800000a */
[----:B------:R-:W-:-:S02]  /*c740*/  F2FP.BF16.F32.PACK_AB R149, R94, R149 ;  /* 0x000000955e95723e */ /* 0x000fc400000010ff */
[----:B------:R-:W-:Y:S02]  /*c750*/  F2FP.BF16.F32.PACK_AB R150, R101, R150 ;  /* 0x000000966596723e */ /* 0x000fe400000010ff */
[----:B------:R-:W-:Y:S02]  /*c760*/  F2FP.BF16.F32.PACK_AB R151, R96, R151 ;  /* 0x000000976097723e */ /* 0x000fe400000010ff */
[----:B------:R-:W-:Y:S02]  /*c770*/  F2FP.BF16.F32.PACK_AB R144, R105, R144 ;  /* 0x000000906990723e */ /* 0x000fe400000010ff */
        /* <DEDUP_REMOVED lines=12> */
.L_x_1274:
        /* <DEDUP_REMOVED lines=67> */
.L_x_1294:
[----:B------:R-:W-:Y:S01]  /*cc70*/  ULEA UR5, UR39, UR60, 0x3 ;  /* 0x0000003c27057291 */ /* 0x000fe2000f8e183f */
[----:B------:R-:W-:-:S05]  /*cc80*/  IMAD.U32 R0, RZ, RZ, UR38 ;  /* 0x00000026ff007e24 */ /* 0x000fca000f8e00ff */
[----:B------:R-:W-:-:S04]  /*cc90*/  SHF.L.U32 R0, R0, 0x1f, RZ ;  /* 0x0000001f00007819 */ /* 0x000fc800000006ff */
[----:B------:R0:W1:Y:S01]  /*cca0*/  SYNCS.PHASECHK.TRANS64.TRYWAIT P1, [UR5+0x2a850], R0 ;  /* 0x02a85000ff0075a7 */ /* 0x0000620008020145 */
[----:B------:R-:W-:Y:S05]  /*ccb0*/  @!P0 BRA `(.L_x_1295) ;  /* 0x0000000000048947 */ /* 0x000fea0003800000 */
[----:B------:R-:W-:Y:S01]  /*ccc0*/  BPT.TRAP 0x1 ;  /* 0x000000040000795c */ /* 0x000fe20000300000 */
.L_x_1295:
[----:B-1----:R-:W-:Y:S05]  /*ccd0*/  @P1 BRA `(.L_x_1296) ;  /* 0x0000000000081947 */ /* 0x002fea0003800000 */
[----:B------:R-:W1:Y:S02]  /*cce0*/  SYNCS.PHASECHK.TRANS64.TRYWAIT P1, [UR5+0x2a850], R0 ;  /* 0x02a85000ff0075a7 */ /* 0x000e640008020145 */
[----:B-1----:R-:W-:Y:S05]  /*ccf0*/  @!P1 BRA `(.L_x_1297) ;  /* 0x000000a0008c9947 */ /* 0x002fea0003800000 */
.L_x_1296:
[----:B------:R-:W-:Y:S01]  /*cd00*/  UIADD3 UR60, UR60, 0x400, URZ ;  /* 0x000004003c3c7890 */ /* 0x000fe2000fffe03f */
[----:B------:R-:W-:Y:S01]  /*cd10*/  WARPGROUP.ARRIVE ;  /* 0x00000000000079c5 */ /* 0x000fe20000000000 */
[----:B------:R-:W-:Y:S01]  /*cd20*/  UMOV UR7, 0x40000040 ;  /* 0x4000004000077882 */ /* 0x000fe20000000000 */
[----:B-1----:R-:W1:Y:S01]  /*cd30*/  SHFL.BFLY PT, R5, R6, 0x2, 0x1f ;  /* 0x0c401f0006057f89 */ /* 0x002e6200000e0000 */
[----:B------:R-:W-:Y:S01]  /*cd40*/  USHF.R.U32.HI UR60, URZ, 0x4, UR60 ;  /* 0x000000043f3c7899 */ /* 0x000fe2000801163c */
[----:B------:R-:W-:Y:S02]  /*cd50*/  IMAD.MOV.U32 R4, RZ, RZ, RZ ;  /* 0x000000ffff047224 */ /* 0x000fe400078e00ff */
[----:B0-----:R-:W0:Y:S01]  /*cd60*/  SHFL.BFLY PT, R0, R3, 0x2, 0x1f ;  /* 0x0c401f0003007f89 */ /* 0x001e2200000e0000 */
[----:B------:R-:W-:Y:S01]  /*cd70*/  ULOP3.LUT UR60, UR60, 0x3fff, URZ, 0xc0, !UPT ;  /* 0x00003fff3c3c7892 */ /* 0x000fe2000f8ec03f */
[----:B------:R-:W-:-:S03]  /*cd80*/  IMAD.MOV.U32 R94, RZ, RZ, -0x800000 ;  /* 0xff800000ff5e7424 */ /* 0x000fc600078e00ff */
        /* <DEDUP_REMOVED lines=8> */
[----:B0-----:R-:W-:Y:S02]  /*ce10*/  FADD.FTZ R2, R0, R3 ;  /* 0x0000000300027221 */ /* 0x001fe40000010000 */
        /* <DEDUP_REMOVED lines=44> */
.L_x_1298:
[----:B------:R-:W-:Y:S01]  /*d0e0*/  R2UR UR6, R184 ;  /* 0x00000000b80672ca */ /* 0x000fe200000e0000 */
[----:B------:R-:W-:Y:S01]  /*d0f0*/  UIADD3 UR4, UR5, 0x2a860, URZ ;  /* 0x0002a86005047890 */ /* 0x000fe2000fffe03f */
[-C--:B------:R-:W-:Y:S01]  /*d100*/  FMUL.FTZ R2, R24, R4.reuse ;  /* 0x0000000418027220 */ /* 0x080fe20000410000 */
[----:B------:R-:W-:Y:S01]  /*d110*/  UIADD3 UR39, UR39, 0x1, URZ ;  /* 0x0000000127277890 */ /* 0x000fe2000fffe03f */
[-C--:B------:R-:W-:Y:S01]  /*d120*/  FMUL.FTZ R3, R25, R4.reuse ;  /* 0x0000000419037220 */ /* 0x080fe20000410000 */
[-C--:B------:R-:W-:Y:S01]  /*d130*/  FMUL.FTZ R20, R28, R4.reuse ;  /* 0x000000041c147220 */ /* 0x080fe20000410000 */
        /* <DEDUP_REMOVED lines=8> */
[-C--:B------:R-:W-:Y:S01]  /*d1c0*/  FMUL.FTZ R41, R41, R4.reuse ;  /* 0x0000000429297220 */ /* 0x080fe20000410000 */
[-C--:B------:R-:W-:Y:S01]  /*d1d0*/  FMUL.FTZ R44, R44, R4.reuse ;  /* 0x000000042c2c7220 */ /* 0x080fe20000410000 */
[-C--:B------:R-:W-:Y:S01]  /*d1e0*/  FMUL.FTZ R45, R45, R4.reuse ;  /* 0x000000042d2d7220 */ /* 0x080fe20000410000 */
[-C--:B------:R-:W-:Y:S01]  /*d1f0*/  FMUL.FTZ R48, R48, R4.reuse ;  /* 0x0000000430307220 */ /* 0x080fe20000410000 */
[----:B------:R-:W-:Y:S01]  /*d200*/  FMUL.FTZ R49, R49, R4 ;  /* 0x0000000431317220 */ /* 0x000fe20000410000 */
[----:B------:R-:W-:-:S02]  /*d210*/  IMAD.U32 R184, RZ, RZ, UR6 ;  /* 0x00000006ffb87e24 */ /* 0x000fc4000f8e00ff */
[-C--:B------:R-:W-:Y:S01]  /*d220*/  FMUL.FTZ R52, R52, R4.reuse ;  /* 0x0000000434347220 */ /* 0x080fe20000410000 */
[-C--:B------:R-:W-:Y:S01]  /*d230*/  FMUL.FTZ R53, R53, R4.reuse ;  /* 0x0000000435357220 */ /* 0x080fe20000410000 */
[-C--:B------:R-:W-:Y:S01]  /*d240*/  FMUL.FTZ R56, R56, R4.reuse ;  /* 0x0000000438387220 */ /* 0x080fe20000410000 */
[-C--:B------:R-:W-:Y:S01]  /*d250*/  FMUL.FTZ R57, R57, R4.reuse ;  /* 0x0000000439397220 */ /* 0x080fe20000410000 */
[----:B------:R-:W0:Y:S01]  /*d260*/  S2UR UR6, SR_CgaCtaId ;  /* 0x00000000000679c3 */ /* 0x000e220000008800 */
        /* <DEDUP_REMOVED lines=23> */
[----:B0-----:R-:W-:Y:S01]  /*d3e0*/  UPRMT UR4, UR6, 0x654, UR4 ;  /* 0x0000065406047896 */ /* 0x001fe20008000004 */
        /* <DEDUP_REMOVED lines=28> */
.L_x_1220:
[----:B------:R-:W0:Y:S01]  /*d5b0*/  S2R R4, SR_CgaCtaId ;  /* 0x0000000000047919 */ /* 0x000e220000008800 */
[----:B------:R-:W-:Y:S01]  /*d5c0*/  MOV R19, 0x400 ;  /* 0x0000040000137802 */ /* 0x000fe20000000f00 */
[----:B------:R-:W-:Y:S01]  /*d5d0*/  BSSY B0, `(.L_x_1299) ;  /* 0x0000304000007945 */ /* 0x000fe20003800000 */
[----:B------:R-:W-:Y:S02]  /*d5e0*/  BAR.SYNC.DEFER_BLOCKING 0x5, 0x180 ;  /* 0x0146000000007b1d */ /* 0x000fe40000010000 */
[----:B0-----:R-:W-:-:S05]  /*d5f0*/  LEA R19, R4, R19, 0x18 ;  /* 0x0000001304137211 */ /* 0x001fca00078ec0ff */
[----:B------:R-:W0:Y:S02]  /*d600*/  LDS.128 R4, [R19+0x2a8d0] ;  /* 0x02a8d00013047984 */ /* 0x000e240000000c00 */
[----:B0-----:R-:W-:Y:S02]  /*d610*/  R2UR UR6, R5 ;  /* 0x00000000050672ca */ /* 0x001fe400000e0000 */
[----:B------:R-:W-:Y:S02]  /*d620*/  R2UR UR5, R6 ;  /* 0x00000000060572ca */ /* 0x000fe400000e0000 */
[----:B------:R-:W-:Y:S01]  /*d630*/  R2UR UR7, R7 ;  /* 0x00000000070772ca */ /* 0x000fe200000e0000 */
[----:B------:R-:W-:Y:S06]  /*d640*/  BAR.ARV 0x4, 0x180 ;  /* 0x0106000000007b1d */ /* 0x000fec0000002000 */
[----:B------:R-:W-:Y:S08]  /*d650*/  @P0 BRA `(.L_x_1300) ;  /* 0x0000002000880947 */ /* 0x000ff00003800000 */
[----:B------:R-:W0:Y:S01]  /*d660*/  S2R R4, SR_SWINHI ;  /* 0x0000000000047919 */ /* 0x000e220000002f00 */
[----:B------:R-:W-:Y:S01]  /*d670*/  R2UR UR13, R183 ;  /* 0x00000000b70d72ca */ /* 0x000fe200000e0000 */
[----:B------:R-:W-:Y:S01]  /*d680*/  ULDC.64 UR10, c[0x0][0xc00] ;  /* 0x00030000000a7ab9 */ /* 0x000fe20000000a00 */
[----:B------:R-:W-:Y:S01]  /*d690*/  ULDC.64 UR8, c[0x0][0xc00] ;  /* 0x0003000000087ab9 */ /* 0x000fe20000000a00 */
[----:B------:R-:W-:Y:S02]  /*d6a0*/  R2UR UR15, R164 ;  /* 0x00000000a40f72ca */ /* 0x000fe400000e0000 */
[----:B------:R-:W-:Y:S02]  /*d6b0*/  R2UR UR12, R22 ;  /* 0x00000000160c72ca */ /* 0x000fe400000e0000 */
[----:B------:R-:W-:Y:S02]  /*d6c0*/  R2UR UR14, R165 ;  /* 0x00000000a50e72ca */ /* 0x000fe400000e0000 */
[----:B------:R-:W-:-:S04]  /*d6d0*/  R2UR UR20, R166 ;  /* 0x00000000a61472ca */ /* 0x000fc800000e0000 */
[----:B------:R-:W-:Y:S01]  /*d6e0*/  UIMAD.WIDE UR8, UR13, 0x4, UR8 ;  /* 0x000000040d0878a5 */ /* 0x000fe2000f8e0208 */
        /* <DEDUP_REMOVED lines=15> */
[----:B------:R-:W-:Y:S01]  /*d7e0*/  BAR.SYNC.DEFER_BLOCKING 0x1, 0x100 ;  /* 0x0044000000007b1d */ /* 0x000fe20000010000 */
        /* <DEDUP_REMOVED lines=9> */
[----:B------:R-:W-:Y:S02]  /*d880*/  LOP3.LUT R12, R95, 0x380, RZ, 0xc0, !PT ;  /* 0x000003805f0c7812 */ /* 0x000fe400078ec0ff */
[----:B------:R-:W-:Y:S02]  /*d890*/  SHF.R.U64 R10, R10, 0x3, RZ ;  /* 0x000000030a0a7819 */ /* 0x000fe400000012ff */
[----:B------:R-:W-:Y:S02]  /*d8a0*/  LOP3.LUT R26, R7, R8, RZ, 0x3c, !PT ;  /* 0x00000008071a7212 */ /* 0x000fe400078e3cff */
[----:B------:R-:W-:-:S02]  /*d8b0*/  SHF.R.U64 R6, R6, 0x3, RZ ;  /* 0x0000000306067819 */ /* 0x000fc400000012ff */
[----:B------:R-:W-:Y:S02]  /*d8c0*/  LOP3.LUT R8, R97, 0x380, RZ, 0xc0, !PT ;  /* 0x0000038061087812 */ /* 0x000fe400078ec0ff */
[----:B------:R-:W-:Y:S02]  /*d8d0*/  SHF.R.U64 R12, R12, 0x3, RZ ;  /* 0x000000030c0c7819 */ /* 0x000fe400000012ff */
[----:B------:R-:W-:Y:S02]  /*d8e0*/  LOP3.LUT R14, R10, R75, RZ, 0x3c, !PT ;  /* 0x0000004b0a0e7212 */ /* 0x000fe400078e3cff */
[----:B------:R-:W-:Y:S02]  /*d8f0*/  LOP3.LUT R28, R6, R31, RZ, 0x3c, !PT ;  /* 0x0000001f061c7212 */ /* 0x000fe400078e3cff */
[----:B------:R-:W-:Y:S02]  /*d900*/  LOP3.LUT R10, R99, 0x380, RZ, 0xc0, !PT ;  /* 0x00000380630a7812 */ /* 0x000fe400078ec0ff */
[----:B------:R-:W-:-:S02]  /*d910*/  SHF.R.U64 R8, R8, 0x3, RZ ;  /* 0x0000000308087819 */ /* 0x000fc400000012ff */
[----:B------:R-:W-:Y:S02]  /*d920*/  LOP3.LUT R31, R74, 0x380, RZ, 0xc0, !PT ;  /* 0x000003804a1f7812 */ /* 0x000fe400078ec0ff */
[----:B------:R-:W-:Y:S02]  /*d930*/  LOP3.LUT R24, R12, R95, RZ, 0x3c, !PT ;  /* 0x0000005f0c187212 */ /* 0x000fe400078e3cff */
[----:B------:R-:W-:Y:S02]  /*d940*/  SHF.R.U64 R10, R10, 0x3, RZ ;  /* 0x000000030a0a7819 */ /* 0x000fe400000012ff */
[----:B------:R-:W-:Y:S02]  /*d950*/  LOP3.LUT R12, R8, R97, RZ, 0x3c, !PT ;  /* 0x00000061080c7212 */ /* 0x000fe400078e3cff */
[----:B------:R-:W-:Y:S02]  /*d960*/  MOV R30, R4 ;  /* 0x00000004001e7202 */ /* 0x000fe40000000f00 */
[----:B------:R-:W-:-:S02]  /*d970*/  SHF.R.U64 R31, R31, 0x3, RZ ;  /* 0x000000031f1f7819 */ /* 0x000fc400000012ff */
        /* <DEDUP_REMOVED lines=23> */
[----:B------:R1:W-:Y:S01]  /*daf0*/  STSM.16.M88.4 [R98], R24 ;  /* 0x0000001862007844 */ /* 0x0003e20000000200 */
[----:B0-----:R-:W-:Y:S02]  /*db00*/  F2FP.BF16.F32.PACK_AB R30, R53, R52 ;  /* 0x00000034351e723e */ /* 0x001fe400000010ff */
[----:B------:R-:W-:Y:S02]  /*db10*/  F2FP.BF16.F32.PACK_AB R31, R55, R54 ;  /* 0x00000036371f723e */ /* 0x000fe400000010ff */
[----:B------:R-:W-:Y:S02]  /*db20*/  MOV R75, R10 ;  /* 0x0000000a004b7202 */ /* 0x000fe40000000f00 */
[----:B------:R-:W-:Y:S01]  /*db30*/  MOV R74, R8 ;  /* 0x00000008004a7202 */ /* 0x000fe20000000f00 */
[----:B------:R0:W-:Y:S01]  /*db40*/  STSM.16.M88.4 [R97], R28 ;  /* 0x0000001c61007844 */ /* 0x0001e20000000200 */
[----:B------:R-:W-:-:S02]  /*db50*/  F2FP.BF16.F32.PACK_AB R4, R57, R56 ;  /* 0x000000383904723e */ /* 0x000fc400000010ff */
[----:B------:R-:W-:Y:S02]  /*db60*/  F2FP.BF16.F32.PACK_AB R5, R59, R58 ;  /* 0x0000003a3b05723e */ /* 0x000fe400000010ff */
[----:B------:R-:W-:Y:S02]  /*db70*/  F2FP.BF16.F32.PACK_AB R6, R61, R60 ;  /* 0x0000003c3d06723e */ /* 0x000fe400000010ff */
[----:B------:R-:W-:Y:S01]  /*db80*/  F2FP.BF16.F32.PACK_AB R7, R63, R62 ;  /* 0x0000003e3f07723e */ /* 0x000fe200000010ff */
[----:B-1----:R-:W1:Y:S01]  /*db90*/  LDC.64 R98, c[0x0][0xc08] ;  /* 0x00030200ff627b82 */ /* 0x002e620000000a00 */
        /* <DEDUP_REMOVED lines=10> */
[----:B------:R-:W-:Y:S02]  /*dc40*/  F2FP.BF16.F32.PACK_AB R14, R77, R76 ;  /* 0x0000004c4d0e723e */ /* 0x000fe400000010ff */
[----:B------:R-:W-:Y:S02]  /*dc50*/  F2FP.BF16.F32.PACK_AB R15, R79, R78 ;  /* 0x0000004e4f0f723e */ /* 0x000fe400000010ff */
[----:B------:R-:W-:-:S02]  /*dc60*/  F2FP.BF16.F32.PACK_AB R24, R81, R80 ;  /* 0x000000505118723e */ /* 0x000fc400000010ff */
[----:B------:R-:W-:Y:S01]  /*dc70*/  F2FP.BF16.F32.PACK_AB R25, R83, R82 ;  /* 0x000000525319723e */ /* 0x000fe200000010ff */
[----:B------:R0:W-:Y:S01]  /*dc80*/  STSM.16.M88.4 [R75], R12 ;  /* 0x0000000c4b007844 */ /* 0x0001e20000000200 */
[----:B------:R-:W-:Y:S02]  /*dc90*/  F2FP.BF16.F32.PACK_AB R26, R85, R84 ;  /* 0x00000054551a723e */ /* 0x000fe400000010ff */
[----:B------:R-:W-:Y:S02]  /*dca0*/  F2FP.BF16.F32.PACK_AB R27, R87, R86 ;  /* 0x00000056571b723e */ /* 0x000fe400000010ff */
[----:B------:R-:W-:-:S03]  /*dcb0*/  ISETP.NE.U32.AND P0, PT, RZ, UR10, PT ;  /* 0x0000000aff007c0c */ /* 0x000fc6000bf05070 */
[----:B------:R2:W-:Y:S01]  /*dcc0*/  STSM.16.M88.4 [R74], R24 ;  /* 0x000000184a007844 */ /* 0x0005e20000000200 */
[----:B------:R-:W-:Y:S01]  /*dcd0*/  BAR.SYNC.DEFER_BLOCKING 0x1, 0x100 ;  /* 0x0044000000007b1d */ /* 0x000fe20000010000 */
[----:B------:R-:W-:-:S07]  /*dce0*/  ISETP.NE.AND.EX P0, PT, RZ, UR11, PT, P0 ;  /* 0x0000000bff007c0c */ /* 0x000fce000bf05300 */
[----:B0-----:R-:W0:Y:S06]  /*dcf0*/  LDC R75, c[0x0][0xbe8] ;  /* 0x0002fa00ff4b7b82 */ /* 0x001e2c0000000800 */
[----:B------:R-:W3:Y:S01]  /*dd00*/  @P0 LDG.E R30, desc[UR36][R28.64] ;  /* 0x000000241c1e0981 */ /* 0x000ee2000c1e1900 */
[----:B-1----:R-:W-:Y:S02]  /*dd10*/  ISETP.NE.U32.AND P1, PT, R98, RZ, PT ;  /* 0x000000ff6200720c */ /* 0x002fe40003f25070 */
[----:B------:R-:W-:-:S11]  /*dd20*/  R2UR UR4, R99 ;  /* 0x00000000630472ca */ /* 0x000fd600000e0000 */
[----:B------:R-:W-:Y:S02]  /*dd30*/  VOTEU.ANY UP0, P1 ;  /* 0x00000000003f7886 */ /* 0x000fe40000800100 */
[----:B------:R-:W-:Y:S01]  /*dd40*/  UISETP.NE.AND.EX UP0, UPT, UR4, URZ, UPT, UP0 ;  /* 0x0000003f0400728c */ /* 0x000fe2000bf05300 */
[----:B0-----:R-:W-:Y:S02]  /*dd50*/  ISETP.NE.AND P1, PT, R75, 0x1, PT ;  /* 0x000000014b00780c */ /* 0x001fe40003f25270 */
[----:B------:R-:W-:Y:S02]  /*dd60*/  ULDC UR4, c[0x0][0xa88] ;  /* 0x0002a20000047ab9 */ /* 0x000fe40000000800 */
[----:B--2---:R-:W-:Y:S01]  /*dd70*/  IMAD.U32 R74, RZ, RZ, UR4 ;  /* 0x00000004ff4a7e24 */ /* 0x004fe2000f8e00ff */
[----:B------:R-:W-:Y:S01]  /*dd80*/  PLOP3.LUT P4, PT, PT, PT, UP0, 0x80, 0x0 ;  /* 0x000000000000781c */ /* 0x000fe20003f8f008 */
[----:B------:R-:W-:-:S04]  /*dd90*/  ULDC UR4, c[0x0][0xad4] ;  /* 0x0002b50000047ab9 */ /* 0x000fc80000000800 */
[----:B------:R-:W-:Y:S02]  /*dda0*/  @UP0 ULDC.64 UR8, c[0x0][0xc08] ;  /* 0x0003020000080ab9 */ /* 0x000fe40000000a00 */
[----:B------:R-:W-:Y:S01]  /*ddb0*/  @UP0 UIMAD.WIDE UR8, UR13, 0x4, UR8 ;  /* 0x000000040d0808a5 */ /* 0x000fe2000f8e0208 */
[----:B------:R-:W0:Y:S01]  /*ddc0*/  @P1 LDC R6, c[0x0][0xbec] ;  /* 0x0002fb00ff061b82 */ /* 0x000e220000000800 */
[----:B------:R-:W-:-:S04]  /*ddd0*/  UISETP.NE.AND UP0, UPT, UR15, URZ, UPT ;  /* 0x0000003f0f00728c */ /* 0x000fc8000bf05270 */
[----:B------:R-:W-:Y:S01]  /*dde0*/  USEL UR4, UR15, UR4, UP0 ;  /* 0x000000040f047287 */ /* 0x000fe20008000000 */
[----:B------:R-:W-:Y:S02]  /*ddf0*/  IMAD.U32 R4, RZ, RZ, UR8 ;  /* 0x00000008ff047e24 */ /* 0x000fe4000f8e00ff */
[----:B------:R-:W1:Y:S01]  /*de00*/  @P1 LDC R9, c[0x0][0xbf0] ;  /* 0x0002fc00ff091b82 */ /* 0x000e620000000800 */
[----:B------:R-:W-:Y:S01]  /*de10*/  UISETP.GT.AND UP1, UPT, UR4, 0x1, UPT ;  /* 0x000000010400788c */ /* 0x000fe2000bf24270 */
[----:B------:R-:W-:Y:S01]  /*de20*/  IMAD.U32 R5, RZ, RZ, UR9 ;  /* 0x00000009ff057e24 */ /* 0x000fe2000f8e00ff */
[----:B------:R-:W-:Y:S02]  /*de30*/  UMOV UR19, 0x9b8 ;  /* 0x000009b800137882 */ /* 0x000fe40000000000 */
[----:B------:R-:W-:Y:S02]  /*de40*/  USEL UR19, UR19, 0x978, UP1 ;  /* 0x0000097813137887 */ /* 0x000fe40008800000 */
[----:B------:R-:W-:Y:S01]  /*de50*/  UISETP.NE.U32.AND UP0, UPT, UR10, URZ, UPT ;  /* 0x0000003f0a00728c */ /* 0x000fe2000bf05070 */
[----:B------:R-:W-:Y:S01]  /*de60*/  VIADD R13, R23, UR12 ;  /* 0x0000000c170d7c36 */ /* 0x000fe20008000000 */
[----:B------:R-:W-:Y:S01]  /*de70*/  USHF.R.S32.HI UR10, URZ, 0x1f, UR13 ;  /* 0x0000001f3f0a7899 */ /* 0x000fe2000801140d */
[----:B------:R0:W5:Y:S01]  /*de80*/  @P4 LDG.E R74, desc[UR36][R4.64] ;  /* 0x00000024044a4981 */ /* 0x000162000c1e1900 */
[----:B------:R-:W-:Y:S01]  /*de90*/  UISETP.NE.AND.EX UP0, UPT, UR11, URZ, UPT, UP0 ;  /* 0x0000003f0b00728c */ /* 0x000fe2000bf05300 */
[----:B------:R-:W-:Y:S01]  /*dea0*/  IMAD.MOV.U32 R7, RZ, RZ, R13 ;  /* 0x000000ffff077224 */ /* 0x000fe200078e000d */
[----:B------:R-:W-:Y:S01]  /*deb0*/  UMOV UR4, URZ ;  /* 0x0000003f00047c82 */ /* 0x000fe20008000000 */
[----:B------:R-:W-:-:S02]  /*dec0*/  USEL UR9, UR14, URZ, UP1 ;  /* 0x0000003f0e097287 */ /* 0x000fc40008800000 */
[----:B------:R-:W-:Y:S02]  /*ded0*/  USEL UR8, UR13, URZ, !UP0 ;  /* 0x0000003f0d087287 */ /* 0x000fe4000c000000 */
[----:B------:R-:W-:Y:S01]  /*dee0*/  USEL UR18, UR10, URZ, !UP0 ;  /* 0x0000003f0a127287 */ /* 0x000fe2000c000000 */
[----:B------:R-:W-:Y:S02]  /*def0*/  ULDC.64 UR12, c[0x0][UR19+0x220] ;  /* 0x00008800130c7abb */ /* 0x000fe40008000a00 */
[----:B------:R-:W-:Y:S01]  /*df00*/  ULDC.64 UR10, c[0x0][UR19+0x218] ;  /* 0x00008600130a7abb */ /* 0x000fe20008000a00 */
[----:B0-----:R-:W-:Y:S01]  /*df10*/  @P1 IMAD.HI.U32 R4, R13, R6, RZ ;  /* 0x000000060d041227 */ /* 0x001fe200078e00ff */
[----:B------:R-:W-:Y:S01]  /*df20*/  ULDC.64 UR14, c[0x0][UR19+0x228] ;  /* 0x00008a00130e7abb */ /* 0x000fe20008000a00 */
[----:B------:R-:W-:Y:S02]  /*df30*/  UIMAD.WIDE.U32 UR16, UR10, UR20, URZ ;  /* 0x000000140a1072a5 */ /* 0x000fe4000f8e003f */
[----:B------:R-:W-:Y:S01]  /*df40*/  UIMAD UR13, UR13, UR8, URZ ;  /* 0x000000080d0d72a4 */ /* 0x000fe2000f8e023f */
[----:B-1----:R-:W-:Y:S01]  /*df50*/  @P1 SHF.R.U32.HI R7, RZ, R9, R4 ;  /* 0x00000009ff071219 */ /* 0x002fe20000011604 */
[----:B------:R-:W-:-:S02]  /*df60*/  UIMAD UR20, UR11, UR20, URZ ;  /* 0x000000140b1472a4 */ /* 0x000fc4000f8e023f */
[----:B------:R-:W-:Y:S02]  /*df70*/  UIMAD.WIDE.U32 UR10, UR12, UR8, URZ ;  /* 0x000000080c0a72a5 */ /* 0x000fe4000f8e003f */
[----:B------:R-:W-:Y:S01]  /*df80*/  UIMAD.WIDE.U32 UR22, UR14, UR9, URZ ;  /* 0x000000090e1672a5 */ /* 0x000fe2000f8e003f */
[----:B------:R-:W-:Y:S01]  /*df90*/  IMAD.MOV R6, RZ, RZ, -R7 ;  /* 0x000000ffff067224 */ /* 0x000fe200078e0a07 */
[----:B------:R-:W-:Y:S02]  /*dfa0*/  UIMAD UR9, UR15, UR9, URZ ;  /* 0x000000090f0972a4 */ /* 0x000fe4000f8e023f */
[----:B------:R-:W-:Y:S01]  /*dfb0*/  UIMAD UR13, UR12, UR18, UR13 ;  /* 0x000000120c0d72a4 */ /* 0x000fe2000f8e020d */
[----:B------:R-:W-:Y:S01]  /*dfc0*/  IMAD R9, R75, R6, R13 ;  /* 0x000000064b097224 */ /* 0x000fe200078e020d */
[----:B------:R-:W-:Y:S01]  /*dfd0*/  UIADD3 UR20, UR17, UR20, URZ ;  /* 0x0000001411147290 */ /* 0x000fe2000fffe03f */
[----:B------:R-:W-:Y:S02]  /*dfe0*/  IMAD.U32 R4, RZ, RZ, UR22 ;  /* 0x00000016ff047e24 */ /* 0x000fe4000f8e00ff */
[----:B------:R-:W-:Y:S01]  /*dff0*/  IMAD.U32 R5, RZ, RZ, UR23 ;  /* 0x00000017ff057e24 */ /* 0x000fe2000f8e00ff */
[----:B------:R-:W-:-:S02]  /*e000*/  SHF.R.S32.HI R5, RZ, 0x1f, R7 ;  /* 0x0000001fff057819 */ /* 0x000fc40000011407 */
[----:B------:R-:W-:Y:S02]  /*e010*/  SHF.R.S32.HI R6, RZ, 0x1f, R9 ;  /* 0x0000001fff067819 */ /* 0x000fe40000011409 */
[----:B---3--:R-:W-:-:S13]  /*e020*/  @P0 R2UR UR4, R30 ;  /* 0x000000001e0402ca */ /* 0x008fda00000e0000 */
        /* <DEDUP_REMOVED lines=22> */
[----:B--2---:R-:W-:-:S07]  /*e190*/  IMAD.IADD R74, R74, 0x1, -R5 ;  /* 0x000000014a4a7824 */ /* 0x004fce00078e0a05 */
.L_x_1301:
[----:B------:R-:W-:Y:S01]  /*e1a0*/  R2UR UR9, R22 ;  /* 0x00000000160972ca */ /* 0x000fe200000e0000 */
[----:B------:R-:W-:Y:S01]  /*e1b0*/  SHFL.IDX PT, R4, R8, RZ, 0x1c1f ;  /* 0x001c1fff08047589 */ /* 0x000fe200000e0000 */
[----:B-----5:R-:W-:Y:S01]  /*e1c0*/  IMAD R74, R74, R75, RZ ;  /* 0x0000004b4a4a7224 */ /* 0x020fe200078e02ff */
[----:B------:R-:W-:Y:S02]  /*e1d0*/  LOP3.LUT P0, RZ, R185, 0x3, RZ, 0xc0, !PT ;  /* 0x00000003b9ff7812 */ /* 0x000fe4000780c0ff */
[----:B------:R-:W0:Y:S01]  /*e1e0*/  SHFL.IDX PT, R5, R10, RZ, 0x1c1f ;  /* 0x001c1fff0a057589 */ /* 0x000e2200000e0000 */
[----:B------:R-:W-:-:S03]  /*e1f0*/  PLOP3.LUT P3, PT, PT, PT, UP1, 0x80, 0x0 ;  /* 0x000000000000781c */ /* 0x000fc60003f6f018 */
[----:B------:R-:W-:Y:S04]  /*e200*/  SHFL.IDX PT, R6, R8, 0x1, 0x1c1f ;  /* 0x003c1f0008067f89 */ /* 0x000fe800000e0000 */
[----:B------:R-:W1:Y:S01]  /*e210*/  SHFL.IDX PT, R7, R10, 0x1, 0x1c1f ;  /* 0x003c1f000a077f89 */ /* 0x000e6200000e0000 */
[----:B------:R-:W-:-:S04]  /*e220*/  VIADD R11, R202, UR9 ;  /* 0x00000009ca0b7c36 */ /* 0x000fc80008000000 */
        /* <DEDUP_REMOVED lines=8> */
[----:B------:R-:W-:Y:S01]  /*e2b0*/  IMAD R3, R182, 0x40, R160 ;  /* 0x00000040b6037824 */ /* 0x000fe200078e02a0 */
[----:B------:R-:W-:Y:S01]  /*e2c0*/  ULDC.64 UR12, c[0x0][0xaa0] ;  /* 0x0002a800000c7ab9 */ /* 0x000fe20000000a00 */
[----:B------:R-:W-:Y:S01]  /*e2d0*/  R2UR UR16, R166 ;  /* 0x00000000a61072ca */ /* 0x000fe200000e0000 */
[----:B------:R-:W1:Y:S01]  /*e2e0*/  @P1 LDC R21, c[0x0][0xbf0] ;  /* 0x0002fc00ff151b82 */ /* 0x000e620000000800 */
[----:B------:R-:W-:Y:S01]  /*e2f0*/  IMAD.WIDE R16, R3, 0x2, R16 ;  /* 0x0000000203107825 */ /* 0x000fe200078e0210 */
[----:B------:R-:W-:Y:S02]  /*e300*/  R2UR UR15, R22 ;  /* 0x00000000160f72ca */ /* 0x000fe400000e0000 */
[C---:B------:R-:W-:Y:S01]  /*e310*/  IADD3 R9, P6, R16.reuse, 0x1000, RZ ;  /* 0x0000100010097810 */ /* 0x040fe20007fde0ff */
[----:B------:R-:W-:Y:S01]  /*e320*/  UIMAD UR9, UR14, UR12, URZ ;  /* 0x0000000c0e0972a4 */ /* 0x000fe2000f8e023f */
[C---:B------:R-:W-:Y:S02]  /*e330*/  IADD3 R13, P5, R16.reuse, 0x2000, RZ ;  /* 0x00002000100d7810 */ /* 0x040fe40007fbe0ff */
[----:B------:R-:W-:Y:S01]  /*e340*/  LOP3.LUT R8, R9, 0x380, RZ, 0xc0, !PT ;  /* 0x0000038009087812 */ /* 0x000fe200078ec0ff */
[----:B------:R-:W-:Y:S01]  /*e350*/  UIMAD.WIDE.U32 UR10, UR4, UR12, URZ ;  /* 0x0000000c040a72a5 */ /* 0x000fe2000f8e003f */
[----:B------:R-:W-:-:S02]  /*e360*/  IADD3 R25, P4, R16, 0x3000, RZ ;  /* 0x0000300010197810 */ /* 0x000fc40007f9e0ff */
[----:B------:R-:W-:Y:S01]  /*e370*/  SHF.R.U64 R8, R8, 0x3, RZ ;  /* 0x0000000308087819 */ /* 0x000fe200000012ff */
[----:B------:R-:W-:Y:S01]  /*e380*/  UIMAD UR9, UR4, UR13, UR9 ;  /* 0x0000000d040972a4 */ /* 0x000fe2000f8e0209 */
[----:B------:R-:W-:Y:S02]  /*e390*/  IADD3 R29, P3, R16, 0x4000, RZ ;  /* 0x00004000101d7810 */ /* 0x000fe40007f7e0ff */
[----:B------:R-:W-:Y:S01]  /*e3a0*/  LOP3.LUT R8, R8, R9, RZ, 0x3c, !PT ;  /* 0x0000000908087212 */ /* 0x000fe200078e3cff */
[----:B------:R-:W-:Y:S01]  /*e3b0*/  IMAD.X R9, RZ, RZ, R17, P6 ;  /* 0x000000ffff097224 */ /* 0x000fe200030e0611 */
[C---:B------:R-:W-:Y:S01]  /*e3c0*/  IADD3 R3, P6, R16.reuse, 0x7000, RZ ;  /* 0x0000700010037810 */ /* 0x040fe20007fde0ff */
[----:B------:R-:W-:Y:S01]  /*e3d0*/  UIADD3 UR11, UR11, UR9, URZ ;  /* 0x000000090b0b7290 */ /* 0x000fe2000fffe03f */
[----:B------:R-:W-:Y:S01]  /*e3e0*/  IADD3 R33, P2, R16, 0x5000, RZ ;  /* 0x0000500010217810 */ /* 0x000fe20007f5e0ff */
[----:B------:R-:W-:Y:S01]  /*e3f0*/  ULDC.64 UR12, c[0x0][0xae8] ;  /* 0x0002ba00000c7ab9 */ /* 0x000fe20000000a00 */
[----:B0-----:R-:W-:-:S02]  /*e400*/  LOP3.LUT R0, R3, 0x380, RZ, 0xc0, !PT ;  /* 0x0000038003007812 */ /* 0x001fc400078ec0ff */
[C---:B------:R-:W-:Y:S02]  /*e410*/  IADD3 R37, P0, R16.reuse, 0x6000, RZ ;  /* 0x0000600010257810 */ /* 0x040fe40007f1e0ff */
[----:B------:R-:W-:Y:S02]  /*e420*/  LOP3.LUT R5, R16, 0x380, RZ, 0xc0, !PT ;  /* 0x0000038010057812 */ /* 0x000fe400078ec0ff */
[----:B------:R-:W-:Y:S02]  /*e430*/  LOP3.LUT R12, R13, 0x380, RZ, 0xc0, !PT ;  /* 0x000003800d0c7812 */ /* 0x000fe400078ec0ff */
[----:B------:R-:W-:Y:S01]  /*e440*/  LOP3.LUT R24, R25, 0x380, RZ, 0xc0, !PT ;  /* 0x0000038019187812 */ /* 0x000fe200078ec0ff */
[----:B------:R-:W-:Y:S01]  /*e450*/  USHF.R.S32.HI UR4, URZ, 0x1f, UR8 ;  /* 0x0000001f3f047899 */ /* 0x000fe20008011408 */
[----:B------:R-:W-:Y:S01]  /*e460*/  SHF.R.U64 R0, R0, 0x3, RZ ;  /* 0x0000000300007819 */ /* 0x000fe200000012ff */
[----:B------:R-:W-:Y:S01]  /*e470*/  UIMAD.WIDE.U32 UR10, UR16, UR12, UR10 ;  /* 0x0000000c100a72a5 */ /* 0x000fe2000f8e000a */
[----:B------:R-:W-:Y:S01]  /*e480*/  LOP3.LUT R28, R29, 0x380, RZ, 0xc0, !PT ;  /* 0x000003801d1c7812 */ /* 0x000fe200078ec0ff */
[----:B------:R-:W-:Y:S01]  /*e490*/  IMAD.X R41, RZ, RZ, R17, P6 ;  /* 0x000000ffff297224 */ /* 0x000fe200030e0611 */
[----:B------:R-:W-:Y:S01]  /*e4a0*/  LOP3.LUT R40, R0, R3, RZ, 0x3c, !PT ;  /* 0x0000000300287212 */ /* 0x000fe200078e3cff */
[----:B------:R-:W5:Y:S01]  /*e4b0*/  LD.E.128 R8, desc[UR36][R8.64] ;  /* 0x0000002408087980 */ /* 0x000f62000c101d00 */
[----:B------:R-:W0:Y:S01]  /*e4c0*/  @P1 LDC R3, c[0x0][0xbec] ;  /* 0x0002fb00ff031b82 */ /* 0x000e220000000800 */
[----:B------:R-:W-:Y:S01]  /*e4d0*/  IMAD R0, R163, 0x20, R182 ;  /* 0x00000020a3007824 */ /* 0x000fe200078e02b6 */
[----:B------:R-:W-:-:S02]  /*e4e0*/  LOP3.LUT R32, R33, 0x380, RZ, 0xc0, !PT ;  /* 0x0000038021207812 */ /* 0x000fc400078ec0ff */
[----:B------:R-:W-:Y:S02]  /*e4f0*/  LOP3.LUT R36, R37, 0x380, RZ, 0xc0, !PT ;  /* 0x0000038025247812 */ /* 0x000fe400078ec0ff */
[----:B------:R-:W-:Y:S01]  /*e500*/  SHF.R.U64 R5, R5, 0x3, RZ ;  /* 0x0000000305057819 */ /* 0x000fe200000012ff */
[----:B------:R-:W-:Y:S01]  /*e510*/  VIADD R20, R0, UR15 ;  /* 0x0000000f00147c36 */ /* 0x000fe20008000000 */
[----:B------:R-:W-:Y:S01]  /*e520*/  SHF.R.U64 R12, R12, 0x3, RZ ;  /* 0x000000030c0c7819 */ /* 0x000fe200000012ff */
[----:B------:R-:W-:Y:S01]  /*e530*/  UIMAD UR11, UR16, UR13, UR11 ;  /* 0x0000000d100b72a4 */ /* 0x000fe2000f8e020b */
[----:B------:R-:W-:Y:S01]  /*e540*/  SHF.R.U64 R24, R24, 0x3, RZ ;  /* 0x0000000318187819 */ /* 0x000fe200000012ff */
[----:B------:R-:W5:Y:S01]  /*e550*/  LD.E.128 R40, desc[UR36][R40.64] ;  /* 0x0000002428287980 */ /* 0x000f62000c101d00 */
[----:B------:R-:W-:Y:S01]  /*e560*/  SHF.R.U64 R28, R28, 0x3, RZ ;  /* 0x000000031c1c7819 */ /* 0x000fe200000012ff */
[----:B------:R-:W-:Y:S01]  /*e570*/  ULDC.64 UR12, c[0x0][0xaf0] ;  /* 0x0002bc00000c7ab9 */ /* 0x000fe20000000a00 */
[----:B------:R-:W-:-:S02]  /*e580*/  SHF.R.U64 R32, R32, 0x3, RZ ;  /* 0x0000000320207819 */ /* 0x000fc400000012ff */
[----:B------:R-:W-:Y:S02]  /*e590*/  SHF.R.U64 R36, R36, 0x3, RZ ;  /* 0x0000000324247819 */ /* 0x000fe400000012ff */
[----:B------:R-:W-:Y:S01]  /*e5a0*/  LOP3.LUT R16, R5, R16, RZ, 0x3c, !PT ;  /* 0x0000001005107212 */ /* 0x000fe200078e3cff */
[----:B------:R-:W-:Y:S01]  /*e5b0*/  UIMAD UR4, UR4, UR12, URZ ;  /* 0x0000000c040472a4 */ /* 0x000fe2000f8e023f */
[----:B------:R-:W-:Y:S01]  /*e5c0*/  LOP3.LUT R12, R12, R13, RZ, 0x3c, !PT ;  /* 0x0000000d0c0c7212 */ /* 0x000fe200078e3cff */
[--C-:B------:R-:W-:Y:S01]  /*e5d0*/  IMAD.X R13, RZ, RZ, R17.reuse, P5 ;  /* 0x000000ffff0d7224 */ /* 0x100fe200028e0611 */
[----:B------:R-:W-:Y:S01]  /*e5e0*/  LOP3.LUT R24, R24, R25, RZ, 0x3c, !PT ;  /* 0x0000001918187212 */ /* 0x000fe200078e3cff */
[--C-:B------:R-:W-:Y:S01]  /*e5f0*/  IMAD.X R25, RZ, RZ, R17.reuse, P4 ;  /* 0x000000ffff197224 */ /* 0x100fe200020e0611 */
[----:B------:R-:W-:Y:S01]  /*e600*/  LOP3.LUT R28, R28, R29, RZ, 0x3c, !PT ;  /* 0x0000001d1c1c7212 */ /* 0x000fe200078e3cff */
[----:B0-----:R-:W-:Y:S01]  /*e610*/  @P1 IMAD.HI.U32 R0, R20, R3, RZ ;  /* 0x0000000314001227 */ /* 0x001fe200078e00ff */
[----:B------:R-:W-:Y:S01]  /*e620*/  LOP3.LUT R32, R32, R33, RZ, 0x3c, !PT ;  /* 0x0000002120207212 */ /* 0x000fe200078e3cff */
[----:B------:R0:W5:Y:S01]  /*e630*/  LD.E.128 R4, desc[UR36][R16.64] ;  /* 0x0000002410047980 */ /* 0x000162000c101d00 */
[----:B------:R-:W-:Y:S01]  /*e640*/  LOP3.LUT R36, R36, R37, RZ, 0x3c, !PT ;  /* 0x0000002524247212 */ /* 0x000fe200078e3cff */
[----:B------:R-:W-:-:S02]  /*e650*/  IMAD.X R29, RZ, RZ, R17, P3 ;  /* 0x000000ffff1d7224 */ /* 0x000fc400018e0611 */
[--C-:B------:R-:W-:Y:S01]  /*e660*/  IMAD.X R33, RZ, RZ, R17.reuse, P2 ;  /* 0x000000ffff217224 */ /* 0x100fe200010e0611 */
[----:B------:R-:W-:Y:S01]  /*e670*/  UIMAD UR4, UR8, UR13, UR4 ;  /* 0x0000000d080472a4 */ /* 0x000fe2000f8e0204 */
[----:B------:R-:W-:Y:S01]  /*e680*/  IMAD.X R37, RZ, RZ, R17, P0 ;  /* 0x000000ffff257224 */ /* 0x000fe200000e0611 */
[----:B------:R-:W-:Y:S01]  /*e690*/  UIMAD.WIDE.U32 UR8, UR8, UR12, UR10 ;  /* 0x0000000c080872a5 */ /* 0x000fe2000f8e000a */
[----:B------:R-:W5:Y:S01]  /*e6a0*/  LD.E.128 R12, desc[UR36][R12.64] ;  /* 0x000000240c0c7980 */ /* 0x000f62000c101d00 */
[----:B0-----:R-:W-:Y:S01]  /*e6b0*/  IMAD.MOV.U32 R17, RZ, RZ, R20 ;  /* 0x000000ffff117224 */ /* 0x001fe200078e0014 */
[----:B-1----:R-:W-:Y:S01]  /*e6c0*/  @P1 SHF.R.U32.HI R17, RZ, R21, R0 ;  /* 0x00000015ff111219 */ /* 0x002fe20000011600 */
[----:B------:R-:W-:Y:S01]  /*e6d0*/  UIADD3 UR4, UR9, UR4, URZ ;  /* 0x0000000409047290 */ /* 0x000fe2000fffe03f */
[----:B------:R-:W5:Y:S01]  /*e6e0*/  LD.E.128 R24, desc[UR36][R24.64] ;  /* 0x0000002418187980 */ /* 0x000f62000c101d00 */
[----:B------:R-:W-:Y:S01]  /*e6f0*/  ULDC.64 UR10, c[0x0][0xae0] ;  /* 0x0002b800000a7ab9 */ /* 0x000fe20000000a00 */
[--C-:B------:R-:W-:Y:S01]  /*e700*/  SHF.R.S32.HI R0, RZ, 0x1f, R17.reuse ;  /* 0x0000001fff007819 */ /* 0x100fe20000011411 */
[----:B------:R-:W-:Y:S01]  /*e710*/  IMAD.MOV R16, RZ, RZ, -R17 ;  /* 0x000000ffff107224 */ /* 0x000fe200078e0a11 */
[----:B------:R-:W5:Y:S01]  /*e720*/  LD.E.128 R28, desc[UR36][R28.64] ;  /* 0x000000241c1c7980 */ /* 0x000f62000c101d00 */
[----:B------:R-:W-:-:S02]  /*e730*/  IMAD.U32 R3, RZ, RZ, UR9 ;  /* 0x00000009ff037e24 */ /* 0x000fc4000f8e00ff */
[----:B------:R-:W-:Y:S01]  /*e740*/  IMAD R0, R0, UR10, RZ ;  /* 0x0000000a00007c24 */ /* 0x000fe2000f8e02ff */
[----:B------:R-:W5:Y:S01]  /*e750*/  LD.E.128 R32, desc[UR36][R32.64] ;  /* 0x0000002420207980 */ /* 0x000f62000c101d00 */
[----:B------:R-:W-:Y:S02]  /*e760*/  IMAD R75, R75, R16, R20 ;  /* 0x000000104b4b7224 */ /* 0x000fe400078e0214 */
[----:B------:R-:W-:Y:S01]  /*e770*/  IMAD.U32 R2, RZ, RZ, UR8 ;  /* 0x00000008ff027e24 */ /* 0x000fe2000f8e00ff */
[----:B------:R-:W5:Y:S01]  /*e780*/  LD.E.128 R36, desc[UR36][R36.64] ;  /* 0x0000002424247980 */ /* 0x000f62000c101d00 */
[----:B------:R-:W-:Y:S01]  /*e790*/  IMAD.U32 R3, RZ, RZ, UR4 ;  /* 0x00000004ff037e24 */ /* 0x000fe2000f8e00ff */
[----:B------:R-:W-:Y:S01]  /*e7a0*/  ULDC.64 UR8, c[0x0][0xad8] ;  /* 0x0002b60000087ab9 */ /* 0x000fe20000000a00 */
[C---:B------:R-:W-:Y:S01]  /*e7b0*/  IMAD R21, R17.reuse, UR11, R0 ;  /* 0x0000000b11157c24 */ /* 0x040fe2000f8e0200 */
[----:B------:R-:W-:Y:S01]  /*e7c0*/  @!PT LDS RZ, [RZ] ;  /* 0x00000000fffff984 */ /* 0x000fe20000000800 */
[----:B------:R-:W-:Y:S01]  /*e7d0*/  @!PT LDS RZ, [RZ] ;  /* 0x00000000fffff984 */ /* 0x000fe20000000800 */
[----:B------:R-:W-:Y:S01]  /*e7e0*/  @!PT LDS RZ, [RZ] ;  /* 0x00000000fffff984 */ /* 0x000fe20000000800 */
[----:B------:R-:W-:Y:S01]  /*e7f0*/  @!PT LDS RZ, [RZ] ;  /* 0x00000000fffff984 */ /* 0x000fe20000000800 */
[----:B------:R0:W-:Y:S06]  /*e800*/  MEMBAR.ALL.CTA ;  /* 0x0000000000007992 */ /* 0x0001ec0000008000 */
[----:B0-----:R-:W0:Y:S01]  /*e810*/  FENCE.VIEW.ASYNC.S ;  /* 0x00000000000073c6 */ /* 0x001e220000000000 */
[----:B------:R-:W-:Y:S01]  /*e820*/  SHF.R.S32.HI R0, RZ, 0x1f, R75 ;  /* 0x0000001fff007819 */ /* 0x000fe2000001144b */
[----:B------:R-:W-:-:S04]  /*e830*/  IMAD.WIDE.U32 R2, R17, UR10, R2 ;  /* 0x0000000a11027c25 */ /* 0x000fc8000f8e0002 */
[----:B------:R-:W-:Y:S02]  /*e840*/  IMAD.IADD R3, R3, 0x1, R21 ;  /* 0x0000000103037824 */ /* 0x000fe400078e0215 */
[----:B------:R-:W-:Y:S02]  /*e850*/  IMAD R0, R0, UR8, RZ ;  /* 0x0000000800007c24 */ /* 0x000fe4000f8e02ff */
[----:B------:R-:W-:Y:S02]  /*e860*/  VIADD R45, R182, UR15 ;  /* 0x0000000fb62d7c36 */ /* 0x000fe40008000000 */
[C---:B------:R-:W-:Y:S02]  /*e870*/  IMAD R21, R75.reuse, UR9, R0 ;  /* 0x000000094b157c24 */ /* 0x040fe4000f8e0200 */
[----:B------:R-:W-:Y:S01]  /*e880*/  IMAD.WIDE.U32 R2, R75, UR8, R2 ;  /* 0x000000084b027c25 */ /* 0x000fe2000f8e0002 */
[----:B------:R-:W-:Y:S01]  /*e890*/  ISETP.GE.AND P2, PT, R45, R74, PT ;  /* 0x0000004a2d00720c */ /* 0x000fe20003f46270 */
[----:B------:R-:W-:-:S02]  /*e8a0*/  ULDC.64 UR8, c[0x0][0xa80] ;  /* 0x0002a00000087ab9 */ /* 0x000fc40000000a00 */
[----:B------:R-:W-:Y:S01]  /*e8b0*/  VIADD R17, R45, 0x20 ;  /* 0x000000202d117836 */ /* 0x000fe20000000000 */
[C---:B------:R-:W-:Y:S01]  /*e8c0*/  LEA R0, P3, R2.reuse, UR8, 0x1 ;  /* 0x0000000802007c11 */ /* 0x040fe2000f8608ff */
[----:B------:R-:W-:Y:S02]  /*e8d0*/  IMAD.IADD R3, R3, 0x1, R21 ;  /* 0x0000000103037824 */ /* 0x000fe400078e0215 */
[----:B------:R-:W-:Y:S01]  /*e8e0*/  VIADD R19, R19, 0x2a820 ;  /* 0x0002a82013137836 */ /* 0x000fe20000000000 */
[-C--:B------:R-:W-:Y:S01]  /*e8f0*/  ISETP.GE.AND P0, PT, R17, R74.reuse, PT ;  /* 0x0000004a1100720c */ /* 0x080fe20003f06270 */
[----:B------:R-:W-:Y:S01]  /*e900*/  VIADD R17, R45, 0x40 ;  /* 0x000000402d117836 */ /* 0x000fe20000000000 */
[----:B------:R-:W-:Y:S02]  /*e910*/  LEA.HI.X R20, R2, UR9, R3, 0x1, P3 ;  /* 0x0000000902147c11 */ /* 0x000fe400098f0c03 */
[----:B------:R-:W-:Y:S01]  /*e920*/  PRMT R19, RZ, 0x654, R19 ;  /* 0x00000654ff137816 */ /* 0x000fe20000000013 */
[----:B0-----:R0:W1:Y:S01]  /*e930*/  SHFL.IDX PT, R3, R0, RZ, 0x181f ;  /* 0x00181fff00037589 */ /* 0x00106200000e0000 */
[----:B------:R-:W-:Y:S01]  /*e940*/  ISETP.GE.AND P1, PT, R17, R74, PT ;  /* 0x0000004a1100720c */ /* 0x000fe20003f26270 */
[----:B------:R-:W-:Y:S01]  /*e950*/  BSSY B1, `(.L_x_1303) ;  /* 0x000000d000017945 */ /* 0x000fe20003800000 */
[----:B------:R0:W-:Y:S01]  /*e960*/  SYNCS.ARRIVE.TRANS64.RED.A1T0 RZ, [R19+URZ], RZ ;  /* 0x000000ff13ff79a7 */ /* 0x0001e2000810043f */
[----:B------:R0:W2:Y:S02]  /*e970*/  SHFL.IDX PT, R17, R20, RZ, 0x181f ;  /* 0x00181fff14117589 */ /* 0x0000a400000e0000 */
[----:B------:R-:W-:Y:S08]  /*e980*/  @P2 BRA `(.L_x_1304) ;  /* 0x0000000000242947 */ /* 0x000ff00003800000 */
        /* <DEDUP_REMOVED lines=9> */
.L_x_1304:
[----:B------:R-:W-:Y:S05]  /*ea20*/  BSYNC B1 ;  /* 0x0000000000017941 */ /* 0x000fea0003800000 */
.L_x_1303:
[----:B---3-5:R3:W4:Y:S01]  /*ea30*/  SHFL.IDX PT, R5, R20, 0x1, 0x181f ;  /* 0x00381f0014057f89 */ /* 0x02872200000e0000 */
        /* <DEDUP_REMOVED lines=10> */
[----:B------:R1:W-:Y:S04]  /*eae0*/  @!P3 ST.E.128 desc[UR36][R2.64], R8 ;  /* 0x000000080200b985 */ /* 0x0003e8000c101d24 */
[----:B------:R1:W-:Y:S02]  /*eaf0*/  @!P4 ST.E.128 desc[UR36][R4.64], R32 ;  /* 0x000000200400c985 */ /* 0x0003e4000c101d24 */
.L_x_1306:
[----:B------:R-:W-:Y:S05]  /*eb00*/  BSYNC B1 ;  /* 0x0000000000017941 */ /* 0x000fea0003800000 */
.L_x_1305:
[----:B-1--4-:R1:W4:Y:S01]  /*eb10*/  SHFL.IDX PT, R5, R20, 0x2, 0x181f ;  /* 0x00581f0014057f89 */ /* 0x01232200000e0000 */
        /* <DEDUP_REMOVED lines=12> */
.L_x_1308:
[----:B------:R-:W-:Y:S05]  /*ebe0*/  BSYNC B1 ;  /* 0x0000000000017941 */ /* 0x000fea0003800000 */
.L_x_1307:
[----:B0-----:R-:W-:Y:S01]  /*ebf0*/  VIADD R3, R45, 0x60 ;  /* 0x000000602d037836 */ /* 0x001fe20000000000 */
[----:B----4-:R0:W4:Y:S04]  /*ec00*/  SHFL.IDX PT, R5, R20, 0x3, 0x181f ;  /* 0x00781f0014057f89 */ /* 0x01012800000e0000 */
[----:B------:R-:W-:Y:S01]  /*ec10*/  ISETP.GE.AND P0, PT, R3, R74, PT ;  /* 0x0000004a0300720c */ /* 0x000fe20003f06270 */
[----:B------:R0:W0:-:S12]  /*ec20*/  SHFL.IDX PT, R7, R0, 0x3, 0x181f ;  /* 0x00781f0000077f89 */ /* 0x00001800000e0000 */
[----:B------:R-:W-:Y:S05]  /*ec30*/  @P0 BRA `(.L_x_1309) ;  /* 0x0000001800740947 */ /* 0x000fea0003800000 */
[----:B------:R-:W-:Y:S02]  /*ec40*/  ULDC UR4, c[0x0][0xac8] ;  /* 0x0002b20000047ab9 */ /* 0x000fe40000000800 */
[----:B------:R-:W-:-:S13]  /*ec50*/  ISETP.GE.AND P1, PT, R160, UR4, PT ;  /* 0x00000004a0007c0c */ /* 0x000fda000bf26270 */
[----:B0-----:R-:W-:-:S04]  /*ec60*/  @!P1 LEA R2, P0, R160, R7, 0x1 ;  /* 0x00000007a0029211 */ /* 0x001fc800078008ff */
[----:B----4-:R-:W-:Y:S02]  /*ec70*/  @!P1 LEA.HI.X R3, R160, R5, R206, 0x1, P0 ;  /* 0x00000005a0039211 */ /* 0x010fe400000f0cce */
[----:B------:R-:W-:-:S03]  /*ec80*/  ISETP.GE.AND P0, PT, R162, UR4, PT ;  /* 0x00000004a2007c0c */ /* 0x000fc6000bf06270 */
[----:B------:R0:W-:Y:S10]  /*ec90*/  @!P1 ST.E.128 desc[UR36][R2.64], R24 ;  /* 0x0000001802009985 */ /* 0x0001f4000c101d24 */
[----:B------:R-:W-:Y:S05]  /*eca0*/  @P0 BRA `(.L_x_1309) ;  /* 0x0000001800580947 */ /* 0x000fea0003800000 */
[----:B0-----:R-:W-:-:S04]  /*ecb0*/  LEA R2, P0, R162, R7, 0x1 ;  /* 0x00000007a2027211 */ /* 0x001fc800078008ff */
[----:B------:R-:W-:-:S05]  /*ecc0*/  LEA.HI.X R3, R162, R5, R205, 0x1, P0 ;  /* 0x00000005a2037211 */ /* 0x000fca00000f0ccd */
[----:B------:R0:W-:Y:S01]  /*ecd0*/  ST.E.128 desc[UR36][R2.64], R40 ;  /* 0x0000002802007985 */ /* 0x0001e2000c101d24 */
[----:B------:R-:W-:Y:S05]  /*ece0*/  BRA `(.L_x_1309) ;  /* 0x0000001800487947 */ /* 0x000fea0003800000 */
.L_x_1302:
        /* <DEDUP_REMOVED lines=9> */
[----:B------:R-:W-:Y:S01]  /*ed80*/  VIADD R19, R19, 0x2a820 ;  /* 0x0002a82013137836 */ /* 0x000fe20000000000 */
[----:B------:R-:W-:Y:S01]  /*ed90*/  UIADD3 UR11, UR11, UR9, URZ ;  /* 0x000000090b0b7290 */ /* 0x000fe2000fffe03f */
[----:B------:R-:W1:Y:S01]  /*eda0*/  @P1 LDC R5, c[0x0][0xbf0] ;  /* 0x0002fc00ff051b82 */ /* 0x000e620000000800 */
[----:B------:R-:W-:Y:S01]  /*edb0*/  ULDC.64 UR12, c[0x0][0xb38] ;  /* 0x0002ce00000c7ab9 */ /* 0x000fe20000000a00 */
[----:B------:R-:W-:Y:S01]  /*edc0*/  BSSY B1, `(.L_x_1310) ;  /* 0x0000066000017945 */ /* 0x000fe20003800000 */
[----:B------:R-:W-:Y:S01]  /*edd0*/  UIMAD.WIDE.U32 UR10, UR16, UR12, UR10 ;  /* 0x0000000c100a72a5 */ /* 0x000fe2000f8e000a */
[----:B------:R-:W-:-:S03]  /*ede0*/  PRMT R19, RZ, 0x654, R19 ;  /* 0x00000654ff137816 */ /* 0x000fc60000000013 */
[----:B------:R-:W-:Y:S01]  /*edf0*/  UIMAD UR11, UR16, UR13, UR11 ;  /* 0x0000000d100b72a4 */ /* 0x000fe2000f8e020b */
[----:B------:R2:W-:Y:S02]  /*ee00*/  SYNCS.ARRIVE.TRANS64.RED.A1T0 RZ, [R19+URZ], RZ ;  /* 0x000000ff13ff79a7 */ /* 0x0005e4000810043f */
[----:B------:R-:W-:Y:S02]  /*ee10*/  ULDC.64 UR12, c[0x0][0xb40] ;  /* 0x0002d000000c7ab9 */ /* 0x000fe40000000a00 */
[----:B------:R-:W-:-:S04]  /*ee20*/  UIMAD UR4, UR4, UR12, URZ ;  /* 0x0000000c040472a4 */ /* 0x000fc8000f8e023f */
[----:B------:R-:W-:Y:S01]  /*ee30*/  UIMAD UR4, UR8, UR13, UR4 ;  /* 0x0000000d080472a4 */ /* 0x000fe2000f8e0204 */
[----:B0-----:R-:W-:Y:S01]  /*ee40*/  @P1 IMAD.HI.U32 R0, R13, R0, RZ ;  /* 0x000000000d001227 */ /* 0x001fe200078e00ff */
[----:B------:R-:W-:-:S03]  /*ee50*/  UIMAD.WIDE.U32 UR8, UR8, UR12, UR10 ;  /* 0x0000000c080872a5 */ /* 0x000fc6000f8e000a */
[----:B------:R-:W-:Y:S01]  /*ee60*/  ULDC.64 UR10, c[0x0][0xb48] ;  /* 0x0002d200000a7ab9 */ /* 0x000fe20000000a00 */
[----:B------:R-:W-:Y:S01]  /*ee70*/  UIADD3 UR9, UR9, UR4, URZ ;  /* 0x0000000409097290 */ /* 0x000fe2000fffe03f */
[----:B-1----:R-:W-:-:S03]  /*ee80*/  @P1 SHF.R.U32.HI R7, RZ, R5, R0 ;  /* 0x00000005ff071219 */ /* 0x002fc60000011600 */
[----:B------:R-:W-:Y:S01]  /*ee90*/  UIMAD.WIDE.U32 UR8, UR15, UR10, UR8 ;  /* 0x0000000a0f0872a5 */ /* 0x000fe2000f8e0008 */
[--C-:B------:R-:W-:Y:S01]  /*eea0*/  SHF.R.S32.HI R0, RZ, 0x1f, R7.reuse ;  /* 0x0000001fff007819 */ /* 0x100fe20000011407 */
[----:B------:R-:W-:Y:S02]  /*eeb0*/  IMAD.MOV R4, RZ, RZ, -R7 ;  /* 0x000000ffff047224 */ /* 0x000fe400078e0a07 */
[----:B------:R-:W-:Y:S02]  /*eec0*/  UIMAD UR4, UR15, UR11, UR9 ;  /* 0x0000000b0f0472a4 */ /* 0x000fe4000f8e0209 */
[----:B------:R-:W-:Y:S01]  /*eed0*/  IMAD.U32 R5, RZ, RZ, UR9 ;  /* 0x00000009ff057e24 */ /* 0x000fe2000f8e00ff */
[----:B------:R-:W-:Y:S01]  /*eee0*/  ULDC.64 UR10, c[0x0][0xb30] ;  /* 0x0002cc00000a7ab9 */ /* 0x000fe20000000a00 */
[----:B------:R-:W-:Y:S02]  /*eef0*/  IMAD R75, R75, R4, R13 ;  /* 0x000000044b4b7224 */ /* 0x000fe400078e020d */
[----:B------:R-:W-:-:S02]  /*ef00*/  IMAD R0, R0, UR10, RZ ;  /* 0x0000000a00007c24 */ /* 0x000fc4000f8e02ff */
[----:B------:R-:W-:Y:S01]  /*ef10*/  IMAD.U32 R4, RZ, RZ, UR8 ;  /* 0x00000008ff047e24 */ /* 0x000fe2000f8e00ff */
[----:B------:R-:W-:Y:S01]  /*ef20*/  ULDC.64 UR8, c[0x0][0xb28] ;  /* 0x0002ca0000087ab9 */ /* 0x000fe20000000a00 */
[----:B------:R-:W-:Y:S02]  /*ef30*/  IMAD.U32 R5, RZ, RZ, UR4 ;  /* 0x00000004ff057e24 */ /* 0x000fe4000f8e00ff */
        /* <DEDUP_REMOVED lines=10> */
[----:B------:R-:W-:Y:S01]  /*efe0*/  LEA.HI.X R16, R4, UR9, R5, 0x2, P1 ;  /* 0x0000000904107c11 */ /* 0x000fe200088f1405 */
[----:B------:R2:W0:Y:S04]  /*eff0*/  SHFL.IDX PT, R6, R0, RZ, 0x1c1f ;  /* 0x001c1fff00067589 */ /* 0x00042800000e0000 */
[----:B------:R2:W1:Y:S01]  /*f000*/  SHFL.IDX PT, R7, R16, RZ, 0x1c1f ;  /* 0x001c1fff10077589 */ /* 0x00046200000e0000 */
[----:B------:R-:W-:Y:S05]  /*f010*/  @P2 BRA `(.L_x_1311) ;  /* 0x0000000400002947 */ /* 0x000fea0003800000 */
[----:B------:R-:W-:Y:S02]  /*f020*/  ULDC UR4, c[0x0][0xac8] ;  /* 0x0002b20000047ab9 */ /* 0x000fe40000000800 */
[----:B------:R-:W-:Y:S02]  /*f030*/  ISETP.GE.AND P3, PT, R181, UR4, PT ;  /* 0x00000004b5007c0c */ /* 0x000fe4000bf66270 */
[----:B------:R-:W-:Y:S02]  /*f040*/  ISETP.GE.AND P1, PT, R18, UR4, PT ;  /* 0x0000000412007c0c */ /* 0x000fe4000bf26270 */
[----:B------:R-:W-:Y:S02]  /*f050*/  ISETP.GE.AND P4, PT, R180, UR4, PT ;  /* 0x00000004b4007c0c */ /* 0x000fe4000bf86270 */
[----:B------:R-:W-:-:S07]  /*f060*/  ISETP.GE.AND P2, PT, R179, UR4, PT ;  /* 0x00000004b3007c0c */ /* 0x000fce000bf46270 */
[CC--:B0-----:R-:W-:Y:S02]  /*f070*/  @!P3 LEA R8, P5, R181.reuse, R6.reuse, 0x2 ;  /* 0x00000006b508b211 */ /* 0x0c1fe400078a10ff */
[----:B-1----:R-:W-:Y:S02]  /*f080*/  @!P1 IMAD.WIDE R4, R18, 0x4, R6 ;  /* 0x0000000412049825 */ /* 0x002fe400078e0206 */
        /* <DEDUP_REMOVED lines=18> */
[----:B------:R-:W-:Y:S01]  /*f1b0*/  @!P1 ST.E.64 desc[UR36][R14.64], R40 ;  /* 0x000000280e009985 */ /* 0x000fe2000c101b24 */
[----:B------:R-:W-:-:S03]  /*f1c0*/  @!P5 LEA R4, P1, R176, R6, 0x2 ;  /* 0x00000006b004d211 */ /* 0x000fc600078210ff */
[----:B------:R0:W-:Y:S01]  /*f1d0*/  @!P3 ST.E.64 desc[UR36][R2.64], R44 ;  /* 0x0000002c0200b985 */ /* 0x0001e2000c101b24 */
[-C--:B-1----:R-:W-:Y:S02]  /*f1e0*/  @!P2 LEA R8, P6, R175, R6.reuse, 0x2 ;  /* 0x00000006af08a211 */ /* 0x082fe400078c10ff */
[----:B------:R-:W-:Y:S02]  /*f1f0*/  ISETP.GE.AND P3, PT, R173, UR4, PT ;  /* 0x00000004ad007c0c */ /* 0x000fe4000bf66270 */
[-C--:B------:R-:W-:Y:S02]  /*f200*/  @!P5 LEA.HI.X R5, R176, R7.reuse, R195, 0x2, P1 ;  /* 0x00000007b005d211 */ /* 0x080fe400008f14c3 */
[----:B------:R-:W-:Y:S02]  /*f210*/  ISETP.GE.AND P1, PT, R172, UR4, PT ;  /* 0x00000004ac007c0c */ /* 0x000fe4000bf26270 */
[----:B------:R-:W-:Y:S01]  /*f220*/  @!P2 LEA.HI.X R9, R175, R7, R194, 0x2, P6 ;  /* 0x00000007af09a211 */ /* 0x000fe200030f14c2 */
[----:B------:R1:W-:Y:S01]  /*f230*/  @!P5 ST.E.64 desc[UR36][R4.64], R48 ;  /* 0x000000300400d985 */ /* 0x0003e2000c101b24 */
[----:B---3--:R-:W-:-:S03]  /*f240*/  @!P4 LEA R10, P6, R174, R6, 0x2 ;  /* 0x00000006ae0ac211 */ /* 0x008fc600078c10ff */
[----:B------:R3:W-:Y:S01]  /*f250*/  @!P2 ST.E.64 desc[UR36][R8.64], R52 ;  /* 0x000000340800a985 */ /* 0x0007e2000c101b24 */
[----:B------:R-:W-:Y:S02]  /*f260*/  ISETP.GE.AND P2, PT, R171, UR4, PT ;  /* 0x00000004ab007c0c */ /* 0x000fe4000bf46270 */
[-C--:B------:R-:W-:Y:S02]  /*f270*/  @!P4 LEA.HI.X R11, R174, R7.reuse, R193, 0x2, P6 ;  /* 0x00000007ae0bc211 */ /* 0x080fe400030f14c1 */
[CC--:B----4-:R-:W-:Y:S02]  /*f280*/  @!P3 LEA R12, P5, R173.reuse, R6.reuse, 0x2 ;  /* 0x00000006ad0cb211 */ /* 0x0d0fe400078a10ff */
[----:B0-----:R-:W-:Y:S01]  /*f290*/  @!P1 LEA R2, P6, R172, R6, 0x2 ;  /* 0x00000006ac029211 */ /* 0x001fe200078c10ff */
[----:B------:R0:W-:Y:S01]  /*f2a0*/  @!P4 ST.E.64 desc[UR36][R10.64], R56 ;  /* 0x000000380a00c985 */ /* 0x0001e2000c101b24 */
[----:B------:R-:W-:Y:S02]  /*f2b0*/  @!P3 LEA.HI.X R13, R173, R7, R192, 0x2, P5 ;  /* 0x00000007ad0db211 */ /* 0x000fe400028f14c0 */
[----:B------:R-:W-:-:S02]  /*f2c0*/  ISETP.GE.AND P4, PT, R170, UR4, PT ;  /* 0x00000004aa007c0c */ /* 0x000fc4000bf86270 */
[-C--:B------:R-:W-:Y:S01]  /*f2d0*/  @!P1 LEA.HI.X R3, R172, R7.reuse, R191, 0x2, P6 ;  /* 0x00000007ac039211 */ /* 0x080fe200030f14bf */
[----:B------:R4:W-:Y:S01]  /*f2e0*/  @!P3 ST.E.64 desc[UR36][R12.64], R60 ;  /* 0x0000003c0c00b985 */ /* 0x0009e2000c101b24 */
[----:B------:R-:W-:Y:S02]  /*f2f0*/  ISETP.GE.AND P5, PT, R169, UR4, PT ;  /* 0x00000004a9007c0c */ /* 0x000fe4000bfa6270 */
[----:B-1----:R-:W-:Y:S01]  /*f300*/  @!P2 LEA R4, P6, R171, R6, 0x2 ;  /* 0x00000006ab04a211 */ /* 0x002fe200078c10ff */
[----:B------:R1:W-:Y:S01]  /*f310*/  @!P1 ST.E.64 desc[UR36][R2.64], R64 ;  /* 0x0000004002009985 */ /* 0x0003e2000c101b24 */
[----:B------:R-:W-:Y:S02]  /*f320*/  ISETP.GE.AND P3, PT, R168, UR4, PT ;  /* 0x00000004a8007c0c */ /* 0x000fe4000bf66270 */
[----:B------:R-:W-:Y:S02]  /*f330*/  ISETP.GE.AND P1, PT, R167, UR4, PT ;  /* 0x00000004a7007c0c */ /* 0x000fe4000bf26270 */
[----:B------:R-:W-:-:S02]  /*f340*/  @!P2 LEA.HI.X R5, R171, R7, R190, 0x2, P6 ;  /* 0x00000007ab05a211 */ /* 0x000fc400030f14be */
[----:B---3--:R-:W-:-:S03]  /*f350*/  @!P4 LEA R8, P6, R170, R6, 0x2 ;  /* 0x00000006aa08c211 */ /* 0x008fc600078c10ff */
[----:B------:R1:W-:Y:S01]  /*f360*/  @!P2 ST.E.64 desc[UR36][R4.64], R68 ;  /* 0x000000440400a985 */ /* 0x0003e2000c101b24 */
[CC--:B0-----:R-:W-:Y:S02]  /*f370*/  @!P5 LEA R10, P2, R169.reuse, R6.reuse, 0x2 ;  /* 0x00000006a90ad211 */ /* 0x0c1fe400078410ff */
[-C--:B------:R-:W-:Y:S02]  /*f380*/  @!P4 LEA.HI.X R9, R170, R7.reuse, R189, 0x2, P6 ;  /* 0x00000007aa09c211 */ /* 0x080fe400030f14bd */
[CC--:B----4-:R-:W-:Y:S02]  /*f390*/  @!P3 LEA R12, P6, R168.reuse, R6.reuse, 0x2 ;  /* 0x00000006a80cb211 */ /* 0x0d0fe400078c10ff */
        /* <DEDUP_REMOVED lines=8> */
.L_x_1311:
[----:B------:R-:W-:Y:S05]  /*f420*/  BSYNC B1 ;  /* 0x0000000000017941 */ /* 0x000fea0003800000 */
.L_x_1310:
[----:B-1----:R1:W3:Y:S04]  /*f430*/  SHFL.IDX PT, R5, R16, 0x1, 0x1c1f ;  /* 0x003c1f0010057f89 */ /* 0x0022e800000e0000 */
[----:B------:R1:W4:Y:S01]  /*f440*/  SHFL.IDX PT, R4, R0, 0x1, 0x1c1f ;  /* 0x003c1f0000047f89 */ /* 0x00032200000e0000 */
[----:B------:R-:W-:Y:S05]  /*f450*/  @P0 BRA `(.L_x_1309) ;  /* 0x00000010006c0947 */ /* 0x000fea0003800000 */
[----:B------:R-:W-:Y:S02]  /*f460*/  ULDC UR4, c[0x0][0xac8] ;  /* 0x0002b20000047ab9 */ /* 0x000fe40000000800 */
[----:B------:R-:W-:Y:S02]  /*f470*/  ISETP.GE.AND P1, PT, R181, UR4, PT ;  /* 0x00000004b5007c0c */ /* 0x000fe4000bf26270 */
[----:B------:R-:W-:Y:S02]  /*f480*/  ISETP.GE.AND P0, PT, R180, UR4, PT ;  /* 0x00000004b4007c0c */ /* 0x000fe4000bf06270 */
[----:B------:R-:W-:Y:S02]  /*f490*/  ISETP.GE.AND P2, PT, R18, UR4, PT ;  /* 0x0000000412007c0c */ /* 0x000fe4000bf46270 */
[----:B------:R-:W-:Y:S02]  /*f4a0*/  ISETP.GE.AND P4, PT, R178, UR4, PT ;  /* 0x00000004b2007c0c */ /* 0x000fe4000bf86270 */
[----:B------:R-:W-:-:S05]  /*f4b0*/  ISETP.GE.AND P3, PT, R179, UR4, PT ;  /* 0x00000004b3007c0c */ /* 0x000fca000bf66270 */
[CC--:B0---4-:R-:W-:Y:S02]  /*f4c0*/  @!P1 LEA R6, P5, R181.reuse, R4.reuse, 0x2 ;  /* 0x00000004b5069211 */ /* 0x0d1fe400078a10ff */
        /* <DEDUP_REMOVED lines=59> */
.L_x_1300:
[----:B------:R-:W0:Y:S01]  /*f880*/  LDC.64 R2, c[0x0][0xc00] ;  /* 0x00030000ff027b82 */ /* 0x000e220000000a00 */
[----:B------:R-:W-:Y:S01]  /*f890*/  R2UR UR11, R183 ;  /* 0x00000000b70b72ca */ /* 0x000fe200000e0000 */
[----:B------:R-:W-:Y:S01]  /*f8a0*/  ULDC.64 UR8, c[0x0][0xc00] ;  /* 0x0003000000087ab9 */ /* 0x000fe20000000a00 */
[----:B------:R-:W-:Y:S01]  /*f8b0*/  IMAD.MOV.U32 R7, RZ, RZ, RZ ;  /* 0x000000ffff077224 */ /* 0x000fe200078e00ff */
[----:B------:R-:W-:-:S04]  /*f8c0*/  R2UR UR10, R164 ;  /* 0x00000000a40a72ca */ /* 0x000fc800000e0000 */
[----:B------:R-:W1:Y:S06]  /*f8d0*/  LDC.64 R4, c[0x0][0xc08] ;  /* 0x00030200ff047b82 */ /* 0x000e6c0000000a00 */
[----:B------:R-:W-:Y:S01]  /*f8e0*/  UIMAD.WIDE UR8, UR11, 0x4, UR8 ;  /* 0x000000040b0878a5 */ /* 0x000fe2000f8e0208 */
[----:B0-----:R-:W-:-:S05]  /*f8f0*/  ISETP.NE.U32.AND P0, PT, R2, RZ, PT ;  /* 0x000000ff0200720c */ /* 0x001fca0003f05070 */
[----:B------:R-:W-:Y:S01]  /*f900*/  IMAD.U32 R2, RZ, RZ, UR8 ;  /* 0x00000008ff027e24 */ /* 0x000fe2000f8e00ff */
[----:B------:R-:W-:Y:S01]  /*f910*/  R2UR UR4, R3 ;  /* 0x00000000030472ca */ /* 0x000fe200000e0000 */
[----:B------:R-:W-:Y:S01]  /*f920*/  IMAD.U32 R3, RZ, RZ, UR9 ;  /* 0x00000009ff037e24 */ /* 0x000fe2000f8e00ff */
[----:B-1----:R-:W-:-:S05]  /*f930*/  ISETP.NE.U32.AND P1, PT, R4, RZ, PT ;  /* 0x000000ff0400720c */ /* 0x002fca0003f25070 */
[----:B------:R-:W-:-:S06]  /*f940*/  VOTEU.ANY UP0, P0 ;  /* 0x00000000003f7886 */ /* 0x000fcc0000000100 */
[----:B------:R-:W-:Y:S01]  /*f950*/  UISETP.NE.AND.EX UP0, UPT, UR4, URZ, UPT, UP0 ;  /* 0x0000003f0400728c */ /* 0x000fe2000bf05300 */
[----:B------:R-:W-:Y:S01]  /*f960*/  R2UR UR4, R5 ;  /* 0x00000000050472ca */ /* 0x000fe200000e0000 */
[----:B------:R-:W-:-:S04]  /*f970*/  VOTEU.ANY UP1, P1 ;  /* 0x00000000003f7886 */ /* 0x000fc80000820100 */
[----:B------:R-:W-:-:S08]  /*f980*/  PLOP3.LUT P0, PT, PT, PT, UP0, 0x80, 0x0 ;  /* 0x000000000000781c */ /* 0x000fd00003f0f008 */
[----:B------:R-:W-:-:S06]  /*f990*/  UISETP.NE.AND.EX UP1, UPT, UR4, URZ, UPT, UP1 ;  /* 0x0000003f0400728c */ /* 0x000fcc000bf25310 */
[----:B------:R-:W-:Y:S01]  /*f9a0*/  PLOP3.LUT P1, PT, PT, PT, UP1, 0x80, 0x0 ;  /* 0x000000000000781c */ /* 0x000fe20003f2f018 */
[----:B------:R0:W5:Y:S01]  /*f9b0*/  @P0 LDG.E R7, desc[UR36][R2.64] ;  /* 0x0000002402070981 */ /* 0x000162000c1e1900 */
[----:B------:R-:W-:Y:S02]  /*f9c0*/  ULDC UR4, c[0x0][0xa88] ;  /* 0x0002a20000047ab9 */ /* 0x000fe40000000800 */
[----:B------:R-:W-:Y:S01]  /*f9d0*/  IMAD.U32 R0, RZ, RZ, UR4 ;  /* 0x00000004ff007e24 */ /* 0x000fe2000f8e00ff */
[----:B------:R-:W-:Y:S02]  /*f9e0*/  @UP1 ULDC.64 UR8, c[0x0][0xc08] ;  /* 0x0003020000081ab9 */ /* 0x000fe40000000a00 */
[----:B------:R-:W-:-:S06]  /*f9f0*/  @UP1 UIMAD.WIDE UR8, UR11, 0x4, UR8 ;  /* 0x000000040b0818a5 */ /* 0x000fcc000f8e0208 */
[----:B------:R-:W-:Y:S02]  /*fa00*/  IMAD.U32 R4, RZ, RZ, UR8 ;  /* 0x00000008ff047e24 */ /* 0x000fe4000f8e00ff */
[----:B------:R-:W-:-:S05]  /*fa10*/  IMAD.U32 R5, RZ, RZ, UR9 ;  /* 0x00000009ff057e24 */ /* 0x000fca000f8e00ff */
[----:B------:R0:W5:Y:S01]  /*fa20*/  @P1 LDG.E R0, desc[UR36][R4.64] ;  /* 0x0000002404001981 */ /* 0x000162000c1e1900 */
[----:B------:R-:W-:-:S11]  /*fa30*/  UISETP.NE.AND UP1, UPT, UR10, URZ, UPT ;  /* 0x0000003f0a00728c */ /* 0x000fd6000bf25270 */
[----:B------:R-:W-:Y:S02]  /*fa40*/  @!UP1 ULDC UR10, c[0x0][0xad4] ;  /* 0x0002b500000a9ab9 */ /* 0x000fe40000000800 */
[----:B------:R-:W-:Y:S01]  /*fa50*/  IMAD.U32 R164, RZ, RZ, UR10 ;  /* 0x0000000affa47e24 */ /* 0x000fe2000f8e00ff */
[----:B0-----:R-:W-:Y:S06]  /*fa60*/  @P1 BRA `(.L_x_1312) ;  /* 0x0000000000101947 */ /* 0x001fec0003800000 */
[----:B------:R-:W-:Y:S05]  /*fa70*/  @!P0 BRA `(.L_x_1312) ;  /* 0x00000000000c8947 */ /* 0x000fea0003800000 */
[----:B------:R-:W2:Y:S04]  /*fa80*/  LDG.E R5, desc[UR36][R2.64] ;  /* 0x0000002402057981 */ /* 0x000ea8000c1e1900 */
[----:B-----5:R-:W2:Y:S02]  /*fa90*/  LDG.E R0, desc[UR36][R2.64+0x4] ;  /* 0x0000042402007981 */ /* 0x020ea4000c1e1900 */
[----:B--2---:R-:W-:-:S07]  /*faa0*/  IMAD.IADD R0, R0, 0x1, -R5 ;  /* 0x0000000100007824 */ /* 0x004fce00078e0a05 */
.L_x_1312:
[----:B------:R-:W-:Y:S01]  /*fab0*/  R2UR UR4, R183 ;  /* 0x00000000b70472ca */ /* 0x000fe200000e0000 */
[----:B------:R-:W-:Y:S01]  /*fac0*/  BSSY B1, `(.L_x_1313) ;  /* 0x0000042000017945 */ /* 0x000fe20003800000 */
[----:B-----5:R-:W-:Y:S02]  /*fad0*/  R2UR UR20, R7 ;  /* 0x00000000071472ca */ /* 0x020fe400000e0000 */
[----:B------:R-:W-:-:S09]  /*fae0*/  ISETP.GT.AND P0, PT, R207, 0x7f, PT ;  /* 0x0000007fcf00780c */ /* 0x000fd20003f04270 */
[----:B------:R-:W-:Y:S02]  /*faf0*/  USHF.R.S32.HI UR8, URZ, 0x1f, UR4 ;  /* 0x0000001f3f087899 */ /* 0x000fe40008011404 */
[----:B------:R-:W-:Y:S02]  /*fb00*/  USEL UR4, UR4, URZ, !UP0 ;  /* 0x0000003f04047287 */ /* 0x000fe4000c000000 */
[----:B------:R-:W-:Y:S02]  /*fb10*/  USEL UR8, UR8, URZ, !UP0 ;  /* 0x0000003f08087287 */ /* 0x000fe4000c000000 */
[----:B------:R-:W-:Y:S01]  /*fb20*/  USHF.R.S32.HI UR20, URZ, 0x1f, UR20 ;  /* 0x0000001f3f147899 */ /* 0x000fe20008011414 */
[----:B------:R-:W-:Y:S11]  /*fb30*/  @P0 BRA `(.L_x_1314) ;  /* 0x0000000000e80947 */ /* 0x000ff60003800000 */
[----:B------:R-:W0:Y:S01]  /*fb40*/  S2R R6, SR_TID.X ;  /* 0x0000000000067919 */ /* 0x000e220000002100 */
[----:B------:R-:W1:Y:S01]  /*fb50*/  LDC R9, c[0x0][0xbe8] ;  /* 0x0002fa00ff097b82 */ /* 0x000e620000000800 */
[----:B------:R-:W-:-:S13]  /*fb60*/  R2UR UR9, R22 ;  /* 0x00000000160972ca */ /* 0x000fda00000e0000 */
[----:B------:R-:W-:Y:S02]  /*fb70*/  IMAD.U32 R3, RZ, RZ, UR9 ;  /* 0x00000009ff037e24 */ /* 0x000fe4000f8e00ff */
[----:B-1----:R-:W-:-:S03]  /*fb80*/  IMAD R2, R0, R9, RZ ;  /* 0x0000000900027224 */ /* 0x002fc600078e02ff */
[----:B0-----:R-:W-:-:S04]  /*fb90*/  IADD3 R6, R3, -0x80, R6 ;  /* 0xffffff8003067810 */ /* 0x001fc80007ffe006 */
[----:B------:R-:W-:-:S13]  /*fba0*/  ISETP.GE.AND P0, PT, R6, R2, PT ;  /* 0x000000020600720c */ /* 0x000fda0003f06270 */
[----:B------:R-:W-:Y:S05]  /*fbb0*/  @P0 BRA `(.L_x_1314) ;  /* 0x0000000000c80947 */ /* 0x000fea0003800000 */
[----:B------:R-:W-:Y:S01]  /*fbc0*/  ISETP.NE.AND P0, PT, R9, 0x1, PT ;  /* 0x000000010900780c */ /* 0x000fe20003f05270 */
[----:B------:R-:W-:Y:S01]  /*fbd0*/  UMOV UR18, 0x9b8 ;  /* 0x000009b800127882 */ /* 0x000fe20000000000 */
[----:B------:R-:W-:Y:S01]  /*fbe0*/  R2UR UR10, R164 ;  /* 0x00000000a40a72ca */ /* 0x000fe200000e0000 */
[----:B------:R-:W-:Y:S01]  /*fbf0*/  IMAD.MOV.U32 R4, RZ, RZ, R6 ;  /* 0x000000ffff047224 */ /* 0x000fe200078e0006 */
        /* <DEDUP_REMOVED lines=9> */
[----:B------:R-:W-:Y:S02]  /*fc90*/  UIMAD.WIDE.U32 UR16, UR10, UR19, URZ ;  /* 0x000000130a1072a5 */ /* 0x000fe4000f8e003f */
[----:B------:R-:W-:Y:S01]  /*fca0*/  UIMAD UR19, UR11, UR19, URZ ;  /* 0x000000130b1372a4 */ /* 0x000fe2000f8e023f */
[----:B0-----:R-:W-:Y:S01]  /*fcb0*/  @P0 IMAD.HI.U32 R5, R6, R5, RZ ;  /* 0x0000000506050227 */ /* 0x001fe200078e00ff */
[----:B------:R-:W-:Y:S02]  /*fcc0*/  UIMAD UR13, UR13, UR4, URZ ;  /* 0x000000040d0d72a4 */ /* 0x000fe4000f8e023f */
[----:B------:R-:W-:Y:S01]  /*fcd0*/  UIMAD.WIDE.U32 UR10, UR12, UR4, URZ ;  /* 0x000000040c0a72a5 */ /* 0x000fe2000f8e003f */
[----:B------:R-:W-:Y:S01]  /*fce0*/  IMAD.U32 R2, RZ, RZ, UR16 ;  /* 0x00000010ff027e24 */ /* 0x000fe2000f8e00ff */
[----:B------:R-:W-:-:S02]  /*fcf0*/  UIADD3 UR19, UR17, UR19, URZ ;  /* 0x0000001311137290 */ /* 0x000fc4000fffe03f */
[----:B------:R-:W-:Y:S01]  /*fd00*/  IMAD.U32 R3, RZ, RZ, UR17 ;  /* 0x00000011ff037e24 */ /* 0x000fe2000f8e00ff */
[----:B------:R-:W-:Y:S01]  /*fd10*/  UIMAD UR13, UR12, UR8, UR13 ;  /* 0x000000080c0d72a4 */ /* 0x000fe2000f8e020d */
[----:B-1----:R-:W-:Y:S01]  /*fd20*/  @P0 SHF.R.U32.HI R4, RZ, R8, R5 ;  /* 0x00000008ff040219 */ /* 0x002fe20000011605 */
[----:B------:R-:W-:Y:S01]  /*fd30*/  ULDC.64 UR14, c[0x0][UR18+0x228] ;  /* 0x00008a00120e7abb */ /* 0x000fe20008000a00 */
[----:B------:R-:W-:Y:S01]  /*fd40*/  IADD3 R3, P0, P1, R2, UR10, R7 ;  /* 0x0000000a02037c10 */ /* 0x000fe2000f91e007 */
[----:B------:R-:W-:Y:S01]  /*fd50*/  UIADD3 UR13, UR11, UR13, URZ ;  /* 0x0000000d0b0d7290 */ /* 0x000fe2000fffe03f */
[----:B------:R-:W-:Y:S01]  /*fd60*/  IMAD.U32 R2, RZ, RZ, UR20 ;  /* 0x00000014ff027e24 */ /* 0x000fe2000f8e00ff */
[----:B------:R-:W-:Y:S01]  /*fd70*/  UIMAD.WIDE.U32 UR16, UR14, UR9, URZ ;  /* 0x000000090e1072a5 */ /* 0x000fe2000f8e003f */
[----:B------:R-:W-:Y:S01]  /*fd80*/  IMAD.MOV R5, RZ, RZ, -R4 ;  /* 0x000000ffff057224 */ /* 0x000fe200078e0a04 */
[----:B------:R-:W-:Y:S01]  /*fd90*/  UIMAD UR9, UR15, UR9, URZ ;  /* 0x000000090f0972a4 */ /* 0x000fe2000f8e023f */
[----:B------:R-:W-:Y:S01]  /*fda0*/  IMAD.U32 R11, RZ, RZ, UR19 ;  /* 0x00000013ff0b7e24 */ /* 0x000fe2000f8e00ff */
[----:B------:R-:W-:Y:S01]  /*fdb0*/  ULDC.64 UR10, c[0x0][UR18+0x210] ;  /* 0x00008400120a7abb */ /* 0x000fe20008000a00 */
[----:B------:R-:W-:Y:S01]  /*fdc0*/  IMAD R5, R9, R5, R6 ;  /* 0x0000000509057224 */ /* 0x000fe200078e0206 */
[----:B------:R-:W-:-:S02]  /*fdd0*/  UIADD3 UR9, UR17, UR9, URZ ;  /* 0x0000000911097290 */ /* 0x000fc4000fffe03f */
[----:B------:R-:W-:Y:S01]  /*fde0*/  IADD3.X R6, R11, UR13, R2, P0, P1 ;  /* 0x0000000d0b067c10 */ /* 0x000fe200087e2402 */
[----:B------:R-:W-:Y:S01]  /*fdf0*/  IMAD R9, R5, UR11, RZ ;  /* 0x0000000b05097c24 */ /* 0x000fe2000f8e02ff */
[----:B------:R-:W-:Y:S01]  /*fe00*/  IADD3 R2, P0, P1, R4, UR16, R3 ;  /* 0x0000001004027c10 */ /* 0x000fe2000f91e003 */
[----:B------:R-:W-:Y:S01]  /*fe10*/  ULDC.64 UR12, c[0x0][0xba8] ;  /* 0x0002ea00000c7ab9 */ /* 0x000fe20000000a00 */
[----:B------:R-:W-:Y:S01]  /*fe20*/  SHF.R.S32.HI R3, RZ, 0x1f, R4 ;  /* 0x0000001fff037819 */ /* 0x000fe20000011404 */
[----:B------:R-:W-:Y:S01]  /*fe30*/  @!UP0 ULDC UR12, c[0x0][0xb50] ;  /* 0x0002d400000c8ab9 */ /* 0x000fe20000000800 */
[----:B------:R-:W-:Y:S01]  /*fe40*/  SHF.R.S32.HI R4, RZ, 0x1f, R5 ;  /* 0x0000001fff047819 */ /* 0x000fe20000011405 */
[----:B------:R-:W-:Y:S01]  /*fe50*/  @!UP0 ULDC UR13, c[0x0][0xb54] ;  /* 0x0002d500000d8ab9 */ /* 0x000fe20000000800 */
[----:B------:R-:W-:-:S03]  /*fe60*/  IADD3.X R3, R3, UR9, R6, P0, P1 ;  /* 0x0000000903037c10 */ /* 0x000fc600087e2406 */
[----:B------:R-:W-:Y:S02]  /*fe70*/  IMAD R9, R4, UR10, R9 ;  /* 0x0000000a04097c24 */ /* 0x000fe4000f8e0209 */
[----:B------:R-:W-:-:S04]  /*fe80*/  IMAD.WIDE.U32 R2, R5, UR10, R2 ;  /* 0x0000000a05027c25 */ /* 0x000fc8000f8e0002 */
[----:B------:R-:W-:Y:S01]  /*fe90*/  IMAD.IADD R3, R3, 0x1, R9 ;  /* 0x0000000103037824 */ /* 0x000fe200078e0209 */
[----:B------:R-:W-:-:S04]  /*fea0*/  LEA R4, P0, R2, UR12, 0x2 ;  /* 0x0000000c02047c11 */ /* 0x000fc8000f8010ff */
[----:B------:R-:W-:Y:S01]  /*feb0*/  LEA.HI.X R5, R2, UR13, R3, 0x2, P0 ;  /* 0x0000000d02057c11 */ /* 0x000fe200080f1403 */
[----:B------:R-:W-:-:S05]  /*fec0*/  IMAD.MOV.U32 R3, RZ, RZ, -0x800000 ;  /* 0xff800000ff037424 */ /* 0x000fca00078e00ff */
[----:B------:R0:W-:Y:S03]  /*fed0*/  STG.E desc[UR36][R4.64], R3 ;  /* 0x0000000304007986 */ /* 0x0001e6000c101924 */
.L_x_1314:
[----:B------:R-:W-:Y:S05]  /*fee0*/  BSYNC B1 ;  /* 0x0000000000017941 */ /* 0x000fea0003800000 */
.L_x_1313:
[----:B------:R-:W-:-:S13]  /*fef0*/  R2UR UR9, R164 ;  /* 0x00000000a40972ca */ /* 0x000fda00000e0000 */
[----:B------:R-:W-:-:S06]  /*ff00*/  UISETP.GT.AND UP0, UPT, UR9, 0x1, UPT ;  /* 0x000000010900788c */ /* 0x000fcc000bf04270 */
[----:B------:R-:W-:-:S13]  /*ff10*/  PLOP3.LUT P0, PT, PT, PT, UP0, 0x80, 0x0 ;  /* 0x000000000000781c */ /* 0x000fda0003f0f008 */
[----:B------:R-:W-:Y:S05]  /*ff20*/  @P0 BRA `(.L_x_1309) ;  /* 0x0000000400b80947 */ /* 0x000fea0003800000 */
[----:B------:R-:W1:Y:S01]  /*ff30*/  LDC R11, c[0x0][0xbe8] ;  /* 0x0002fa00ff0b7b82 */ /* 0x000e620000000800 */
[C---:B------:R-:W-:Y:S01]  /*ff40*/  R2UR UR10, R7.reuse ;  /* 0x00000000070a72ca */ /* 0x040fe200000e0000 */
[----:B------:R-:W-:Y:S01]  /*ff50*/  ULDC.64 UR12, c[0x0][0xaa0] ;  /* 0x0002a800000c7ab9 */ /* 0x000fe20000000a00 */
[----:B------:R-:W-:Y:S01]  /*ff60*/  R2UR UR14, R7 ;  /* 0x00000000070e72ca */ /* 0x000fe200000e0000 */
[----:B------:R-:W-:Y:S01]  /*ff70*/  UIMAD UR9, UR20, UR12, URZ ;  /* 0x0000000c140972a4 */ /* 0x000fe2000f8e023f */
[----:B------:R-:W-:Y:S01]  /*ff80*/  R2UR UR16, R166 ;  /* 0x00000000a61072ca */ /* 0x000fe200000e0000 */
[----:B------:R-:W-:Y:S01]  /*ff90*/  IMAD R2, R163, 0x20, R182 ;  /* 0x00000020a3027824 */ /* 0x000fe200078e02b6 */
[----:B------:R-:W-:Y:S01]  /*ffa0*/  R2UR UR15, R22 ;  /* 0x00000000160f72ca */ /* 0x000fe200000e0000 */
[----:B------:R-:W-:Y:S06]  /*ffb0*/  BSSY B1, `(.L_x_1315) ;  /* 0x000003b000017945 */ /* 0x000fec0003800000 */
[----:B------:R-:W-:-:S02]  /*ffc0*/  UIMAD.WIDE.U32 UR10, UR10, UR12, URZ ;  /* 0x0000000c0a0a72a5 */ /* 0x000fc4000f8e003f */
[----:B------:R-:W-:-:S03]  /*ffd0*/  UIMAD UR9, UR14, UR13, UR9 ;  /* 0x0000000d0e0972a4 */ /* 0x000fc6000f8e0209 */
[----:B------:R-:W-:Y:S01]  /*ffe0*/  ULDC.64 UR12, c[0x0][0xae8] ;  /* 0x0002ba00000c7ab9 */ /* 0x000fe20000000a00 */
[----:B------:R-:W-:Y:S01]  /*fff0*/  UIADD3 UR11, UR11, UR9, URZ ;  /* 0x000000090b0b7290 */ /* 0x000fe2000fffe03f */
[----:B------:R-:W-:Y:S01]  /*10000*/  VIADD R6, R2, UR15 ;  /* 0x0000000f02067c36 */ /* 0x000fe20008000000 */
[----:B-1----:R-:W-:Y:S02]  /*10010*/  ISETP.NE.AND P0, PT, R11, 0x1, PT ;  /* 0x000000010b00780c */ /* 0x002fe40003f05270 */
[----:B------:R-:W-:Y:S01]  /*10020*/  UIMAD.WIDE.U32 UR10, UR16, UR12, UR10 ;  /* 0x0000000c100a72a5 */ /* 0x000fe2000f8e000a */
[----:B0-----:R-:W-:-:S03]  /*10030*/  IMAD.MOV.U32 R5, RZ, RZ, R6 ;  /* 0x000000ffff057224 */ /* 0x001fc600078e0006 */
[----:B------:R-:W-:-:S03]  /*10040*/  UIMAD UR9, UR16, UR13, UR11 ;  /* 0x0000000d100972a4 */ /* 0x000fc6000f8e020b */
[----:B------:R-:W-:Y:S02]  /*10050*/  ULDC.64 UR12, c[0x0][0xaf0] ;  /* 0x0002bc00000c7ab9 */ /* 0x000fe40000000a00 */
[----:B------:R-:W-:Y:S02]  /*10060*/  UIMAD UR8, UR8, UR12, URZ ;  /* 0x0000000c080872a4 */ /* 0x000fe4000f8e023f */
[----:B------:R-:W0:Y:S02]  /*10070*/  @P0 LDC R3, c[0x0][0xbec] ;  /* 0x0002fb00ff030b82 */ /* 0x000e240000000800 */
[----:B------:R-:W-:-:S03]  /*10080*/  UIMAD UR11, UR4, UR13, UR8 ;  /* 0x0000000d040b72a4 */ /* 0x000fc6000f8e0208 */
[----:B------:R-:W-:Y:S02]  /*10090*/  UMOV UR8, UR10 ;  /* 0x0000000a00087c82 */ /* 0x000fe40008000000 */
[----:B------:R-:W-:Y:S01]  /*100a0*/  UIMAD.WIDE.U32 UR8, UR4, UR12, UR8 ;  /* 0x0000000c040872a5 */ /* 0x000fe2000f8e0008 */
[----:B------:R-:W1:Y:S03]  /*100b0*/  @P0 LDC R7, c[0x0][0xbf0] ;  /* 0x0002fc00ff070b82 */ /* 0x000e660000000800 */
[----:B------:R-:W-:-:S03]  /*100c0*/  UIADD3 UR4, UR9, UR11, URZ ;  /* 0x0000000b09047290 */ /* 0x000fc6000fffe03f */
[----:B------:R-:W-:Y:S01]  /*100d0*/  ULDC.64 UR10, c[0x0][0xae0] ;  /* 0x0002b800000a7ab9 */ /* 0x000fe20000000a00 */
[----:B0-----:R-:W-:-:S04]  /*100e0*/  @P0 IMAD.HI.U32 R2, R6, R3, RZ ;  /* 0x0000000306020227 */ /* 0x001fc800078e00ff */
[----:B------:R-:W-:Y:S02]  /*100f0*/  IMAD.U32 R3, RZ, RZ, UR9 ;  /* 0x00000009ff037e24 */ /* 0x000fe4000f8e00ff */
[----:B------:R-:W-:Y:S01]  /*10100*/  IMAD.U32 R3, RZ, RZ, UR4 ;  /* 0x00000004ff037e24 */ /* 0x000fe2000f8e00ff */
[----:B-1----:R-:W-:-:S04]  /*10110*/  @P0 SHF.R.U32.HI R5, RZ, R7, R2 ;  /* 0x00000007ff050219 */ /* 0x002fc80000011602 */
[--C-:B------:R-:W-:Y:S01]  /*10120*/  SHF.R.S32.HI R2, RZ, 0x1f, R5.reuse ;  /* 0x0000001fff027819 */ /* 0x100fe20000011405 */
[----:B------:R-:W-:-:S04]  /*10130*/  IMAD.MOV R7, RZ, RZ, -R5 ;  /* 0x000000ffff077224 */ /* 0x000fc800078e0a05 */
[----:B------:R-:W-:Y:S02]  /*10140*/  IMAD R4, R2, UR10, RZ ;  /* 0x0000000a02047c24 */ /* 0x000fe4000f8e02ff */
[----:B------:R-:W-:Y:S02]  /*10150*/  IMAD R7, R11, R7, R6 ;  /* 0x000000070b077224 */ /* 0x000fe400078e0206 */
[----:B------:R-:W-:Y:S01]  /*10160*/  IMAD.U32 R2, RZ, RZ, UR8 ;  /* 0x00000008ff027e24 */ /* 0x000fe2000f8e00ff */
[----:B------:R-:W-:Y:S01]  /*10170*/  ULDC.64 UR8, c[0x0][0xad8] ;  /* 0x0002b60000087ab9 */ /* 0x000fe20000000a00 */
[C---:B------:R-:W-:Y:S01]  /*10180*/  IMAD R9, R5.reuse, UR11, R4 ;  /* 0x0000000b05097c24 */ /* 0x040fe2000f8e0204 */
[----:B------:R-:W-:Y:S01]  /*10190*/  SHF.R.S32.HI R4, RZ, 0x1f, R7 ;  /* 0x0000001fff047819 */ /* 0x000fe20000011407 */
[----:B------:R-:W-:-:S04]  /*101a0*/  IMAD.WIDE.U32 R2, R5, UR10, R2 ;  /* 0x0000000a05027c25 */ /* 0x000fc8000f8e0002 */
[----:B------:R-:W-:Y:S02]  /*101b0*/  IMAD.IADD R3, R3, 0x1, R9 ;  /* 0x0000000103037824 */ /* 0x000fe400078e0209 */
[----:B------:R-:W-:Y:S02]  /*101c0*/  IMAD R4, R4, UR8, RZ ;  /* 0x0000000804047c24 */ /* 0x000fe4000f8e02ff */
[----:B------:R-:W-:Y:S02]  /*101d0*/  VIADD R6, R182, UR15 ;  /* 0x0000000fb6067c36 */ /* 0x000fe40008000000 */
[----:B------:R-:W-:Y:S02]  /*101e0*/  IMAD R11, R0, R11, RZ ;  /* 0x0000000b000b7224 */ /* 0x000fe400078e02ff */
[C---:B------:R-:W-:Y:S02]  /*101f0*/  IMAD R5, R7.reuse, UR9, R4 ;  /* 0x0000000907057c24 */ /* 0x040fe4000f8e0204 */
[----:B------:R-:W-:Y:S01]  /*10200*/  IMAD.WIDE.U32 R2, R7, UR8, R2 ;  /* 0x0000000807027c25 */ /* 0x000fe2000f8e0002 */
[----:B------:R-:W-:Y:S01]  /*10210*/  ISETP.GE.AND P2, PT, R6, R11, PT ;  /* 0x0000000b0600720c */ /* 0x000fe20003f46270 */
[----:B------:R-:W-:-:S02]  /*10220*/  ULDC.64 UR8, c[0x0][0xa80] ;  /* 0x0002a00000087ab9 */ /* 0x000fc40000000a00 */
[----:B------:R-:W-:Y:S01]  /*10230*/  IMAD.IADD R3, R3, 0x1, R5 ;  /* 0x0000000103037824 */ /* 0x000fe200078e0205 */
[----:B------:R-:W-:Y:S01]  /*10240*/  LEA R4, P3, R2, UR8, 0x1 ;  /* 0x0000000802047c11 */ /* 0x000fe2000f8608ff */
[----:B------:R-:W-:-:S03]  /*10250*/  VIADD R0, R6, 0x20 ;  /* 0x0000002006007836 */ /* 0x000fc60000000000 */
[----:B------:R-:W-:Y:S01]  /*10260*/  LEA.HI.X R5, R2, UR9, R3, 0x1, P3 ;  /* 0x0000000902057c11 */ /* 0x000fe200098f0c03 */
[----:B------:R0:W1:Y:S01]  /*10270*/  SHFL.IDX PT, R7, R4, RZ, 0x181f ;  /* 0x00181fff04077589 */ /* 0x00006200000e0000 */
[-C--:B------:R-:W-:Y:S01]  /*10280*/  ISETP.GE.AND P1, PT, R0, R11.reuse, PT ;  /* 0x0000000b0000720c */ /* 0x080fe20003f26270 */
[----:B------:R-:W-:Y:S02]  /*10290*/  VIADD R0, R6, 0x40 ;  /* 0x0000004006007836 */ /* 0x000fe40000000000 */
[----:B------:R0:W2:Y:S03]  /*102a0*/  SHFL.IDX PT, R3, R5, RZ, 0x181f ;  /* 0x00181fff05037589 */ /* 0x0000a600000e0000 */
        /* <DEDUP_REMOVED lines=11> */
.L_x_1316:
[----:B------:R-:W-:Y:S05]  /*10360*/  BSYNC B1 ;  /* 0x0000000000017941 */ /* 0x000fea0003800000 */
.L_x_1315:
        /* <DEDUP_REMOVED lines=13> */
.L_x_1318:
[----:B------:R-:W-:Y:S05]  /*10440*/  BSYNC B1 ;  /* 0x0000000000017941 */ /* 0x000fea0003800000 */
.L_x_1317:
        /* <DEDUP_REMOVED lines=13> */
.L_x_1320:
[----:B------:R-:W-:Y:S05]  /*10520*/  BSYNC B1 ;  /* 0x0000000000017941 */ /* 0x000fea0003800000 */
.L_x_1319:
        /* <DEDUP_REMOVED lines=14> */
.L_x_1309:
[----:B------:R-:W-:Y:S05]  /*10610*/  BSYNC B0 ;  /* 0x0000000000007941 */ /* 0x000fea0003800000 */
.L_x_1299:
[----:B------:R-:W-:Y:S02]  /*10620*/  ULDC UR4, c[0x0][0xc3c] ;  /* 0x00030f0000047ab9 */ /* 0x000fe40000000800 */
[----:B------:R-:W-:-:S06]  /*10630*/  UISETP.GE.AND UP0, UPT, UR7, UR4, UPT ;  /* 0x000000040700728c */ /* 0x000fcc000bf06270 */
[----:B------:R-:W-:-:S13]  /*10640*/  PLOP3.LUT P0, PT, PT, PT, UP0, 0x80, 0x0 ;  /* 0x000000000000781c */ /* 0x000fda0003f0f008 */
[----:B------:R-:W-:Y:S05]  /*10650*/  @!P0 BRA `(.L_x_1321) ;  /* 0xffffff08003c8947 */ /* 0x000fea000383ffff */
[----:B------:R-:W-:Y:S05]  /*10660*/  EXIT ;  /* 0x000000000000794d */ /* 0x000fea0003800000 */
.L_x_1208:
[----:B------:R-:W-:-:S08]  /*10670*/  NOP ;  /* 0x0000000000007918 */ /* 0x000fd00000000000 */
[----:B0-----:R-:W0:-:S00]  /*10680*/  USETMAXREG.DEALLOC.CTAPOOL 0x28 ;  /* 0x00000028000079c8 */ /* 0x001e0000080e0500 */
[----:B0-----:R-:W-:Y:S01]  /*10690*/  LOP3.LUT R2, R2, 0x3, RZ, 0xc0, !PT ;  /* 0x0000000302027812 */ /* 0x001fe200078ec0ff */
[----:B------:R-:W-:Y:S01]  /*106a0*/  IMAD.MOV.U32 R6, RZ, RZ, RZ ;  /* 0x000000ffff067224 */ /* 0x000fe200078e00ff */
[----:B------:R-:W-:-:S04]  /*106b0*/  LOP3.LUT R23, R23, 0xfffffeff, RZ, 0xc0, !PT ;  /* 0xfffffeff17177812 */ /* 0x000fc800078ec0ff */
[----:B------:R-:W0:Y:S02]  /*106c0*/  SHFL.IDX PT, R2, R2, RZ, 0x1f ;  /* 0x00001fff02027589 */ /* 0x000e2400000e0000 */
[----:B0-----:R-:W-:-:S13]  /*106d0*/  ISETP.NE.AND P0, PT, R2, RZ, PT ;  /* 0x000000ff0200720c */ /* 0x001fda0003f05270 */
[----:B------:R-:W-:Y:S01]  /*106e0*/  @P0 LOP3.LUT R23, R23, 0x100, RZ, 0xfc, !PT ;  /* 0x0000010017170812 */ /* 0x000fe200078efcff */
[----:B------:R-:W-:Y:S06]  /*106f0*/  @!P0 BRA `(.L_x_1322) ;  /* 0x00000000001c8947 */ /* 0x000fec0003800000 */
[----:B------:R-:W0:Y:S08]  /*10700*/  S2UR UR5, SR_CgaCtaId ;  /* 0x00000000000579c3 */ /* 0x000e300000008800 */
[----:B------:R-:W-:Y:S06]  /*10710*/  BAR.SYNC.DEFER_BLOCKING 0x5, 0x180 ;  /* 0x0146000000007b1d */ /* 0x000fec0000010000 */
[----:B------:R-:W-:-:S02]  /*10720*/  UMOV UR4, 0x400 ;  /* 0x0000040000047882 */ /* 0x000fc40000000000 */
[----:B0-----:R-:W-:-:S09]  /*10730*/  ULEA UR4, UR5, UR4, 0x18 ;  /* 0x0000000405047291 */ /* 0x001fd2000f8ec03f */
[----:B------:R-:W1:Y:S01]  /*10740*/  LDS.128 R16, [UR4+0x2a8d0] ;  /* 0x02a8d004ff107984 */ /* 0x000e620008000c00 */
[----:B------:R-:W-:Y:S06]  /*10750*/  BAR.ARV 0x4, 0x180 ;  /* 0x0106000000007b1d */ /* 0x000fec0000002000 */
[----:B------:R-:W-:Y:S05]  /*10760*/  BRA `(.L_x_1323) ;  /* 0x0000000c00907947 */ /* 0x000fea0003800000 */
.L_x_1322:
[----:B------:R-:W-:Y:S01]  /*10770*/  LOP3.LUT R7, R0, 0x1f, RZ, 0xc0, !PT ;  /* 0x0000001f00077812 */ /* 0x000fe200078ec0ff */
[----:B------:R-:W-:Y:S01]  /*10780*/  ULDC UR4, c[0x0][0xc3c] ;  /* 0x00030f0000047ab9 */ /* 0x000fe20000000800 */
[----:B------:R-:W-:Y:S01]  /*10790*/  IMAD.MOV.U32 R9, RZ, RZ, RZ ;  /* 0x000000ffff097224 */ /* 0x000fe200078e00ff */
[----:B------:R-:W0:Y:S01]  /*107a0*/  S2UR UR6, SR_CTAID.X ;  /* 0x00000000000679c3 */ /* 0x000e220000002500 */
[----:B------:R-:W-:Y:S01]  /*107b0*/  ISETP.NE.AND P0, PT, R7, 0x1f, PT ;  /* 0x0000001f0700780c */ /* 0x000fe20003f05270 */
[----:B------:R-:W-:-:S03]  /*107c0*/  ULDC UR5, c[0x0][0xc38] ;  /* 0x00030e0000057ab9 */ /* 0x000fc60000000800 */
[----:B------:R-:W-:-:S13]  /*107d0*/  ISETP.GE.OR P1, PT, R7, UR4, !P0 ;  /* 0x0000000407007c0c */ /* 0x000fda000c726670 */
[----:B------:R-:W1:Y:S08]  /*107e0*/  @!P1 LDC.64 R4, c[0x0][0xc80] ;  /* 0x00032000ff049b82 */ /* 0x000e700000000a00 */
[----:B------:R-:W2:Y:S01]  /*107f0*/  @!P1 LDC.64 R2, c[0x0][0xc78] ;  /* 0x00031e00ff029b82 */ /* 0x000ea20000000a00 */
[----:B-1----:R-:W-:-:S05]  /*10800*/  @!P1 IMAD.WIDE.U32 R4, R7, 0x4, R4 ;  /* 0x0000000407049825 */ /* 0x002fca00078e0004 */
        /* <DEDUP_REMOVED lines=10> */
[----:B------:R-:W1:Y:S02]  /*108b0*/  SHFL.UP PT, R10, R8, 0x1, RZ ;  /* 0x04200000080a7989 */ /* 0x000e6400000e00ff */
[----:B-1----:R-:W-:-:S05]  /*108c0*/  SEL R11, R10, RZ, P1 ;  /* 0x000000ff0a0b7207 */ /* 0x002fca0000800000 */
[----:B------:R-:W-:-:S05]  /*108d0*/  IMAD.IADD R11, R8, 0x1, R11 ;  /* 0x00000001080b7824 */ /* 0x000fca00078e020b */
        /* <DEDUP_REMOVED lines=12> */
[----:B------:R-:W1:Y:S02]  /*109a0*/  SHFL.IDX PT, R8, R5, 0x1f, 0x1f ;  /* 0x03e01f0005087f89 */ /* 0x000e6400000e0000 */
[----:B-1----:R-:W-:-:S05]  /*109b0*/  IMAD R8, R8, UR5, RZ ;  /* 0x0000000508087c24 */ /* 0x002fca000f8e02ff */
[----:B0-----:R-:W-:Y:S01]  /*109c0*/  ISETP.GT.AND P6, PT, R8, UR6, PT ;  /* 0x0000000608007c0c */ /* 0x001fe2000bfc4270 */
[----:B------:R-:W-:-:S12]  /*109d0*/  IMAD.MOV.U32 R3, RZ, RZ, R8 ;  /* 0x000000ffff037224 */ /* 0x000fd800078e0008 */
[----:B------:R-:W-:Y:S05]  /*109e0*/  @P6 BRA `(.L_x_1324) ;  /* 0x0000000000986947 */ /* 0x000fea0003800000 */
[----:B------:R-:W-:Y:S01]  /*109f0*/  IMAD.MOV.U32 R8, RZ, RZ, R3 ;  /* 0x000000ffff087224 */ /* 0x000fe200078e0003 */
[----:B------:R-:W-:Y:S01]  /*10a00*/  UMOV UR4, URZ ;  /* 0x0000003f00047c82 */ /* 0x000fe20008000000 */
[----:B------:R-:W-:-:S05]  /*10a10*/  ULDC UR5, c[0x0][0xc38] ;  /* 0x00030e0000057ab9 */ /* 0x000fca0000000800 */
.L_x_1326:
[----:B------:R-:W0:Y:S01]  /*10a20*/  LDC R2, c[0x0][0xc3c] ;  /* 0x00030f00ff027b82 */ /* 0x000e220000000800 */
[----:B------:R-:W-:-:S06]  /*10a30*/  UIADD3 UR4, UR4, 0x1f, URZ ;  /* 0x0000001f04047890 */ /* 0x000fcc000fffe03f */
        /* <DEDUP_REMOVED lines=33> */
.L_x_1324:
        /* <DEDUP_REMOVED lines=9> */
[----:B0-----:R-:W-:-:S07]  /*10ce0*/  ISETP.NE.AND P1, PT, R9, 0x1, PT ;  /* 0x000000010900780c */ /* 0x001fce0003f25270 */
[----:B-1----:R-:W-:Y:S06]  /*10cf0*/  @!P0 BRA `(.L_x_1327) ;  /* 0x0000000000088947 */ /* 0x002fec0003800000 */
[----:B------:R-:W-:-:S06]  /*10d00*/  VIADD R16, R19, 0xffffffff ;  /* 0xffffffff13107836 */ /* 0x000fcc0000000000 */
[----:B------:R0:W1:Y:S02]  /*10d10*/  SHFL.IDX PT, R16, R5, R16, 0x1f ;  /* 0x00001f1005107589 */ /* 0x00006400000e0000 */
.L_x_1327:
[----:B-1----:R-:W-:Y:S02]  /*10d20*/  IMAD R16, R16, UR5, R3 ;  /* 0x0000000510107c24 */ /* 0x002fe4000f8e0203 */
[----:B------:R-:W-:-:S03]  /*10d30*/  VIADD R19, R19, UR4 ;  /* 0x0000000413137c36 */ /* 0x000fc60008000000 */
[----:B0-----:R-:W-:Y:S01]  /*10d40*/  IADD3 R5, -R16, UR6, RZ ;  /* 0x0000000610057c10 */ /* 0x001fe2000fffe1ff */
[----:B------:R-:W-:Y:S06]  /*10d50*/  @!P1 BRA `(.L_x_1328) ;  /* 0x0000000000e89947 */ /* 0x000fec0003800000 */
[-C--:B--2---:R-:W-:Y:S02]  /*10d60*/  IABS R12, R6.reuse ;  /* 0x00000006000c7213 */ /* 0x084fe40000000000 */
[----:B------:R-:W-:Y:S02]  /*10d70*/  IABS R4, R9 ;  /* 0x0000000900047213 */ /* 0x000fe40000000000 */
[----:B------:R-:W0:Y:S01]  /*10d80*/  I2F.RP R8, R12 ;  /* 0x0000000c00087306 */ /* 0x000e220000209400 */
[----:B------:R-:W-:-:S07]  /*10d90*/  IABS R13, R6 ;  /* 0x00000006000d7213 */ /* 0x000fce0000000000 */
[----:B------:R-:W1:Y:S08]  /*10da0*/  I2F.RP R10, R4 ;  /* 0x00000004000a7306 */ /* 0x000e700000209400 */
[----:B0-----:R-:W0:Y:S08]  /*10db0*/  MUFU.RCP R8, R8 ;  /* 0x0000000800087308 */ /* 0x001e300000001000 */
[----:B-1----:R-:W-:Y:S01]  /*10dc0*/  MUFU.RCP R10, R10 ;  /* 0x0000000a000a7308 */ /* 0x002fe20000001000 */
[----:B0-----:R-:W-:Y:S01]  /*10dd0*/  VIADD R2, R8, 0xffffffe ;  /* 0x0ffffffe08027836 */ /* 0x001fe20000000000 */
[----:B------:R-:W-:-:S06]  /*10de0*/  IABS R8, R5 ;  /* 0x0000000500087213 */ /* 0x000fcc0000000000 */
[----:B------:R0:W1:Y:S02]  /*10df0*/  F2I.FTZ.U32.TRUNC.NTZ R3, R2 ;  /* 0x0000000200037305 */ /* 0x000064000021f000 */
[----:B0-----:R-:W-:Y:S02]  /*10e00*/  IMAD.MOV.U32 R2, RZ, RZ, RZ ;  /* 0x000000ffff027224 */ /* 0x001fe400078e00ff */
[----:B-1----:R-:W-:-:S04]  /*10e10*/  IMAD.MOV R11, RZ, RZ, -R3 ;  /* 0x000000ffff0b7224 */ /* 0x002fc800078e0a03 */
[----:B------:R-:W-:-:S04]  /*10e20*/  IMAD R11, R11, R12, RZ ;  /* 0x0000000c0b0b7224 */ /* 0x000fc800078e02ff */
[----:B------:R-:W-:-:S04]  /*10e30*/  IMAD.HI.U32 R3, R3, R11, R2 ;  /* 0x0000000b03037227 */ /* 0x000fc800078e0002 */
[----:B------:R-:W-:Y:S02]  /*10e40*/  IMAD.MOV R11, RZ, RZ, -R13 ;  /* 0x000000ffff0b7224 */ /* 0x000fe400078e0a0d */
[----:B------:R-:W-:-:S04]  /*10e50*/  IMAD.HI.U32 R2, R3, R8, RZ ;  /* 0x0000000803027227 */ /* 0x000fc800078e00ff */
[----:B------:R-:W-:Y:S01]  /*10e60*/  IMAD R3, R2, R11, R8 ;  /* 0x0000000b02037224 */ /* 0x000fe200078e0208 */
[----:B------:R-:W-:Y:S01]  /*10e70*/  LOP3.LUT R8, R5, R6, RZ, 0x3c, !PT ;  /* 0x0000000605087212 */ /* 0x000fe200078e3cff */
[----:B------:R-:W-:-:S03]  /*10e80*/  VIADD R11, R10, 0xffffffe ;  /* 0x0ffffffe0a0b7836 */ /* 0x000fc60000000000 */
[----:B------:R-:W-:Y:S02]  /*10e90*/  ISETP.GT.U32.AND P1, PT, R12, R3, PT ;  /* 0x000000030c00720c */ /* 0x000fe40003f24070 */
[----:B------:R-:W-:-:S11]  /*10ea0*/  ISETP.GE.AND P2, PT, R8, RZ, PT ;  /* 0x000000ff0800720c */ /* 0x000fd60003f46270 */
[----:B------:R-:W-:Y:S02]  /*10eb0*/  @!P1 IMAD.IADD R3, R3, 0x1, -R12 ;  /* 0x0000000103039824 */ /* 0x000fe400078e0a0c */
[----:B------:R-:W-:Y:S01]  /*10ec0*/  @!P1 VIADD R2, R2, 0x1 ;  /* 0x0000000102029836 */ /* 0x000fe20000000000 */
[----:B------:R-:W-:Y:S02]  /*10ed0*/  ISETP.NE.AND P1, PT, R6, RZ, PT ;  /* 0x000000ff0600720c */ /* 0x000fe40003f25270 */
[----:B------:R-:W-:Y:S02]  /*10ee0*/  ISETP.GE.U32.AND P0, PT, R3, R12, PT ;  /* 0x0000000c0300720c */ /* 0x000fe40003f06070 */
[----:B------:R-:W0:Y:S11]  /*10ef0*/  F2I.FTZ.U32.TRUNC.NTZ R3, R11 ;  /* 0x0000000b00037305 */ /* 0x000e36000021f000 */
[----:B------:R-:W-:-:S04]  /*10f00*/  @P0 VIADD R2, R2, 0x1 ;  /* 0x0000000102020836 */ /* 0x000fc80000000000 */
[----:B------:R-:W-:Y:S01]  /*10f10*/  IMAD.MOV.U32 R10, RZ, RZ, R2 ;  /* 0x000000ffff0a7224 */ /* 0x000fe200078e0002 */
[----:B------:R-:W-:Y:S01]  /*10f20*/  IABS R2, R9 ;  /* 0x0000000900027213 */ /* 0x000fe20000000000 */
[----:B0-----:R-:W-:Y:S02]  /*10f30*/  IMAD.MOV R13, RZ, RZ, -R3 ;  /* 0x000000ffff0d7224 */ /* 0x001fe400078e0a03 */
[----:B------:R-:W-:Y:S01]  /*10f40*/  @!P2 IMAD.MOV R10, RZ, RZ, -R10 ;  /* 0x000000ffff0aa224 */ /* 0x000fe200078e0a0a */
[----:B------:R-:W-:Y:S01]  /*10f50*/  @!P1 LOP3.LUT R10, RZ, R6, RZ, 0x33, !PT ;  /* 0x00000006ff0a9212 */ /* 0x000fe200078e33ff */
[----:B------:R-:W-:Y:S02]  /*10f60*/  IMAD.MOV R12, RZ, RZ, -R2 ;  /* 0x000000ffff0c7224 */ /* 0x000fe400078e0a02 */
[----:B------:R-:W-:Y:S01]  /*10f70*/  IMAD R11, R13, R4, RZ ;  /* 0x000000040d0b7224 */ /* 0x000fe200078e02ff */
[----:B------:R-:W-:Y:S01]  /*10f80*/  IABS R8, R10 ;  /* 0x0000000a00087213 */ /* 0x000fe20000000000 */
[----:B------:R-:W-:-:S04]  /*10f90*/  IMAD.MOV.U32 R2, RZ, RZ, RZ ;  /* 0x000000ffff027224 */ /* 0x000fc800078e00ff */
[----:B------:R-:W-:-:S04]  /*10fa0*/  IMAD.HI.U32 R2, R3, R11, R2 ;  /* 0x0000000b03027227 */ /* 0x000fc800078e0002 */
[----:B------:R-:W-:Y:S02]  /*10fb0*/  IMAD.MOV.U32 R3, RZ, RZ, R8 ;  /* 0x000000ffff037224 */ /* 0x000fe400078e0008 */
[----:B------:R-:W-:Y:S02]  /*10fc0*/  IMAD.MOV.U32 R8, RZ, RZ, R12 ;  /* 0x000000ffff087224 */ /* 0x000fe400078e000c */
[----:B------:R-:W-:-:S04]  /*10fd0*/  IMAD.HI.U32 R2, R2, R3, RZ ;  /* 0x0000000302027227 */ /* 0x000fc800078e00ff */
[----:B------:R-:W-:-:S05]  /*10fe0*/  IMAD R3, R2, R8, R3 ;  /* 0x0000000802037224 */ /* 0x000fca00078e0203 */
[----:B------:R-:W-:-:S13]  /*10ff0*/  ISETP.GT.U32.AND P1, PT, R4, R3, PT ;  /* 0x000000030400720c */ /* 0x000fda0003f24070 */
[----:B------:R-:W-:Y:S02]  /*11000*/  @!P1 IMAD.IADD R3, R3, 0x1, -R4 ;  /* 0x0000000103039824 */ /* 0x000fe400078e0a04 */
[----:B------:R-:W-:Y:S01]  /*11010*/  @!P1 VIADD R2, R2, 0x1 ;  /* 0x0000000102029836 */ /* 0x000fe20000000000 */
[----:B------:R-:W-:Y:S02]  /*11020*/  ISETP.NE.AND P1, PT, R9, RZ, PT ;  /* 0x000000ff0900720c */ /* 0x000fe40003f25270 */
[----:B------:R-:W-:Y:S02]  /*11030*/  ISETP.GE.U32.AND P0, PT, R3, R4, PT ;  /* 0x000000040300720c */ /* 0x000fe40003f06070 */
[----:B------:R-:W-:-:S04]  /*11040*/  LOP3.LUT R3, R10, R9, RZ, 0x3c, !PT ;  /* 0x000000090a037212 */ /* 0x000fc800078e3cff */
[----:B------:R-:W-:Y:S01]  /*11050*/  ISETP.GE.AND P2, PT, R3, RZ, PT ;  /* 0x000000ff0300720c */ /* 0x000fe20003f46270 */
[----:B------:R-:W-:-:S06]  /*11060*/  IMAD.MOV R3, RZ, RZ, -R10 ;  /* 0x000000ffff037224 */ /* 0x000fcc00078e0a0a */
[----:B------:R-:W-:-:S06]  /*11070*/  @P0 VIADD R2, R2, 0x1 ;  /* 0x0000000102020836 */ /* 0x000fcc0000000000 */
[----:B------:R-:W-:Y:S01]  /*11080*/  @!P2 IMAD.MOV R2, RZ, RZ, -R2 ;  /* 0x000000ffff02a224 */ /* 0x000fe200078e0a02 */
[----:B------:R-:W-:-:S05]  /*11090*/  @!P1 LOP3.LUT R2, RZ, R9, RZ, 0x33, !PT ;  /* 0x00000009ff029212 */ /* 0x000fca00078e33ff */
[----:B------:R-:W-:-:S04]  /*110a0*/  IMAD.MOV R18, RZ, RZ, -R2 ;  /* 0x000000ffff127224 */ /* 0x000fc800078e0a02 */
[C---:B------:R-:W-:Y:S02]  /*110b0*/  IMAD R18, R9.reuse, R18, R10 ;  /* 0x0000001209127224 */ /* 0x040fe400078e020a */
[----:B------:R-:W-:Y:S02]  /*110c0*/  IMAD R9, R9, 0x1000000, R2 ;  /* 0x0100000009097824 */ /* 0x000fe400078e0202 */
[----:B------:R-:W-:Y:S02]  /*110d0*/  IMAD R2, R6, R3, R5 ;  /* 0x0000000306027224 */ /* 0x000fe400078e0205 */
[----:B------:R-:W-:Y:S01]  /*110e0*/  IMAD R18, R18, 0x10000, R9 ;  /* 0x0001000012127824 */ /* 0x000fe200078e0209 */
[----:B------:R-:W-:Y:S06]  /*110f0*/  BRA `(.L_x_1329) ;  /* 0x0000000000f47947 */ /* 0x000fec0003800000 */
.L_x_1328:
[----:B------:R-:W0:Y:S02]  /*11100*/  LDC.64 R2, c[0x0][0xc90] ;  /* 0x00032400ff027b82 */ /* 0x000e240000000a00 */
[----:B0-----:R-:W-:-:S05]  /*11110*/  IMAD.WIDE R2, R19, 0x4, R2 ;  /* 0x0000000413027825 */ /* 0x001fca00078e0202 */
[----:B------:R0:W2:Y:S01]  /*11120*/  LDG.E R13, desc[UR36][R2.64] ;  /* 0x00000024020d7981 */ /* 0x0000a2000c1e1900 */
[----:B------:R-:W-:Y:S01]  /*11130*/  IABS R15, R5 ;  /* 0x00000005000f7213 */ /* 0x000fe20000000000 */
[----:B0-----:R-:W-:Y:S02]  /*11140*/  IMAD.MOV.U32 R2, RZ, RZ, RZ ;  /* 0x000000ffff027224 */ /* 0x001fe400078e00ff */
[----:B--2---:R-:W-:-:S05]  /*11150*/  IMAD R4, R6, R13, RZ ;  /* 0x0000000d06047224 */ /* 0x004fca00078e02ff */
[-C--:B------:R-:W-:Y:S02]  /*11160*/  IABS R10, R4.reuse ;  /* 0x00000004000a7213 */ /* 0x080fe40000000000 */
[----:B------:R-:W-:Y:S02]  /*11170*/  IABS R12, R4 ;  /* 0x00000004000c7213 */ /* 0x000fe40000000000 */
[----:B------:R-:W0:Y:S08]  /*11180*/  I2F.RP R8, R10 ;  /* 0x0000000a00087306 */ /* 0x000e300000209400 */
[----:B0-----:R-:W0:Y:S02]  /*11190*/  MUFU.RCP R8, R8 ;  /* 0x0000000800087308 */ /* 0x001e240000001000 */
[----:B0-----:R-:W-:-:S06]  /*111a0*/  VIADD R9, R8, 0xffffffe ;  /* 0x0ffffffe08097836 */ /* 0x001fcc0000000000 */
[----:B------:R-:W0:Y:S02]  /*111b0*/  F2I.FTZ.U32.TRUNC.NTZ R3, R9 ;  /* 0x0000000900037305 */ /* 0x000e24000021f000 */
[----:B0-----:R-:W-:-:S04]  /*111c0*/  IMAD.MOV R11, RZ, RZ, -R3 ;  /* 0x000000ffff0b7224 */ /* 0x001fc800078e0a03 */
[----:B------:R-:W-:-:S04]  /*111d0*/  IMAD R11, R11, R10, RZ ;  /* 0x0000000a0b0b7224 */ /* 0x000fc800078e02ff */
[----:B------:R-:W-:-:S04]  /*111e0*/  IMAD.HI.U32 R2, R3, R11, R2 ;  /* 0x0000000b03027227 */ /* 0x000fc800078e0002 */
[----:B------:R-:W-:Y:S02]  /*111f0*/  IMAD.MOV R3, RZ, RZ, -R12 ;  /* 0x000000ffff037224 */ /* 0x000fe400078e0a0c */
        /* <DEDUP_REMOVED lines=12> */
[----:B------:R-:W-:Y:S02]  /*112c0*/  IMAD R11, R13, R2, RZ ;  /* 0x000000020d0b7224 */ /* 0x000fe400078e02ff */
[----:B------:R-:W-:Y:S02]  /*112d0*/  IMAD.MOV R2, RZ, RZ, -R2 ;  /* 0x000000ffff027224 */ /* 0x000fe400078e0a02 */
[----:B------:R-:W-:Y:S02]  /*112e0*/  IMAD.MOV R3, RZ, RZ, -R11 ;  /* 0x000000ffff037224 */ /* 0x000fe400078e0a0b */
[----:B------:R-:W-:Y:S02]  /*112f0*/  IMAD R4, R4, R2, R5 ;  /* 0x0000000204047224 */ /* 0x000fe400078e0205 */
[----:B------:R-:W-:Y:S01]  /*11300*/  IMAD.MOV.U32 R2, RZ, RZ, RZ ;  /* 0x000000ffff027224 */ /* 0x000fe200078e00ff */
[----:B------:R-:W-:-:S04]  /*11310*/  VIADDMNMX R13, R3, UR5, R13, PT ;  /* 0x00000005030d7c46 */ /* 0x000fc8000b80010d */
[-C--:B------:R-:W-:Y:S01]  /*11320*/  IABS R10, R13.reuse ;  /* 0x0000000d000a7213 */ /* 0x080fe20000000000 */
[----:B------:R-:W-:Y:S01]  /*11330*/  IMAD.MOV R18, RZ, RZ, -R13 ;  /* 0x000000ffff127224 */ /* 0x000fe200078e0a0d */
[----:B------:R-:W-:Y:S02]  /*11340*/  IABS R12, R13 ;  /* 0x0000000d000c7213 */ /* 0x000fe40000000000 */
[----:B------:R-:W0:Y:S08]  /*11350*/  I2F.RP R8, R10 ;  /* 0x0000000a00087306 */ /* 0x000e300000209400 */
[----:B0-----:R-:W0:Y:S02]  /*11360*/  MUFU.RCP R8, R8 ;  /* 0x0000000800087308 */ /* 0x001e240000001000 */
[----:B0-----:R-:W-:-:S06]  /*11370*/  VIADD R3, R8, 0xffffffe ;  /* 0x0ffffffe08037836 */ /* 0x001fcc0000000000 */
[----:B------:R-:W0:Y:S02]  /*11380*/  F2I.FTZ.U32.TRUNC.NTZ R3, R3 ;  /* 0x0000000300037305 */ /* 0x000e24000021f000 */
[----:B0-----:R-:W-:-:S04]  /*11390*/  IMAD.MOV R9, RZ, RZ, -R3 ;  /* 0x000000ffff097224 */ /* 0x001fc800078e0a03 */
[----:B------:R-:W-:Y:S01]  /*113a0*/  IMAD.MOV.U32 R5, RZ, RZ, R9 ;  /* 0x000000ffff057224 */ /* 0x000fe200078e0009 */
[----:B------:R-:W-:-:S03]  /*113b0*/  IABS R9, R4 ;  /* 0x0000000400097213 */ /* 0x000fc60000000000 */
        /* <DEDUP_REMOVED lines=11> */
[----:B------:R-:W-:Y:S02]  /*11470*/  ISETP.GE.AND P2, PT, R3, RZ, PT ;  /* 0x000000ff0300720c */ /* 0x000fe40003f46270 */
[----:B------:R-:W-:-:S05]  /*11480*/  IADD3 R3, R11, 0x1000000, R4 ;  /* 0x010000000b037810 */ /* 0x000fca0007ffe004 */
[----:B------:R-:W-:-:S06]  /*11490*/  @P0 VIADD R2, R2, 0x1 ;  /* 0x0000000102020836 */ /* 0x000fcc0000000000 */
[----:B------:R-:W-:Y:S01]  /*114a0*/  @!P2 IMAD.MOV R2, RZ, RZ, -R2 ;  /* 0x000000ffff02a224 */ /* 0x000fe200078e0a02 */
[----:B------:R-:W-:-:S05]  /*114b0*/  @!P1 LOP3.LUT R2, RZ, R13, RZ, 0x33, !PT ;  /* 0x0000000dff029212 */ /* 0x000fca00078e33ff */
[----:B------:R-:W-:-:S07]  /*114c0*/  IMAD R18, R2, R18, R3 ;  /* 0x0000001202127224 */ /* 0x000fce00078e0203 */
.L_x_1329:
[----:B------:R-:W-:-:S05]  /*114d0*/  LOP3.LUT R17, RZ, R2, RZ, 0x33, !PT ;  /* 0x00000002ff117212 */ /* 0x000fca00078e33ff */
[----:B------:R-:W-:Y:S01]  /*114e0*/  IMAD.IADD R17, R6, 0x1, R17 ;  /* 0x0000000106117824 */ /* 0x000fe200078e0211 */
[----:B------:R-:W-:Y:S06]  /*114f0*/  BRA `(.L_x_1330) ;  /* 0x0000000000147947 */ /* 0x000fec0003800000 */
.L_x_1325:
[----:B------:R-:W-:Y:S01]  /*11500*/  ULDC UR4, c[0x0][0xc3c] ;  /* 0x00030f0000047ab9 */ /* 0x000fe20000000800 */
[----:B------:R-:W-:Y:S02]  /*11510*/  IMAD.MOV.U32 R17, RZ, RZ, RZ ;  /* 0x000000ffff117224 */ /* 0x000fe400078e00ff */
[----:B------:R-:W-:Y:S02]  /*11520*/  IMAD.U32 R16, RZ, RZ, UR6 ;  /* 0x00000006ff107e24 */ /* 0x000fe4000f8e00ff */
[----:B------:R-:W-:Y:S02]  /*11530*/  IMAD.MOV.U32 R18, RZ, RZ, RZ ;  /* 0x000000ffff127224 */ /* 0x000fe400078e00ff */
[----:B------:R-:W-:-:S07]  /*11540*/  IMAD.U32 R19, RZ, RZ, UR4 ;  /* 0x00000004ff137e24 */ /* 0x000fce000f8e00ff */
.L_x_1330:
[----:B------:R-:W-:-:S13]  /*11550*/  ISETP.NE.AND P0, PT, R7, RZ, PT ;  /* 0x000000ff0700720c */ /* 0x000fda0003f05270 */
[----:B------:R-:W0:Y:S01]  /*11560*/  @!P0 S2R R3, SR_CgaCtaId ;  /* 0x0000000000038919 */ /* 0x000e220000008800 */
[----:B------:R-:W-:-:S04]  /*11570*/  @!P0 MOV R2, 0x400 ;  /* 0x0000040000028802 */ /* 0x000fc80000000f00 */
[----:B0-----:R-:W-:-:S05]  /*11580*/  @!P0 LEA R2, R3, R2, 0x18 ;  /* 0x0000000203028211 */ /* 0x001fca00078ec0ff */
[----:B------:R0:W-:Y:S01]  /*11590*/  @!P0 STS.128 [R2+0x2a8d0], R16 ;  /* 0x02a8d01002008388 */ /* 0x0001e20000000c00 */
[----:B------:R-:W-:Y:S06]  /*115a0*/  BAR.ARV 0x5, 0x180 ;  /* 0x0146000000007b1d */ /* 0x000fec0000002000 */
.L_x_1323:
[----:B------:R2:W-:Y:S01]  /*115b0*/  STL [R1+0x10], RZ ;  /* 0x000010ff01007387 */ /* 0x0005e20000100800 */
[----:B------:R-:W-:Y:S01]  /*115c0*/  ULDC UR4, c[0x0][0xc3c] ;  /* 0x00030f0000047ab9 */ /* 0x000fe20000000800 */
[----:B------:R-:W-:Y:S01]  /*115d0*/  IMAD.MOV.U32 R28, RZ, RZ, 0x1 ;  /* 0x00000001ff1c7424 */ /* 0x000fe200078e00ff */
[----:B-1----:R-:W-:Y:S01]  /*115e0*/  ISETP.GE.AND P0, PT, R19, UR4, PT ;  /* 0x0000000413007c0c */ /* 0x002fe2000bf06270 */
[----:B------:R-:W-:-:S12]  /*115f0*/  IMAD.MOV.U32 R26, RZ, RZ, RZ ;  /* 0x000000ffff1a7224 */ /* 0x000fd800078e00ff */
[----:B--2---:R-:W-:Y:S05]  /*11600*/  @P0 BRA `(.L_x_1331) ;  /* 0x00000050009c0947 */ /* 0x004fea0003800000 */
[----:B0-----:R-:W2:Y:S01]  /*11610*/  LDL R2, [R1+0x14] ;  /* 0x0000140001027983 */ /* 0x001ea20000100800 */
[----:B------:R-:W0:Y:S01]  /*11620*/  S2UR UR5, SR_CgaCtaId ;  /* 0x00000000000579c3 */ /* 0x000e220000008800 */
[----:B------:R-:W-:Y:S01]  /*11630*/  LOP3.LUT R4, R0, 0x7f, RZ, 0xc0, !PT ;  /* 0x0000007f00047812 */ /* 0x000fe200078ec0ff */
[----:B------:R-:W-:Y:S01]  /*11640*/  BSSY B8, `(.L_x_1331) ;  /* 0x0000523000087945 */ /* 0x000fe20003800000 */
[----:B------:R1:W-:Y:S01]  /*11650*/  STL [R1+0x10], RZ ;  /* 0x000010ff01007387 */ /* 0x0003e20000100800 */
[----:B------:R-:W-:Y:S01]  /*11660*/  IMAD.MOV.U32 R28, RZ, RZ, 0x1 ;  /* 0x00000001ff1c7424 */ /* 0x000fe200078e00ff */
[----:B------:R-:W-:Y:S01]  /*11670*/  SHF.R.U32.HI R5, RZ, 0x3, R4 ;  /* 0x00000003ff057819 */ /* 0x000fe20000011604 */
[----:B------:R-:W-:Y:S01]  /*11680*/  IMAD.MOV.U32 R26, RZ, RZ, RZ ;  /* 0x000000ffff1a7224 */ /* 0x000fe200078e00ff */
[----:B------:R-:W-:Y:S01]  /*11690*/  ULDC UR39, c[0x0][0xc] ;  /* 0x0000030000277ab9 */ /* 0x000fe20000000800 */
[----:B--2---:R-:W-:Y:S01]  /*116a0*/  R2UR UR4, R2 ;  /* 0x00000000020472ca */ /* 0x004fe200000e0000 */
[----:B------:R-:W-:-:S05]  /*116b0*/  IMAD.SHL.U32 R2, R0, 0x8, RZ ;  /* 0x0000000800027824 */ /* 0x000fca00078e00ff */
[C---:B------:R-:W-:Y:S02]  /*116c0*/  LOP3.LUT R3, R2.reuse, 0x1f8, RZ, 0xc0, !PT ;  /* 0x000001f802037812 */ /* 0x040fe400078ec0ff */
[----:B------:R-:W-:Y:S02]  /*116d0*/  LOP3.LUT R4, R2, 0x38, RZ, 0xc0, !PT ;  /* 0x0000003802047812 */ /* 0x000fe400078ec0ff */
[----:B------:R-:W-:Y:S01]  /*116e0*/  LOP3.LUT R3, R3, 0x38, R0, 0x78, !PT ;  /* 0x0000003803037812 */ /* 0x000fe200078e7800 */
[----:B------:R-:W-:Y:S02]  /*116f0*/  IMAD.SHL.U32 R0, R0, 0x10, RZ ;  /* 0x0000001000007824 */ /* 0x000fe400078e00ff */
[----:B------:R-:W-:Y:S01]  /*11700*/  ULOP3.LUT UR38, UR4, 0x2, URZ, 0xfc, !UPT ;  /* 0x0000000204267892 */ /* 0x000fe2000f8efc3f */
[----:B------:R-:W-:Y:S02]  /*11710*/  LOP3.LUT R32, R3, 0x200, R2, 0xf8, !PT ;  /* 0x0000020003207812 */ /* 0x000fe400078ef802 */
[----:B------:R-:W-:Y:S01]  /*11720*/  UMOV UR4, 0x400 ;  /* 0x0000040000047882 */ /* 0x000fe20000000000 */
[----:B------:R-:W-:Y:S01]  /*11730*/  LOP3.LUT R3, R5, 0x70, R0, 0xf8, !PT ;  /* 0x0000007005037812 */ /* 0x000fe200078ef800 */
[----:B0-----:R-:W-:Y:S01]  /*11740*/  ULEA UR4, UR5, UR4, 0x18 ;  /* 0x0000000405047291 */ /* 0x001fe2000f8ec03f */
[----:B------:R-:W-:-:S02]  /*11750*/  LOP3.LUT R2, R4, 0x40, RZ, 0xfc, !PT ;  /* 0x0000004004027812 */ /* 0x000fc400078efcff */
[----:B------:R-:W-:-:S03]  /*11760*/  LOP3.LUT R0, R4, 0x80, RZ, 0xfc, !PT ;  /* 0x0000008004007812 */ /* 0x000fc600078efcff */
[----:B------:R-:W-:-:S04]  /*11770*/  IMAD.U32 R22, RZ, RZ, UR4 ;  /* 0x00000004ff167e24 */ /* 0x000fc8000f8e00ff */
[----:B-1----:R-:W-:-:S07]  /*11780*/  IMAD R33, R32, 0x2, R22 ;  /* 0x0000000220217824 */ /* 0x002fce00078e0216 */
.L_x_1404:
[----:B------:R-:W-:Y:S05]  /*11790*/  YIELD ;  /* 0x0000000000007946 */ /* 0x000fea0003800000 */
[----:B------:R-:W-:Y:S01]  /*117a0*/  ULDC.64 UR4, c[0x0][0xa28] ;  /* 0x00028a0000047ab9 */ /* 0x000fe20000000a00 */
[----:B------:R-:W-:Y:S01]  /*117b0*/  IMAD.MOV.U32 R37, RZ, RZ, RZ ;  /* 0x000000ffff257224 */ /* 0x000fe200078e00ff */
[----:B------:R-:W-:-:S04]  /*117c0*/  ISETP.NE.U32.AND P0, PT, RZ, UR4, PT ;  /* 0x00000004ff007c0c */ /* 0x000fc8000bf05070 */
[----:B------:R-:W-:Y:S01]  /*117d0*/  ISETP.NE.AND.EX P0, PT, RZ, UR5, PT, P0 ;  /* 0x00000005ff007c0c */ /* 0x000fe2000bf05300 */
[----:B------:R-:W-:-:S12]  /*117e0*/  ULDC.64 UR4, c[0x0][0xa18] ;  /* 0x0002860000047ab9 */ /* 0x000fd80000000a00 */
[----:B0-----:R-:W0:Y:S02]  /*117f0*/  @P0 LDC.64 R2, c[0x0][0xa28] ;  /* 0x00028a00ff020b82 */ /* 0x001e240000000a00 */
[----:B0-----:R-:W-:-:S05]  /*11800*/  @P0 IMAD.WIDE R2, R19, 0x4, R2 ;  /* 0x0000000413020825 */ /* 0x001fca00078e0202 */
[----:B------:R0:W5:Y:S01]  /*11810*/  @P0 LDG.E R37, desc[UR36][R2.64] ;  /* 0x0000002402250981 */ /* 0x000162000c1e1900 */
[----:B------:R-:W-:Y:S01]  /*11820*/  ISETP.NE.U32.AND P0, PT, RZ, UR4, PT ;  /* 0x00000004ff007c0c */ /* 0x000fe2000bf05070 */
[----:B------:R-:W-:Y:S01]  /*11830*/  IMAD.MOV.U32 R35, RZ, RZ, RZ ;  /* 0x000000ffff237224 */ /* 0x000fe200078e00ff */
[----:B------:R-:W-:Y:S02]  /*11840*/  LOP3.LUT R23, R23, 0xffffff7f, RZ, 0xc0, !PT ;  /* 0xffffff7f17177812 */ /* 0x000fe400078ec0ff */
[----:B------:R-:W-:Y:S01]  /*11850*/  ISETP.NE.AND.EX P1, PT, RZ, UR5, PT, P0 ;  /* 0x00000005ff007c0c */ /* 0x000fe2000bf25300 */
[----:B------:R-:W-:Y:S02]  /*11860*/  ULDC.64 UR4, c[0x0][0xa00] ;  /* 0x0002800000047ab9 */ /* 0x000fe40000000a00 */
[----:B------:R-:W-:Y:S01]  /*11870*/  ISETP.NE.U32.AND P0, PT, RZ, UR4, PT ;  /* 0x00000004ff007c0c */ /* 0x000fe2000bf05070 */
[----:B0-----:R-:W0:Y:S03]  /*11880*/  LDC.64 R2, c[0x0][0xa00] ;  /* 0x00028000ff027b82 */ /* 0x001e260000000a00 */
[----:B------:R-:W-:Y:S01]  /*11890*/  ISETP.NE.AND.EX P2, PT, RZ, UR5, PT, P0 ;  /* 0x00000005ff007c0c */ /* 0x000fe2000bf45300 */
[----:B------:R-:W-:-:S05]  /*118a0*/  ULDC.64 UR4, c[0x0][0x418] ;  /* 0x0001060000047ab9 */ /* 0x000fca0000000a00 */
[----:B------:R-:W1:Y:S07]  /*118b0*/  @P1 LDC.64 R30, c[0x0][0xa18] ;  /* 0x00028600ff1e1b82 */ /* 0x000e6e0000000a00 */
[----:B------:R-:W-:Y:S01]  /*118c0*/  @P2 LOP3.LUT R23, R23, 0x80, RZ, 0xfc, !PT ;  /* 0x0000008017172812 */ /* 0x000fe200078efcff */
[----:B0-----:R-:W-:-:S05]  /*118d0*/  IMAD.WIDE R2, R19, 0x4, R2 ;  /* 0x0000000413027825 */ /* 0x001fca00078e0202 */
[----:B------:R0:W5:Y:S01]  /*118e0*/  @P2 LDG.E R35, desc[UR36][R2.64] ;  /* 0x0000002402232981 */ /* 0x000162000c1e1900 */
[----:B-1----:R-:W-:-:S06]  /*118f0*/  @P1 IMAD.WIDE R30, R19, 0x4, R30 ;  /* 0x00000004131e1825 */ /* 0x002fcc00078e021e */
[----:B------:R0:W5:Y:S01]  /*11900*/  @P1 LDG.E R30, desc[UR36][R30.64] ;  /* 0x000000241e1e1981 */ /* 0x000162000c1e1900 */
[----:B------:R-:W-:-:S03]  /*11910*/  UISETP.NE.U32.AND UP0, UPT, UR4, URZ, UPT ;  /* 0x0000003f0400728c */ /* 0x000fc6000bf05070 */
[----:B------:R-:W-:Y:S01]  /*11920*/  ULDC UR4, c[0x0][0x424] ;  /* 0x0001090000047ab9 */ /* 0x000fe20000000800 */
[----:B------:R-:W-:-:S03]  /*11930*/  UISETP.NE.AND.EX UP0, UPT, UR5, URZ, UPT, UP0 ;  /* 0x0000003f0500728c */ /* 0x000fc6000bf05300 */
[----:B------:R-:W-:Y:S01]  /*11940*/  ULDC UR5, c[0x0][0x2f0] ;  /* 0x0000bc0000057ab9 */ /* 0x000fe20000000800 */
[----:B------:R-:W-:-:S04]  /*11950*/  USEL UR4, UR4, 0x1, UP0 ;  /* 0x0000000104047887 */ /* 0x000fc80008000000 */
[----:B------:R-:W-:-:S06]  /*11960*/  UIMAD UR4, UR4, UR5, URZ ;  /* 0x00000005040472a4 */ /* 0x000fcc000f8e023f */
[----:B------:R-:W-:Y:S01]  /*11970*/  IMAD.U32 R34, RZ, RZ, UR4 ;  /* 0x00000004ff227e24 */ /* 0x000fe2000f8e00ff */
[----:B0-2---:R-:W-:Y:S06]  /*11980*/  @P1 BRA `(.L_x_1332) ;  /* 0x0000000000181947 */ /* 0x005fec0003800000 */
[----:B------:R-:W-:Y:S02]  /*11990*/  ULDC UR4, c[0x0][0x288] ;  /* 0x0000a20000047ab9 */ /* 0x000fe40000000800 */
[----:B-----5:R-:W-:Y:S01]  /*119a0*/  IMAD.U32 R30, RZ, RZ, UR4 ;  /* 0x00000004ff1e7e24 */ /* 0x020fe2000f8e00ff */
[----:B------:R-:W-:Y:S06]  /*119b0*/  @!P2 BRA `(.L_x_1332) ;  /* 0x00000000000ca947 */ /* 0x000fec0003800000 */
[----:B------:R-:W2:Y:S04]  /*119c0*/  LDG.E R5, desc[UR36][R2.64] ;  /* 0x0000002402057981 */ /* 0x000ea8000c1e1900 */
[----:B------:R-:W2:Y:S02]  /*119d0*/  LDG.E R30, desc[UR36][R2.64+0x4] ;  /* 0x00000424021e7981 */ /* 0x000ea4000c1e1900 */
[----:B--2---:R-:W-:-:S07]  /*119e0*/  IMAD.IADD R30, R30, 0x1, -R5 ;  /* 0x000000011e1e7824 */ /* 0x004fce00078e0a05 */
.L_x_1332:
[----:B------:R-:W-:Y:S02]  /*119f0*/  ULDC.64 UR4, c[0x0][0xa20] ;  /* 0x0002880000047ab9 */ /* 0x000fe40000000a00 */
[----:B------:R-:W-:-:S04]  /*11a00*/  ISETP.NE.U32.AND P0, PT, RZ, UR4, PT ;  /* 0x00000004ff007c0c */ /* 0x000fc8000bf05070 */
[----:B------:R-:W-:-:S13]  /*11a10*/  ISETP.NE.AND.EX P0, PT, RZ, UR5, PT, P0 ;  /* 0x00000005ff007c0c */ /* 0x000fda000bf05300 */
[----:B------:R-:W-:Y:S05]  /*11a20*/  @!P0 BRA `(.L_x_1333) ;  /* 0x0000000000108947 */ /* 0x000fea0003800000 */
[----:B------:R-:W0:Y:S02]  /*11a30*/  LDC.64 R2, c[0x0][0xa20] ;  /* 0x00028800ff027b82 */ /* 0x000e240000000a00 */
[----:B0-----:R-:W-:-:S05]  /*11a40*/  IMAD.WIDE R2, R19, 0x4, R2 ;  /* 0x0000000413027825 */ /* 0x001fca00078e0202 */
[----:B------:R0:W5:Y:S01]  /*11a50*/  LDG.E R34, desc[UR36][R2.64] ;  /* 0x0000002402227981 */ /* 0x000162000c1e1900 */
[----:B------:R-:W-:Y:S05]  /*11a60*/  BRA `(.L_x_1334) ;  /* 0x0000000000247947 */ /* 0x000fea0003800000 */
.L_x_1333:
        /* <DEDUP_REMOVED lines=9> */
.L_x_1334:
[----:B------:R-:W1:Y:S01]  /*11b00*/  LDC R0, c[0x0][0x448] ;  /* 0x00011200ff007b82 */ /* 0x000e620000000800 */
[----:B------:R-:W-:Y:S01]  /*11b10*/  IMAD.SHL.U32 R27, R17, 0x80, RZ ;  /* 0x00000080111b7824 */ /* 0x000fe200078e00ff */
[----:B------:R-:W-:Y:S01]  /*11b20*/  LOP3.LUT R23, R23, 0xffffffbf, RZ, 0xc0, !PT ;  /* 0xffffffbf17177812 */ /* 0x000fe200078ec0ff */
[----:B-----5:R-:W-:-:S05]  /*11b30*/  IMAD.IADD R34, R34, 0x1, -R37 ;  /* 0x0000000122227824 */ /* 0x020fca00078e0a25 */
[----:B0-----:R-:W0:Y:S01]  /*11b40*/  LDC.64 R2, c[0x0][0x9e0] ;  /* 0x00027800ff027b82 */ /* 0x001e220000000a00 */
[----:B-1----:R-:W-:Y:S01]  /*11b50*/  ISETP.NE.AND P2, PT, R0, 0x1, PT ;  /* 0x000000010000780c */ /* 0x002fe20003f45270 */
[----:B------:R-:W-:Y:S01]  /*11b60*/  VIADD R0, R27, 0x7f ;  /* 0x0000007f1b007836 */ /* 0x000fe20000000000 */
[----:B0-----:R-:W-:-:S11]  /*11b70*/  ISETP.GE.AND P1, PT, R3, 0x1, PT ;  /* 0x000000010300780c */ /* 0x001fd60003f26270 */
[----:B------:R-:W0:Y:S01]  /*11b80*/  @P2 LDC R5, c[0x0][0x44c] ;  /* 0x00011300ff052b82 */ /* 0x000e220000000800 */
[----:B------:R-:W-:-:S07]  /*11b90*/  @P2 LOP3.LUT R23, R23, 0x40, RZ, 0xfc, !PT ;  /* 0x0000004017172812 */ /* 0x000fce00078efcff */
[----:B------:R-:W1:Y:S01]  /*11ba0*/  @P2 LDC R7, c[0x0][0x450] ;  /* 0x00011400ff072b82 */ /* 0x000e620000000800 */
[----:B0-----:R-:W-:Y:S01]  /*11bb0*/  @P2 IMAD.HI.U32 R4, R0, R5, RZ ;  /* 0x0000000500042227 */ /* 0x001fe200078e00ff */
[----:B------:R-:W-:-:S04]  /*11bc0*/  IADD3 R5, R34, 0x1, -R30 ;  /* 0x0000000122057810 */ /* 0x000fc80007ffe81e */
[----:B-1----:R-:W-:-:S05]  /*11bd0*/  @P2 SHF.R.U32.HI R0, RZ, R7, R4 ;  /* 0x00000007ff002219 */ /* 0x002fca0000011604 */
[----:B------:R-:W-:-:S04]  /*11be0*/  IMAD.IADD R7, R5, 0x1, R0 ;  /* 0x0000000105077824 */ /* 0x000fc800078e0200 */
[----:B------:R-:W-:Y:S01]  /*11bf0*/  IMAD.IADD R2, R7, 0x1, R2 ;  /* 0x0000000107027824 */ /* 0x000fe200078e0202 */
[----:B------:R-:W-:Y:S06]  /*11c00*/  @!P1 BRA `(.L_x_1335) ;  /* 0x0000000000489947 */ /* 0x000fec0003800000 */
[C---:B------:R-:W-:Y:S01]  /*11c10*/  ISETP.GT.AND P0, PT, R7.reuse, RZ, PT ;  /* 0x000000ff0700720c */ /* 0x040fe20003f04270 */
[----:B------:R-:W-:Y:S01]  /*11c20*/  BSSY B0, `(.L_x_1336) ;  /* 0x000000e000007945 */ /* 0x000fe20003800000 */
[----:B------:R-:W-:-:S11]  /*11c30*/  VIADD R0, R7, 0xffffffff ;  /* 0xffffffff07007836 */ /* 0x000fd60000000000 */
        /* <DEDUP_REMOVED lines=8> */
.L_x_1337:
[----:B------:R-:W-:-:S13]  /*11cc0*/  ISETP.NE.AND P0, PT, R3, 0x1, PT ;  /* 0x000000010300780c */ /* 0x000fda0003f05270 */
[----:B------:R-:W0:Y:S02]  /*11cd0*/  @P0 LDC.64 R4, c[0x0][0x9e8] ;  /* 0x00027a00ff040b82 */ /* 0x000e240000000a00 */
[----:B0-----:R-:W-:-:S05]  /*11ce0*/  @P0 IMAD.HI.U32 R4, R0, R4, RZ ;  /* 0x0000000400040227 */ /* 0x001fca00078e00ff */
[----:B------:R-:W-:-:S07]  /*11cf0*/  @P0 SHF.R.U32.HI R0, RZ, R5, R4 ;  /* 0x00000005ff000219 */ /* 0x000fce0000011604 */
.L_x_1338:
[----:B------:R-:W-:Y:S05]  /*11d00*/  BSYNC B0 ;  /* 0x0000000000007941 */ /* 0x000fea0003800000 */
.L_x_1336:
[----:B------:R-:W-:-:S05]  /*11d10*/  IMAD R5, R0, R3, R3 ;  /* 0x0000000300057224 */ /* 0x000fca00078e0203 */
[----:B------:R-:W-:-:S07]  /*11d20*/  VIMNMX R2, R2, R5, PT ;  /* 0x0000000502027248 */ /* 0x000fce0003fe0100 */
.L_x_1335:
[----:B------:R-:W0:Y:S01]  /*11d30*/  @P2 LDC R0, c[0x0][0x44c] ;  /* 0x00011300ff002b82 */ /* 0x000e220000000800 */
[----:B------:R-:W-:Y:S01]  /*11d40*/  VIADD R2, R2, 0x5f ;  /* 0x0000005f02027836 */ /* 0x000fe20000000000 */
[----:B------:R-:W-:Y:S01]  /*11d50*/  ULDC UR4, c[0x0][0x9dc] ;  /* 0x0002770000047ab9 */ /* 0x000fe20000000800 */
[----:B------:R-:W-:Y:S02]  /*11d60*/  IMAD.MOV.U32 R5, RZ, RZ, R27 ;  /* 0x000000ffff057224 */ /* 0x000fe400078e001b */
[----:B------:R-:W-:-:S03]  /*11d70*/  IMAD.HI R2, R2, 0x2aaaaaab, RZ ;  /* 0x2aaaaaab02027827 */ /* 0x000fc600078e02ff */
[----:B------:R-:W1:Y:S01]  /*11d80*/  @P2 LDC R7, c[0x0][0x450] ;  /* 0x00011400ff072b82 */ /* 0x000e620000000800 */
[----:B0-----:R-:W-:-:S05]  /*11d90*/  @P2 IMAD.HI.U32 R0, R27, R0, RZ ;  /* 0x000000001b002227 */ /* 0x001fca00078e00ff */
[----:B-1----:R-:W-:Y:S01]  /*11da0*/  @P2 SHF.R.U32.HI R5, RZ, R7, R0 ;  /* 0x00000007ff052219 */ /* 0x002fe20000011600 */
[----:B------:R-:W-:Y:S01]  /*11db0*/  VIADD R0, R34, 0x5f ;  /* 0x0000005f22007836 */ /* 0x000fe20000000000 */
[----:B------:R-:W-:-:S03]  /*11dc0*/  SHF.R.U32.HI R7, RZ, 0x1f, R2 ;  /* 0x0000001fff077819 */ /* 0x000fc60000011602 */
[----:B------:R-:W-:Y:S01]  /*11dd0*/  IMAD.HI R0, R0, 0x2aaaaaab, RZ ;  /* 0x2aaaaaab00007827 */ /* 0x000fe200078e02ff */
[----:B------:R-:W-:-:S04]  /*11de0*/  LEA.HI.SX32 R2, R2, R7, 0x1c ;  /* 0x0000000702027211 */ /* 0x000fc800078fe2ff */
[----:B------:R-:W-:-:S04]  /*11df0*/  SHF.R.U32.HI R7, RZ, 0x1f, R0 ;  /* 0x0000001fff077819 */ /* 0x000fc80000011600 */
[----:B------:R-:W-:-:S04]  /*11e00*/  LEA.HI.SX32 R7, R0, R7, 0x1c ;  /* 0x0000000700077211 */ /* 0x000fc800078fe2ff */
[----:B------:R-:W-:Y:S02]  /*11e10*/  VIMNMX R7, R7, R2, PT ;  /* 0x0000000207077248 */ /* 0x000fe40003fe0100 */
[----:B------:R-:W-:-:S05]  /*11e20*/  IADD3 R2, R5, R34, -R30 ;  /* 0x0000002205027210 */ /* 0x000fca0007ffe81e */
[----:B------:R-:W-:Y:S01]  /*11e30*/  VIADD R0, R2, -UR4 ;  /* 0x8000000402007c36 */ /* 0x000fe20008000000 */
[----:B------:R-:W-:Y:S06]  /*11e40*/  @!P1 BRA `(.L_x_1339) ;  /* 0x0000000000449947 */ /* 0x000fec0003800000 */
[----:B------:R-:W-:Y:S01]  /*11e50*/  ISETP.GT.AND P0, PT, R2, -0x1, PT ;  /* 0xffffffff0200780c */ /* 0x000fe20003f04270 */
[----:B------:R-:W-:-:S12]  /*11e60*/  BSSY B0, `(.L_x_1340) ;  /* 0x000000d000007945 */ /* 0x000fd80003800000 */
        /* <DEDUP_REMOVED lines=8> */
.L_x_1341:
[----:B------:R-:W-:-:S13]  /*11ef0*/  ISETP.NE.AND P0, PT, R3, 0x1, PT ;  /* 0x000000010300780c */ /* 0x000fda0003f05270 */
[----:B------:R-:W0:Y:S02]  /*11f00*/  @P0 LDC.64 R4, c[0x0][0x9e8] ;  /* 0x00027a00ff040b82 */ /* 0x000e240000000a00 */
[----:B0-----:R-:W-:-:S05]  /*11f10*/  @P0 IMAD.HI.U32 R4, R2, R4, RZ ;  /* 0x0000000402040227 */ /* 0x001fca00078e00ff */
[----:B------:R-:W-:-:S07]  /*11f20*/  @P0 SHF.R.U32.HI R2, RZ, R5, R4 ;  /* 0x00000005ff020219 */ /* 0x000fce0000011604 */
.L_x_1342:
[----:B------:R-:W-:Y:S05]  /*11f30*/  BSYNC B0 ;  /* 0x0000000000007941 */ /* 0x000fea0003800000 */
.L_x_1340:
[----:B------:R-:W-:-:S05]  /*11f40*/  IMAD R3, R2, R3, RZ ;  /* 0x0000000302037224 */ /* 0x000fca00078e02ff */
[----:B------:R-:W-:-:S07]  /*11f50*/  VIMNMX R0, R0, R3, !PT ;  /* 0x0000000300007248 */ /* 0x000fce0007fe0100 */
.L_x_1339:
[----:B------:R-:W-:Y:S01]  /*11f60*/  IMAD.HI R0, R0, 0x2aaaaaab, RZ ;  /* 0x2aaaaaab00007827 */ /* 0x000fe200078e02ff */
[----:B------:R-:W-:Y:S04]  /*11f70*/  BSSY B0, `(.L_x_1343) ;  /* 0x000002a000007945 */ /* 0x000fe80003800000 */
[----:B------:R-:W-:-:S04]  /*11f80*/  SHF.R.U32.HI R3, RZ, 0x1f, R0 ;  /* 0x0000001fff037819 */ /* 0x000fc80000011600 */
[----:B------:R-:W-:Y:S02]  /*11f90*/  LEA.HI.SX32 R3, R0, R3, 0x1c ;  /* 0x0000000300037211 */ /* 0x000fe400078fe2ff */
[C---:B------:R-:W-:Y:S02]  /*11fa0*/  LOP3.LUT R0, R18.reuse, 0xff000000, RZ, 0xc0, !PT ;  /* 0xff00000012007812 */ /* 0x040fe400078ec0ff */
[----:B------:R-:W-:Y:S02]  /*11fb0*/  VIMNMX R36, RZ, R3, !PT ;  /* 0x00000003ff247248 */ /* 0x000fe40007fe0100 */
[----:B------:R-:W-:Y:S02]  /*11fc0*/  SHF.R.U32.HI R3, RZ, 0x8, R0 ;  /* 0x00000008ff037819 */ /* 0x000fe40000011600 */
[----:B------:R-:W-:Y:S02]  /*11fd0*/  ISETP.GT.AND P0, PT, R7, R36, PT ;  /* 0x000000240700720c */ /* 0x000fe40003f04270 */
[----:B------:R-:W-:-:S04]  /*11fe0*/  LOP3.LUT R0, R18, 0xff0000, RZ, 0xc0, !PT ;  /* 0x00ff000012007812 */ /* 0x000fc800078ec0ff */
[----:B------:R-:W-:Y:S01]  /*11ff0*/  LEA.HI R3, R0, R3, RZ, 0x10 ;  /* 0x0000000300037211 */ /* 0x000fe200078f80ff */
[----:B------:R-:W-:-:S03]  /*12000*/  IMAD.MOV.U32 R0, RZ, RZ, RZ ;  /* 0x000000ffff007224 */ /* 0x000fc600078e00ff */
[----:B------:R-:W-:-:S03]  /*12010*/  LOP3.LUT R5, R3, 0xff, RZ, 0xc0, !PT ;  /* 0x000000ff03057812 */ /* 0x000fc600078ec0ff */
[----:B------:R-:W-:Y:S05]  /*12020*/  @!P0 BRA `(.L_x_1344) ;  /* 0x0000000000788947 */ /* 0x000fea0003800000 */
[----:B------:R-:W-:Y:S01]  /*12030*/  SHF.R.U32.HI R0, RZ, 0x10, R3 ;  /* 0x00000010ff007819 */ /* 0x000fe20000011603 */
[----:B------:R-:W-:-:S03]  /*12040*/  IMAD.MOV.U32 R2, RZ, RZ, RZ ;  /* 0x000000ffff027224 */ /* 0x000fc600078e00ff */
[----:B------:R-:W-:-:S13]  /*12050*/  ISETP.NE.AND P0, PT, R0, RZ, PT ;  /* 0x000000ff0000720c */ /* 0x000fda0003f05270 */
[----:B------:R-:W0:Y:S02]  /*12060*/  @!P0 LDC R0, c[0x0][0x9f0] ;  /* 0x00027c00ff008b82 */ /* 0x000e240000000800 */
[-C--:B0-----:R-:W-:Y:S02]  /*12070*/  IABS R4, R0.reuse ;  /* 0x0000000000047213 */ /* 0x081fe40000000000 */
[----:B------:R-:W-:Y:S02]  /*12080*/  IABS R10, R0 ;  /* 0x00000000000a7213 */ /* 0x000fe40000000000 */
[----:B------:R-:W0:Y:S08]  /*12090*/  I2F.RP R6, R4 ;  /* 0x0000000400067306 */ /* 0x000e300000209400 */
[----:B0-----:R-:W0:Y:S02]  /*120a0*/  MUFU.RCP R6, R6 ;  /* 0x0000000600067308 */ /* 0x001e240000001000 */
[----:B0-----:R-:W-:-:S02]  /*120b0*/  VIADD R8, R6, 0xffffffe ;  /* 0x0ffffffe06087836 */ /* 0x001fc40000000000 */
[----:B------:R-:W-:-:S04]  /*120c0*/  IMAD.MOV R6, RZ, RZ, -R10 ;  /* 0x000000ffff067224 */ /* 0x000fc800078e0a0a */
[----:B------:R-:W0:Y:S02]  /*120d0*/  F2I.FTZ.U32.TRUNC.NTZ R3, R8 ;  /* 0x0000000800037305 */ /* 0x000e24000021f000 */
[----:B0-----:R-:W-:-:S04]  /*120e0*/  IMAD.MOV R9, RZ, RZ, -R3 ;  /* 0x000000ffff097224 */ /* 0x001fc800078e0a03 */
[----:B------:R-:W-:-:S04]  /*120f0*/  IMAD R9, R9, R4, RZ ;  /* 0x0000000409097224 */ /* 0x000fc800078e02ff */
[----:B------:R-:W-:Y:S01]  /*12100*/  IMAD.HI.U32 R2, R3, R9, R2 ;  /* 0x0000000903027227 */ /* 0x000fe200078e0002 */
[----:B------:R-:W-:-:S05]  /*12110*/  IADD3 R3, R0, -0x1, R7 ;  /* 0xffffffff00037810 */ /* 0x000fca0007ffe007 */
[----:B------:R-:W-:-:S05]  /*12120*/  IMAD.IADD R3, R3, 0x1, -R36 ;  /* 0x0000000103037824 */ /* 0x000fca00078e0a24 */
[----:B------:R-:W-:Y:S02]  /*12130*/  IABS R9, R3 ;  /* 0x0000000300097213 */ /* 0x000fe40000000000 */
[----:B------:R-:W-:-:S03]  /*12140*/  LOP3.LUT R3, R3, R0, RZ, 0x3c, !PT ;  /* 0x0000000003037212 */ /* 0x000fc600078e3cff */
        /* <DEDUP_REMOVED lines=12> */
.L_x_1344:
[----:B------:R-:W-:Y:S05]  /*12210*/  BSYNC B0 ;  /* 0x0000000000007941 */ /* 0x000fea0003800000 */
.L_x_1343:
[-C--:B------:R-:W-:Y:S01]  /*12220*/  IMAD R36, R5, R0.reuse, R36 ;  /* 0x0000000005247224 */ /* 0x080fe200078e0224 */
        /* <DEDUP_REMOVED lines=22> */
.L_x_1346:
        /* <DEDUP_REMOVED lines=20> */
.L_x_1349:
[----:B------:R-:W-:Y:S05]  /*124d0*/  BSYNC B6 ;  /* 0x0000000000067941 */ /* 0x000fea0003800000 */
.L_x_1348:
        /* <DEDUP_REMOVED lines=20> */
.L_x_1352:
        /* <DEDUP_REMOVED lines=15> */
.L_x_1351:
[----:B------:R-:W-:Y:S05]  /*12710*/  BSYNC B6 ;  /* 0x0000000000067941 */ /* 0x000fea0003800000 */
.L_x_1350:
[----:B------:R-:W-:Y:S01]  /*12720*/  ULDC.64 UR4, c[0x0][0x9f8] ;  /* 0x00027e0000047ab9 */ /* 0x000fe20000000a00 */
[----:B------:R-:W-:Y:S01]  /*12730*/  IMAD.MOV.U32 R31, RZ, RZ, R19 ;  /* 0x000000ffff1f7224 */ /* 0x000fe200078e0013 */
[----:B------:R-:W-:Y:S01]  /*12740*/  ISETP.NE.U32.AND P0, PT, RZ, UR4, PT ;  /* 0x00000004ff007c0c */ /* 0x000fe2000bf05070 */
[----:B------:R-:W0:Y:S01]  /*12750*/  S2R R17, SR_TID.X ;  /* 0x0000000000117919 */ /* 0x000e220000002100 */
[----:B------:R-:W1:Y:S01]  /*12760*/  LDC R8, c[0x0][0x430] ;  /* 0x00010c00ff087b82 */ /* 0x000e620000000800 */
[----:B------:R-:W-:Y:S01]  /*12770*/  VIADD R25, R24, 0xffffffff ;  /* 0xffffffff18197836 */ /* 0x000fe20000000000 */
[----:B------:R-:W-:Y:S01]  /*12780*/  ISETP.NE.AND.EX P0, PT, RZ, UR5, PT, P0 ;  /* 0x00000005ff007c0c */ /* 0x000fe2000bf05300 */
[----:B------:R-:W2:Y:S01]  /*12790*/  S2R R21, SR_TID.X ;  /* 0x0000000000157919 */ /* 0x000ea20000002100 */
[----:B------:R-:W-:-:S11]  /*127a0*/  ULDC UR4, c[0x0][0x320] ;  /* 0x0000c80000047ab9 */ /* 0x000fd60000000800 */
[----:B------:R-:W3:Y:S01]  /*127b0*/  @P0 LDC.64 R2, c[0x0][0x9f8] ;  /* 0x00027e00ff020b82 */ /* 0x000ee20000000a00 */
[----:B0-----:R-:W-:-:S04]  /*127c0*/  LOP3.LUT R17, R17, 0x7f, RZ, 0xc0, !PT ;  /* 0x0000007f11117812 */ /* 0x001fc800078ec0ff */
[----:B------:R-:W-:Y:S01]  /*127d0*/  SHF.R.U32.HI R20, RZ, 0x3, R17 ;  /* 0x00000003ff147819 */ /* 0x000fe20000011611 */
[----:B---3--:R-:W-:-:S05]  /*127e0*/  @P0 IMAD.WIDE R2, R19, 0x4, R2 ;  /* 0x0000000413020825 */ /* 0x008fca00078e0202 */
[----:B------:R0:W3:Y:S01]  /*127f0*/  @P0 LDG.E R31, desc[UR36][R2.64] ;  /* 0x00000024021f0981 */ /* 0x0000e2000c1e1900 */
[----:B-1----:R-:W-:Y:S01]  /*12800*/  ISETP.NE.AND P1, PT, R8, 0x1, PT ;  /* 0x000000010800780c */ /* 0x002fe20003f25270 */
[----:B--2---:R-:W-:Y:S01]  /*12810*/  IMAD.SHL.U32 R21, R21, 0x8, RZ ;  /* 0x0000000815157824 */ /* 0x004fe200078e00ff */
[----:B------:R-:W-:Y:S01]  /*12820*/  LOP3.LUT R23, R23, 0xffffffdf, RZ, 0xc0, !PT ;  /* 0xffffffdf17177812 */ /* 0x000fe200078ec0ff */
[----:B------:R-:W1:Y:S03]  /*12830*/  S2R R17, SR_TID.X ;  /* 0x0000000000117919 */ /* 0x000e660000002100 */
[----:B------:R-:W-:-:S07]  /*12840*/  LOP3.LUT R21, R21, 0x38, RZ, 0xc0, !PT ;  /* 0x0000003815157812 */ /* 0x000fce00078ec0ff */
[----:B------:R-:W2:Y:S01]  /*12850*/  @P1 LDC R7, c[0x0][0x434] ;  /* 0x00010d00ff071b82 */ /* 0x000ea20000000800 */
[----:B------:R-:W-:-:S07]  /*12860*/  @P1 LOP3.LUT R23, R23, 0x20, RZ, 0xfc, !PT ;  /* 0x0000002017171812 */ /* 0x000fce00078efcff */
[----:B------:R-:W4:Y:S01]  /*12870*/  @P1 LDC R5, c[0x0][0x438] ;  /* 0x00010e00ff051b82 */ /* 0x000f220000000800 */
[----:B-1----:R-:W-:-:S05]  /*12880*/  IMAD.SHL.U32 R17, R17, 0x10, RZ ;  /* 0x0000001011117824 */ /* 0x002fca00078e00ff */
[----:B------:R-:W-:Y:S02]  /*12890*/  LOP3.LUT R17, R20, 0x70, R17, 0xf8, !PT ;  /* 0x0000007014117812 */ /* 0x000fe400078ef811 */
[----:B------:R-:W-:-:S03]  /*128a0*/  LOP3.LUT R20, R21, 0x40, RZ, 0xfc, !PT ;  /* 0x0000004015147812 */ /* 0x000fc600078efcff */
[----:B------:R-:W-:Y:S01]  /*128b0*/  IMAD R0, R25, 0x60, R17 ;  /* 0x0000006019007824 */ /* 0x000fe200078e0211 */
[----:B------:R-:W-:-:S04]  /*128c0*/  ISETP.GE.AND P2, PT, R20, UR4, PT ;  /* 0x0000000414007c0c */ /* 0x000fc8000bf46270 */
[C---:B------:R-:W-:Y:S01]  /*128d0*/  ISETP.GE.AND P0, PT, R0.reuse, R34, PT ;  /* 0x000000220000720c */ /* 0x040fe20003f06270 */
[----:B------:R-:W-:-:S03]  /*128e0*/  IMAD.IADD R0, R0, 0x1, R37 ;  /* 0x0000000100007824 */ /* 0x000fc600078e0225 */
[----:B------:R-:W-:Y:S01]  /*128f0*/  ISETP.GT.U32.OR P0, PT, R17, 0x5f, P0 ;  /* 0x0000005f1100780c */ /* 0x000fe20000704470 */
[----:B--2---:R-:W-:-:S04]  /*12900*/  @P1 IMAD.HI.U32 R6, R0, R7, RZ ;  /* 0x0000000700061227 */ /* 0x004fc800078e00ff */
[----:B------:R-:W-:Y:S01]  /*12910*/  IMAD.MOV.U32 R4, RZ, RZ, R0 ;  /* 0x000000ffff047224 */ /* 0x000fe200078e0000 */
[----:B----4-:R-:W-:Y:S02]  /*12920*/  @P1 SHF.R.U32.HI R4, RZ, R5, R6 ;  /* 0x00000005ff041219 */ /* 0x010fe40000011606 */
[----:B------:R-:W-:Y:S01]  /*12930*/  ISETP.GE.AND P1, PT, R21, UR4, PT ;  /* 0x0000000415007c0c */ /* 0x000fe2000bf26270 */
[----:B------:R-:W-:Y:S02]  /*12940*/  ULDC UR4, c[0x0][0x2f4] ;  /* 0x0000bd0000047ab9 */ /* 0x000fe40000000800 */
[----:B------:R-:W-:Y:S01]  /*12950*/  IMAD.MOV R5, RZ, RZ, -R4 ;  /* 0x000000ffff057224 */ /* 0x000fe200078e0a04 */
[----:B------:R-:W-:Y:S01]  /*12960*/  SEL R29, RZ, 0x1, P1 ;  /* 0x00000001ff1d7807 */ /* 0x000fe20000800000 */
[----:B0-----:R-:W0:Y:S02]  /*12970*/  @!P0 LDC.64 R2, c[0x0][0x428] ;  /* 0x00010a00ff028b82 */ /* 0x001e240000000a00 */
[----:B------:R-:W-:Y:S01]  /*12980*/  IMAD R0, R8, R5, R0 ;  /* 0x0000000508007224 */ /* 0x000fe200078e0200 */
[----:B------:R-:W-:-:S02]  /*12990*/  @!P0 SHF.R.S32.HI R5, RZ, 0x1f, R4 ;  /* 0x0000001fff058819 */ /* 0x000fc40000011404 */
[----:B------:R-:W-:Y:S02]  /*129a0*/  LOP3.LUT R23, R23, 0xfffffffb, RZ, 0xc0, !PT ;  /* 0xfffffffb17177812 */ /* 0x000fe400078ec0ff */
[----:B------:R-:W-:Y:S01]  /*129b0*/  LOP3.LUT R8, R21, 0x80, RZ, 0xfc, !PT ;  /* 0x0000008015087812 */ /* 0x000fe200078efcff */
[----:B------:R-:W-:Y:S01]  /*129c0*/  UMOV UR5, 0xffffffff ;  /* 0xffffffff00057882 */ /* 0x000fe20000000000 */
[----:B------:R-:W-:Y:S02]  /*129d0*/  LOP3.LUT R24, R18, 0xffff, RZ, 0xc0, !PT ;  /* 0x0000ffff12187812 */ /* 0x000fe400078ec0ff */
[----:B---3--:R-:W-:Y:S01]  /*129e0*/  SHF.R.S32.HI R6, RZ, 0x1f, R31 ;  /* 0x0000001fff067819 */ /* 0x008fe2000001141f */
[----:B0-----:R-:W-:-:S04]  /*129f0*/  @!P0 IMAD.WIDE.U32 R4, R31, R2, R4 ;  /* 0x000000021f048225 */ /* 0x001fc800078e0004 */
[----:B------:R0:W-:Y:S02]  /*12a00*/  STL [R1], R6 ;  /* 0x0000000601007387 */ /* 0x0001e40000100800 */
[----:B0-----:R-:W-:Y:S01]  /*12a10*/  @!P0 IMAD R6, R6, R2, RZ ;  /* 0x0000000206068224 */ /* 0x001fe200078e02ff */
[----:B------:R-:W-:-:S03]  /*12a20*/  SEL R2, RZ, 0xffffffff, P2 ;  /* 0xffffffffff027807 */ /* 0x000fc60001000000 */
[----:B------:R-:W-:Y:S02]  /*12a30*/  @!P0 IMAD R6, R31, R3, R6 ;  /* 0x000000031f068224 */ /* 0x000fe400078e0206 */
[----:B------:R-:W-:Y:S01]  /*12a40*/  IMAD.SHL.U32 R2, R2, 0x2, RZ ;  /* 0x0000000202027824 */ /* 0x000fe200078e00ff */
[----:B------:R-:W-:Y:S01]  /*12a50*/  ISETP.GE.AND P2, PT, R21, UR4, PT ;  /* 0x0000000415007c0c */ /* 0x000fe2000bf46270 */
[----:B------:R-:W-:-:S03]  /*12a60*/  @!P0 IMAD.IADD R6, R5, 0x1, R6 ;  /* 0x0000000105068824 */ /* 0x000fc600078e0206 */
[----:B------:R-:W-:Y:S02]  /*12a70*/  LOP3.LUT R29, R2, 0x2, R29, 0xe2, !PT ;  /* 0x00000002021d7812 */ /* 0x000fe400078ee21d */
[----:B------:R-:W0:Y:S07]  /*12a80*/  @!P0 LDC.64 R2, c[0x0][0x418] ;  /* 0x00010600ff028b82 */ /* 0x000e2e0000000a00 */
[----:B------:R-:W-:Y:S02]  /*12a90*/  @P2 LOP3.LUT R23, R23, 0x4, RZ, 0xfc, !PT ;  /* 0x0000000417172812 */ /* 0x000fe400078efcff */
[----:B0-----:R-:W-:-:S04]  /*12aa0*/  @!P0 LEA R2, P1, R4, R2, 0x2 ;  /* 0x0000000204028211 */ /* 0x001fc800078210ff */
[----:B------:R-:W-:Y:S01]  /*12ab0*/  @!P0 LEA.HI.X R3, R4, R3, R6, 0x2, P1 ;  /* 0x0000000304038211 */ /* 0x000fe200008f1406 */
[----:B------:R-:W-:Y:S01]  /*12ac0*/  IMAD.MOV.U32 R4, RZ, RZ, RZ ;  /* 0x000000ffff047224 */ /* 0x000fe200078e00ff */
[----:B------:R-:W-:Y:S02]  /*12ad0*/  ISETP.GE.AND P1, PT, R20, UR4, PT ;  /* 0x0000000414007c0c */ /* 0x000fe4000bf26270 */
[----:B------:R-:W-:-:S03]  /*12ae0*/  LOP3.LUT R23, R23, 0xfffffffd, RZ, 0xc0, !PT ;  /* 0xfffffffd17177812 */ /* 0x000fc600078ec0ff */
[----:B------:R0:W5:Y:S01]  /*12af0*/  @!P0 LDG.E R4, desc[UR36][R2.64] ;  /* 0x0000002402048981 */ /* 0x000162000c1e1900 */
[----:B------:R-:W-:-:S07]  /*12b00*/  ISETP.GE.AND P0, PT, R8, UR4, PT ;  /* 0x0000000408007c0c */ /* 0x000fce000bf06270 */
[----:B------:R-:W-:Y:S01]  /*12b10*/  @P1 LOP3.LUT R23, R23, 0x2, RZ, 0xfc, !PT ;  /* 0x0000000217171812 */ /* 0x000fe200078efcff */
[----:B0-----:R-:W-:-:S03]  /*12b20*/  IMAD.U32 R2, RZ, RZ, UR38 ;  /* 0x00000026ff027e24 */ /* 0x001fc6000f8e00ff */
[----:B------:R-:W-:-:S04]  /*12b30*/  LOP3.LUT R23, R23, 0xfffffffe, RZ, 0xc0, !PT ;  /* 0xfffffffe17177812 */ /* 0x000fc800078ec0ff */
[----:B------:R-:W-:Y:S01]  /*12b40*/  @P0 LOP3.LUT R23, R23, 0x1, RZ, 0xfc, !PT ;  /* 0x0000000117170812 */ /* 0x000fe200078efcff */
[----:B------:R-:W-:Y:S06]  /*12b50*/  BRA.DIV UR5, `(.L_x_1353) ;  /* 0x00000046050c7947 */ /* 0x000fec000b800000 */
.L_x_1421:
[----:B------:R-:W-:Y:S02]  /*12b60*/  ISETP.NE.AND P0, PT, R2, 0x3, PT ;  /* 0x000000030200780c */ /* 0x000fe40003f05270 */
[----:B------:R-:W-:Y:S02]  /*12b70*/  ISETP.GT.U32.AND P1, PT, R17, 0x5f, PT ;  /* 0x0000005f1100780c */ /* 0x000fe40003f24070 */
[----:B------:R-:W-:-:S09]  /*12b80*/  LOP3.LUT R23, R23, 0xffffffef, RZ, 0xc0, !PT ;  /* 0xffffffef17177812 */ /* 0x000fd200078ec0ff */
[----:B------:R-:W-:-:S04]  /*12b90*/  @P0 LOP3.LUT R23, R23, 0x10, RZ, 0xfc, !PT ;  /* 0x0000001017170812 */ /* 0x000fc800078efcff */
[----:B------:R-:W-:-:S04]  /*12ba0*/  LOP3.LUT R23, R23, 0xfffffff7, RZ, 0xc0, !PT ;  /* 0xfffffff717177812 */ /* 0x000fc800078ec0ff */
[----:B------:R-:W-:Y:S01]  /*12bb0*/  @P1 LOP3.LUT R23, R23, 0x8, RZ, 0xfc, !PT ;  /* 0x0000000817171812 */ /* 0x000fe200078efcff */
[----:B------:R-:W-:Y:S06]  /*12bc0*/  @!P0 BRA `(.L_x_1354) ;  /* 0x0000000000048947 */ /* 0x000fec0003800000 */
[----:B------:R-:W-:Y:S01]  /*12bd0*/  BPT.TRAP 0x1 ;  /* 0x000000040000795c */ /* 0x000fe20000300000 */
.L_x_1354:
        /* <DEDUP_REMOVED lines=23> */
.L_x_1422:
[----:B------:R-:W-:Y:S05]  /*12d50*/  BSYNC B0 ;  /* 0x0000000000007941 */ /* 0x000fea0003800000 */
.L_x_1355:
[----:B------:R-:W1:Y:S01]  /*12d60*/  S2R R8, SR_TID.X ;  /* 0x0000000000087919 */ /* 0x000e620000002100 */
[----:B------:R-:W-:Y:S01]  /*12d70*/  ULDC.64 UR4, c[0x0][0x300] ;  /* 0x0000c00000047ab9 */ /* 0x000fe20000000a00 */
[----:B------:R-:W-:Y:S01]  /*12d80*/  ULDC.64 UR6, c[0x0][0x2e8] ;  /* 0x0000ba0000067ab9 */ /* 0x000fe20000000a00 */
[----:B------:R-:W-:Y:S01]  /*12d90*/  IMAD R5, R5, UR4, RZ ;  /* 0x0000000405057c24 */ /* 0x000fe2000f8e02ff */
[----:B------:R-:W2:Y:S01]  /*12da0*/  S2R R9, SR_TID.X ;  /* 0x0000000000097919 */ /* 0x000ea20000002100 */
[C---:B0-----:R-:W-:Y:S01]  /*12db0*/  IMAD.WIDE.U32 R2, R0.reuse, UR4, RZ ;  /* 0x0000000400027c25 */ /* 0x041fe2000f8e00ff */
[C---:B------:R-:W-:Y:S02]  /*12dc0*/  LOP3.LUT P4, RZ, R23.reuse, 0x4, RZ, 0xc0, !PT ;  /* 0x0000000417ff7812 */ /* 0x040fe4000788c0ff */
[C---:B------:R-:W-:Y:S01]  /*12dd0*/  LOP3.LUT P3, RZ, R23.reuse, 0x2, RZ, 0xc0, !PT ;  /* 0x0000000217ff7812 */ /* 0x040fe2000786c0ff */
[----:B------:R-:W-:Y:S01]  /*12de0*/  IMAD R5, R0, UR5, R5 ;  /* 0x0000000500057c24 */ /* 0x000fe2000f8e0205 */
[----:B------:R-:W-:Y:S01]  /*12df0*/  ULDC.64 UR4, c[0x0][0x310] ;  /* 0x0000c40000047ab9 */ /* 0x000fe20000000a00 */
[----:B------:R-:W-:Y:S01]  /*12e00*/  LOP3.LUT P2, RZ, R23, 0x1, RZ, 0xc0, !PT ;  /* 0x0000000117ff7812 */ /* 0x000fe2000784c0ff */
[----:B------:R-:W-:-:S02]  /*12e10*/  IMAD R6, R6, UR4, RZ ;  /* 0x0000000406067c24 */ /* 0x000fc4000f8e02ff */
        /* <DEDUP_REMOVED lines=12> */
[----:B------:R-:W-:Y:S01]  /*12ee0*/  LEA.HI.X R0, R2, UR7, R0, 0x1, P0 ;  /* 0x0000000702007c11 */ /* 0x000fe200080f0c00 */
[----:B--2---:R-:W-:Y:S01]  /*12ef0*/  IMAD.SHL.U32 R9, R9, 0x8, RZ ;  /* 0x0000000809097824 */ /* 0x004fe200078e00ff */
[----:B------:R-:W-:-:S04]  /*12f00*/  SHF.R.U32.HI R8, RZ, 0x3, R8 ;  /* 0x00000003ff087819 */ /* 0x000fc80000011608 */
[----:B------:R-:W-:Y:S01]  /*12f10*/  LOP3.LUT R9, R9, 0x38, RZ, 0xc0, !PT ;  /* 0x0000003809097812 */ /* 0x000fe200078ec0ff */
[----:B------:R-:W-:-:S05]  /*12f20*/  IMAD.IADD R6, R6, 0x1, -R8 ;  /* 0x0000000106067824 */ /* 0x000fca00078e0a08 */
        /* <DEDUP_REMOVED lines=64> */
.L_x_1436:
        /* <DEDUP_REMOVED lines=12> */
.L_x_1358:
        /* <DEDUP_REMOVED lines=10> */
.L_x_1359:
[----:B------:R2:W-:Y:S02]  /*13490*/  SYNCS.ARRIVE.TRANS64.A1T0 RZ, [R7+URZ+0x2a830], RZ ;  /* 0x02a830ff07ff79a7 */ /* 0x0005e4000810003f */
[----:B------:R-:W-:Y:S05]  /*134a0*/  WARPSYNC.ALL ;  /* 0x0000000000007948 */ /* 0x000fea0003800000 */
[----:B------:R-:W-:Y:S01]  /*134b0*/  ULDC.64 UR4, c[0x0][0x298] ;  /* 0x0000a60000047ab9 */ /* 0x000fe20000000a00 */
[----:B-1----:R-:W-:Y:S01]  /*134c0*/  VIADD R2, R22, 0xc400 ;  /* 0x0000c40016027836 */ /* 0x002fe20000000000 */
[----:B------:R-:W-:Y:S01]  /*134d0*/  SHF.R.S32.HI R0, RZ, 0x1f, R35 ;  /* 0x0000001fff007819 */ /* 0x000fe20000011423 */
[----:B0-----:R-:W-:Y:S01]  /*134e0*/  IMAD.WIDE.U32 R4, R35, UR4, RZ ;  /* 0x0000000423047c25 */ /* 0x001fe2000f8e00ff */
[----:B------:R-:W-:Y:S01]  /*134f0*/  BSSY B6, `(.L_x_1360) ;  /* 0x0000018000067945 */ /* 0x000fe20003800000 */
[----:B------:R-:W-:Y:S01]  /*13500*/  BAR.SYNC.DEFER_BLOCKING 0x8, 0x180 ;  /* 0x0206000000007b1d */ /* 0x000fe20000010000 */
[----:B------:R-:W-:Y:S01]  /*13510*/  LOP3.LUT P0, RZ, R2, 0x3ff, RZ, 0xc0, !PT ;  /* 0x000003ff02ff7812 */ /* 0x000fe2000780c0ff */
[----:B------:R-:W-:-:S04]  /*13520*/  IMAD R0, R0, UR4, RZ ;  /* 0x0000000400007c24 */ /* 0x000fc8000f8e02ff */
[----:B------:R-:W-:Y:S01]  /*13530*/  IMAD R0, R35, UR5, R0 ;  /* 0x0000000523007c24 */ /* 0x000fe2000f8e0200 */
[----:B------:R0:W-:Y:S03]  /*13540*/  STL.64 [R1+0x8], R4 ;  /* 0x0000080401007387 */ /* 0x0001e60000100a00 */
[----:B------:R-:W-:-:S04]  /*13550*/  IMAD.IADD R35, R5, 0x1, R0 ;  /* 0x0000000105237824 */ /* 0x000fc800078e0200 */
[----:B------:R-:W-:Y:S05]  /*13560*/  @!P0 BRA `(.L_x_1361) ;  /* 0x0000000000408947 */ /* 0x000fea0003800000 */
[----:B------:R-:W-:Y:S01]  /*13570*/  MOV R2, 0x0 ;  /* 0x0000000000027802 */ /* 0x000fe20000000f00 */
[----:B------:R-:W-:Y:S01]  /*13580*/  ULDC.64 UR6, c[0x4][0x90] ;  /* 0x0100240000067ab9 */ /* 0x000fe20000000a00 */
[----:B------:R-:W-:Y:S01]  /*13590*/  ULDC.64 UR8, c[0x4][0x98] ;  /* 0x0100260000087ab9 */ /* 0x000fe20000000a00 */
[----:B------:R-:W-:Y:S01]  /*135a0*/  ULDC.64 UR4, c[0x4][0x20] ;  /* 0x0100080000047ab9 */ /* 0x000fe20000000a00 */
[----:B0-----:R-:W-:Y:S02]  /*135b0*/  IMAD.U32 R4, RZ, RZ, UR6 ;  /* 0x00000006ff047e24 */ /* 0x001fe4000f8e00ff */
[----:B------:R-:W0:Y:S01]  /*135c0*/  LDC.64 R2, c[0x4][R2] ;  /* 0x0100000002027b82 */ /* 0x000e220000000a00 */
[----:B------:R-:W-:Y:S02]  /*135d0*/  IMAD.U32 R5, RZ, RZ, UR7 ;  /* 0x00000007ff057e24 */ /* 0x000fe4000f8e00ff */
[----:B------:R-:W-:Y:S02]  /*135e0*/  IMAD.U32 R6, RZ, RZ, UR8 ;  /* 0x00000008ff067e24 */ /* 0x000fe4000f8e00ff */
[----:B--2---:R-:W-:-:S02]  /*135f0*/  IMAD.U32 R7, RZ, RZ, UR9 ;  /* 0x00000009ff077e24 */ /* 0x004fc4000f8e00ff */
[----:B------:R-:W-:Y:S02]  /*13600*/  IMAD.U32 R10, RZ, RZ, UR4 ;  /* 0x00000004ff0a7e24 */ /* 0x000fe4000f8e00ff */
[----:B------:R-:W-:Y:S02]  /*13610*/  IMAD.U32 R11, RZ, RZ, UR5 ;  /* 0x00000005ff0b7e24 */ /* 0x000fe4000f8e00ff */
[----:B------:R-:W-:Y:S02]  /*13620*/  IMAD.MOV.U32 R8, RZ, RZ, 0x70 ;  /* 0x00000070ff087424 */ /* 0x000fe400078e00ff */
[----:B------:R-:W-:Y:S02]  /*13630*/  IMAD.MOV.U32 R12, RZ, RZ, 0x1 ;  /* 0x00000001ff0c7424 */ /* 0x000fe400078e00ff */
[----:B------:R-:W-:-:S07]  /*13640*/  IMAD.MOV.U32 R13, RZ, RZ, RZ ;  /* 0x000000ffff0d7224 */ /* 0x000fce00078e00ff */
[----:B------:R-:W-:-:S07]  /*13650*/  LEPC R20, `(.L_x_1361) ;  /* 0x000000001014794e */ /* 0x000fce0000000000 */
[----:B0-----:R-:W-:Y:S05]  /*13660*/  CALL.ABS.NOINC R2 ;  /* 0x0000000002007343 */ /* 0x001fea0003c00000 */
.L_x_1361:
[----:B------:R-:W-:Y:S05]  /*13670*/  BSYNC B6 ;  /* 0x0000000000067941 */ /* 0x000fea0003800000 */
.L_x_1360:
[----:B------:R-:W3:Y:S01]  /*13680*/  LDL.LU.64 R20, [R1+0x8] ;  /* 0x0000080001147983 */ /* 0x000ee20000300a00 */
[----:B------:R-:W-:Y:S01]  /*13690*/  LOP3.LUT P6, RZ, R23, 0x80, RZ, 0xc0, !PT ;  /* 0x0000008017ff7812 */ /* 0x000fe200078cc0ff */
[----:B------:R-:W-:Y:S01]  /*136a0*/  IMAD.MOV.U32 R3, RZ, RZ, R35 ;  /* 0x000000ffff037224 */ /* 0x000fe200078e0023 */
[----:B------:R-:W-:Y:S01]  /*136b0*/  SHF.R.S32.HI R0, RZ, 0x1f, R19 ;  /* 0x0000001fff007819 */ /* 0x000fe20000011413 */
[----:B------:R-:W-:Y:S01]  /*136c0*/  ULDC.64 UR4, c[0x0][0x2d8] ;  /* 0x0000b60000047ab9 */ /* 0x000fe20000000a00 */
[----:B0-----:R-:W-:Y:S01]  /*136d0*/  SEL R4, R19, RZ, !P6 ;  /* 0x000000ff13047207 */ /* 0x001fe20007000000 */
[----:B------:R-:W-:Y:S01]  /*136e0*/  ULDC.64 UR6, c[0x0][0x2e0] ;  /* 0x0000b80000067ab9 */ /* 0x000fe20000000a00 */
[----:B------:R-:W-:Y:S01]  /*136f0*/  SEL R0, R0, RZ, !P6 ;  /* 0x000000ff00007207 */ /* 0x000fe20007000000 */
[----:B------:R-:W0:Y:S04]  /*13700*/  S2R R8, SR_TID.X ;  /* 0x0000000000087919 */ /* 0x000e280000002100 */
[----:B------:R-:W-:-:S04]  /*13710*/  IMAD R0, R0, UR6, RZ ;  /* 0x0000000600007c24 */ /* 0x000fc8000f8e02ff */
[----:B------:R-:W-:Y:S02]  /*13720*/  IMAD R5, R4, UR7, R0 ;  /* 0x0000000704057c24 */ /* 0x000fe4000f8e0200 */
[----:B0-----:R-:W-:-:S05]  /*13730*/  IMAD.SHL.U32 R8, R8, 0x8, RZ ;  /* 0x0000000808087824 */ /* 0x001fca00078e00ff */
[----:B------:R-:W-:Y:S01]  /*13740*/  LOP3.LUT R8, R8, 0x38, RZ, 0xc0, !PT ;  /* 0x0000003808087812 */ /* 0x000fe200078ec0ff */
[----:B---3--:R-:W-:Y:S01]  /*13750*/  IMAD.MOV.U32 R2, RZ, RZ, R20 ;  /* 0x000000ffff027224 */ /* 0x008fe200078e0014 */
[----:B------:R-:W0:Y:S01]  /*13760*/  LDC R21, c[0x0][0x448] ;  /* 0x00011200ff157b82 */ /* 0x000e220000000800 */
[----:B------:R-:W1:Y:S02]  /*13770*/  S2R R20, SR_TID.X ;  /* 0x0000000000147919 */ /* 0x000e640000002100 */
[----:B------:R-:W-:-:S04]  /*13780*/  IMAD.WIDE.U32 R2, R24, UR4, R2 ;  /* 0x0000000418027c25 */ /* 0x000fc8000f8e0002 */
[----:B------:R-:W-:Y:S01]  /*13790*/  IMAD R3, R24, UR5, R3 ;  /* 0x0000000518037c24 */ /* 0x000fe2000f8e0203 */
[----:B------:R-:W-:Y:S01]  /*137a0*/  ULDC.64 UR4, c[0x0][0x2d0] ;  /* 0x0000b40000047ab9 */ /* 0x000fe20000000a00 */
[----:B------:R-:W-:-:S04]  /*137b0*/  IMAD.WIDE.U32 R2, R4, UR6, R2 ;  /* 0x0000000604027c25 */ /* 0x000fc8000f8e0002 */
[----:B------:R-:W-:Y:S01]  /*137c0*/  IMAD.IADD R3, R3, 0x1, R5 ;  /* 0x0000000103037824 */ /* 0x000fe200078e0205 */
[----:B0-----:R-:W-:Y:S02]  /*137d0*/  ISETP.NE.AND P6, PT, R21, 0x1, PT ;  /* 0x000000011500780c */ /* 0x001fe40003fc5270 */
[----:B-1----:R-:W-:-:S04]  /*137e0*/  LOP3.LUT R20, R20, 0x7f, RZ, 0xc0, !PT ;  /* 0x0000007f14147812 */ /* 0x002fc800078ec0ff */
[----:B------:R-:W-:-:S07]  /*137f0*/  SHF.R.U32.HI R21, RZ, 0x3, R20 ;  /* 0x00000003ff157819 */ /* 0x000fce0000011614 */
[----:B--2---:R-:W0:Y:S01]  /*13800*/  @P6 LDC R7, c[0x0][0x44c] ;  /* 0x00011300ff076b82 */ /* 0x004e220000000800 */
[----:B------:R-:W1:Y:S07]  /*13810*/  S2R R20, SR_TID.X ;  /* 0x0000000000147919 */ /* 0x000e6e0000002100 */
[----:B------:R-:W2:Y:S01]  /*13820*/  @P6 LDC R6, c[0x0][0x450] ;  /* 0x00011400ff066b82 */ /* 0x000ea20000000800 */
[----:B-1----:R-:W-:-:S05]  /*13830*/  IMAD.SHL.U32 R20, R20, 0x10, RZ ;  /* 0x0000001014147824 */ /* 0x002fca00078e00ff */
[----:B------:R-:W-:Y:S02]  /*13840*/  LOP3.LUT R20, R21, 0x70, R20, 0xf8, !PT ;  /* 0x0000007015147812 */ /* 0x000fe400078ef814 */
[----:B------:R-:W1:Y:S03]  /*13850*/  S2R R21, SR_TID.X ;  /* 0x0000000000157919 */ /* 0x000e660000002100 */
[----:B------:R-:W-:Y:S02]  /*13860*/  IMAD.IADD R4, R20, 0x1, R27 ;  /* 0x0000000114047824 */ /* 0x000fe400078e021b */
[----:B------:R-:W3:Y:S02]  /*13870*/  S2R R20, SR_TID.X ;  /* 0x0000000000147919 */ /* 0x000ee40000002100 */
[----:B0-----:R-:W-:-:S04]  /*13880*/  @P6 IMAD.HI.U32 R7, R4, R7, RZ ;  /* 0x0000000704076227 */ /* 0x001fc800078e00ff */
[----:B------:R-:W-:Y:S01]  /*13890*/  IMAD.MOV.U32 R0, RZ, RZ, R4 ;  /* 0x000000ffff007224 */ /* 0x000fe200078e0004 */
[----:B--2---:R-:W-:Y:S02]  /*138a0*/  @P6 SHF.R.U32.HI R0, RZ, R6, R7 ;  /* 0x00000006ff006219 */ /* 0x004fe40000011607 */
[----:B------:R-:W0:Y:S03]  /*138b0*/  LDC R6, c[0x0][0x448] ;  /* 0x00011200ff067b82 */ /* 0x000e260000000800 */
[----:B------:R-:W-:Y:S02]  /*138c0*/  IMAD.MOV R5, RZ, RZ, -R0 ;  /* 0x000000ffff057224 */ /* 0x000fe400078e0a00 */
[----:B------:R-:W-:-:S04]  /*138d0*/  IMAD.WIDE.U32 R2, R0, UR4, R2 ;  /* 0x0000000400027c25 */ /* 0x000fc8000f8e0002 */
[----:B-1----:R-:W-:-:S05]  /*138e0*/  IMAD.SHL.U32 R21, R21, 0x8, RZ ;  /* 0x0000000815157824 */ /* 0x002fca00078e00ff */
[----:B------:R-:W-:Y:S01]  /*138f0*/  LOP3.LUT R21, R21, 0x38, RZ, 0xc0, !PT ;  /* 0x0000003815157812 */ /* 0x000fe200078ec0ff */
[----:B0-----:R-:W-:Y:S01]  /*13900*/  IMAD R4, R6, R5, R4 ;  /* 0x0000000506047224 */ /* 0x001fe200078e0204 */
[----:B------:R-:W-:Y:S02]  /*13910*/  SHF.R.S32.HI R5, RZ, 0x1f, R0 ;  /* 0x0000001fff057819 */ /* 0x000fe40000011400 */
[C---:B------:R-:W-:Y:S02]  /*13920*/  LOP3.LUT R9, R21.reuse, 0x40, RZ, 0xfc, !PT ;  /* 0x0000004015097812 */ /* 0x040fe400078efcff */
[----:B------:R-:W-:Y:S01]  /*13930*/  LOP3.LUT R10, R21, 0x80, RZ, 0xfc, !PT ;  /* 0x00000080150a7812 */ /* 0x000fe200078efcff */
[----:B------:R-:W-:Y:S01]  /*13940*/  IMAD R5, R5, UR4, RZ ;  /* 0x0000000405057c24 */ /* 0x000fe2000f8e02ff */
[----:B---3--:R-:W-:-:S03]  /*13950*/  LOP3.LUT R20, R20, 0x7f, RZ, 0xc0, !PT ;  /* 0x0000007f14147812 */ /* 0x008fc600078ec0ff */
[----:B------:R-:W-:Y:S01]  /*13960*/  IMAD R5, R0, UR5, R5 ;  /* 0x0000000500057c24 */ /* 0x000fe2000f8e0205 */
[----:B------:R-:W-:Y:S01]  /*13970*/  SHF.R.S32.HI R0, RZ, 0x1f, R4 ;  /* 0x0000001fff007819 */ /* 0x000fe20000011404 */
[----:B------:R-:W-:Y:S02]  /*13980*/  ULDC.64 UR4, c[0x0][0x2c8] ;  /* 0x0000b20000047ab9 */ /* 0x000fe40000000a00 */
[----:B------:R-:W-:Y:S02]  /*13990*/  IMAD.IADD R3, R3, 0x1, R5 ;  /* 0x0000000103037824 */ /* 0x000fe400078e0205 */
[----:B------:R-:W-:Y:S02]  /*139a0*/  IMAD R5, R0, UR4, RZ ;  /* 0x0000000400057c24 */ /* 0x000fe4000f8e02ff */
[----:B------:R-:W-:-:S04]  /*139b0*/  IMAD.WIDE.U32 R2, R4, UR4, R2 ;  /* 0x0000000404027c25 */ /* 0x000fc8000f8e0002 */
[----:B------:R-:W-:Y:S01]  /*139c0*/  IMAD R0, R4, UR5, R5 ;  /* 0x0000000504007c24 */ /* 0x000fe2000f8e0205 */
[----:B------:R-:W-:-:S03]  /*139d0*/  ULDC.64 UR4, c[0x0][0x280] ;  /* 0x0000a00000047ab9 */ /* 0x000fc60000000a00 */
[----:B------:R-:W-:Y:S01]  /*139e0*/  IMAD.IADD R3, R3, 0x1, R0 ;  /* 0x0000000103037824 */ /* 0x000fe200078e0200 */
[----:B------:R-:W-:Y:S01]  /*139f0*/  LEA R0, P0, R2, UR4, 0x1 ;  /* 0x0000000402007c11 */ /* 0x000fe2000f8008ff */
[----:B------:R-:W-:Y:S02]  /*13a00*/  ULDC UR4, c[0x0][0x2b8] ;  /* 0x0000ae0000047ab9 */ /* 0x000fe40000000800 */
[----:B------:R-:W-:Y:S02]  /*13a10*/  ISETP.GE.AND P3, PT, R8, UR4, PT ;  /* 0x0000000408007c0c */ /* 0x000fe4000bf66270 */
[----:B------:R-:W-:Y:S01]  /*13a20*/  LEA.HI.X R4, R2, UR5, R3, 0x1, P0 ;  /* 0x0000000502047c11 */ /* 0x000fe200080f0c03 */
[----:B------:R-:W-:Y:S01]  /*13a30*/  UMOV UR5, 0xffffffff ;  /* 0xffffffff00057882 */ /* 0x000fe20000000000 */
[----:B------:R-:W-:Y:S02]  /*13a40*/  ISETP.GE.AND P2, PT, R9, UR4, PT ;  /* 0x0000000409007c0c */ /* 0x000fe4000bf46270 */
[----:B------:R-:W-:-:S02]  /*13a50*/  ISETP.GE.AND P0, PT, R10, UR4, PT ;  /* 0x000000040a007c0c */ /* 0x000fc4000bf06270 */
[----:B------:R-:W-:Y:S01]  /*13a60*/  SHF.R.U32.HI R9, RZ, 0x3, R20 ;  /* 0x00000003ff097819 */ /* 0x000fe20000011614 */
[----:B------:R-:W-:Y:S10]  /*13a70*/  BRA.DIV UR5, `(.L_x_1362) ;  /* 0x0000003e05b47947 */ /* 0x000ff4000b800000 */
[----:B------:R-:W0:Y:S01]  /*13a80*/  SHFL.IDX PT, R14, R0, RZ, 0x181f ;  /* 0x00181fff000e7589 */ /* 0x000e2200000e0000 */
[----:B------:R-:W-:Y:S02]  /*13a90*/  IMAD R30, R30, R6, RZ ;  /* 0x000000061e1e7224 */ /* 0x000fe400078e02ff */
        /* <DEDUP_REMOVED lines=72> */
[----:B------:R-:W-:Y:S01]  /*13f20*/  @!P1 IMAD.MOV.U32 R3, RZ, RZ, R5 ;  /* 0x000000ffff039224 */ /* 0x000fe200078e0005 */
[----:B------:R1:W2:Y:S04]  /*13f30*/  SHFL.IDX PT, R14, R0, 0x7, 0x181f ;  /* 0x00f81f00000e7f89 */ /* 0x0002a800000e0000 */
[----:B------:R1:W-:Y:S04]  /*13f40*/  @!P1 LDGSTS.E.BYPASS.LTC128B.128 [R33+0xf400], desc[UR36][R2.64], !P3 ;  /* 0x0f40000002219fae */ /* 0x0003e8000d901d64 */
[----:B------:R1:W-:Y:S04]  /*13f50*/  @!P1 LDGSTS.E.BYPASS.LTC128B.128 [R33+0x13400], desc[UR36][R2.64+0x80], !P2 ;  /* 0x1340008002219fae */ /* 0x0003e8000d101d64 */
[----:B0-----:R1:W-:Y:S02]  /*13f60*/  @!P1 LDGSTS.E.BYPASS.LTC128B.128 [R33+0x17400], desc[UR36][R2.64+0x100], !P0 ;  /* 0x1740010002219fae */ /* 0x0013e4000c101d64 */
.L_x_1453:
[----:B------:R-:W-:Y:S01]  /*13f70*/  VIADD R27, R27, 0x70 ;  /* 0x000000701b1b7836 */ /* 0x000fe20000000000 */
[----:B------:R-:W-:Y:S04]  /*13f80*/  BSSY B0, `(.L_x_1363) ;  /* 0x000000b000007945 */ /* 0x000fe80003800000 */
[----:B------:R-:W-:-:S13]  /*13f90*/  ISETP.GE.AND P1, PT, R27, R30, PT ;  /* 0x0000001e1b00720c */ /* 0x000fda0003f26270 */
[----:B------:R-:W-:Y:S05]  /*13fa0*/  @P1 BRA `(.L_x_1364) ;  /* 0x0000000000201947 */ /* 0x000fea0003800000 */
[----:B-12---:R-:W-:-:S05]  /*13fb0*/  LEA R2, P1, R8, R14, 0x1 ;  /* 0x0000000e08027211 */ /* 0x006fca00078208ff */
[----:B------:R-:W-:-:S05]  /*13fc0*/  IMAD.X R3, RZ, RZ, R4, P1 ;  /* 0x000000ffff037224 */ /* 0x000fca00008e0604 */
[----:B------:R-:W-:Y:S01]  /*13fd0*/  @!PT LDS RZ, [RZ] ;  /* 0x00000000fffff984 */ /* 0x000fe20000000800 */
[----:B------:R-:W-:Y:S01]  /*13fe0*/  @!PT LDS RZ, [RZ] ;  /* 0x00000000fffff984 */ /* 0x000fe20000000800 */
[----:B------:R-:W-:Y:S01]  /*13ff0*/  @!PT LDS RZ, [RZ] ;  /* 0x00000000fffff984 */ /* 0x000fe20000000800 */
[----:B------:R0:W-:Y:S04]  /*14000*/  LDGSTS.E.BYPASS.LTC128B.128 [R33+0xfc00], desc[UR36][R2.64], !P3 ;  /* 0x0fc0000002217fae */ /* 0x0001e8000d901d64 */
[----:B------:R0:W-:Y:S04]  /*14010*/  LDGSTS.E.BYPASS.LTC128B.128 [R33+0x13c00], desc[UR36][R2.64+0x80], !P2 ;  /* 0x13c0008002217fae */ /* 0x0001e8000d101d64 */
[----:B------:R0:W-:Y:S02]  /*14020*/  LDGSTS.E.BYPASS.LTC128B.128 [R33+0x17c00], desc[UR36][R2.64+0x100], !P0 ;  /* 0x17c0010002217fae */ /* 0x0001e4000c101d64 */
.L_x_1364:
[----:B------:R-:W-:Y:S05]  /*14030*/  BSYNC B0 ;  /* 0x0000000000007941 */ /* 0x000fea0003800000 */
.L_x_1363:
[----:B------:R-:W-:Y:S01]  /*14040*/  NOP ;  /* 0x0000000000007918 */ /* 0x000fe20000000000 */
[----:B------:R-:W-:-:S13]  /*14050*/  PLOP3.LUT P0, PT, PT, PT, PT, 0x80, 0x0 ;  /* 0x000000000000781c */ /* 0x000fda0003f0f070 */
.L_x_1365:
[----:B------:R-:W-:Y:S02]  /*14060*/  PLOP3.LUT P1, PT, P1, P0, PT, 0xa2, 0x0 ;  /* 0x000000000000781c */ /* 0x000fe40000f21472 */
[----:B------:R-:W-:-:S08]  /*14070*/  @P0 R2UR P1, UR4, R22 ;  /* 0x00000000160402ca */ /* 0x000fd00000020000 */
[----:B------:R-:W-:-:S05]  /*14080*/  @P0 PLOP3.LUT P0, PT, P1, PT, PT, 0x80, 0x0 ;  /* 0x000000000000081c */ /* 0x000fca0000f0f070 */
[----:B------:R-:W-:Y:S01]  /*14090*/  @!P1 SYNCS.ARRIVE.TRANS64.RED.A0T1 RZ, [UR4+0x2a800], RZ ;  /* 0x02a800ffffff99a7 */ /* 0x000fe20008200404 */
[----:B------:R-:W-:Y:S07]  /*140a0*/  @!P1 ARRIVES.LDGSTSBAR.64.TRANSCNT [UR4+0x2a800] ;  /* 0x02a80000ff0099b0 */ /* 0x000fee0008000a84 */
[----:B------:R-:W-:Y:S05]  /*140b0*/  @P0 BRA.U.ANY `(.L_x_1365) ;  /* 0xfffffffd00e80947 */ /* 0x000fea000393ffff */
[----:B01----:R-:W3:Y:S04]  /*140c0*/  LDL.LU R3, [R1+0x10] ;  /* 0x0000100001037983 */ /* 0x003ee80000300800 */
        /* <DEDUP_REMOVED lines=13> */
.L_x_1454:
[----:B------:R-:W-:Y:S05]  /*141a0*/  BSYNC B0 ;  /* 0x0000000000007941 */ /* 0x000fea0003800000 */
.L_x_1366:
[----:B------:R-:W-:Y:S01]  /*141b0*/  ISETP.GE.AND P0, PT, R0, R36, PT ;  /* 0x000000240000720c */ /* 0x000fe20003f06270 */
[----:B------:R-:W-:-:S12]  /*141c0*/  BSSY B0, `(.L_x_1368) ;  /* 0x00000f6000007945 */ /* 0x000fd80003800000 */
[----:B------:R-:W-:Y:S05]  /*141d0*/  @!P0 BRA `(.L_x_1369) ;  /* 0x0000000c00d08947 */ /* 0x000fea0003800000 */
[----:B------:R-:W-:Y:S02]  /*141e0*/  IMAD.MOV.U32 R10, RZ, RZ, R26 ;  /* 0x000000ffff0a7224 */ /* 0x000fe400078e001a */
[----:B------:R-:W-:Y:S02]  /*141f0*/  IMAD.MOV.U32 R20, RZ, RZ, R28 ;  /* 0x000000ffff147224 */ /* 0x000fe400078e001c */
[----:B------:R-:W-:-:S07]  /*14200*/  IMAD.MOV.U32 R30, RZ, RZ, R25 ;  /* 0x000000ffff1e7224 */ /* 0x000fce00078e0019 */
.L_x_1382:
        /* <DEDUP_REMOVED lines=15> */
[----:B0-----:R-:W-:-:S04]  /*14300*/  @P0 IMAD.HI.U32 R3, R7, R6, RZ ;  /* 0x0000000607030227 */ /* 0x001fc800078e00ff */
[----:B------:R-:W-:Y:S01]  /*14310*/  IMAD.MOV.U32 R6, RZ, RZ, R7 ;  /* 0x000000ffff067224 */ /* 0x000fe200078e0007 */
        /* <DEDUP_REMOVED lines=25> */
.L_x_1370:
[----:B------:R-:W-:Y:S01]  /*144b0*/  IMAD R6, R26, 0x8, R22 ;  /* 0x000000081a067824 */ /* 0x000fe200078e0216 */
[----:B------:R-:W-:Y:S01]  /*144c0*/  SHF.L.U32 R3, R28, 0x1f, RZ ;  /* 0x0000001f1c037819 */ /* 0x000fe200000006ff */
[----:B------:R-:W-:Y:S03]  /*144d0*/  BSSY B1, `(.L_x_1371) ;  /* 0x0000003000017945 */ /* 0x000fe60003800000 */
[----:B------:R-:W0:Y:S02]  /*144e0*/  SYNCS.PHASECHK.TRANS64.TRYWAIT P0, [R6+URZ+0x2a840], R3 ;  /* 0x02a84003060075a7 */ /* 0x000e24000800017f */
[----:B0-----:R-:W-:Y:S05]  /*144f0*/  @!P0 BRA `(.L_x_1372) ;  /* 0x0000003c00c48947 */ /* 0x001fea0003800000 */
.L_x_1455:
[----:B------:R-:W-:Y:S05]  /*14500*/  BSYNC B1 ;  /* 0x0000000000017941 */ /* 0x000fea0003800000 */
.L_x_1371:
[----:B------:R-:W-:Y:S01]  /*14510*/  SHF.R.S32.HI R21, RZ, 0x1f, R7 ;  /* 0x0000001fff157819 */ /* 0x000fe20000011407 */
[----:B------:R-:W-:Y:S01]  /*14520*/  ULDC.64 UR4, c[0x0][0x300] ;  /* 0x0000c00000047ab9 */ /* 0x000fe20000000a00 */
[----:B-----5:R-:W-:Y:S01]  /*14530*/  SHF.R.S32.HI R27, RZ, 0x1f, R8 ;  /* 0x0000001fff1b7819 */ /* 0x020fe20000011408 */
[----:B0-----:R-:W-:Y:S01]  /*14540*/  IMAD.WIDE.U32 R2, R7, UR4, RZ ;  /* 0x0000000407027c25 */ /* 0x001fe2000f8e00ff */
[----:B------:R-:W-:Y:S01]  /*14550*/  ULDC.64 UR6, c[0x0][0x2e8] ;  /* 0x0000ba0000067ab9 */ /* 0x000fe20000000a00 */
[----:B------:R-:W-:Y:S02]  /*14560*/  LOP3.LUT P3, RZ, R23, 0x4, RZ, 0xc0, !PT ;  /* 0x0000000417ff7812 */ /* 0x000fe4000786c0ff */
[----:B------:R-:W-:Y:S01]  /*14570*/  IMAD R0, R21, UR4, RZ ;  /* 0x0000000415007c24 */ /* 0x000fe2000f8e02ff */
[C---:B------:R-:W-:Y:S01]  /*14580*/  LOP3.LUT P2, RZ, R23.reuse, 0x2, RZ, 0xc0, !PT ;  /* 0x0000000217ff7812 */ /* 0x040fe2000784c0ff */
        /* <DEDUP_REMOVED lines=19> */
[----:B------:R-:W3:Y:S04]  /*146c0*/  SHFL.IDX PT, R3, R5, RZ, 0x181f ;  /* 0x00181fff05037589 */ /* 0x000ee800000e0000 */
[----:B------:R-:W-:Y:S01]  /*146d0*/  SHFL.IDX PT, R35, R5, 0x2, 0x181f ;  /* 0x00581f0005237f89 */ /* 0x000fe200000e0000 */
[----:B0-----:R-:W-:-:S05]  /*146e0*/  IMAD.SHL.U32 R11, R11, 0x8, RZ ;  /* 0x000000080b0b7824 */ /* 0x001fca00078e00ff */
[----:B------:R-:W-:-:S05]  /*146f0*/  LOP3.LUT R11, R11, 0x38, RZ, 0xc0, !PT ;  /* 0x000000380b0b7812 */ /* 0x000fca00078ec0ff */
[----:B------:R-:W-:-:S05]  /*14700*/  IMAD.SHL.U32 R0, R11, 0x2, RZ ;  /* 0x000000020b007824 */ /* 0x000fca00078e00ff */
[----:B-1----:R-:W-:-:S05]  /*14710*/  IADD3 R2, P0, R2, R0, RZ ;  /* 0x0000000002027210 */ /* 0x002fca0007f1e0ff */
[----:B---3--:R-:W-:-:S05]  /*14720*/  IMAD.X R3, RZ, RZ, R3, P0 ;  /* 0x000000ffff037224 */ /* 0x008fca00000e0603 */
        /* <DEDUP_REMOVED lines=32> */
.L_x_1469:
        /* <DEDUP_REMOVED lines=10> */
.L_x_1374:
        /* <DEDUP_REMOVED lines=10> */
.L_x_1375:
[----:B------:R3:W-:Y:S01]  /*14a70*/  SYNCS.ARRIVE.TRANS64.A1T0 RZ, [R6+URZ+0x2a830], RZ ;  /* 0x02a830ff06ff79a7 */ /* 0x0007e2000810003f */
[----:B------:R-:W-:Y:S05]  /*14a80*/  @!P2 BRA `(.L_x_1376) ;  /* 0x000000000004a947 */ /* 0x000fea0003800000 */
[----:B------:R-:W-:Y:S01]  /*14a90*/  BPT.TRAP 0x1 ;  /* 0x000000040000795c */ /* 0x000fe20000300000 */
.L_x_1376:
[----:B-1----:R-:W-:Y:S01]  /*14aa0*/  SHF.L.U32 R2, R20, 0x1f, RZ ;  /* 0x0000001f14027819 */ /* 0x002fe200000006ff */
[----:B------:R-:W-:Y:S01]  /*14ab0*/  IMAD R4, R10, 0x8, R22 ;  /* 0x000000080a047824 */ /* 0x000fe200078e0216 */
[----:B------:R-:W-:Y:S03]  /*14ac0*/  BSSY B1, `(.L_x_1377) ;  /* 0x0000003000017945 */ /* 0x000fe60003800000 */
[----:B------:R-:W1:Y:S02]  /*14ad0*/  SYNCS.PHASECHK.TRANS64.TRYWAIT P0, [R4+URZ+0x2a860], R2 ;  /* 0x02a86002040075a7 */ /* 0x000e64000800017f */
[----:B-1----:R-:W-:Y:S05]  /*14ae0*/  @!P0 BRA `(.L_x_1378) ;  /* 0x0000004000388947 */ /* 0x002fea0003800000 */
.L_x_1470:
[----:B------:R-:W-:Y:S05]  /*14af0*/  BSYNC B1 ;  /* 0x0000000000017941 */ /* 0x000fea0003800000 */
.L_x_1377:
        /* <DEDUP_REMOVED lines=10> */
[----:B------:R-:W-:-:S03]  /*14ba0*/  IMAD R5, R5, 0x2, R22 ;  /* 0x0000000205057824 */ /* 0x000fc600078e0216 */
        /* <DEDUP_REMOVED lines=42> */
.L_x_1484:
[C---:B------:R-:W-:Y:S01]  /*14e50*/  ISETP.LT.OR P1, PT, R6.reuse, 0x51, !P1 ;  /* 0x000000510600780c */ /* 0x040fe20004f21670 */
[----:B------:R-:W-:Y:S01]  /*14e60*/  ULDC.64 UR4, c[0x0][0x328] ;  /* 0x0000ca0000047ab9 */ /* 0x000fe20000000a00 */
[----:B------:R-:W-:Y:S02]  /*14e70*/  ISETP.LT.OR P0, PT, R6, 0x51, !P0 ;  /* 0x000000510600780c */ /* 0x000fe40004701670 */
[----:B01----:R-:W-:Y:S01]  /*14e80*/  IADD3 R2, P2, R14, R0, RZ ;  /* 0x000000000e027210 */ /* 0x003fe20007f5e0ff */
[----:B------:R-:W-:-:S04]  /*14e90*/  IMAD R0, R21, UR4, RZ ;  /* 0x0000000415007c24 */ /* 0x000fc8000f8e02ff */
[----:B------:R-:W-:Y:S02]  /*14ea0*/  IMAD.X R3, RZ, RZ, R18, P2 ;  /* 0x000000ffff037224 */ /* 0x000fe400010e0612 */
[----:B------:R-:W-:-:S03]  /*14eb0*/  IMAD R9, R7, UR5, R0 ;  /* 0x0000000507097c24 */ /* 0x000fc6000f8e0200 */
        /* <DEDUP_REMOVED lines=14> */
.L_x_1380:
        /* <DEDUP_REMOVED lines=10> */
.L_x_1381:
[----:B------:R-:W-:Y:S01]  /*15040*/  IMAD.MOV.U32 R3, RZ, RZ, R27 ;  /* 0x000000ffff037224 */ /* 0x000fe200078e001b */
[----:B------:R-:W-:Y:S01]  /*15050*/  ULDC.64 UR4, c[0x0][0x330] ;  /* 0x0000cc0000047ab9 */ /* 0x000fe20000000a00 */
[----:B------:R-:W-:Y:S01]  /*15060*/  ULDC.64 UR6, c[0x0][0x318] ;  /* 0x0000c60000067ab9 */ /* 0x000fe20000000a00 */
[----:B------:R1:W-:Y:S01]  /*15070*/  SYNCS.ARRIVE.TRANS64.A1T0 RZ, [R4+URZ+0x2a850], RZ ;  /* 0x02a850ff04ff79a7 */ /* 0x0003e2000810003f */
[----:B------:R-:W-:-:S04]  /*15080*/  IMAD.WIDE.U32 R2, R24, UR4, R2 ;  /* 0x0000000418027c25 */ /* 0x000fc8000f8e0002 */
[----:B------:R-:W-:Y:S01]  /*15090*/  IMAD R3, R24, UR5, R3 ;  /* 0x0000000518037c24 */ /* 0x000fe2000f8e0203 */
[C---:B------:R-:W-:Y:S01]  /*150a0*/  LEA R17, P0, R2.reuse, UR6, 0x1 ;  /* 0x0000000602117c11 */ /* 0x040fe2000f8008ff */
[C---:B------:R-:W-:Y:S02]  /*150b0*/  VIADD R0, R25.reuse, 0xffffffff ;  /* 0xffffffff19007836 */ /* 0x040fe40000000000 */
[----:B------:R-:W-:Y:S01]  /*150c0*/  IMAD.MOV.U32 R10, RZ, RZ, R26 ;  /* 0x000000ffff0a7224 */ /* 0x000fe200078e001a */
[----:B------:R-:W-:Y:S01]  /*150d0*/  LEA.HI.X R18, R2, UR7, R3, 0x1, P0 ;  /* 0x0000000702127c11 */ /* 0x000fe200080f0c03 */
[----:B------:R-:W-:Y:S01]  /*150e0*/  IMAD.MOV.U32 R20, RZ, RZ, R28 ;  /* 0x000000ffff147224 */ /* 0x000fe200078e001c */
[----:B------:R-:W-:Y:S01]  /*150f0*/  ISETP.GT.AND P0, PT, R25, R36, PT ;  /* 0x000000241900720c */ /* 0x000fe20003f04270 */
[----:B------:R-:W-:-:S12]  /*15100*/  IMAD.MOV.U32 R30, RZ, RZ, R25 ;  /* 0x000000ffff1e7224 */ /* 0x000fd800078e0019 */
[----:B-1----:R-:W-:Y:S05]  /*15110*/  @P0 BRA `(.L_x_1382) ;  /* 0xfffffff0003c0947 */ /* 0x002fea000383ffff */
.L_x_1369:
[----:B------:R-:W-:Y:S05]  /*15120*/  BSYNC B0 ;  /* 0x0000000000007941 */ /* 0x000fea0003800000 */
.L_x_1368:
        /* <DEDUP_REMOVED lines=17> */
.L_x_1384:
[----:B------:R-:W-:Y:S05]  /*15240*/  BSYNC B0 ;  /* 0x0000000000007941 */ /* 0x000fea0003800000 */
.L_x_1383:
[----:B------:R-:W-:-:S13]  /*15250*/  LOP3.LUT P0, RZ, R23, 0x10, RZ, 0xc0, !PT ;  /* 0x0000001017ff7812 */ /* 0x000fda000780c0ff */
[----:B------:R-:W-:Y:S05]  /*15260*/  @!P0 BRA `(.L_x_1385) ;  /* 0x0000000000048947 */ /* 0x000fea0003800000 */
[----:B------:R-:W-:Y:S01]  /*15270*/  BPT.TRAP 0x1 ;  /* 0x000000040000795c */ /* 0x000fe20000300000 */
.L_x_1385:
[----:B------:R-:W-:Y:S01]  /*15280*/  IMAD R0, R26, 0x8, R22 ;  /* 0x000000081a007824 */ /* 0x000fe200078e0216 */
[----:B0-----:R-:W-:Y:S01]  /*15290*/  SHF.L.U32 R3, R28, 0x1f, RZ ;  /* 0x0000001f1c037819 */ /* 0x001fe200000006ff */
[----:B------:R-:W-:Y:S01]  /*152a0*/  BSSY B0, `(.L_x_1386) ;  /* 0x0000004000007945 */ /* 0x000fe20003800000 */
[----:B------:R-:W-:Y:S02]  /*152b0*/  IMAD R6, R25, -0x60, R34 ;  /* 0xffffffa019067824 */ /* 0x000fe400078e0222 */
[----:B------:R-:W0:Y:S02]  /*152c0*/  SYNCS.PHASECHK.TRANS64.TRYWAIT P0, [R0+URZ+0x2a860], R3 ;  /* 0x02a86003000075a7 */ /* 0x000e24000800017f */
[----:B0-----:R-:W-:Y:S05]  /*152d0*/  @!P0 BRA `(.L_x_1387) ;  /* 0x00000040003c8947 */ /* 0x001fea0003800000 */
.L_x_1485:
[----:B------:R-:W-:Y:S05]  /*152e0*/  BSYNC B0 ;  /* 0x0000000000007941 */ /* 0x000fea0003800000 */
.L_x_1386:
        /* <DEDUP_REMOVED lines=8> */
[----:B------:R-:W-:Y:S01]  /*15370*/  LOP3.LUT R2, R29, 0x1, RZ, 0xc0, !PT ;  /* 0x000000011d027812 */ /* 0x000fe200078ec0ff */
[----:B------:R-:W-:Y:S01]  /*15380*/  IMAD R4, R7, 0x2, R22 ;  /* 0x0000000207047824 */ /* 0x000fe200078e0216 */
[----:B------:R-:W-:Y:S01]  /*15390*/  LOP3.LUT P0, RZ, R29, 0x2, RZ, 0xc0, !PT ;  /* 0x000000021dff7812 */ /* 0x000fe2000780c0ff */
[----:B--2---:R-:W2:Y:S01]  /*153a0*/  SHFL.IDX PT, R14, R17, RZ, 0x181f ;  /* 0x00181fff110e7589 */ /* 0x004ea200000e0000 */
        /* <DEDUP_REMOVED lines=45> */
.L_x_1499:
        /* <DEDUP_REMOVED lines=11> */
.L_x_1389:
        /* <DEDUP_REMOVED lines=10> */
.L_x_1390:
[----:B------:R1:W-:Y:S01]  /*157d0*/  SYNCS.ARRIVE.TRANS64.A1T0 RZ, [R0+URZ+0x2a850], RZ ;  /* 0x02a850ff00ff79a7 */ /* 0x0003e2000810003f */
[----:B------:R-:W-:-:S05]  /*157e0*/  VIADD R26, R26, 0x1 ;  /* 0x000000011a1a7836 */ /* 0x000fca0000000000 */
[----:B------:R-:W-:-:S04]  /*157f0*/  ISETP.NE.AND P0, PT, R26, 0x2, PT ;  /* 0x000000021a00780c */ /* 0x000fc80003f05270 */
[----:B0-----:R-:W-:Y:S02]  /*15800*/  SEL R3, RZ, 0x1, P0 ;  /* 0x00000001ff037807 */ /* 0x001fe40000000000 */
[----:B------:R-:W-:Y:S02]  /*15810*/  SEL R26, R26, RZ, P0 ;  /* 0x000000ff1a1a7207 */ /* 0x000fe40000000000 */
[----:B-1----:R-:W-:-:S07]  /*15820*/  LOP3.LUT R28, R28, R3, RZ, 0x3c, !PT ;  /* 0x000000031c1c7212 */ /* 0x002fce00078e3cff */
.L_x_1347:
[----:B------:R-:W-:Y:S05]  /*15830*/  BSYNC B7 ;  /* 0x0000000000077941 */ /* 0x000fea0003800000 */
.L_x_1345:
        /* <DEDUP_REMOVED lines=11> */
.L_x_1391:
        /* <DEDUP_REMOVED lines=43> */
.L_x_1509:
[----:B------:R-:W-:Y:S02]  /*15ba0*/  ULDC UR4, c[0x0][0xc38] ;  /* 0x00030e0000047ab9 */ /* 0x000fe40000000800 */
[----:B------:R-:W-:-:S04]  /*15bb0*/  IMAD.U32 R5, RZ, RZ, UR4 ;  /* 0x00000004ff057e24 */ /* 0x000fc8000f8e00ff */
[----:B-1----:R-:W-:-:S04]  /*15bc0*/  IMAD R14, R14, R5, RZ ;  /* 0x000000050e0e7224 */ /* 0x002fc800078e02ff */
[----:B------:R-:W-:-:S05]  /*15bd0*/  IMAD.IADD R7, R7, 0x1, R14 ;  /* 0x0000000107077824 */ /* 0x000fca00078e020e */
[----:B------:R-:W-:-:S13]  /*15be0*/  ISETP.GT.AND P6, PT, R7, R0, PT ;  /* 0x000000000700720c */ /* 0x000fda0003fc4270 */
[----:B------:R-:W-:Y:S05]  /*15bf0*/  @P6 BRA `(.L_x_1394) ;  /* 0x0000000000a46947 */ /* 0x000fea0003800000 */
.L_x_1397:
        /* <DEDUP_REMOVED lines=35> */
.L_x_1517:
[----:B------:R-:W-:Y:S02]  /*15e30*/  ULDC UR4, c[0x0][0xc38] ;  /* 0x00030e0000047ab9 */ /* 0x000fe40000000800 */
[----:B------:R-:W-:-:S04]  /*15e40*/  IMAD.U32 R5, RZ, RZ, UR4 ;  /* 0x00000004ff057e24 */ /* 0x000fc8000f8e00ff */
[----:B-1----:R-:W-:-:S04]  /*15e50*/  IMAD R14, R14, R5, RZ ;  /* 0x000000050e0e7224 */ /* 0x002fc800078e02ff */
[----:B------:R-:W-:-:S05]  /*15e60*/  IMAD.IADD R7, R14, 0x1, R7 ;  /* 0x000000010e077824 */ /* 0x000fca00078e0207 */
[----:B------:R-:W-:-:S13]  /*15e70*/  ISETP.GT.AND P6, PT, R7, R0, PT ;  /* 0x000000000700720c */ /* 0x000fda0003fc4270 */
[----:B------:R-:W-:Y:S05]  /*15e80*/  @!P6 BRA `(.L_x_1397) ;  /* 0xfffffffc005ce947 */ /* 0x000fea000383ffff */
.L_x_1394:
[----:B------:R-:W-:Y:S01]  /*15e90*/  IMAD.IADD R7, R7, 0x1, -R14 ;  /* 0x0000000107077824 */ /* 0x000fe200078e0a0e */
[----:B------:R-:W-:-:S03]  /*15ea0*/  UMOV UR4, 0xffffffff ;  /* 0xffffffff00047882 */ /* 0x000fc60000000000 */
[----:B------:R-:W-:-:S05]  /*15eb0*/  IMAD R3, R2, R5, R7 ;  /* 0x0000000502037224 */ /* 0x000fca00078e0207 */
[----:B------:R-:W-:Y:S01]  /*15ec0*/  ISETP.GT.AND P6, PT, R3, R0, PT ;  /* 0x000000000300720c */ /* 0x000fe20003fc4270 */
[----:B------:R-:W-:-:S12]  /*15ed0*/  BRA.DIV UR4, `(.L_x_1398) ;  /* 0x0000004604307947 */ /* 0x000fd8000b800000 */
[----:B------:R-:W-:-:S04]  /*15ee0*/  VOTE.ANY R3, PT, !P6 ;  /* 0x0000000000037806 */ /* 0x000fc800070e0100 */
[----:B------:R-:W1:Y:S02]  /*15ef0*/  POPC R12, R3 ;  /* 0x00000003000c7309 */ /* 0x000e640000000000 */
[----:B-1----:R1:W2:Y:S01]  /*15f00*/  SHFL.IDX PT, R17, R17, R12, 0x1f ;  /* 0x00001f0c11117589 */ /* 0x0022a200000e0000 */
[----:B------:R-:W-:-:S03]  /*15f10*/  IMAD.IADD R19, R12, 0x1, R19 ;  /* 0x000000010c137824 */ /* 0x000fc600078e0213 */
[----:B------:R1:W3:Y:S04]  /*15f20*/  SHFL.IDX PT, R8, R8, R12, 0x1f ;  /* 0x00001f0c08087589 */ /* 0x0002e800000e0000 */
.L_x_1522:
[----:B------:R-:W-:-:S13]  /*15f30*/  ISETP.NE.AND P0, PT, R3, RZ, PT ;  /* 0x000000ff0300720c */ /* 0x000fda0003f05270 */
[----:B------:R-:W-:Y:S05]  /*15f40*/  @!P0 BRA `(.L_x_1399) ;  /* 0x0000000000108947 */ /* 0x000fea0003800000 */
[----:B------:R-:W-:Y:S01]  /*15f50*/  UMOV UR4, 0xffffffff ;  /* 0xffffffff00047882 */ /* 0x000fe20000000000 */
[----:B-1----:R-:W-:Y:S02]  /*15f60*/  VIADD R12, R12, 0xffffffff ;  /* 0xffffffff0c0c7836 */ /* 0x002fe40000000000 */
[----:B------:R-:W-:Y:S05]  /*15f70*/  BRA.DIV UR4, `(.L_x_1400) ;  /* 0x0000004604647947 */ /* 0x000fea000b800000 */
[----:B------:R4:W1:Y:S02]  /*15f80*/  SHFL.IDX PT, R6, R2, R12, 0x1f ;  /* 0x00001f0c02067589 */ /* 0x00086400000e0000 */
.L_x_1399:
[----:B---3--:R-:W-:Y:S01]  /*15f90*/  ISETP.NE.AND P0, PT, R8, 0x1, PT ;  /* 0x000000010800780c */ /* 0x008fe20003f05270 */
[----:B-1----:R-:W-:-:S04]  /*15fa0*/  IMAD R16, R6, R5, R7 ;  /* 0x0000000506107224 */ /* 0x002fc800078e0207 */
[----:B------:R-:W-:-:S08]  /*15fb0*/  IMAD.IADD R0, R0, 0x1, -R16 ;  /* 0x0000000100007824 */ /* 0x000fd000078e0a10 */
[----:B------:R-:W-:Y:S05]  /*15fc0*/  @!P0 BRA `(.L_x_1401) ;  /* 0x0000000000dc8947 */ /* 0x000fea0003800000 */
[-C--:B--2---:R-:W-:Y:S02]  /*15fd0*/  IABS R5, R17.reuse ;  /* 0x0000001100057213 */ /* 0x084fe40000000000 */
[----:B------:R-:W-:Y:S02]  /*15fe0*/  IABS R4, R8 ;  /* 0x0000000800047213 */ /* 0x000fe40000000000 */
[----:B------:R-:W1:Y:S08]  /*15ff0*/  I2F.RP R6, R5 ;  /* 0x0000000500067306 */ /* 0x000e700000209400 */
[----:B------:R-:W2:Y:S08]  /*16000*/  I2F.RP R7, R4 ;  /* 0x0000000400077306 */ /* 0x000eb00000209400 */
[----:B-1----:R-:W0:Y:S08]  /*16010*/  MUFU.RCP R6, R6 ;  /* 0x0000000600067308 */ /* 0x002e300000001000 */
[----:B--2---:R-:W-:Y:S01]  /*16020*/  MUFU.RCP R7, R7 ;  /* 0x0000000700077308 */ /* 0x004fe20000001000 */
[----:B0---4-:R-:W-:Y:S01]  /*16030*/  VIADD R2, R6, 0xffffffe ;  /* 0x0ffffffe06027836 */ /* 0x011fe20000000000 */
[----:B------:R-:W-:-:S06]  /*16040*/  IABS R6, R17 ;  /* 0x0000001100067213 */ /* 0x000fcc0000000000 */
[----:B------:R0:W1:Y:S02]  /*16050*/  F2I.FTZ.U32.TRUNC.NTZ R3, R2 ;  /* 0x0000000200037305 */ /* 0x000064000021f000 */
[----:B0-----:R-:W-:Y:S02]  /*16060*/  IMAD.MOV.U32 R2, RZ, RZ, RZ ;  /* 0x000000ffff027224 */ /* 0x001fe400078e00ff */
[----:B-1----:R-:W-:-:S04]  /*16070*/  IMAD.MOV R10, RZ, RZ, -R3 ;  /* 0x000000ffff0a7224 */ /* 0x002fc800078e0a03 */
[----:B------:R-:W-:-:S04]  /*16080*/  IMAD R9, R10, R5, RZ ;  /* 0x000000050a097224 */ /* 0x000fc800078e02ff */
[----:B------:R-:W-:Y:S01]  /*16090*/  IMAD.HI.U32 R3, R3, R9, R2 ;  /* 0x0000000903037227 */ /* 0x000fe200078e0002 */
[----:B------:R-:W-:-:S03]  /*160a0*/  IABS R2, R0 ;  /* 0x0000000000027213 */ /* 0x000fc60000000000 */
[----:B------:R-:W-:Y:S02]  /*160b0*/  IMAD.MOV R9, RZ, RZ, -R6 ;  /* 0x000000ffff097224 */ /* 0x000fe400078e0a06 */
[----:B------:R-:W-:-:S04]  /*160c0*/  IMAD.HI.U32 R6, R3, R2, RZ ;  /* 0x0000000203067227 */ /* 0x000fc800078e00ff */
[----:B------:R-:W-:Y:S02]  /*160d0*/  IMAD R2, R6, R9, R2 ;  /* 0x0000000906027224 */ /* 0x000fe400078e0202 */
[----:B------:R-:W-:-:S03]  /*160e0*/  VIADD R3, R7, 0xffffffe ;  /* 0x0ffffffe07037836 */ /* 0x000fc60000000000 */
[----:B------:R-:W-:-:S03]  /*160f0*/  ISETP.GT.U32.AND P1, PT, R5, R2, PT ;  /* 0x000000020500720c */ /* 0x000fc60003f24070 */
[----:B------:R-:W0:Y:S10]  /*16100*/  F2I.FTZ.U32.TRUNC.NTZ R3, R3 ;  /* 0x0000000300037305 */ /* 0x000e34000021f000 */
[----:B------:R-:W-:-:S02]  /*16110*/  @!P1 IMAD.IADD R2, R2, 0x1, -R5 ;  /* 0x0000000102029824 */ /* 0x000fc400078e0a05 */
[----:B------:R-:W-:Y:S01]  /*16120*/  @!P1 VIADD R6, R6, 0x1 ;  /* 0x0000000106069836 */ /* 0x000fe20000000000 */
[----:B------:R-:W-:Y:S02]  /*16130*/  ISETP.NE.AND P1, PT, R17, RZ, PT ;  /* 0x000000ff1100720c */ /* 0x000fe40003f25270 */
[----:B------:R-:W-:Y:S01]  /*16140*/  ISETP.GE.U32.AND P0, PT, R2, R5, PT ;  /* 0x000000050200720c */ /* 0x000fe20003f06070 */
[----:B0-----:R-:W-:Y:S02]  /*16150*/  IMAD.MOV R5, RZ, RZ, -R3 ;  /* 0x000000ffff057224 */ /* 0x001fe400078e0a03 */
[----:B------:R-:W-:Y:S02]  /*16160*/  IMAD.MOV.U32 R2, RZ, RZ, RZ ;  /* 0x000000ffff027224 */ /* 0x000fe400078e00ff */
[----:B------:R-:W-:-:S04]  /*16170*/  IMAD R5, R5, R4, RZ ;  /* 0x0000000405057224 */ /* 0x000fc800078e02ff */
[----:B------:R-:W-:Y:S01]  /*16180*/  IMAD.HI.U32 R5, R3, R5, R2 ;  /* 0x0000000503057227 */ /* 0x000fe200078e0002 */
[----:B------:R-:W-:Y:S02]  /*16190*/  LOP3.LUT R2, R0, R17, RZ, 0x3c, !PT ;  /* 0x0000001100027212 */ /* 0x000fe400078e3cff */
[----:B------:R-:W-:Y:S01]  /*161a0*/  IABS R3, R8 ;  /* 0x0000000800037213 */ /* 0x000fe20000000000 */
[----:B------:R-:W-:Y:S01]  /*161b0*/  @P0 VIADD R6, R6, 0x1 ;  /* 0x0000000106060836 */ /* 0x000fe20000000000 */
[----:B------:R-:W-:-:S03]  /*161c0*/  ISETP.GE.AND P2, PT, R2, RZ, PT ;  /* 0x000000ff0200720c */ /* 0x000fc60003f46270 */
[----:B------:R-:W-:-:S10]  /*161d0*/  IMAD.MOV R3, RZ, RZ, -R3 ;  /* 0x000000ffff037224 */ /* 0x000fd400078e0a03 */
[----:B------:R-:W-:Y:S01]  /*161e0*/  @!P2 IMAD.MOV R6, RZ, RZ, -R6 ;  /* 0x000000ffff06a224 */ /* 0x000fe200078e0a06 */
[----:B------:R-:W-:-:S04]  /*161f0*/  @!P1 LOP3.LUT R6, RZ, R17, RZ, 0x33, !PT ;  /* 0x00000011ff069212 */ /* 0x000fc800078e33ff */
[----:B------:R-:W-:-:S05]  /*16200*/  IABS R2, R6 ;  /* 0x0000000600027213 */ /* 0x000fca0000000000 */
[----:B------:R-:W-:-:S04]  /*16210*/  IMAD.HI.U32 R5, R5, R2, RZ ;  /* 0x0000000205057227 */ /* 0x000fc800078e00ff */
[----:B------:R-:W-:Y:S01]  /*16220*/  IMAD R3, R5, R3, R2 ;  /* 0x0000000305037224 */ /* 0x000fe200078e0202 */
[----:B------:R-:W-:-:S04]  /*16230*/  LOP3.LUT R2, R6, R8, RZ, 0x3c, !PT ;  /* 0x0000000806027212 */ /* 0x000fc800078e3cff */
[----:B------:R-:W-:Y:S02]  /*16240*/  ISETP.GT.U32.AND P1, PT, R4, R3, PT ;  /* 0x000000030400720c */ /* 0x000fe40003f24070 */
[----:B------:R-:W-:Y:S01]  /*16250*/  ISETP.GE.AND P2, PT, R2, RZ, PT ;  /* 0x000000ff0200720c */ /* 0x000fe20003f46270 */
[----:B------:R-:W-:-:S04]  /*16260*/  IMAD.MOV R2, RZ, RZ, -R6 ;  /* 0x000000ffff027224 */ /* 0x000fc800078e0a06 */
[----:B------:R-:W-:-:S06]  /*16270*/  IMAD R2, R17, R2, R0 ;  /* 0x0000000211027224 */ /* 0x000fcc00078e0200 */
[----:B------:R-:W-:Y:S02]  /*16280*/  @!P1 IMAD.IADD R3, R3, 0x1, -R4 ;  /* 0x0000000103039824 */ /* 0x000fe400078e0a04 */
[----:B------:R-:W-:Y:S01]  /*16290*/  @!P1 VIADD R5, R5, 0x1 ;  /* 0x0000000105059836 */ /* 0x000fe20000000000 */
[----:B------:R-:W-:Y:S02]  /*162a0*/  ISETP.NE.AND P1, PT, R8, RZ, PT ;  /* 0x000000ff0800720c */ /* 0x000fe40003f25270 */
[----:B------:R-:W-:-:S13]  /*162b0*/  ISETP.GE.U32.AND P0, PT, R3, R4, PT ;  /* 0x000000040300720c */ /* 0x000fda0003f06070 */
[----:B------:R-:W-:-:S04]  /*162c0*/  @P0 VIADD R5, R5, 0x1 ;  /* 0x0000000105050836 */ /* 0x000fc80000000000 */
[----:B------:R-:W-:Y:S01]  /*162d0*/  @!P2 IMAD.MOV R5, RZ, RZ, -R5 ;  /* 0x000000ffff05a224 */ /* 0x000fe200078e0a05 */
[----:B------:R-:W-:-:S05]  /*162e0*/  @!P1 LOP3.LUT R5, RZ, R8, RZ, 0x33, !PT ;  /* 0x00000008ff059212 */ /* 0x000fca00078e33ff */
[--C-:B------:R-:W-:Y:S02]  /*162f0*/  IMAD.MOV R3, RZ, RZ, -R5.reuse ;  /* 0x000000ffff037224 */ /* 0x100fe400078e0a05 */
[C---:B------:R-:W-:Y:S02]  /*16300*/  IMAD R5, R8.reuse, 0x1000000, R5 ;  /* 0x0100000008057824 */ /* 0x040fe400078e0205 */
[----:B------:R-:W-:-:S04]  /*16310*/  IMAD R8, R8, R3, R6 ;  /* 0x0000000308087224 */ /* 0x000fc800078e0206 */
[----:B------:R-:W-:Y:S01]  /*16320*/  IMAD R18, R8, 0x10000, R5 ;  /* 0x0001000008127824 */ /* 0x000fe200078e0205 */
[----:B------:R-:W-:Y:S06]  /*16330*/  BRA `(.L_x_1402) ;  /* 0x0000000000f07947 */ /* 0x000fec0003800000 */
.L_x_1401:
[----:B0---4-:R-:W0:Y:S02]  /*16340*/  LDC.64 R2, c[0x0][0xc90] ;  /* 0x00032400ff027b82 */ /* 0x011e240000000a00 */
[----:B0-----:R-:W-:-:S05]  /*16350*/  IMAD.WIDE R2, R19, 0x4, R2 ;  /* 0x0000000413027825 */ /* 0x001fca00078e0202 */
[----:B------:R0:W2:Y:S02]  /*16360*/  LDG.E R6, desc[UR36][R2.64] ;  /* 0x0000002402067981 */ /* 0x0000a4000c1e1900 */
[----:B0-----:R-:W-:Y:S02]  /*16370*/  IMAD.MOV.U32 R2, RZ, RZ, RZ ;  /* 0x000000ffff027224 */ /* 0x001fe400078e00ff */
[----:B--2---:R-:W-:-:S05]  /*16380*/  IMAD R7, R17, R6, RZ ;  /* 0x0000000611077224 */ /* 0x004fca00078e02ff */
[----:B------:R-:W-:-:S04]  /*16390*/  IABS R4, R7 ;  /* 0x0000000700047213 */ /* 0x000fc80000000000 */
[----:B------:R-:W0:Y:S08]  /*163a0*/  I2F.RP R8, R4 ;  /* 0x0000000400087306 */ /* 0x000e300000209400 */
[----:B0-----:R-:W0:Y:S02]  /*163b0*/  MUFU.RCP R8, R8 ;  /* 0x0000000800087308 */ /* 0x001e240000001000 */
[----:B0-----:R-:W-:-:S06]  /*163c0*/  VIADD R9, R8, 0xffffffe ;  /* 0x0ffffffe08097836 */ /* 0x001fcc0000000000 */
[----:B------:R-:W0:Y:S02]  /*163d0*/  F2I.FTZ.U32.TRUNC.NTZ R3, R9 ;  /* 0x0000000900037305 */ /* 0x000e24000021f000 */
[----:B0-----:R-:W-:-:S04]  /*163e0*/  IMAD.MOV R11, RZ, RZ, -R3 ;  /* 0x000000ffff0b7224 */ /* 0x001fc800078e0a03 */
[----:B------:R-:W-:-:S04]  /*163f0*/  IMAD R11, R11, R4, RZ ;  /* 0x000000040b0b7224 */ /* 0x000fc800078e02ff */
        /* <DEDUP_REMOVED lines=21> */
[----:B------:R-:W-:-:S04]  /*16550*/  VIADDMNMX R5, R3, R5, R6, PT ;  /* 0x0000000503057246 */ /* 0x000fc80003800106 */
[----:B------:R-:W-:-:S04]  /*16560*/  IABS R6, R5 ;  /* 0x0000000500067213 */ /* 0x000fc80000000000 */
[----:B------:R-:W0:Y:S08]  /*16570*/  I2F.RP R8, R6 ;  /* 0x0000000600087306 */ /* 0x000e300000209400 */
[----:B0-----:R-:W0:Y:S02]  /*16580*/  MUFU.RCP R8, R8 ;  /* 0x0000000800087308 */ /* 0x001e240000001000 */
[----:B0-----:R-:W-:Y:S01]  /*16590*/  VIADD R3, R8, 0xffffffe ;  /* 0x0ffffffe08037836 */ /* 0x001fe20000000000 */
[----:B------:R-:W-:-:S05]  /*165a0*/  IABS R8, R5 ;  /* 0x0000000500087213 */ /* 0x000fca0000000000 */
[----:B------:R-:W0:Y:S02]  /*165b0*/  F2I.FTZ.U32.TRUNC.NTZ R3, R3 ;  /* 0x0000000300037305 */ /* 0x000e24000021f000 */
[----:B0-----:R-:W-:-:S04]  /*165c0*/  IMAD.MOV R7, RZ, RZ, -R3 ;  /* 0x000000ffff077224 */ /* 0x001fc800078e0a03 */
[----:B------:R-:W-:-:S04]  /*165d0*/  IMAD R7, R7, R6, RZ ;  /* 0x0000000607077224 */ /* 0x000fc800078e02ff */
[----:B------:R-:W-:Y:S01]  /*165e0*/  IMAD.HI.U32 R2, R3, R7, R2 ;  /* 0x0000000703027227 */ /* 0x000fe200078e0002 */
[----:B------:R-:W-:-:S03]  /*165f0*/  IABS R7, R0 ;  /* 0x0000000000077213 */ /* 0x000fc60000000000 */
        /* <DEDUP_REMOVED lines=13> */
[----:B------:R-:W-:Y:S01]  /*166d0*/  @!P1 LOP3.LUT R2, RZ, R5, RZ, 0x33, !PT ;  /* 0x00000005ff029212 */ /* 0x000fe200078e33ff */
[----:B------:R-:W-:-:S04]  /*166e0*/  IMAD.MOV R5, RZ, RZ, -R5 ;  /* 0x000000ffff057224 */ /* 0x000fc800078e0a05 */
[----:B------:R-:W-:-:S07]  /*166f0*/  IMAD R18, R2, R5, R3 ;  /* 0x0000000502127224 */ /* 0x000fce00078e0203 */
.L_x_1402:
[----:B------:R-:W-:-:S05]  /*16700*/  LOP3.LUT R2, RZ, R2, RZ, 0x33, !PT ;  /* 0x00000002ff027212 */ /* 0x000fca00078e33ff */
[----:B------:R-:W-:Y:S01]  /*16710*/  IMAD.IADD R17, R17, 0x1, R2 ;  /* 0x0000000111117824 */ /* 0x000fe200078e0202 */
[----:B------:R-:W-:Y:S06]  /*16720*/  BRA `(.L_x_1403) ;  /* 0x00000000001c7947 */ /* 0x000fec0003800000 */
.L_x_1395:
[----:B------:R-:W-:Y:S01]  /*16730*/  UMOV UR4, URZ ;  /* 0x0000003f00047c82 */ /* 0x000fe20008000000 */
[----:B------:R-:W-:Y:S01]  /*16740*/  UMOV UR5, URZ ;  /* 0x0000003f00057c82 */ /* 0x000fe20008000000 */
[----:B------:R-:W-:Y:S01]  /*16750*/  ULDC UR6, c[0x0][0xc3c] ;  /* 0x00030f0000067ab9 */ /* 0x000fe20000000800 */
[----:B------:R-:W-:Y:S02]  /*16760*/  IMAD.MOV.U32 R16, RZ, RZ, R0 ;  /* 0x000000ffff107224 */ /* 0x000fe400078e0000 */
[----:B------:R-:W-:Y:S02]  /*16770*/  IMAD.U32 R17, RZ, RZ, UR4 ;  /* 0x00000004ff117e24 */ /* 0x000fe4000f8e00ff */
[----:B------:R-:W-:Y:S02]  /*16780*/  IMAD.U32 R18, RZ, RZ, UR5 ;  /* 0x00000005ff127e24 */ /* 0x000fe4000f8e00ff */
[----:B------:R-:W-:-:S07]  /*16790*/  IMAD.U32 R19, RZ, RZ, UR6 ;  /* 0x00000006ff137e24 */ /* 0x000fce000f8e00ff */
.L_x_1403:
        /* <DEDUP_REMOVED lines=10> */
.L_x_1392:
[----:B------:R-:W-:Y:S02]  /*16840*/  ULDC UR4, c[0x0][0xc3c] ;  /* 0x00030f0000047ab9 */ /* 0x000fe40000000800 */
[----:B-1----:R-:W-:-:S13]  /*16850*/  ISETP.GE.AND P0, PT, R19, UR4, PT ;  /* 0x0000000413007c0c */ /* 0x002fda000bf06270 */
[----:B------:R-:W-:Y:S05]  /*16860*/  @!P0 BRA `(.L_x_1404) ;  /* 0xffffffac00c88947 */ /* 0x000fea000383ffff */
[----:B------:R-:W-:Y:S05]  /*16870*/  BSYNC B8 ;  /* 0x0000000000087941 */ /* 0x000fea0003800000 */
.L_x_1331:
[----:B------:R-:W3:Y:S01]  /*16880*/  LDL.LU R0, [R1+0x10] ;  /* 0x0000100001007983 */ /* 0x000ee20000300800 */
[----:B------:R-:W-:Y:S01]  /*16890*/  BSSY B0, `(.L_x_1405) ;  /* 0x000000b000007945 */ /* 0x000fe20003800000 */
[----:B------:R-:W1:Y:S01]  /*168a0*/  S2R R5, SR_CgaCtaId ;  /* 0x0000000000057919 */ /* 0x000e620000008800 */
[----:B---3--:R-:W-:-:S05]  /*168b0*/  VIADD R0, R0, 0x1 ;  /* 0x0000000100007836 */ /* 0x008fca0000000000 */
[----:B0-----:R-:W-:-:S04]  /*168c0*/  LEA.HI R2, R0, R0, RZ, 0x1 ;  /* 0x0000000000027211 */ /* 0x001fc800078f08ff */
[----:B------:R-:W-:Y:S02]  /*168d0*/  LOP3.LUT R3, R2, 0xfffffffe, RZ, 0xc0, !PT ;  /* 0xfffffffe02037812 */ /* 0x000fe400078ec0ff */
[----:B------:R-:W-:-:S03]  /*168e0*/  MOV R2, 0x400 ;  /* 0x0000040000027802 */ /* 0x000fc60000000f00 */
[----:B------:R-:W-:Y:S01]  /*168f0*/  IMAD.IADD R0, R0, 0x1, -R3 ;  /* 0x0000000100007824 */ /* 0x000fe200078e0a03 */
[----:B-1----:R-:W-:-:S04]  /*16900*/  LEA R7, R5, R2, 0x18 ;  /* 0x0000000205077211 */ /* 0x002fc800078ec0ff */
[----:B------:R-:W-:-:S04]  /*16910*/  SHF.L.U32 R0, R0, 0x1f, RZ ;  /* 0x0000001f00007819 */ /* 0x000fc800000006ff */
[----:B------:R-:W0:Y:S02]  /*16920*/  SYNCS.PHASECHK.TRANS64.TRYWAIT P0, [R7+URZ+0x2a820], R0 ;  /* 0x02a82000070075a7 */ /* 0x000e24000800017f */
[----:B0-----:R-:W-:Y:S05]  /*16930*/  @!P0 BRA `(.L_x_1406) ;  /* 0x0000003c001c8947 */ /* 0x001fea0003800000 */
.L_x_1525:
[----:B------:R-:W-:Y:S05]  /*16940*/  BSYNC B0 ;  /* 0x0000000000007941 */ /* 0x000fea0003800000 */
.L_x_1405:
[----:B------:R-:W-:-:S03]  /*16950*/  UMOV UR4, 0xffffffff ;  /* 0xffffffff00047882 */ /* 0x000fc60000000000 */
[----:B------:R-:W-:Y:S05]  /*16960*/  BRA.DIV UR4, `(.L_x_1407) ;  /* 0x0000003e04247947 */ /* 0x000fea000b800000 */
[----:B0-----:R-:W0:Y:S02]  /*16970*/  S2R R0, SR_TID.X ;  /* 0x0000000000007919 */ /* 0x001e240000002100 */
[----:B0-----:R-:W-:-:S04]  /*16980*/  SHF.R.U32.HI R0, RZ, 0x5, R0 ;  /* 0x00000005ff007819 */ /* 0x001fc80000011600 */
[----:B------:R-:W-:-:S05]  /*16990*/  LOP3.LUT R0, R0, 0x3, RZ, 0xc0, !PT ;  /* 0x0000000300007812 */ /* 0x000fca00078ec0ff */
[----:B------:R0:W1:Y:S02]  /*169a0*/  SHFL.IDX PT, R14, R0, RZ, 0x1f ;  /* 0x00001fff000e7589 */ /* 0x00006400000e0000 */
.L_x_1528:
[----:B-1----:R-:W-:Y:S01]  /*169b0*/  ISETP.NE.AND P0, PT, R14, RZ, PT ;  /* 0x000000ff0e00720c */ /* 0x002fe20003f05270 */
[----:B------:R-:W-:-:S12]  /*169c0*/  BSSY B0, `(.L_x_1408) ;  /* 0x0000026000007945 */ /* 0x000fd80003800000 */
[----:B------:R-:W-:Y:S05]  /*169d0*/  @P0 BRA `(.L_x_1409) ;  /* 0x0000000000900947 */ /* 0x000fea0003800000 */
[----:B------:R-:W-:-:S03]  /*169e0*/  UMOV UR4, 0xffffffff ;  /* 0xffffffff00047882 */ /* 0x000fc60000000000 */
[----:B------:R-:W-:Y:S05]  /*169f0*/  BRA.DIV UR4, `(.L_x_1410) ;  /* 0x0000003e04347947 */ /* 0x000fea000b800000 */
[----:B------:R-:W-:-:S13]  /*16a00*/  ELECT P6, URZ, PT ;  /* 0x00000000003f782f */ /* 0x000fda00038c0000 */
.L_x_1531:
[----:B------:R-:W-:Y:S05]  /*16a10*/  @!P6 BRA `(.L_x_1409) ;  /* 0x000000000080e947 */ /* 0x000fea0003800000 */
[----:B0-----:R-:W3:Y:S02]  /*16a20*/  LDL R0, [R1+0x14] ;  /* 0x0000140001007983 */ /* 0x001ee40000100800 */
[----:B---3--:R-:W-:-:S13]  /*16a30*/  R2UR UR4, R0 ;  /* 0x00000000000472ca */ /* 0x008fda00000e0000 */
[----:B------:R-:W-:-:S06]  /*16a40*/  ULOP3.LUT UR4, UR4, 0x2, URZ, 0xfc, !UPT ;  /* 0x0000000204047892 */ /* 0x000fcc000f8efc3f */
[----:B------:R-:W-:-:S05]  /*16a50*/  IMAD.U32 R0, RZ, RZ, UR4 ;  /* 0x00000004ff007e24 */ /* 0x000fca000f8e00ff */
[----:B------:R-:W-:-:S13]  /*16a60*/  ISETP.NE.AND P0, PT, R0, 0x3, PT ;  /* 0x000000030000780c */ /* 0x000fda0003f05270 */
[----:B------:R-:W-:Y:S05]  /*16a70*/  @!P0 BRA `(.L_x_1411) ;  /* 0x0000000000048947 */ /* 0x000fea0003800000 */
[----:B------:R-:W-:Y:S01]  /*16a80*/  BPT.TRAP 0x1 ;  /* 0x000000040000795c */ /* 0x000fe20000300000 */
.L_x_1411:
[----:B------:R-:W-:Y:S01]  /*16a90*/  IMAD R5, R26, 0x8, R7 ;  /* 0x000000081a057824 */ /* 0x000fe200078e0207 */
[----:B------:R-:W-:Y:S01]  /*16aa0*/  SHF.L.U32 R0, R28, 0x1f, RZ ;  /* 0x0000001f1c007819 */ /* 0x000fe200000006ff */
[----:B------:R-:W-:-:S03]  /*16ab0*/  VIADD R26, R26, 0x1 ;  /* 0x000000011a1a7836 */ /* 0x000fc60000000000 */
[----:B------:R-:W0:Y:S02]  /*16ac0*/  SYNCS.PHASECHK.TRANS64.TRYWAIT P1, [R5+URZ+0x2a840], R0 ;  /* 0x02a84000050075a7 */ /* 0x000e24000802017f */
[----:B------:R-:W-:-:S04]  /*16ad0*/  ISETP.NE.AND P2, PT, R26, 0x2, PT ;  /* 0x000000021a00780c */ /* 0x000fc80003f45270 */
[----:B------:R-:W-:Y:S01]  /*16ae0*/  SEL R3, RZ, 0x1, P2 ;  /* 0x00000001ff037807 */ /* 0x000fe20001000000 */
[----:B0-----:R-:W-:Y:S08]  /*16af0*/  @!P1 BRA `(.L_x_1412) ;  /* 0x0000003c00149947 */ /* 0x001ff00003800000 */
.L_x_1532:
[----:B------:R-:W-:Y:S02]  /*16b00*/  SEL R26, R26, RZ, P2 ;  /* 0x000000ff1a1a7207 */ /* 0x000fe40001000000 */
[----:B------:R-:W-:Y:S01]  /*16b10*/  LOP3.LUT R2, R28, R3, RZ, 0x3c, !PT ;  /* 0x000000031c027212 */ /* 0x000fe200078e3cff */
[----:B------:R-:W-:Y:S06]  /*16b20*/  @!P0 BRA `(.L_x_1413) ;  /* 0x0000000000048947 */ /* 0x000fec0003800000 */
[----:B------:R-:W-:Y:S01]  /*16b30*/  BPT.TRAP 0x1 ;  /* 0x000000040000795c */ /* 0x000fe20000300000 */
.L_x_1413:
[----:B------:R-:W-:Y:S01]  /*16b40*/  IMAD R3, R26, 0x8, R7 ;  /* 0x000000081a037824 */ /* 0x000fe200078e0207 */
[----:B------:R-:W-:-:S04]  /*16b50*/  SHF.L.U32 R2, R2, 0x1f, RZ ;  /* 0x0000001f02027819 */ /* 0x000fc800000006ff */
[----:B------:R-:W1:Y:S02]  /*16b60*/  SYNCS.PHASECHK.TRANS64.TRYWAIT P1, [R3+URZ+0x2a840], R2 ;  /* 0x02a84002030075a7 */ /* 0x000e64000802017f */
[----:B-1----:R-:W-:Y:S05]  /*16b70*/  @!P1 BRA `(.L_x_1414) ;  /* 0x0000003c00089947 */ /* 0x002fea0003800000 */
.L_x_1533:
[----:B------:R-:W-:Y:S05]  /*16b80*/  @!P0 BRA `(.L_x_1415) ;  /* 0x0000000000048947 */ /* 0x000fea0003800000 */
[----:B------:R-:W-:Y:S01]  /*16b90*/  BPT.TRAP 0x1 ;  /* 0x000000040000795c */ /* 0x000fe20000300000 */
.L_x_1415:
[----:B------:R-:W3:Y:S02]  /*16ba0*/  SYNCS.PHASECHK.TRANS64.TRYWAIT P1, [R5+URZ+0x2a860], R0 ;  /* 0x02a86000050075a7 */ /* 0x000ee4000802017f */
[----:B---3--:R-:W-:Y:S05]  /*16bb0*/  @!P1 BRA `(.L_x_1416) ;  /* 0x0000003c000c9947 */ /* 0x008fea0003800000 */
.L_x_1534:
[----:B------:R-:W-:Y:S05]  /*16bc0*/  @!P0 BRA `(.L_x_1417) ;  /* 0x0000000000048947 */ /* 0x000fea0003800000 */
[----:B------:R-:W-:Y:S01]  /*16bd0*/  BPT.TRAP 0x1 ;  /* 0x000000040000795c */ /* 0x000fe20000300000 */
.L_x_1417:
[----:B----4-:R4:W0:Y:S02]  /*16be0*/  SYNCS.PHASECHK.TRANS64.TRYWAIT P0, [R3+URZ+0x2a860], R2 ;  /* 0x02a86002030075a7 */ /* 0x010824000800017f */
[----:B0-----:R-:W-:Y:S05]  /*16bf0*/  @!P0 NANOSLEEP.SYNCS 0x989680 ;  /* 0x009896800000895d */ /* 0x001fea0003900000 */
[----:B------:R-:W0:Y:S02]  /*16c00*/  @!P0 SYNCS.PHASECHK.TRANS64 P0, [R3+URZ+0x2a860], R2 ;  /* 0x02a86002030085a7 */ /* 0x000e24000800007f */
[----:B0-----:R-:W-:Y:S05]  /*16c10*/  @!P0 BRA `(.L_x_1417) ;  /* 0xfffffffc00f08947 */ /* 0x001fea000383ffff */
.L_x_1409:
[----:B------:R-:W-:Y:S05]  /*16c20*/  BSYNC B0 ;  /* 0x0000000000007941 */ /* 0x000fea0003800000 */
.L_x_1408:
[----:B------:R-:W-:Y:S05]  /*16c30*/  EXIT ;  /* 0x000000000000794d */ /* 0x000fea0003800000 */
.L_x_1222:
[----:B0-----:R-:W-:-:S04]  /*16c40*/  IMAD.U32 R3, RZ, RZ, UR60 ;  /* 0x0000003cff037e24 */ /* 0x001fc8000f8e00ff */
[----:B------:R0:W1:Y:S03]  /*16c50*/  SYNCS.PHASECHK.TRANS64.TRYWAIT P1, [R3+URZ+0x2a800], R0 ;  /* 0x02a80000030075a7 */ /* 0x000066000802017f */
[----:B-1----:R-:W-:Y:S05]  /*16c60*/  @!P1 NANOSLEEP.SYNCS 0x989680 ;  /* 0x009896800000995d */ /* 0x002fea0003900000 */
[----:B------:R-:W1:Y:S02]  /*16c70*/  @!P1 SYNCS.PHASECHK.TRANS64 P1, [R3+URZ+0x2a800], R0 ;  /* 0x02a80000030095a7 */ /* 0x000e64000802007f */
[----:B-1----:R-:W-:Y:S05]  /*16c80*/  @!P1 BRA `(.L_x_1222) ;  /* 0xfffffffc00ec9947 */ /* 0x002fea000383ffff */
[----:B------:R-:W-:Y:S05]  /*16c90*/  BRA `(.L_x_1418) ;  /* 0xfffffeb000f47947 */ /* 0x000fea000383ffff */
.L_x_1226:
[----:B-1----:R1:W2:Y:S02]  /*16ca0*/  SYNCS.PHASECHK.TRANS64.TRYWAIT P1, [R3+URZ+0x2a830], R0 ;  /* 0x02a83000030075a7 */ /* 0x0022a4000802017f */
[----:B--2---:R-:W-:Y:S05]  /*16cb0*/  @!P1 NANOSLEEP.SYNCS 0x989680 ;  /* 0x009896800000995d */ /* 0x004fea0003900000 */
[----:B------:R-:W2:Y:S02]  /*16cc0*/  @!P1 SYNCS.PHASECHK.TRANS64 P1, [R3+URZ+0x2a830], R0 ;  /* 0x02a83000030095a7 */ /* 0x000ea4000802007f */
[----:B--2---:R-:W-:Y:S05]  /*16cd0*/  @!P1 BRA `(.L_x_1226) ;  /* 0xfffffffc00f09947 */ /* 0x004fea000383ffff */
[----:B------:R-:W-:Y:S05]  /*16ce0*/  BRA `(.L_x_1225) ;  /* 0xfffffeb400107947 */ /* 0x000fea000383ffff */
.L_x_1243:
[----:B-1----:R-:W-:-:S04]  /*16cf0*/  IMAD.U32 R8, RZ, RZ, UR5 ;  /* 0x00000005ff087e24 */ /* 0x002fc8000f8e00ff */
[----:B------:R1:W2:Y:S03]  /*16d00*/  SYNCS.PHASECHK.TRANS64.TRYWAIT P1, [R8+URZ+0x2a830], R7 ;  /* 0x02a83007080075a7 */ /* 0x0002a6000802017f */
[----:B--2---:R-:W-:Y:S05]  /*16d10*/  @!P1 NANOSLEEP.SYNCS 0x989680 ;  /* 0x009896800000995d */ /* 0x004fea0003900000 */
[----:B------:R-:W2:Y:S02]  /*16d20*/  @!P1 SYNCS.PHASECHK.TRANS64 P1, [R8+URZ+0x2a830], R7 ;  /* 0x02a83007080095a7 */ /* 0x000ea4000802007f */
[----:B--2---:R-:W-:Y:S05]  /*16d30*/  @!P1 BRA `(.L_x_1243) ;  /* 0xfffffffc00ec9947 */ /* 0x004fea000383ffff */
[----:B------:R-:W-:Y:S05]  /*16d40*/  BRA `(.L_x_1242) ;  /* 0xfffffee0002c7947 */ /* 0x000fea000383ffff */
.L_x_1247:
[----:B01----:R-:W-:-:S04]  /*16d50*/  IMAD.U32 R7, RZ, RZ, UR10 ;  /* 0x0000000aff077e24 */ /* 0x003fc8000f8e00ff */
[----:B------:R0:W1:Y:S03]  /*16d60*/  SYNCS.PHASECHK.TRANS64.TRYWAIT P1, [R7+URZ+0x2a850], R0 ;  /* 0x02a85000070075a7 */ /* 0x000066000802017f */
[----:B-1----:R-:W-:Y:S05]  /*16d70*/  @!P1 NANOSLEEP.SYNCS 0x989680 ;  /* 0x009896800000995d */ /* 0x002fea0003900000 */
[----:B------:R-:W1:Y:S02]  /*16d80*/  @!P1 SYNCS.PHASECHK.TRANS64 P1, [R7+URZ+0x2a850], R0 ;  /* 0x02a85000070095a7 */ /* 0x000e64000802007f */
[----:B-1----:R-:W-:Y:S05]  /*16d90*/  @!P1 BRA `(.L_x_1247) ;  /* 0xfffffffc00ec9947 */ /* 0x002fea000383ffff */
[----:B------:R-:W-:Y:S05]  /*16da0*/  BRA `(.L_x_1246) ;  /* 0xfffffee800587947 */ /* 0x000fea000383ffff */
.L_x_1266:
[----:B-1----:R-:W-:-:S04]  /*16db0*/  IMAD.U32 R8, RZ, RZ, UR5 ;  /* 0x00000005ff087e24 */ /* 0x002fc8000f8e00ff */
[----:B------:R1:W2:Y:S03]  /*16dc0*/  SYNCS.PHASECHK.TRANS64.TRYWAIT P1, [R8+URZ+0x2a830], R7 ;  /* 0x02a83007080075a7 */ /* 0x0002a6000802017f */
[----:B--2---:R-:W-:Y:S05]  /*16dd0*/  @!P1 NANOSLEEP.SYNCS 0x989680 ;  /* 0x009896800000995d */ /* 0x004fea0003900000 */
[----:B------:R-:W2:Y:S02]  /*16de0*/  @!P1 SYNCS.PHASECHK.TRANS64 P1, [R8+URZ+0x2a830], R7 ;  /* 0x02a83007080095a7 */ /* 0x000ea4000802007f */
[----:B--2---:R-:W-:Y:S05]  /*16df0*/  @!P1 BRA `(.L_x_1266) ;  /* 0xfffffffc00ec9947 */ /* 0x004fea000383ffff */
[----:B------:R-:W-:Y:S05]  /*16e00*/  BRA `(.L_x_1265) ;  /* 0xffffff1000307947 */ /* 0x000fea000383ffff */
.L_x_1270:
[----:B01----:R-:W-:-:S04]  /*16e10*/  IMAD.U32 R7, RZ, RZ, UR10 ;  /* 0x0000000aff077e24 */ /* 0x003fc8000f8e00ff */
[----:B------:R0:W1:Y:S03]  /*16e20*/  SYNCS.PHASECHK.TRANS64.TRYWAIT P1, [R7+URZ+0x2a850], R0 ;  /* 0x02a85000070075a7 */ /* 0x000066000802017f */
[----:B-1----:R-:W-:Y:S05]  /*16e30*/  @!P1 NANOSLEEP.SYNCS 0x989680 ;  /* 0x009896800000995d */ /* 0x002fea0003900000 */
[----:B------:R-:W1:Y:S02]  /*16e40*/  @!P1 SYNCS.PHASECHK.TRANS64 P1, [R7+URZ+0x2a850], R0 ;  /* 0x02a85000070095a7 */ /* 0x000e64000802007f */
[----:B-1----:R-:W-:Y:S05]  /*16e50*/  @!P1 BRA `(.L_x_1270) ;  /* 0xfffffffc00ec9947 */ /* 0x002fea000383ffff */
[----:B------:R-:W-:Y:S05]  /*16e60*/  BRA `(.L_x_1269) ;  /* 0xffffff18005c7947 */ /* 0x000fea000383ffff */
.L_x_1278:
[----:B-1----:R-:W-:-:S04]  /*16e70*/  IMAD.U32 R8, RZ, RZ, UR5 ;  /* 0x00000005ff087e24 */ /* 0x002fc8000f8e00ff */
[----:B------:R1:W2:Y:S03]  /*16e80*/  SYNCS.PHASECHK.TRANS64.TRYWAIT P1, [R8+URZ+0x2a830], R7 ;  /* 0x02a83007080075a7 */ /* 0x0002a6000802017f */
[----:B--2---:R-:W-:Y:S05]  /*16e90*/  @!P1 NANOSLEEP.SYNCS 0x989680 ;  /* 0x009896800000995d */ /* 0x004fea0003900000 */
[----:B------:R-:W2:Y:S02]  /*16ea0*/  @!P1 SYNCS.PHASECHK.TRANS64 P1, [R8+URZ+0x2a830], R7 ;  /* 0x02a83007080095a7 */ /* 0x000ea4000802007f */
[----:B--2---:R-:W-:Y:S05]  /*16eb0*/  @!P1 BRA `(.L_x_1278) ;  /* 0xfffffffc00ec9947 */ /* 0x004fea000383ffff */
[----:B------:R-:W-:Y:S05]  /*16ec0*/  BRA `(.L_x_1277) ;  /* 0xffffff2c002c7947 */ /* 0x000fea000383ffff */
.L_x_1282:
[----:B01----:R-:W-:-:S04]  /*16ed0*/  IMAD.U32 R7, RZ, RZ, UR10 ;  /* 0x0000000aff077e24 */ /* 0x003fc8000f8e00ff */
[----:B------:R0:W1:Y:S03]  /*16ee0*/  SYNCS.PHASECHK.TRANS64.TRYWAIT P1, [R7+URZ+0x2a850], R0 ;  /* 0x02a85000070075a7 */ /* 0x000066000802017f */
[----:B-1----:R-:W-:Y:S05]  /*16ef0*/  @!P1 NANOSLEEP.SYNCS 0x989680 ;  /* 0x009896800000995d */ /* 0x002fea0003900000 */
[----:B------:R-:W1:Y:S02]  /*16f00*/  @!P1 SYNCS.PHASECHK.TRANS64 P1, [R7+URZ+0x2a850], R0 ;  /* 0x02a85000070095a7 */ /* 0x000e64000802007f */
[----:B-1----:R-:W-:Y:S05]  /*16f10*/  @!P1 BRA `(.L_x_1282) ;  /* 0xfffffffc00ec9947 */ /* 0x002fea000383ffff */
[----:B------:R-:W-:Y:S05]  /*16f20*/  BRA `(.L_x_1281) ;  /* 0xffffff3400587947 */ /* 0x000fea000383ffff */
.L_x_1297:
[----:B-1----:R-:W-:-:S04]  /*16f30*/  IMAD.U32 R5, RZ, RZ, UR5 ;  /* 0x00000005ff057e24 */ /* 0x002fc8000f8e00ff */
[----:B------:R1:W2:Y:S03]  /*16f40*/  SYNCS.PHASECHK.TRANS64.TRYWAIT P1, [R5+URZ+0x2a850], R0 ;  /* 0x02a85000050075a7 */ /* 0x0002a6000802017f */
[----:B--2---:R-:W-:Y:S05]  /*16f50*/  @!P1 NANOSLEEP.SYNCS 0x989680 ;  /* 0x009896800000995d */ /* 0x004fea0003900000 */
[----:B------:R-:W2:Y:S02]  /*16f60*/  @!P1 SYNCS.PHASECHK.TRANS64 P1, [R5+URZ+0x2a850], R0 ;  /* 0x02a85000050095a7 */ /* 0x000ea4000802007f */
[----:B--2---:R-:W-:Y:S05]  /*16f70*/  @!P1 BRA `(.L_x_1297) ;  /* 0xfffffffc00ec9947 */ /* 0x004fea000383ffff */
[----:B------:R-:W-:Y:S05]  /*16f80*/  BRA `(.L_x_1296) ;  /* 0xffffff5c005c7947 */ /* 0x000fea000383ffff */
.L_x_1353:
        /* <DEDUP_REMOVED lines=11> */
.L_x_1420:
[----:B------:R-:W-:Y:S05]  /*17040*/  BSYNC B0 ;  /* 0x0000000000007941 */ /* 0x000fea0003800000 */
.L_x_1419:
[----:B------:R-:W-:Y:S05]  /*17050*/  BRA `(.L_x_1421) ;  /* 0xffffffb800c07947 */ /* 0x000fea000383ffff */
.L_x_1356:
[----:B0-----:R0:W1:Y:S02]  /*17060*/  SYNCS.PHASECHK.TRANS64.TRYWAIT P0, [R7+URZ+0x2a840], R2 ;  /* 0x02a84002070075a7 */ /* 0x001064000800017f */
[----:B-1----:R-:W-:Y:S05]  /*17070*/  @!P0 NANOSLEEP.SYNCS 0x989680 ;  /* 0x009896800000895d */ /* 0x002fea0003900000 */
[----:B------:R-:W1:Y:S02]  /*17080*/  @!P0 SYNCS.PHASECHK.TRANS64 P0, [R7+URZ+0x2a840], R2 ;  /* 0x02a84002070085a7 */ /* 0x000e64000800007f */
[----:B-1----:R-:W-:Y:S05]  /*17090*/  @!P0 BRA `(.L_x_1356) ;  /* 0xfffffffc00f08947 */ /* 0x002fea000383ffff */
[----:B------:R-:W-:Y:S05]  /*170a0*/  BRA `(.L_x_1422) ;  /* 0xffffffbc00287947 */ /* 0x000fea000383ffff */
.L_x_1357:
        /* <DEDUP_REMOVED lines=8> */
.L_x_1424:
[----:B------:R-:W-:Y:S05]  /*17130*/  BSYNC B0 ;  /* 0x0000000000007941 */ /* 0x000fea0003800000 */
.L_x_1423:
        /* <DEDUP_REMOVED lines=9> */
.L_x_1425:
[----:B------:R-:W-:Y:S02]  /*171d0*/  IMAD.MOV.U32 R13, RZ, RZ, R0 ;  /* 0x000000ffff0d7224 */ /* 0x000fe400078e0000 */
[----:B------:R-:W-:Y:S02]  /*171e0*/  IMAD.MOV.U32 R12, RZ, RZ, 0x1 ;  /* 0x00000001ff0c7424 */ /* 0x000fe400078e00ff */
[----:B------:R-:W-:-:S07]  /*171f0*/  IMAD.MOV.U32 R3, RZ, RZ, R14 ;  /* 0x000000ffff037224 */ /* 0x000fce00078e000e */
[----:B------:R-:W-:Y:S05]  /*17200*/  WARPSYNC.COLLECTIVE R15, `(.L_x_1426) ;  /* 0x000000000f087348 */ /* 0x000fea0003c00000 */
[----:B------:R0:W1:Y:S02]  /*17210*/  SHFL.IDX P6, R14, R13, R12, R11 ;  /* 0x0000000c0d0e7389 */ /* 0x00006400000c000b */
[----:B01----:R-:W-:Y:S01]  /*17220*/  ENDCOLLECTIVE ;  /* 0x000000000000791b */ /* 0x003fe20003800000 */
.L_x_1426:
        /* <DEDUP_REMOVED lines=17> */
.L_x_1427:
[----:B------:R-:W-:Y:S02]  /*17340*/  @P1 IMAD R8, R5, 0x2, R22 ;  /* 0x0000000205081824 */ /* 0x000fe400078e0216 */
[----:B------:R-:W-:Y:S02]  /*17350*/  IMAD.MOV.U32 R13, RZ, RZ, R0 ;  /* 0x000000ffff0d7224 */ /* 0x000fe400078e0000 */
[----:B------:R-:W-:Y:S02]  /*17360*/  IMAD.MOV.U32 R12, RZ, RZ, 0x2 ;  /* 0x00000002ff0c7424 */ /* 0x000fe400078e00ff */
[----:B------:R-:W-:-:S07]  /*17370*/  IMAD.MOV.U32 R3, RZ, RZ, R14 ;  /* 0x000000ffff037224 */ /* 0x000fce00078e000e */
[----:B------:R-:W-:Y:S05]  /*17380*/  WARPSYNC.COLLECTIVE R15, `(.L_x_1428) ;  /* 0x000000000f087348 */ /* 0x000fea0003c00000 */
[----:B------:R0:W1:Y:S02]  /*17390*/  SHFL.IDX P6, R14, R13, R12, R11 ;  /* 0x0000000c0d0e7389 */ /* 0x00006400000c000b */
[----:B01----:R-:W-:Y:S01]  /*173a0*/  ENDCOLLECTIVE ;  /* 0x000000000000791b */ /* 0x003fe20003800000 */
.L_x_1428:
        /* <DEDUP_REMOVED lines=17> */
.L_x_1429:
[----:B------:R-:W-:Y:S02]  /*174c0*/  @P1 IMAD R8, R5, 0x2, R22 ;  /* 0x0000000205081824 */ /* 0x000fe400078e0216 */
[----:B------:R-:W-:Y:S02]  /*174d0*/  IMAD.MOV.U32 R13, RZ, RZ, R0 ;  /* 0x000000ffff0d7224 */ /* 0x000fe400078e0000 */
[----:B------:R-:W-:Y:S02]  /*174e0*/  IMAD.MOV.U32 R12, RZ, RZ, 0x3 ;  /* 0x00000003ff0c7424 */ /* 0x000fe400078e00ff */
[----:B------:R-:W-:-:S07]  /*174f0*/  IMAD.MOV.U32 R3, RZ, RZ, R14 ;  /* 0x000000ffff037224 */ /* 0x000fce00078e000e */
[----:B------:R-:W-:Y:S05]  /*17500*/  WARPSYNC.COLLECTIVE R15, `(.L_x_1430) ;  /* 0x000000000f087348 */ /* 0x000fea0003c00000 */
[----:B------:R0:W1:Y:S02]  /*17510*/  SHFL.IDX P6, R14, R13, R12, R11 ;  /* 0x0000000c0d0e7389 */ /* 0x00006400000c000b */
[----:B01----:R-:W-:Y:S01]  /*17520*/  ENDCOLLECTIVE ;  /* 0x000000000000791b */ /* 0x003fe20003800000 */
.L_x_1430:
        /* <DEDUP_REMOVED lines=17> */
.L_x_1431:
[----:B------:R-:W-:Y:S02]  /*17640*/  @P1 IMAD R8, R5, 0x2, R22 ;  /* 0x0000000205081824 */ /* 0x000fe400078e0216 */
[----:B------:R-:W-:Y:S02]  /*17650*/  IMAD.MOV.U32 R13, RZ, RZ, R0 ;  /* 0x000000ffff0d7224 */ /* 0x000fe400078e0000 */
[----:B------:R-:W-:Y:S02]  /*17660*/  IMAD.MOV.U32 R12, RZ, RZ, 0x4 ;  /* 0x00000004ff0c7424 */ /* 0x000fe400078e00ff */
[----:B------:R-:W-:-:S07]  /*17670*/  IMAD.MOV.U32 R3, RZ, RZ, R14 ;  /* 0x000000ffff037224 */ /* 0x000fce00078e000e */
[----:B------:R-:W-:Y:S05]  /*17680*/  WARPSYNC.COLLECTIVE R15, `(.L_x_1432) ;  /* 0x000000000f087348 */ /* 0x000fea0003c00000 */
[----:B------:R0:W1:Y:S02]  /*17690*/  SHFL.IDX P6, R14, R13, R12, R11 ;  /* 0x0000000c0d0e7389 */ /* 0x00006400000c000b */
[----:B01----:R-:W-:Y:S01]  /*176a0*/  ENDCOLLECTIVE ;  /* 0x000000000000791b */ /* 0x003fe20003800000 */
.L_x_1432:
        /* <DEDUP_REMOVED lines=17> */
.L_x_1433:
[----:B------:R-:W-:Y:S02]  /*177c0*/  @P1 IMAD R8, R5, 0x2, R22 ;  /* 0x0000000205081824 */ /* 0x000fe400078e0216 */
[----:B------:R-:W-:Y:S02]  /*177d0*/  IMAD.MOV.U32 R13, RZ, RZ, R0 ;  /* 0x000000ffff0d7224 */ /* 0x000fe400078e0000 */
[----:B------:R-:W-:Y:S02]  /*177e0*/  IMAD.MOV.U32 R12, RZ, RZ, 0x5 ;  /* 0x00000005ff0c7424 */ /* 0x000fe400078e00ff */
[----:B------:R-:W-:-:S07]  /*177f0*/  IMAD.MOV.U32 R3, RZ, RZ, R14 ;  /* 0x000000ffff037224 */ /* 0x000fce00078e000e */
[----:B------:R-:W-:Y:S05]  /*17800*/  WARPSYNC.COLLECTIVE R15, `(.L_x_1434) ;  /* 0x000000000f087348 */ /* 0x000fea0003c00000 */
[----:B------:R0:W1:Y:S02]  /*17810*/  SHFL.IDX P6, R14, R13, R12, R11 ;  /* 0x0000000c0d0e7389 */ /* 0x00006400000c000b */
[----:B01----:R-:W-:Y:S01]  /*17820*/  ENDCOLLECTIVE ;  /* 0x000000000000791b */ /* 0x003fe20003800000 */
.L_x_1434:
        /* <DEDUP_REMOVED lines=10> */
.L_x_1435:
        /* <DEDUP_REMOVED lines=8> */
.L_x_1362:
[----:B------:R-:W-:Y:S02]  /*17950*/  IMAD.MOV.U32 R13, RZ, RZ, R4 ;  /* 0x000000ffff0d7224 */ /* 0x000fe400078e0004 */
[----:B------:R-:W-:Y:S02]  /*17960*/  IMAD.MOV.U32 R12, RZ, RZ, RZ ;  /* 0x000000ffff0c7224 */ /* 0x000fe400078e00ff */
[----:B------:R-:W-:Y:S02]  /*17970*/  IMAD.MOV.U32 R11, RZ, RZ, 0x181f ;  /* 0x0000181fff0b7424 */ /* 0x000fe400078e00ff */
[----:B------:R-:W-:Y:S02]  /*17980*/  IMAD.MOV.U32 R15, RZ, RZ, -0x1 ;  /* 0xffffffffff0f7424 */ /* 0x000fe400078e00ff */
[----:B------:R-:W-:Y:S02]  /*17990*/  IMAD R30, R30, R6, RZ ;  /* 0x000000061e1e7224 */ /* 0x000fe400078e02ff */
[----:B------:R-:W-:-:S07]  /*179a0*/  IMAD.IADD R27, R9, 0x1, R27 ;  /* 0x00000001091b7824 */ /* 0x000fce00078e021b */
[----:B------:R-:W-:Y:S05]  /*179b0*/  WARPSYNC.COLLECTIVE R15, `(.L_x_1437) ;  /* 0x000000000f087348 */ /* 0x000fea0003c00000 */
[----:B------:R0:W1:Y:S02]  /*179c0*/  SHFL.IDX P6, R14, R13, R12, R11 ;  /* 0x0000000c0d0e7389 */ /* 0x00006400000c000b */
[----:B01----:R-:W-:Y:S01]  /*179d0*/  ENDCOLLECTIVE ;  /* 0x000000000000791b */ /* 0x003fe20003800000 */
.L_x_1437:
[C---:B------:R-:W-:Y:S01]  /*179e0*/  VIADD R5, R27.reuse, 0x10 ;  /* 0x000000101b057836 */ /* 0x040fe20000000000 */
[----:B------:R-:W-:Y:S01]  /*179f0*/  ISETP.GE.AND P1, PT, R27, R30, PT ;  /* 0x0000001e1b00720c */ /* 0x000fe20003f26270 */
[----:B------:R-:W-:Y:S02]  /*17a00*/  IMAD.MOV.U32 R13, RZ, RZ, R0 ;  /* 0x000000ffff0d7224 */ /* 0x000fe400078e0000 */
[----:B------:R-:W-:-:S10]  /*17a10*/  IMAD.MOV.U32 R2, RZ, RZ, R14 ;  /* 0x000000ffff027224 */ /* 0x000fd400078e000e */
[----:B------:R-:W-:Y:S05]  /*17a20*/  WARPSYNC.COLLECTIVE R15, `(.L_x_1438) ;  /* 0x000000000f087348 */ /* 0x000fea0003c00000 */
[----:B------:R0:W1:Y:S02]  /*17a30*/  SHFL.IDX P6, R14, R13, R12, R11 ;  /* 0x0000000c0d0e7389 */ /* 0x00006400000c000b */
[----:B01----:R-:W-:Y:S01]  /*17a40*/  ENDCOLLECTIVE ;  /* 0x000000000000791b */ /* 0x003fe20003800000 */
.L_x_1438:
        /* <DEDUP_REMOVED lines=8> */
.L_x_1439:
[----:B------:R-:W-:Y:S01]  /*17ad0*/  @!PT LDS RZ, [RZ] ;  /* 0x00000000fffff984 */ /* 0x000fe20000000800 */
[----:B------:R-:W-:Y:S01]  /*17ae0*/  @!PT LDS RZ, [RZ] ;  /* 0x00000000fffff984 */ /* 0x000fe20000000800 */
[----:B------:R-:W-:Y:S01]  /*17af0*/  @!PT LDS RZ, [RZ] ;  /* 0x00000000fffff984 */ /* 0x000fe20000000800 */
[----:B------:R-:W-:Y:S04]  /*17b00*/  @!P1 LDGSTS.E.BYPASS.LTC128B.128 [R33+0xc400], desc[UR36][R2.64], !P3 ;  /* 0x0c40000002219fae */ /* 0x000fe8000d901d64 */
[----:B------:R-:W-:Y:S04]  /*17b10*/  @!P1 LDGSTS.E.BYPASS.LTC128B.128 [R33+0x10400], desc[UR36][R2.64+0x80], !P2 ;  /* 0x1040008002219fae */ /* 0x000fe8000d101d64 */
[----:B------:R0:W-:Y:S01]  /*17b20*/  @!P1 LDGSTS.E.BYPASS.LTC128B.128 [R33+0x14400], desc[UR36][R2.64+0x100], !P0 ;  /* 0x1440010002219fae */ /* 0x0001e2000c101d64 */
[----:B------:R-:W-:Y:S01]  /*17b30*/  ISETP.GE.AND P1, PT, R5, R30, PT ;  /* 0x0000001e0500720c */ /* 0x000fe20003f26270 */
[----:B------:R-:W-:-:S02]  /*17b40*/  IMAD.MOV.U32 R13, RZ, RZ, R0 ;  /* 0x000000ffff0d7224 */ /* 0x000fc400078e0000 */
[----:B0-----:R-:W-:-:S10]  /*17b50*/  IMAD.MOV.U32 R2, RZ, RZ, R14 ;  /* 0x000000ffff027224 */ /* 0x001fd400078e000e */
[----:B------:R-:W-:Y:S05]  /*17b60*/  WARPSYNC.COLLECTIVE R15, `(.L_x_1440) ;  /* 0x000000000f087348 */ /* 0x000fea0003c00000 */
[----:B------:R0:W1:Y:S02]  /*17b70*/  SHFL.IDX P6, R14, R13, R12, R11 ;  /* 0x0000000c0d0e7389 */ /* 0x00006400000c000b */
[----:B01----:R-:W-:Y:S01]  /*17b80*/  ENDCOLLECTIVE ;  /* 0x000000000000791b */ /* 0x003fe20003800000 */
.L_x_1440:
        /* <DEDUP_REMOVED lines=8> */
.L_x_1441:
        /* <DEDUP_REMOVED lines=14> */
.L_x_1442:
        /* <DEDUP_REMOVED lines=8> */
.L_x_1443:
        /* <DEDUP_REMOVED lines=14> */
.L_x_1444:
        /* <DEDUP_REMOVED lines=8> */
.L_x_1445:
        /* <DEDUP_REMOVED lines=14> */
.L_x_1446:
        /* <DEDUP_REMOVED lines=8> */
.L_x_1447:
        /* <DEDUP_REMOVED lines=14> */
.L_x_1448:
        /* <DEDUP_REMOVED lines=8> */
.L_x_1449:
        /* <DEDUP_REMOVED lines=14> */
.L_x_1450:
        /* <DEDUP_REMOVED lines=8> */
.L_x_1451:
        /* <DEDUP_REMOVED lines=12> */
.L_x_1452:
[----:B------:R-:W-:Y:S05]  /*183b0*/  BRA `(.L_x_1453) ;  /* 0xffffffb800ec7947 */ /* 0x000fea000383ffff */
.L_x_1367:
[----:B0-----:R0:W1:Y:S02]  /*183c0*/  SYNCS.PHASECHK.TRANS64.TRYWAIT P0, [R22+URZ+0x2a820], R3 ;  /* 0x02a82003160075a7 */ /* 0x001064000800017f */
[----:B-1----:R-:W-:Y:S05]  /*183d0*/  @!P0 NANOSLEEP.SYNCS 0x989680 ;  /* 0x009896800000895d */ /* 0x002fea0003900000 */
[----:B------:R-:W1:Y:S02]  /*183e0*/  @!P0 SYNCS.PHASECHK.TRANS64 P0, [R22+URZ+0x2a820], R3 ;  /* 0x02a82003160085a7 */ /* 0x000e64000800007f */
[----:B-1----:R-:W-:Y:S05]  /*183f0*/  @!P0 BRA `(.L_x_1367) ;  /* 0xfffffffc00f08947 */ /* 0x002fea000383ffff */
[----:B------:R-:W-:Y:S05]  /*18400*/  BRA `(.L_x_1454) ;  /* 0xffffffbc00647947 */ /* 0x000fea000383ffff */
.L_x_1372:
[----:B0-----:R0:W1:Y:S02]  /*18410*/  SYNCS.PHASECHK.TRANS64.TRYWAIT P0, [R6+URZ+0x2a840], R3 ;  /* 0x02a84003060075a7 */ /* 0x001064000800017f */
[----:B-1----:R-:W-:Y:S05]  /*18420*/  @!P0 NANOSLEEP.SYNCS 0x989680 ;  /* 0x009896800000895d */ /* 0x002fea0003900000 */
[----:B------:R-:W1:Y:S02]  /*18430*/  @!P0 SYNCS.PHASECHK.TRANS64 P0, [R6+URZ+0x2a840], R3 ;  /* 0x02a84003060085a7 */ /* 0x000e64000800007f */
[----:B-1----:R-:W-:Y:S05]  /*18440*/  @!P0 BRA `(.L_x_1372) ;  /* 0xfffffffc00f08947 */ /* 0x002fea000383ffff */
[----:B------:R-:W-:Y:S05]  /*18450*/  BRA `(.L_x_1455) ;  /* 0xffffffc000287947 */ /* 0x000fea000383ffff */
.L_x_1373:
[----:B------:R-:W-:Y:S01]  /*18460*/  BSSY B1, `(.L_x_1456) ;  /* 0x0000008000017945 */ /* 0x000fe20003800000 */
[----:B------:R-:W-:Y:S02]  /*18470*/  IMAD.MOV.U32 R13, RZ, RZ, R5 ;  /* 0x000000ffff0d7224 */ /* 0x000fe400078e0005 */
[----:B------:R-:W-:Y:S02]  /*18480*/  IMAD.MOV.U32 R12, RZ, RZ, RZ ;  /* 0x000000ffff0c7224 */ /* 0x000fe400078e00ff */
[----:B------:R-:W-:Y:S02]  /*18490*/  IMAD.MOV.U32 R11, RZ, RZ, 0x181f ;  /* 0x0000181fff0b7424 */ /* 0x000fe400078e00ff */
[----:B------:R-:W-:-:S07]  /*184a0*/  IMAD.MOV.U32 R15, RZ, RZ, -0x1 ;  /* 0xffffffffff0f7424 */ /* 0x000fce00078e00ff */
[----:B--2---:R-:W-:Y:S05]  /*184b0*/  WARPSYNC.COLLECTIVE R15, `(.L_x_1457) ;  /* 0x000000000f087348 */ /* 0x004fea0003c00000 */
[----:B--2---:R0:W1:Y:S02]  /*184c0*/  SHFL.IDX P6, R14, R13, R12, R11 ;  /* 0x0000000c0d0e7389 */ /* 0x00406400000c000b */
[----:B01----:R-:W-:Y:S01]  /*184d0*/  ENDCOLLECTIVE ;  /* 0x000000000000791b */ /* 0x003fe20003800000 */
.L_x_1457:
[----:B------:R-:W-:Y:S05]  /*184e0*/  BSYNC B1 ;  /* 0x0000000000017941 */ /* 0x000fea0003800000 */
.L_x_1456:
        /* <DEDUP_REMOVED lines=10> */
.L_x_1458:
        /* <DEDUP_REMOVED lines=8> */
.L_x_1459:
        /* <DEDUP_REMOVED lines=14> */
.L_x_1460:
[----:B------:R-:W-:Y:S02]  /*186f0*/  IMAD.MOV.U32 R13, RZ, RZ, R5 ;  /* 0x000000ffff0d7224 */ /* 0x000fe400078e0005 */
[----:B------:R-:W-:Y:S02]  /*18700*/  IMAD.MOV.U32 R12, RZ, RZ, 0x2 ;  /* 0x00000002ff0c7424 */ /* 0x000fe400078e00ff */
[----:B------:R-:W-:-:S07]  /*18710*/  IMAD.MOV.U32 R2, RZ, RZ, R14 ;  /* 0x000000ffff027224 */ /* 0x000fce00078e000e */
[----:B------:R-:W-:Y:S05]  /*18720*/  WARPSYNC.COLLECTIVE R15, `(.L_x_1461) ;  /* 0x000000000f087348 */ /* 0x000fea0003c00000 */
[----:B------:R0:W1:Y:S02]  /*18730*/  SHFL.IDX P6, R14, R13, R12, R11 ;  /* 0x0000000c0d0e7389 */ /* 0x00006400000c000b */
[----:B01----:R-:W-:Y:S01]  /*18740*/  ENDCOLLECTIVE ;  /* 0x000000000000791b */ /* 0x003fe20003800000 */
.L_x_1461:
        /* <DEDUP_REMOVED lines=13> */
.L_x_1462:
[----:B------:R-:W-:Y:S02]  /*18820*/  IMAD.MOV.U32 R13, RZ, RZ, R5 ;  /* 0x000000ffff0d7224 */ /* 0x000fe400078e0005 */
[----:B------:R-:W-:Y:S02]  /*18830*/  IMAD.MOV.U32 R12, RZ, RZ, 0x3 ;  /* 0x00000003ff0c7424 */ /* 0x000fe400078e00ff */
[----:B------:R-:W-:-:S07]  /*18840*/  IMAD.MOV.U32 R2, RZ, RZ, R14 ;  /* 0x000000ffff027224 */ /* 0x000fce00078e000e */
[----:B------:R-:W-:Y:S05]  /*18850*/  WARPSYNC.COLLECTIVE R15, `(.L_x_1463) ;  /* 0x000000000f087348 */ /* 0x000fea0003c00000 */
[----:B------:R0:W1:Y:S02]  /*18860*/  SHFL.IDX P6, R14, R13, R12, R11 ;  /* 0x0000000c0d0e7389 */ /* 0x00006400000c000b */
[----:B01----:R-:W-:Y:S01]  /*18870*/  ENDCOLLECTIVE ;  /* 0x000000000000791b */ /* 0x003fe20003800000 */
.L_x_1463:
        /* <DEDUP_REMOVED lines=13> */
.L_x_1464:
[----:B------:R-:W-:Y:S02]  /*18950*/  IMAD.MOV.U32 R13, RZ, RZ, R5 ;  /* 0x000000ffff0d7224 */ /* 0x000fe400078e0005 */
[----:B------:R-:W-:Y:S02]  /*18960*/  IMAD.MOV.U32 R12, RZ, RZ, 0x4 ;  /* 0x00000004ff0c7424 */ /* 0x000fe400078e00ff */
[----:B------:R-:W-:-:S07]  /*18970*/  IMAD.MOV.U32 R2, RZ, RZ, R14 ;  /* 0x000000ffff027224 */ /* 0x000fce00078e000e */
[----:B------:R-:W-:Y:S05]  /*18980*/  WARPSYNC.COLLECTIVE R15, `(.L_x_1465) ;  /* 0x000000000f087348 */ /* 0x000fea0003c00000 */
[----:B------:R0:W1:Y:S02]  /*18990*/  SHFL.IDX P6, R14, R13, R12, R11 ;  /* 0x0000000c0d0e7389 */ /* 0x00006400000c000b */
[----:B01----:R-:W-:Y:S01]  /*189a0*/  ENDCOLLECTIVE ;  /* 0x000000000000791b */ /* 0x003fe20003800000 */
.L_x_1465:
        /* <DEDUP_REMOVED lines=13> */
.L_x_1466:
[----:B------:R-:W-:Y:S02]  /*18a80*/  IMAD.MOV.U32 R13, RZ, RZ, R5 ;  /* 0x000000ffff0d7224 */ /* 0x000fe400078e0005 */
[----:B------:R-:W-:Y:S02]  /*18a90*/  IMAD.MOV.U32 R12, RZ, RZ, 0x5 ;  /* 0x00000005ff0c7424 */ /* 0x000fe400078e00ff */
[----:B------:R-:W-:-:S07]  /*18aa0*/  IMAD.MOV.U32 R2, RZ, RZ, R14 ;  /* 0x000000ffff027224 */ /* 0x000fce00078e000e */
[----:B------:R-:W-:Y:S05]  /*18ab0*/  WARPSYNC.COLLECTIVE R15, `(.L_x_1467) ;  /* 0x000000000f087348 */ /* 0x000fea0003c00000 */
[----:B------:R0:W1:Y:S02]  /*18ac0*/  SHFL.IDX P6, R14, R13, R12, R11 ;  /* 0x0000000c0d0e7389 */ /* 0x00006400000c000b */
[----:B01----:R-:W-:Y:S01]  /*18ad0*/  ENDCOLLECTIVE ;  /* 0x000000000000791b */ /* 0x003fe20003800000 */
.L_x_1467:
        /* <DEDUP_REMOVED lines=13> */
.L_x_1468:
[----:B------:R-:W-:Y:S01]  /*18bb0*/  IMAD.MOV.U32 R2, RZ, RZ, R14 ;  /* 0x000000ffff027224 */ /* 0x000fe200078e000e */
[----:B------:R-:W-:Y:S06]  /*18bc0*/  BRA `(.L_x_1469) ;  /* 0xffffffbc00587947 */ /* 0x000fec000383ffff */
.L_x_1378:
[----:B-1----:R1:W4:Y:S02]  /*18bd0*/  SYNCS.PHASECHK.TRANS64.TRYWAIT P0, [R4+URZ+0x2a860], R2 ;  /* 0x02a86002040075a7 */ /* 0x002324000800017f */
[----:B----4-:R-:W-:Y:S05]  /*18be0*/  @!P0 NANOSLEEP.SYNCS 0x989680 ;  /* 0x009896800000895d */ /* 0x010fea0003900000 */
[----:B------:R-:W4:Y:S02]  /*18bf0*/  @!P0 SYNCS.PHASECHK.TRANS64 P0, [R4+URZ+0x2a860], R2 ;  /* 0x02a86002040085a7 */ /* 0x000f24000800007f */
[----:B----4-:R-:W-:Y:S05]  /*18c00*/  @!P0 BRA `(.L_x_1378) ;  /* 0xfffffffc00f08947 */ /* 0x010fea000383ffff */
[----:B------:R-:W-:Y:S05]  /*18c10*/  BRA `(.L_x_1470) ;  /* 0xffffffbc00b47947 */ /* 0x000fea000383ffff */
.L_x_1379:
        /* <DEDUP_REMOVED lines=8> */
.L_x_1472:
[----:B------:R-:W-:Y:S05]  /*18ca0*/  BSYNC B1 ;  /* 0x0000000000017941 */ /* 0x000fea0003800000 */
.L_x_1471:
        /* <DEDUP_REMOVED lines=9> */
.L_x_1473:
[----:B------:R-:W-:Y:S02]  /*18d40*/  IMAD.MOV.U32 R13, RZ, RZ, R18 ;  /* 0x000000ffff0d7224 */ /* 0x000fe400078e0012 */
[----:B------:R-:W-:Y:S02]  /*18d50*/  IMAD.MOV.U32 R12, RZ, RZ, 0x1 ;  /* 0x00000001ff0c7424 */ /* 0x000fe400078e00ff */
[----:B------:R-:W-:-:S07]  /*18d60*/  IMAD.MOV.U32 R2, RZ, RZ, R14 ;  /* 0x000000ffff027224 */ /* 0x000fce00078e000e */
[----:B------:R-:W-:Y:S05]  /*18d70*/  WARPSYNC.COLLECTIVE R15, `(.L_x_1474) ;  /* 0x000000000f087348 */ /* 0x000fea0003c00000 */
[----:B------:R0:W1:Y:S02]  /*18d80*/  SHFL.IDX P6, R14, R13, R12, R11 ;  /* 0x0000000c0d0e7389 */ /* 0x00006400000c000b */
[----:B01----:R-:W-:Y:S01]  /*18d90*/  ENDCOLLECTIVE ;  /* 0x000000000000791b */ /* 0x003fe20003800000 */
.L_x_1474:
        /* <DEDUP_REMOVED lines=15> */
.L_x_1475:
[----:B------:R-:W-:Y:S02]  /*18e90*/  IMAD.MOV.U32 R13, RZ, RZ, R18 ;  /* 0x000000ffff0d7224 */ /* 0x000fe400078e0012 */
[----:B------:R-:W-:Y:S02]  /*18ea0*/  IMAD.MOV.U32 R12, RZ, RZ, 0x2 ;  /* 0x00000002ff0c7424 */ /* 0x000fe400078e00ff */
[----:B------:R-:W-:-:S07]  /*18eb0*/  IMAD.MOV.U32 R2, RZ, RZ, R14 ;  /* 0x000000ffff027224 */ /* 0x000fce00078e000e */
[----:B------:R-:W-:Y:S05]  /*18ec0*/  WARPSYNC.COLLECTIVE R15, `(.L_x_1476) ;  /* 0x000000000f087348 */ /* 0x000fea0003c00000 */
[----:B------:R0:W1:Y:S02]  /*18ed0*/  SHFL.IDX P6, R14, R13, R12, R11 ;  /* 0x0000000c0d0e7389 */ /* 0x00006400000c000b */
[----:B01----:R-:W-:Y:S01]  /*18ee0*/  ENDCOLLECTIVE ;  /* 0x000000000000791b */ /* 0x003fe20003800000 */
.L_x_1476:
        /* <DEDUP_REMOVED lines=14> */
.L_x_1477:
[----:B------:R-:W-:Y:S02]  /*18fd0*/  IMAD.MOV.U32 R13, RZ, RZ, R18 ;  /* 0x000000ffff0d7224 */ /* 0x000fe400078e0012 */
[----:B------:R-:W-:Y:S02]  /*18fe0*/  IMAD.MOV.U32 R12, RZ, RZ, 0x3 ;  /* 0x00000003ff0c7424 */ /* 0x000fe400078e00ff */
[----:B------:R-:W-:-:S07]  /*18ff0*/  IMAD.MOV.U32 R2, RZ, RZ, R14 ;  /* 0x000000ffff027224 */ /* 0x000fce00078e000e */
[----:B------:R-:W-:Y:S05]  /*19000*/  WARPSYNC.COLLECTIVE R15, `(.L_x_1478) ;  /* 0x000000000f087348 */ /* 0x000fea0003c00000 */
[----:B------:R0:W1:Y:S02]  /*19010*/  SHFL.IDX P6, R14, R13, R12, R11 ;  /* 0x0000000c0d0e7389 */ /* 0x00006400000c000b */
[----:B01----:R-:W-:Y:S01]  /*19020*/  ENDCOLLECTIVE ;  /* 0x000000000000791b */ /* 0x003fe20003800000 */
.L_x_1478:
        /* <DEDUP_REMOVED lines=14> */
.L_x_1479:
[----:B------:R-:W-:Y:S02]  /*19110*/  IMAD.MOV.U32 R13, RZ, RZ, R18 ;  /* 0x000000ffff0d7224 */ /* 0x000fe400078e0012 */
[----:B------:R-:W-:Y:S02]  /*19120*/  IMAD.MOV.U32 R12, RZ, RZ, 0x4 ;  /* 0x00000004ff0c7424 */ /* 0x000fe400078e00ff */
[----:B------:R-:W-:-:S07]  /*19130*/  IMAD.MOV.U32 R2, RZ, RZ, R14 ;  /* 0x000000ffff027224 */ /* 0x000fce00078e000e */
[----:B------:R-:W-:Y:S05]  /*19140*/  WARPSYNC.COLLECTIVE R15, `(.L_x_1480) ;  /* 0x000000000f087348 */ /* 0x000fea0003c00000 */
[----:B------:R0:W1:Y:S02]  /*19150*/  SHFL.IDX P6, R14, R13, R12, R11 ;  /* 0x0000000c0d0e7389 */ /* 0x00006400000c000b */
[----:B01----:R-:W-:Y:S01]  /*19160*/  ENDCOLLECTIVE ;  /* 0x000000000000791b */ /* 0x003fe20003800000 */
.L_x_1480:
        /* <DEDUP_REMOVED lines=14> */
.L_x_1481:
[----:B------:R-:W-:Y:S02]  /*19250*/  IMAD.MOV.U32 R13, RZ, RZ, R18 ;  /* 0x000000ffff0d7224 */ /* 0x000fe400078e0012 */
[----:B------:R-:W-:Y:S02]  /*19260*/  IMAD.MOV.U32 R12, RZ, RZ, 0x5 ;  /* 0x00000005ff0c7424 */ /* 0x000fe400078e00ff */
[----:B------:R-:W-:-:S07]  /*19270*/  IMAD.MOV.U32 R2, RZ, RZ, R14 ;  /* 0x000000ffff027224 */ /* 0x000fce00078e000e */
[----:B------:R-:W-:Y:S05]  /*19280*/  WARPSYNC.COLLECTIVE R15, `(.L_x_1482) ;  /* 0x000000000f087348 */ /* 0x000fea0003c00000 */
[----:B------:R0:W1:Y:S02]  /*19290*/  SHFL.IDX P6, R14, R13, R12, R11 ;  /* 0x0000000c0d0e7389 */ /* 0x00006400000c000b */
[----:B01----:R-:W-:Y:S01]  /*192a0*/  ENDCOLLECTIVE ;  /* 0x000000000000791b */ /* 0x003fe20003800000 */
.L_x_1482:
        /* <DEDUP_REMOVED lines=13> */
.L_x_1483:
[----:B------:R-:W-:Y:S01]  /*19380*/  @!PT LDS RZ, [RZ] ;  /* 0x00000000fffff984 */ /* 0x000fe20000000800 */
[----:B------:R-:W-:Y:S01]  /*19390*/  @!PT LDS RZ, [RZ] ;  /* 0x00000000fffff984 */ /* 0x000fe20000000800 */
[----:B------:R-:W-:Y:S01]  /*193a0*/  @!PT LDS RZ, [RZ] ;  /* 0x00000000fffff984 */ /* 0x000fe20000000800 */
[----:B------:R1:W-:Y:S01]  /*193b0*/  LDGSTS.E.BYPASS.LTC128B.128 [R5+0x5400], desc[UR36][R2.64+0x80], !P2 ;  /* 0x0540008002057fae */ /* 0x0003e2000d101d64 */
[----:B------:R-:W-:Y:S05]  /*193c0*/  BRA `(.L_x_1484) ;  /* 0xffffffb800a07947 */ /* 0x000fea000383ffff */
.L_x_1387:
[----:B0-----:R0:W1:Y:S02]  /*193d0*/  SYNCS.PHASECHK.TRANS64.TRYWAIT P0, [R0+URZ+0x2a860], R3 ;  /* 0x02a86003000075a7 */ /* 0x001064000800017f */
[----:B-1----:R-:W-:Y:S05]  /*193e0*/  @!P0 NANOSLEEP.SYNCS 0x989680 ;  /* 0x009896800000895d */ /* 0x002fea0003900000 */
[----:B------:R-:W1:Y:S02]  /*193f0*/  @!P0 SYNCS.PHASECHK.TRANS64 P0, [R0+URZ+0x2a860], R3 ;  /* 0x02a86003000085a7 */ /* 0x000e64000800007f */
[----:B-1----:R-:W-:Y:S05]  /*19400*/  @!P0 BRA `(.L_x_1387) ;  /* 0xfffffffc00f08947 */ /* 0x002fea000383ffff */
[----:B------:R-:W-:Y:S05]  /*19410*/  BRA `(.L_x_1485) ;  /* 0xffffffbc00b07947 */ /* 0x000fea000383ffff */
.L_x_1388:
        /* <DEDUP_REMOVED lines=8> */
.L_x_1487:
[----:B------:R-:W-:Y:S05]  /*194a0*/  BSYNC B0 ;  /* 0x0000000000007941 */ /* 0x000fea0003800000 */
.L_x_1486:
        /* <DEDUP_REMOVED lines=14> */
.L_x_1488:
[----:B------:R-:W-:Y:S02]  /*19590*/  IMAD.MOV.U32 R13, RZ, RZ, R18 ;  /* 0x000000ffff0d7224 */ /* 0x000fe400078e0012 */
[----:B------:R-:W-:Y:S02]  /*195a0*/  IMAD.MOV.U32 R12, RZ, RZ, 0x1 ;  /* 0x00000001ff0c7424 */ /* 0x000fe400078e00ff */
[----:B------:R-:W-:-:S05]  /*195b0*/  IMAD.SHL.U32 R4, R4, 0x8, RZ ;  /* 0x0000000804047824 */ /* 0x000fca00078e00ff */
[----:B------:R-:W-:-:S05]  /*195c0*/  LOP3.LUT R4, R4, 0x38, RZ, 0xc0, !PT ;  /* 0x0000003804047812 */ /* 0x000fca00078ec0ff */
[----:B------:R-:W-:Y:S02]  /*195d0*/  IMAD.SHL.U32 R5, R4, 0x2, RZ ;  /* 0x0000000204057824 */ /* 0x000fe400078e00ff */
[----:B------:R-:W-:-:S03]  /*195e0*/  IMAD R4, R7, 0x2, R22 ;  /* 0x0000000207047824 */ /* 0x000fc600078e0216 */
[----:B------:R-:W-:-:S13]  /*195f0*/  IADD3 R2, P2, R14, R5, RZ ;  /* 0x000000050e027210 */ /* 0x000fda0007f5e0ff */
[----:B------:R-:W-:Y:S05]  /*19600*/  WARPSYNC.COLLECTIVE R15, `(.L_x_1489) ;  /* 0x000000000f087348 */ /* 0x000fea0003c00000 */
[----:B------:R0:W1:Y:S02]  /*19610*/  SHFL.IDX P6, R14, R13, R12, R11 ;  /* 0x0000000c0d0e7389 */ /* 0x00006400000c000b */
[----:B01----:R-:W-:Y:S01]  /*19620*/  ENDCOLLECTIVE ;  /* 0x000000000000791b */ /* 0x003fe20003800000 */
.L_x_1489:
        /* <DEDUP_REMOVED lines=13> */
.L_x_1490:
[----:B------:R-:W-:Y:S02]  /*19700*/  IMAD.MOV.U32 R13, RZ, RZ, R18 ;  /* 0x000000ffff0d7224 */ /* 0x000fe400078e0012 */
[----:B------:R-:W-:Y:S01]  /*19710*/  IMAD.MOV.U32 R12, RZ, RZ, 0x2 ;  /* 0x00000002ff0c7424 */ /* 0x000fe200078e00ff */
[----:B------:R-:W-:-:S13]  /*19720*/  IADD3 R2, P2, R14, R5, RZ ;  /* 0x000000050e027210 */ /* 0x000fda0007f5e0ff */
[----:B------:R-:W-:Y:S05]  /*19730*/  WARPSYNC.COLLECTIVE R15, `(.L_x_1491) ;  /* 0x000000000f087348 */ /* 0x000fea0003c00000 */
[----:B------:R0:W1:Y:S02]  /*19740*/  SHFL.IDX P6, R14, R13, R12, R11 ;  /* 0x0000000c0d0e7389 */ /* 0x00006400000c000b */
[----:B01----:R-:W-:Y:S01]  /*19750*/  ENDCOLLECTIVE ;  /* 0x000000000000791b */ /* 0x003fe20003800000 */
.L_x_1491:
        /* <DEDUP_REMOVED lines=13> */
.L_x_1492:
[----:B------:R-:W-:Y:S02]  /*19830*/  IMAD.MOV.U32 R13, RZ, RZ, R18 ;  /* 0x000000ffff0d7224 */ /* 0x000fe400078e0012 */
[----:B------:R-:W-:Y:S02]  /*19840*/  IMAD.MOV.U32 R12, RZ, RZ, 0x3 ;  /* 0x00000003ff0c7424 */ /* 0x000fe400078e00ff */
[----:B------:R-:W-:-:S07]  /*19850*/  IMAD.MOV.U32 R10, RZ, RZ, R14 ;  /* 0x000000ffff0a7224 */ /* 0x000fce00078e000e */
[----:B------:R-:W-:Y:S05]  /*19860*/  WARPSYNC.COLLECTIVE R15, `(.L_x_1493) ;  /* 0x000000000f087348 */ /* 0x000fea0003c00000 */
[----:B------:R0:W1:Y:S02]  /*19870*/  SHFL.IDX P6, R14, R13, R12, R11 ;  /* 0x0000000c0d0e7389 */ /* 0x00006400000c000b */
[----:B01----:R-:W-:Y:S01]  /*19880*/  ENDCOLLECTIVE ;  /* 0x000000000000791b */ /* 0x003fe20003800000 */
.L_x_1493:
        /* <DEDUP_REMOVED lines=14> */
.L_x_1494:
[----:B------:R-:W-:Y:S02]  /*19970*/  IMAD.MOV.U32 R13, RZ, RZ, R18 ;  /* 0x000000ffff0d7224 */ /* 0x000fe400078e0012 */
[----:B------:R-:W-:Y:S01]  /*19980*/  IMAD.MOV.U32 R12, RZ, RZ, 0x4 ;  /* 0x00000004ff0c7424 */ /* 0x000fe200078e00ff */
[----:B------:R-:W-:-:S13]  /*19990*/  IADD3 R2, P2, R14, R5, RZ ;  /* 0x000000050e027210 */ /* 0x000fda0007f5e0ff */
[----:B------:R-:W-:Y:S05]  /*199a0*/  WARPSYNC.COLLECTIVE R15, `(.L_x_1495) ;  /* 0x000000000f087348 */ /* 0x000fea0003c00000 */
[----:B------:R0:W1:Y:S02]  /*199b0*/  SHFL.IDX P6, R14, R13, R12, R11 ;  /* 0x0000000c0d0e7389 */ /* 0x00006400000c000b */
[----:B01----:R-:W-:Y:S01]  /*199c0*/  ENDCOLLECTIVE ;  /* 0x000000000000791b */ /* 0x003fe20003800000 */
.L_x_1495:
        /* <DEDUP_REMOVED lines=13> */
.L_x_1496:
[----:B------:R-:W-:Y:S02]  /*19aa0*/  IMAD.MOV.U32 R13, RZ, RZ, R18 ;  /* 0x000000ffff0d7224 */ /* 0x000fe400078e0012 */
[----:B------:R-:W-:Y:S02]  /*19ab0*/  IMAD.MOV.U32 R12, RZ, RZ, 0x5 ;  /* 0x00000005ff0c7424 */ /* 0x000fe400078e00ff */
[----:B------:R-:W-:-:S07]  /*19ac0*/  IMAD.MOV.U32 R10, RZ, RZ, R14 ;  /* 0x000000ffff0a7224 */ /* 0x000fce00078e000e */
[----:B------:R-:W-:Y:S05]  /*19ad0*/  WARPSYNC.COLLECTIVE R15, `(.L_x_1497) ;  /* 0x000000000f087348 */ /* 0x000fea0003c00000 */
[----:B------:R0:W1:Y:S02]  /*19ae0*/  SHFL.IDX P6, R14, R13, R12, R11 ;  /* 0x0000000c0d0e7389 */ /* 0x00006400000c000b */
[----:B01----:R-:W-:Y:S01]  /*19af0*/  ENDCOLLECTIVE ;  /* 0x000000000000791b */ /* 0x003fe20003800000 */
.L_x_1497:
        /* <DEDUP_REMOVED lines=12> */
.L_x_1498:
[----:B------:R-:W-:Y:S05]  /*19bc0*/  BRA `(.L_x_1499) ;  /* 0xffffffb800ac7947 */ /* 0x000fea000383ffff */
.L_x_1393:
        /* <DEDUP_REMOVED lines=8> */
.L_x_1501:
[----:B------:R-:W-:Y:S05]  /*19c50*/  BSYNC B0 ;  /* 0x0000000000007941 */ /* 0x000fea0003800000 */
.L_x_1500:
[----:B------:R-:W-:Y:S02]  /*19c60*/  IMAD.MOV.U32 R13, RZ, RZ, R16 ;  /* 0x000000ffff0d7224 */ /* 0x000fe400078e0010 */
[----:B------:R-:W-:Y:S02]  /*19c70*/  IMAD.MOV.U32 R12, RZ, RZ, 0x1 ;  /* 0x00000001ff0c7424 */ /* 0x000fe400078e00ff */
[----:B------:R-:W-:Y:S02]  /*19c80*/  IMAD.MOV.U32 R11, RZ, RZ, 0x1f ;  /* 0x0000001fff0b7424 */ /* 0x000fe400078e00ff */
[----:B------:R-:W-:Y:S02]  /*19c90*/  IMAD.MOV.U32 R15, RZ, RZ, -0x1 ;  /* 0xffffffffff0f7424 */ /* 0x000fe400078e00ff */
[----:B------:R-:W-:Y:S02]  /*19ca0*/  IMAD.IADD R9, R19, 0x1, R10 ;  /* 0x0000000113097824 */ /* 0x000fe400078e020a */
[----:B------:R-:W-:-:S07]  /*19cb0*/  IMAD.MOV.U32 R0, RZ, RZ, R14 ;  /* 0x000000ffff007224 */ /* 0x000fce00078e000e */
[----:B------:R-:W-:Y:S05]  /*19cc0*/  WARPSYNC.COLLECTIVE R15, `(.L_x_1502) ;  /* 0x000000000f087348 */ /* 0x000fea0003c00000 */
[----:B------:R0:W1:Y:S02]  /*19cd0*/  SHFL.IDX P6, R14, R13, R12, R11 ;  /* 0x0000000c0d0e7389 */ /* 0x00006400000c000b */
[----:B01----:R-:W-:Y:S01]  /*19ce0*/  ENDCOLLECTIVE ;  /* 0x000000000000791b */ /* 0x003fe20003800000 */
.L_x_1502:
[----:B------:R-:W-:Y:S02]  /*19cf0*/  ULDC UR4, c[0x0][0xc3c] ;  /* 0x00030f0000047ab9 */ /* 0x000fe40000000800 */
[----:B------:R-:W-:-:S13]  /*19d00*/  ISETP.GE.OR P1, PT, R9, UR4, !P0 ;  /* 0x0000000409007c0c */ /* 0x000fda000c726670 */
[----:B------:R-:W0:Y:S08]  /*19d10*/  @!P1 LDC.64 R4, c[0x0][0xc80] ;  /* 0x00032000ff049b82 */ /* 0x000e300000000a00 */
[----:B------:R-:W1:Y:S01]  /*19d20*/  @!P1 LDC.64 R2, c[0x0][0xc78] ;  /* 0x00031e00ff029b82 */ /* 0x000e620000000a00 */
[----:B------:R-:W-:Y:S02]  /*19d30*/  IMAD.MOV.U32 R17, RZ, RZ, RZ ;  /* 0x000000ffff117224 */ /* 0x000fe400078e00ff */
[----:B------:R-:W-:-:S02]  /*19d40*/  IMAD.MOV.U32 R8, RZ, RZ, RZ ;  /* 0x000000ffff087224 */ /* 0x000fc400078e00ff */
[----:B------:R-:W-:Y:S02]  /*19d50*/  IMAD.MOV.U32 R11, RZ, RZ, RZ ;  /* 0x000000ffff0b7224 */ /* 0x000fe400078e00ff */
[----:B------:R-:W-:Y:S02]  /*19d60*/  IMAD.MOV.U32 R7, RZ, RZ, R14 ;  /* 0x000000ffff077224 */ /* 0x000fe400078e000e */
[----:B0-----:R-:W-:-:S06]  /*19d70*/  @!P1 IMAD.WIDE R4, R9, 0x4, R4 ;  /* 0x0000000409049825 */ /* 0x001fcc00078e0204 */
[----:B------:R-:W2:Y:S01]  /*19d80*/  @!P1 LDG.E R4, desc[UR36][R4.64] ;  /* 0x0000002404049981 */ /* 0x000ea2000c1e1900 */
[----:B-1----:R-:W-:-:S06]  /*19d90*/  @!P1 IMAD.WIDE R2, R9, 0x4, R2 ;  /* 0x0000000409029825 */ /* 0x002fcc00078e0202 */
[----:B------:R-:W3:Y:S01]  /*19da0*/  @!P1 LDG.E R2, desc[UR36][R2.64] ;  /* 0x0000002402029981 */ /* 0x000ee2000c1e1900 */
        /* <DEDUP_REMOVED lines=11> */
.L_x_1503:
[----:B------:R-:W-:Y:S01]  /*19e60*/  IMAD.MOV.U32 R12, RZ, RZ, 0x2 ;  /* 0x00000002ff0c7424 */ /* 0x000fe200078e00ff */
[----:B------:R-:W-:-:S05]  /*19e70*/  SEL R6, R14, RZ, P1 ;  /* 0x000000ff0e067207 */ /* 0x000fca0000800000 */
[----:B------:R-:W-:-:S04]  /*19e80*/  IMAD.IADD R6, R13, 0x1, R6 ;  /* 0x000000010d067824 */ /* 0x000fc800078e0206 */
[----:B------:R-:W-:-:S07]  /*19e90*/  IMAD.MOV.U32 R13, RZ, RZ, R6 ;  /* 0x000000ffff0d7224 */ /* 0x000fce00078e0006 */
[----:B------:R-:W-:Y:S05]  /*19ea0*/  WARPSYNC.COLLECTIVE R15, `(.L_x_1504) ;  /* 0x000000000f087348 */ /* 0x000fea0003c00000 */
[----:B------:R0:W1:Y:S02]  /*19eb0*/  SHFL.UP P6, R14, R13, R12, R11 ;  /* 0x0400000c0d0e7389 */ /* 0x00006400000c000b */
[----:B01----:R-:W-:Y:S01]  /*19ec0*/  ENDCOLLECTIVE ;  /* 0x000000000000791b */ /* 0x003fe20003800000 */
.L_x_1504:
[----:B------:R-:W-:Y:S01]  /*19ed0*/  IMAD.MOV.U32 R12, RZ, RZ, 0x4 ;  /* 0x00000004ff0c7424 */ /* 0x000fe200078e00ff */
[----:B------:R-:W-:-:S05]  /*19ee0*/  SEL R3, R14, RZ, P2 ;  /* 0x000000ff0e037207 */ /* 0x000fca0001000000 */
[----:B------:R-:W-:Y:S02]  /*19ef0*/  IMAD.IADD R2, R6, 0x1, R3 ;  /* 0x0000000106027824 */ /* 0x000fe400078e0203 */
[----:B------:R-:W-:Y:S02]  /*19f00*/  IMAD.MOV.U32 R6, RZ, RZ, RZ ;  /* 0x000000ffff067224 */ /* 0x000fe400078e00ff */
[----:B------:R-:W-:-:S07]  /*19f10*/  IMAD.MOV.U32 R13, RZ, RZ, R2 ;  /* 0x000000ffff0d7224 */ /* 0x000fce00078e0002 */
[----:B------:R-:W-:Y:S05]  /*19f20*/  WARPSYNC.COLLECTIVE R15, `(.L_x_1505) ;  /* 0x000000000f087348 */ /* 0x000fea0003c00000 */
[----:B------:R0:W1:Y:S02]  /*19f30*/  SHFL.UP P6, R14, R13, R12, R11 ;  /* 0x0400000c0d0e7389 */ /* 0x00006400000c000b */
[----:B01----:R-:W-:Y:S01]  /*19f40*/  ENDCOLLECTIVE ;  /* 0x000000000000791b */ /* 0x003fe20003800000 */
.L_x_1505:
[----:B------:R-:W-:Y:S01]  /*19f50*/  IMAD.MOV.U32 R12, RZ, RZ, 0x8 ;  /* 0x00000008ff0c7424 */ /* 0x000fe200078e00ff */
[----:B------:R-:W-:-:S05]  /*19f60*/  SEL R3, R14, RZ, P3 ;  /* 0x000000ff0e037207 */ /* 0x000fca0001800000 */
[----:B------:R-:W-:-:S04]  /*19f70*/  IMAD.IADD R3, R2, 0x1, R3 ;  /* 0x0000000102037824 */ /* 0x000fc800078e0203 */
[----:B------:R-:W-:-:S07]  /*19f80*/  IMAD.MOV.U32 R13, RZ, RZ, R3 ;  /* 0x000000ffff0d7224 */ /* 0x000fce00078e0003 */
[----:B------:R-:W-:Y:S05]  /*19f90*/  WARPSYNC.COLLECTIVE R15, `(.L_x_1506) ;  /* 0x000000000f087348 */ /* 0x000fea0003c00000 */
[----:B------:R0:W1:Y:S02]  /*19fa0*/  SHFL.UP P6, R14, R13, R12, R11 ;  /* 0x0400000c0d0e7389 */ /* 0x00006400000c000b */
[----:B01----:R-:W-:Y:S01]  /*19fb0*/  ENDCOLLECTIVE ;  /* 0x000000000000791b */ /* 0x003fe20003800000 */
.L_x_1506:
[----:B------:R-:W-:Y:S01]  /*19fc0*/  IMAD.MOV.U32 R12, RZ, RZ, 0x10 ;  /* 0x00000010ff0c7424 */ /* 0x000fe200078e00ff */
[----:B------:R-:W-:-:S05]  /*19fd0*/  SEL R4, R14, RZ, P4 ;  /* 0x000000ff0e047207 */ /* 0x000fca0002000000 */
[----:B------:R-:W-:-:S04]  /*19fe0*/  IMAD.IADD R4, R3, 0x1, R4 ;  /* 0x0000000103047824 */ /* 0x000fc800078e0204 */
[----:B------:R-:W-:-:S07]  /*19ff0*/  IMAD.MOV.U32 R13, RZ, RZ, R4 ;  /* 0x000000ffff0d7224 */ /* 0x000fce00078e0004 */
[----:B------:R-:W-:Y:S05]  /*1a000*/  WARPSYNC.COLLECTIVE R15, `(.L_x_1507) ;  /* 0x000000000f087348 */ /* 0x000fea0003c00000 */
[----:B------:R0:W1:Y:S02]  /*1a010*/  SHFL.UP P6, R14, R13, R12, R11 ;  /* 0x0400000c0d0e7389 */ /* 0x00006400000c000b */
[----:B01----:R-:W-:Y:S01]  /*1a020*/  ENDCOLLECTIVE ;  /* 0x000000000000791b */ /* 0x003fe20003800000 */
.L_x_1507:
        /* <DEDUP_REMOVED lines=8> */
.L_x_1508:
[----:B------:R-:W-:Y:S05]  /*1a0b0*/  BRA `(.L_x_1509) ;  /* 0xffffffb800b87947 */ /* 0x000fea000383ffff */
.L_x_1396:
[----:B------:R-:W-:Y:S01]  /*1a0c0*/  BSSY B0, `(.L_x_1510) ;  /* 0x0000007000007945 */ /* 0x000fe20003800000 */
[----:B------:R-:W-:Y:S02]  /*1a0d0*/  IMAD.MOV.U32 R12, RZ, RZ, 0x1 ;  /* 0x00000001ff0c7424 */ /* 0x000fe400078e00ff */
[----:B------:R-:W-:Y:S02]  /*1a0e0*/  IMAD.MOV.U32 R11, RZ, RZ, RZ ;  /* 0x000000ffff0b7224 */ /* 0x000fe400078e00ff */
[----:B------:R-:W-:-:S07]  /*1a0f0*/  IMAD.MOV.U32 R15, RZ, RZ, -0x1 ;  /* 0xffffffffff0f7424 */ /* 0x000fce00078e00ff */
[----:B------:R-:W-:Y:S05]  /*1a100*/  WARPSYNC.COLLECTIVE R15, `(.L_x_1511) ;  /* 0x000000000f087348 */ /* 0x000fea0003c00000 */
[----:B------:R0:W1:Y:S02]  /*1a110*/  SHFL.UP P6, R14, R13, R12, R11 ;  /* 0x0400000c0d0e7389 */ /* 0x00006400000c000b */
[----:B01----:R-:W-:Y:S01]  /*1a120*/  ENDCOLLECTIVE ;  /* 0x000000000000791b */ /* 0x003fe20003800000 */
.L_x_1511:
[----:B------:R-:W-:Y:S05]  /*1a130*/  BSYNC B0 ;  /* 0x0000000000007941 */ /* 0x000fea0003800000 */
.L_x_1510:
        /* <DEDUP_REMOVED lines=8> */
.L_x_1512:
[----:B------:R-:W-:Y:S01]  /*1a1c0*/  IMAD.MOV.U32 R12, RZ, RZ, 0x4 ;  /* 0x00000004ff0c7424 */ /* 0x000fe200078e00ff */
[----:B------:R-:W-:-:S05]  /*1a1d0*/  SEL R2, R14, RZ, P2 ;  /* 0x000000ff0e027207 */ /* 0x000fca0001000000 */
[----:B------:R-:W-:-:S04]  /*1a1e0*/  IMAD.IADD R2, R13, 0x1, R2 ;  /* 0x000000010d027824 */ /* 0x000fc800078e0202 */
[----:B------:R-:W-:-:S07]  /*1a1f0*/  IMAD.MOV.U32 R13, RZ, RZ, R2 ;  /* 0x000000ffff0d7224 */ /* 0x000fce00078e0002 */
[----:B------:R-:W-:Y:S05]  /*1a200*/  WARPSYNC.COLLECTIVE R15, `(.L_x_1513) ;  /* 0x000000000f087348 */ /* 0x000fea0003c00000 */
[----:B------:R0:W1:Y:S02]  /*1a210*/  SHFL.UP P6, R14, R13, R12, R11 ;  /* 0x0400000c0d0e7389 */ /* 0x00006400000c000b */
[----:B01----:R-:W-:Y:S01]  /*1a220*/  ENDCOLLECTIVE ;  /* 0x000000000000791b */ /* 0x003fe20003800000 */
.L_x_1513:
[----:B------:R-:W-:Y:S01]  /*1a230*/  IMAD.MOV.U32 R12, RZ, RZ, 0x8 ;  /* 0x00000008ff0c7424 */ /* 0x000fe200078e00ff */
[----:B------:R-:W-:-:S05]  /*1a240*/  SEL R3, R14, RZ, P3 ;  /* 0x000000ff0e037207 */ /* 0x000fca0001800000 */
[----:B------:R-:W-:-:S04]  /*1a250*/  IMAD.IADD R3, R2, 0x1, R3 ;  /* 0x0000000102037824 */ /* 0x000fc800078e0203 */
[----:B------:R-:W-:-:S07]  /*1a260*/  IMAD.MOV.U32 R13, RZ, RZ, R3 ;  /* 0x000000ffff0d7224 */ /* 0x000fce00078e0003 */
[----:B------:R-:W-:Y:S05]  /*1a270*/  WARPSYNC.COLLECTIVE R15, `(.L_x_1514) ;  /* 0x000000000f087348 */ /* 0x000fea0003c00000 */
[----:B------:R0:W1:Y:S02]  /*1a280*/  SHFL.UP P6, R14, R13, R12, R11 ;  /* 0x0400000c0d0e7389 */ /* 0x00006400000c000b */
[----:B01----:R-:W-:Y:S01]  /*1a290*/  ENDCOLLECTIVE ;  /* 0x000000000000791b */ /* 0x003fe20003800000 */
.L_x_1514:
[----:B------:R-:W-:Y:S01]  /*1a2a0*/  IMAD.MOV.U32 R12, RZ, RZ, 0x10 ;  /* 0x00000010ff0c7424 */ /* 0x000fe200078e00ff */
[----:B------:R-:W-:-:S05]  /*1a2b0*/  SEL R4, R14, RZ, P4 ;  /* 0x000000ff0e047207 */ /* 0x000fca0002000000 */
[----:B------:R-:W-:-:S04]  /*1a2c0*/  IMAD.IADD R4, R3, 0x1, R4 ;  /* 0x0000000103047824 */ /* 0x000fc800078e0204 */
[----:B------:R-:W-:-:S07]  /*1a2d0*/  IMAD.MOV.U32 R13, RZ, RZ, R4 ;  /* 0x000000ffff0d7224 */ /* 0x000fce00078e0004 */
[----:B------:R-:W-:Y:S05]  /*1a2e0*/  WARPSYNC.COLLECTIVE R15, `(.L_x_1515) ;  /* 0x000000000f087348 */ /* 0x000fea0003c00000 */
[----:B------:R0:W1:Y:S02]  /*1a2f0*/  SHFL.UP P6, R14, R13, R12, R11 ;  /* 0x0400000c0d0e7389 */ /* 0x00006400000c000b */
[----:B01----:R-:W-:Y:S01]  /*1a300*/  ENDCOLLECTIVE ;  /* 0x000000000000791b */ /* 0x003fe20003800000 */
.L_x_1515:
        /* <DEDUP_REMOVED lines=8> */
.L_x_1516:
[----:B------:R-:W-:Y:S05]  /*1a390*/  BRA `(.L_x_1517) ;  /* 0xffffffb800a47947 */ /* 0x000fea000383ffff */
.L_x_1398:
[----:B------:R-:W-:Y:S01]  /*1a3a0*/  BSSY B0, `(.L_x_1518) ;  /* 0x0000006000007945 */ /* 0x000fe20003800000 */
[----:B------:R-:W-:Y:S01]  /*1a3b0*/  PLOP3.LUT P6, PT, P6, PT, PT, 0x8, 0x0 ;  /* 0x000000000000781c */ /* 0x000fe200037ce170 */
[----:B------:R-:W-:-:S12]  /*1a3c0*/  IMAD.MOV.U32 R15, RZ, RZ, -0x1 ;  /* 0xffffffffff0f7424 */ /* 0x000fd800078e00ff */
[----:B0-----:R-:W-:Y:S05]  /*1a3d0*/  WARPSYNC.COLLECTIVE R15, `(.L_x_1519) ;  /* 0x000000000f087348 */ /* 0x001fea0003c00000 */
[----:B------:R-:W-:Y:S01]  /*1a3e0*/  VOTE.ANY R14, PT, P6 ;  /* 0x00000000000e7806 */ /* 0x000fe200030e0100 */
[----:B0-----:R-:W-:Y:S06]  /*1a3f0*/  ENDCOLLECTIVE ;  /* 0x000000000000791b */ /* 0x001fec0003800000 */
.L_x_1519:
[----:B------:R-:W-:Y:S05]  /*1a400*/  BSYNC B0 ;  /* 0x0000000000007941 */ /* 0x000fea0003800000 */
.L_x_1518:
[----:B------:R-:W-:Y:S02]  /*1a410*/  IMAD.MOV.U32 R3, RZ, RZ, R14 ;  /* 0x000000ffff037224 */ /* 0x000fe400078e000e */
[----:B------:R-:W-:Y:S02]  /*1a420*/  IMAD.MOV.U32 R13, RZ, RZ, R17 ;  /* 0x000000ffff0d7224 */ /* 0x000fe400078e0011 */
[----:B------:R0:W1:Y:S01]  /*1a430*/  POPC R12, R3 ;  /* 0x00000003000c7309 */ /* 0x0000620000000000 */
[----:B------:R-:W-:Y:S02]  /*1a440*/  IMAD.MOV.U32 R11, RZ, RZ, 0x1f ;  /* 0x0000001fff0b7424 */ /* 0x000fe400078e00ff */
[----:B------:R-:W-:-:S07]  /*1a450*/  IMAD.MOV.U32 R15, RZ, RZ, -0x1 ;  /* 0xffffffffff0f7424 */ /* 0x000fce00078e00ff */
[----:B01----:R-:W-:Y:S05]  /*1a460*/  WARPSYNC.COLLECTIVE R15, `(.L_x_1520) ;  /* 0x000000000f087348 */ /* 0x003fea0003c00000 */
[----:B-1----:R1:W2:Y:S02]  /*1a470*/  SHFL.IDX P6, R14, R13, R12, R11 ;  /* 0x0000000c0d0e7389 */ /* 0x0022a400000c000b */
[----:B012---:R-:W-:Y:S01]  /*1a480*/  ENDCOLLECTIVE ;  /* 0x000000000000791b */ /* 0x007fe20003800000 */
.L_x_1520:
[----:B------:R-:W-:Y:S02]  /*1a490*/  IMAD.IADD R19, R12, 0x1, R19 ;  /* 0x000000010c137824 */ /* 0x000fe400078e0213 */
[----:B------:R-:W-:Y:S02]  /*1a4a0*/  IMAD.MOV.U32 R13, RZ, RZ, R8 ;  /* 0x000000ffff0d7224 */ /* 0x000fe400078e0008 */
[----:B------:R-:W-:-:S07]  /*1a4b0*/  IMAD.MOV.U32 R17, RZ, RZ, R14 ;  /* 0x000000ffff117224 */ /* 0x000fce00078e000e */
[----:B------:R-:W-:Y:S05]  /*1a4c0*/  WARPSYNC.COLLECTIVE R15, `(.L_x_1521) ;  /* 0x000000000f087348 */ /* 0x000fea0003c00000 */
[----:B------:R0:W1:Y:S02]  /*1a4d0*/  SHFL.IDX P6, R14, R13, R12, R11 ;  /* 0x0000000c0d0e7389 */ /* 0x00006400000c000b */
[----:B01----:R-:W-:Y:S01]  /*1a4e0*/  ENDCOLLECTIVE ;  /* 0x000000000000791b */ /* 0x003fe20003800000 */
.L_x_1521:
[----:B------:R-:W-:Y:S01]  /*1a4f0*/  IMAD.MOV.U32 R8, RZ, RZ, R14 ;  /* 0x000000ffff087224 */ /* 0x000fe200078e000e */
[----:B------:R-:W-:Y:S06]  /*1a500*/  BRA `(.L_x_1522) ;  /* 0xffffffb800887947 */ /* 0x000fec000383ffff */
.L_x_1400:
[----:B------:R-:W-:Y:S01]  /*1a510*/  BSSY B0, `(.L_x_1523) ;  /* 0x0000007000007945 */ /* 0x000fe20003800000 */
[----:B------:R-:W-:Y:S02]  /*1a520*/  IMAD.MOV.U32 R13, RZ, RZ, R2 ;  /* 0x000000ffff0d7224 */ /* 0x000fe400078e0002 */
[----:B------:R-:W-:Y:S02]  /*1a530*/  IMAD.MOV.U32 R11, RZ, RZ, 0x1f ;  /* 0x0000001fff0b7424 */ /* 0x000fe400078e00ff */
[----:B------:R-:W-:-:S07]  /*1a540*/  IMAD.MOV.U32 R15, RZ, RZ, -0x1 ;  /* 0xffffffffff0f7424 */ /* 0x000fce00078e00ff */
[----:B0-23--:R-:W-:Y:S05]  /*1a550*/  WARPSYNC.COLLECTIVE R15, `(.L_x_1524) ;  /* 0x000000000f087348 */ /* 0x00dfea0003c00000 */
[----:B------:R1:W4:Y:S02]  /*1a560*/  SHFL.IDX P6, R14, R13, R12, R11 ;  /* 0x0000000c0d0e7389 */ /* 0x00032400000c000b */
[----:B01234-:R-:W-:Y:S01]  /*1a570*/  ENDCOLLECTIVE ;  /* 0x000000000000791b */ /* 0x01ffe20003800000 */
.L_x_1524:
[----:B------:R-:W-:Y:S05]  /*1a580*/  BSYNC B0 ;  /* 0x0000000000007941 */ /* 0x000fea0003800000 */
.L_x_1523:
[----:B------:R-:W-:Y:S01]  /*1a590*/  IMAD.MOV.U32 R6, RZ, RZ, R14 ;  /* 0x000000ffff067224 */ /* 0x000fe200078e000e */
[----:B------:R-:W-:Y:S06]  /*1a5a0*/  BRA `(.L_x_1399) ;  /* 0xffffffb800787947 */ /* 0x000fec000383ffff */
.L_x_1406:
[----:B0-----:R0:W1:Y:S02]  /*1a5b0*/  SYNCS.PHASECHK.TRANS64.TRYWAIT P0, [R7+URZ+0x2a820], R0 ;  /* 0x02a82000070075a7 */ /* 0x001064000800017f */
[----:B-1----:R-:W-:Y:S05]  /*1a5c0*/  @!P0 NANOSLEEP.SYNCS 0x989680 ;  /* 0x009896800000895d */ /* 0x002fea0003900000 */
[----:B------:R-:W1:Y:S02]  /*1a5d0*/  @!P0 SYNCS.PHASECHK.TRANS64 P0, [R7+URZ+0x2a820], R0 ;  /* 0x02a82000070085a7 */ /* 0x000e64000800007f */
[----:B-1----:R-:W-:Y:S05]  /*1a5e0*/  @!P0 BRA `(.L_x_1406) ;  /* 0xfffffffc00f08947 */ /* 0x002fea000383ffff */
[----:B------:R-:W-:Y:S05]  /*1a5f0*/  BRA `(.L_x_1525) ;  /* 0xffffffc000d07947 */ /* 0x000fea000383ffff */
.L_x_1407:
        /* <DEDUP_REMOVED lines=8> */
[----:B0-2---:R-:W-:Y:S05]  /*1a680*/  WARPSYNC.COLLECTIVE R15, `(.L_x_1527) ;  /* 0x000000000f087348 */ /* 0x005fea0003c00000 */
[----:B------:R1:W3:Y:S02]  /*1a690*/  SHFL.IDX P6, R14, R13, R12, R11 ;  /* 0x0000000c0d0e7389 */ /* 0x0002e400000c000b */
[----:B0123--:R-:W-:Y:S01]  /*1a6a0*/  ENDCOLLECTIVE ;  /* 0x000000000000791b */ /* 0x00ffe20003800000 */
.L_x_1527:
[----:B------:R-:W-:Y:S05]  /*1a6b0*/  BSYNC B0 ;  /* 0x0000000000007941 */ /* 0x000fea0003800000 */
.L_x_1526:
[----:B------:R-:W-:Y:S05]  /*1a6c0*/  BRA `(.L_x_1528) ;  /* 0xffffffc000b87947 */ /* 0x000fea000383ffff */
.L_x_1410:
[----:B------:R-:W-:Y:S01]  /*1a6d0*/  BSSY B1, `(.L_x_1529) ;  /* 0x0000006000017945 */ /* 0x000fe20003800000 */
[----:B------:R-:W-:-:S07]  /*1a6e0*/  IMAD.MOV.U32 R15, RZ, RZ, -0x1 ;  /* 0xffffffffff0f7424 */ /* 0x000fce00078e00ff */
[----:B0-2---:R-:W-:Y:S05]  /*1a6f0*/  WARPSYNC.COLLECTIVE R15, `(.L_x_1530) ;  /* 0x000000000f0c7348 */ /* 0x005fea0003c00000 */
[----:B------:R-:W-:Y:S02]  /*1a700*/  ELECT P6, UR62, PT ;  /* 0x00000000003e782f */ /* 0x000fe400038c0000 */
[----:B------:R-:W-:Y:S01]  /*1a710*/  MOV R14, UR62 ;  /* 0x0000003e000e7c02 */ /* 0x000fe20008000f00 */
[----:B0-2---:R-:W-:Y:S10]  /*1a720*/  ENDCOLLECTIVE ;  /* 0x000000000000791b */ /* 0x005ff40003800000 */
.L_x_1530:
[----:B------:R-:W-:Y:S05]  /*1a730*/  BSYNC B1 ;  /* 0x0000000000017941 */ /* 0x000fea0003800000 */
.L_x_1529:
[----:B------:R-:W-:Y:S05]  /*1a740*/  BRA `(.L_x_1531) ;  /* 0xffffffc000b07947 */ /* 0x000fea000383ffff */
.L_x_1412:
[----:B0-----:R0:W1:Y:S02]  /*1a750*/  SYNCS.PHASECHK.TRANS64.TRYWAIT P1, [R5+URZ+0x2a840], R0 ;  /* 0x02a84000050075a7 */ /* 0x001064000802017f */
[----:B-1----:R-:W-:Y:S05]  /*1a760*/  @!P1 NANOSLEEP.SYNCS 0x989680 ;  /* 0x009896800000995d */ /* 0x002fea0003900000 */
[----:B------:R-:W1:Y:S02]  /*1a770*/  @!P1 SYNCS.PHASECHK.TRANS64 P1, [R5+URZ+0x2a840], R0 ;  /* 0x02a84000050095a7 */ /* 0x000e64000802007f */
[----:B-1----:R-:W-:Y:S05]  /*1a780*/  @!P1 BRA `(.L_x_1412) ;  /* 0xfffffffc00f09947 */ /* 0x002fea000383ffff */
[----:B------:R-:W-:Y:S05]  /*1a790*/  BRA `(.L_x_1532) ;  /* 0xffffffc000d87947 */ /* 0x000fea000383ffff */
.L_x_1414:
[----:B-1----:R1:W3:Y:S02]  /*1a7a0*/  SYNCS.PHASECHK.TRANS64.TRYWAIT P1, [R3+URZ+0x2a840], R2 ;  /* 0x02a84002030075a7 */ /* 0x0022e4000802017f */
[----:B---3--:R-:W-:Y:S05]  /*1a7b0*/  @!P1 NANOSLEEP.SYNCS 0x989680 ;  /* 0x009896800000995d */ /* 0x008fea0003900000 */
[----:B------:R-:W3:Y:S02]  /*1a7c0*/  @!P1 SYNCS.PHASECHK.TRANS64 P1, [R3+URZ+0x2a840], R2 ;  /* 0x02a84002030095a7 */ /* 0x000ee4000802007f */
[----:B---3--:R-:W-:Y:S05]  /*1a7d0*/  @!P1 BRA `(.L_x_1414) ;  /* 0xfffffffc00f09947 */ /* 0x008fea000383ffff */
[----:B------:R-:W-:Y:S05]  /*1a7e0*/  BRA `(.L_x_1533) ;  /* 0xffffffc000e47947 */ /* 0x000fea000383ffff */
.L_x_1416:
[----:B---3--:R3:W4:Y:S02]  /*1a7f0*/  SYNCS.PHASECHK.TRANS64.TRYWAIT P1, [R5+URZ+0x2a860], R0 ;  /* 0x02a86000050075a7 */ /* 0x008724000802017f */
[----:B----4-:R-:W-:Y:S05]  /*1a800*/  @!P1 NANOSLEEP.SYNCS 0x989680 ;  /* 0x009896800000995d */ /* 0x010fea0003900000 */
[----:B------:R-:W4:Y:S02]  /*1a810*/  @!P1 SYNCS.PHASECHK.TRANS64 P1, [R5+URZ+0x2a860], R0 ;  /* 0x02a86000050095a7 */ /* 0x000f24000802007f */
[----:B----4-:R-:W-:Y:S05]  /*1a820*/  @!P1 BRA `(.L_x_1416) ;  /* 0xfffffffc00f09947 */ /* 0x010fea000383ffff */
[----:B------:R-:W-:Y:S05]  /*1a830*/  BRA `(.L_x_1534) ;  /* 0xffffffc000e07947 */ /* 0x000fea000383ffff */
.L_x_1535:
        /* <DEDUP_REMOVED lines=12> */
.L_x_3208:


//--------------------- .text._ZN7cutlass13device_kernelIN5flash11enable_sm90INS1_16FlashAttnFwdSm90INS1_25CollectiveMainloopFwdSm90ILi2EN4cute5tupleIJNS5_1CILi1EEES8_S8_EEENS6_IJNS7_ILi128EEENS7_ILi96EEENS7_ILi192EEEEEELi128ENS_10bfloat16_tEfNS_4arch4Sm90ELb0ELb1ELb0ELb1ELb1ELb1ELb0ELb1ELb1ELb1ELb1ELb0EEENS1_21CollectiveEpilogueFwdINS6_IJSA_SA_SB_EEES9_SE_SG_Li256ELb1ELb1ELb1ELb0EEENS1_36VarlenDynamicPersistentTileSchedulerILi128ELi96ELi256ELi128ELb1ELb1ELb1ELb1ELb0ELb1EEEEEEEEEvNT_6ParamsE --------------------------
	.section	.text._ZN7cutlass13device_kernelIN5flash11enable_sm90INS1_16FlashAttnFwdSm90INS1_25CollectiveMainloopFwdSm90ILi2EN4cute5tupleIJNS5_1CILi1EEES8_S8_EEENS6_IJNS7_ILi128EEENS7_ILi96EEENS7_ILi192EEEEEELi128ENS_10bfloat16_tEfNS_4arch4Sm90ELb0ELb1ELb0ELb1ELb1ELb1ELb0ELb1ELb1ELb1ELb1ELb0EEENS1_21CollectiveEpilogueFwdINS6_IJSA_SA_SB_EEES9_SE_SG_Li256ELb1ELb1ELb1ELb0EEENS1_36VarlenDynamicPersistentTileSchedulerILi128ELi96ELi256ELi128ELb1ELb1ELb1ELb1ELb0ELb1EEEEEEEEEvNT_6ParamsE,"ax",@progbits
	.align	128
.text._ZN7cutlass13device_kernelIN5flash11enable_sm90INS1_16FlashAttnFwdSm90INS1_25CollectiveMainloopFwdSm90ILi2EN4cute5tupleIJNS5_1CILi1EEES8_S8_EEENS6_IJNS7_ILi128EEENS7_ILi96EEENS7_ILi192EEEEEELi128ENS_10bfloat16_tEfNS_4arch4Sm90ELb0ELb1ELb0ELb1ELb1ELb1ELb0ELb1ELb1ELb1ELb1ELb0EEENS1_21CollectiveEpilogueFwdINS6_IJSA_SA_SB_EEES9_SE_SG_Li256ELb1ELb1ELb1ELb0EEENS1_36VarlenDynamicPersistentTileSchedulerILi128ELi96ELi256ELi128ELb1ELb1ELb1ELb1ELb0ELb1EEEEEEEEEvNT_6ParamsE:
        .type           _ZN7cutlass13device_kernelIN5flash11enable_sm90INS1_16FlashAttnFwdSm90INS1_25CollectiveMainloopFwdSm90ILi2EN4cute5tupleIJNS5_1CILi1EEES8_S8_EEENS6_IJNS7_ILi128EEENS7_ILi96EEENS7_ILi192EEEEEELi128ENS_10bfloat16_tEfNS_4arch4Sm90ELb0ELb1ELb0ELb1ELb1ELb1ELb0ELb1ELb1ELb1ELb1ELb0EEENS1_21CollectiveEpilogueFwdINS6_IJSA_SA_SB_EEES9_SE_SG_Li256ELb1ELb1ELb1ELb0EEENS1_36VarlenDynamicPersistentTileSchedulerILi128ELi96ELi256ELi128ELb1ELb1ELb1ELb1ELb0ELb1EEEEEEEEEvNT_6ParamsE,@function
        .size           _ZN7cutlass13device_kernelIN5flash11enable_sm90INS1_16FlashAttnFwdSm90INS1_25CollectiveMainloopFwdSm90ILi2EN4cute5tupleIJNS5_1CILi1EEES8_S8_EEENS6_IJNS7_ILi128EEENS7_ILi96EEENS7_ILi192EEEEEELi128ENS_10bfloat16_tEfNS_4arch4Sm90ELb0ELb1ELb0ELb1ELb1ELb1ELb0ELb1ELb1ELb1ELb1ELb0EEENS1_21CollectiveEpilogueFwdINS6_IJSA_SA_SB_EEES9_SE_SG_Li256ELb1ELb1ELb1ELb0EEENS1_36VarlenDynamicPersistentTileSchedulerILi128ELi96ELi256ELi128ELb1ELb1ELb1ELb1ELb0ELb1EEEEEEEEEvNT_6ParamsE,(.L_x_3209 - _ZN7cutlass13device_kernelIN5flash11enable_sm90INS1_16FlashAttnFwdSm90INS1_25CollectiveMainloopFwdSm90ILi2EN4cute5tupleIJNS5_1CILi1EEES8_S8_EEENS6_IJNS7_ILi128EEENS7_ILi96EEENS7_ILi192EEEEEELi128ENS_10bfloat16_tEfNS_4arch4Sm90ELb0ELb1ELb0ELb1ELb1ELb1ELb0ELb1ELb1ELb1ELb1ELb0EEENS1_21CollectiveEpilogueFwdINS6_IJSA_SA_SB_EEES9_SE_SG_Li256ELb1ELb1ELb1ELb0EEENS1_36VarlenDynamicPersistentTileSchedulerILi128ELi96ELi256ELi128ELb1ELb1ELb1ELb1ELb0ELb1EEEEEEEEEvNT_6ParamsE)
        .other          _ZN7cutlass13device_kernelIN5flash11enable_sm90INS1_16FlashAttnFwdSm90INS1_25CollectiveMainloopFwdSm90ILi2EN4cute5tupleIJNS5_1CILi1EEES8_S8_EEENS6_IJNS7_ILi128EEENS7_ILi96EEENS7_ILi192EEEEEELi128ENS_10bfloat16_tEfNS_4arch4Sm90ELb0ELb1ELb0ELb1ELb1ELb1ELb0ELb1ELb1ELb1ELb1ELb0EEENS1_21CollectiveEpilogueFwdINS6_IJSA_SA_SB_EEES9_SE_SG_Li256ELb1ELb1ELb1ELb0EEENS1_36VarlenDynamicPersistentTileSchedulerILi128ELi96ELi256ELi128ELb1ELb1ELb1ELb1ELb0ELb1EEEEEEEEEvNT_6ParamsE,@"STO_CUDA_ENTRY STV_DEFAULT"
_ZN7cutlass13device_kernelIN5flash11enable_sm90INS1_16FlashAttnFwdSm90INS1_25CollectiveMainloopFwdSm90ILi2EN4cute5tupleIJNS5_1CILi1EEES8_S8_EEENS6_IJNS7_ILi128EEENS7_ILi96EEENS7_ILi192EEEEEELi128ENS_10bfloat16_tEfNS_4arch4Sm90ELb0ELb1ELb0ELb1ELb1ELb1ELb0ELb1ELb1ELb1ELb1ELb0EEENS1_21CollectiveEpilogueFwdINS6_IJSA_SA_SB_EEES9_SE_SG_Li256ELb1ELb1ELb1ELb0EEENS1_36VarlenDynamicPersistentTileSchedulerILi128ELi96ELi256ELi128ELb1ELb1ELb1ELb1ELb0ELb1EEEEEEEEEvNT_6ParamsE:
        /* <DEDUP_REMOVED lines=18> */
.L_x_1537:
[----:B------:R-:W-:Y:S05]  /*0120*/  BSYNC B0 ;  /* 0x0000000000007941 */ /* 0x000fea0003800000 */
.L_x_1536:
        /* <DEDUP_REMOVED lines=41> */
.L_x_1538:
        /* <DEDUP_REMOVED lines=22> */
.L_x_1539:
        /* <DEDUP_REMOVED lines=18> */
.L_x_1540:
        /* <DEDUP_REMOVED lines=22> */
.L_x_1541:
        /* <DEDUP_REMOVED lines=22> */
.L_x_1542:
[----:B0-----:R-:W-:Y:S01]  /*0900*/  UMOV UR4, 0x1 ;  /* 0x0000000100047882 */ /* 0x001fe20000000000 */
[----:B------:R-:W-:Y:S01]  /*0910*/  PLOP3.LUT P0, PT, PT, PT, UP0, 0x80, 0x0 ;  /* 0x000000000000781c */ /* 0x000fe20003f0f008 */
[----:B------:R-:W-:Y:S01]  /*0920*/  USEL UR4, UR4, 0x2, !UP0 ;  /* 0x0000000204047887 */ /* 0x000fe2000c000000 */
[----:B------:R-:W-:Y:S01]  /*0930*/  NOP ;  /* 0x0000000000007918 */ /* 0x000fe20000000000 */
[----:B------:R-:W-:Y:S01]  /*0940*/  ULDC.64 UR60, c[0x0][0x208] ;  /* 0x00008200003c7ab9 */ /* 0x000fe20000000a00 */
[----:B------:R-:W-:Y:S03]  /*0950*/  BSSY B9, `(.L_x_1543) ;  /* 0x0002a58000097945 */ /* 0x000fe60003800000 */
[----:B------:R-:W-:-:S05]  /*0960*/  IMAD.U32 R3, RZ, RZ, UR4 ;  /* 0x00000004ff037e24 */ /* 0x000fca000f8e00ff */
[----:B------:R0:W-:Y:S01]  /*0970*/  STL [R1+0x58], R3 ;  /* 0x0000580301007387 */ /* 0x0001e20000100800 */
[----:B-12-4-:R-:W-:Y:S06]  /*0980*/  BAR.SYNC.DEFER_BLOCKING 0x0 ;  /* 0x0000000000007b1d */ /* 0x016fec0000010000 */
[----:B------:R-:W-:Y:S05]  /*0990*/  @!P0 BRA `(.L_x_1544) ;  /* 0x00000224002c8947 */ /* 0x000fea0003800000 */
.L_x_1545:
[----:B------:R-:W-:-:S08]  /*09a0*/  NOP ;  /* 0x0000000000007918 */ /* 0x000fd00000000000 */
[----:B------:R-:W1:Y:S02]  /*09b0*/  USETMAXREG.TRY_ALLOC.CTAPOOL UP0, 0xe8 ;  /* 0x000000e8000079c8 */ /* 0x000e640008000600 */
[----:B-1----:R-:W-:-:S13]  /*09c0*/  PLOP3.LUT P0, PT, PT, PT, UP0, 0x80, 0x0 ;  /* 0x000000000000781c */ /* 0x002fda0003f0f008 */
[----:B------:R-:W-:Y:S05]  /*09d0*/  @!P0 BRA `(.L_x_1545) ;  /* 0xfffffffc00f08947 */ /* 0x000fea000383ffff */
[----:B------:R-:W1:Y:S08]  /*09e0*/  S2UR UR4, SR_CgaCtaId ;  /* 0x00000000000479c3 */ /* 0x000e700000008800 */
[----:B------:R-:W-:Y:S06]  /*09f0*/  BAR.ARV 0x8, 0x180 ;  /* 0x0206000000007b1d */ /* 0x000fec0000002000 */
[----:B0-----:R-:W-:-:S02]  /*0a00*/  MOV R3, 0x400 ;  /* 0x0000040000037802 */ /* 0x001fc40000000f00 */
[----:B------:R-:W-:Y:S01]  /*0a10*/  BAR.SYNC.DEFER_BLOCKING 0x5, 0x180 ;  /* 0x0146000000007b1d */ /* 0x000fe20000010000 */
[----:B-1----:R-:W-:-:S05]  /*0a20*/  IMAD.U32 R172, RZ, RZ, UR4 ;  /* 0x00000004ffac7e24 */ /* 0x002fca000f8e00ff */
[----:B------:R-:W-:Y:S01]  /*0a30*/  ULDC UR4, c[0x0][0xc3c] ;  /* 0x00030f0000047ab9 */ /* 0x000fe20000000800 */
[----:B------:R-:W-:-:S05]  /*0a40*/  LEA R2, R172, R3, 0x18 ;  /* 0x00000003ac027211 */ /* 0x000fca00078ec0ff */
[----:B------:R-:W0:Y:S01]  /*0a50*/  LDS.128 R28, [R2+0x2a8d0] ;  /* 0x02a8d000021c7984 */ /* 0x000e220000000c00 */
[----:B------:R-:W-:Y:S06]  /*0a60*/  BAR.ARV 0x4, 0x180 ;  /* 0x0106000000007b1d */ /* 0x000fec0000002000 */
[----:B0-----:R-:W-:-:S13]  /*0a70*/  ISETP.GE.AND P0, PT, R31, UR4, PT ;  /* 0x000000041f007c0c */ /* 0x001fda000bf06270 */
[----:B------:R-:W-:Y:S05]  /*0a80*/  @P0 BRA `(.L_x_1546) ;  /* 0x000002a400100947 */ /* 0x000fea0003800000 */
[----:B------:R-:W2:Y:S01]  /*0a90*/  LDL R4, [R1+0x58] ;  /* 0x0000580001047983 */ /* 0x000ea20000100800 */
[----:B------:R-:W-:Y:S01]  /*0aa0*/  VIADD R0, R0, 0xffffff80 ;  /* 0xffffff8000007836 */ /* 0x000fe20000000000 */
[----:B------:R-:W-:Y:S01]  /*0ab0*/  R2UR UR4, R2 ;  /* 0x00000000020472ca */ /* 0x000fe200000e0000 */
[----:B------:R-:W-:Y:S02]  /*0ac0*/  IMAD.MOV.U32 R209, RZ, RZ, RZ ;  /* 0x000000ffffd17224 */ /* 0x000fe400078e00ff */
[----:B------:R-:W-:Y:S01]  /*0ad0*/  IMAD.MOV.U32 R17, RZ, RZ, RZ ;  /* 0x000000ffff117224 */ /* 0x000fe200078e00ff */
[----:B------:R-:W-:Y:S01]  /*0ae0*/  SHF.R.S32.HI R3, RZ, 0x1f, R0 ;  /* 0x0000001fff037819 */ /* 0x000fe20000011400 */
[----:B------:R-:W-:Y:S02]  /*0af0*/  IMAD.MOV.U32 R175, RZ, RZ, RZ ;  /* 0x000000ffffaf7224 */ /* 0x000fe400078e00ff */
[----:B------:R-:W-:Y:S01]  /*0b00*/  IMAD.MOV.U32 R164, RZ, RZ, RZ ;  /* 0x000000ffffa47224 */ /* 0x000fe200078e00ff */
[CC--:B------:R-:W-:Y:S01]  /*0b10*/  LEA.HI R5, R3.reuse, R0.reuse, RZ, 0x4 ;  /* 0x0000000003057211 */ /* 0x0c0fe200078f20ff */
[----:B------:R-:W-:Y:S01]  /*0b20*/  IMAD.MOV.U32 R23, RZ, RZ, RZ ;  /* 0x000000ffff177224 */ /* 0x000fe200078e00ff */
[----:B------:R-:W-:-:S02]  /*0b30*/  LEA.HI R226, R3, R0, RZ, 0x3 ;  /* 0x0000000003e27211 */ /* 0x000fc400078f18ff */
[----:B------:R-:W-:Y:S01]  /*0b40*/  SHF.R.S32.HI R6, RZ, 0x4, R5 ;  /* 0x00000004ff067819 */ /* 0x000fe20000011405 */
[----:B------:R-:W-:Y:S01]  /*0b50*/  UIADD3 UR4, UR4, 0xc400, URZ ;  /* 0x0000c40004047890 */ /* 0x000fe2000fffe03f */
[----:B------:R-:W-:Y:S02]  /*0b60*/  LOP3.LUT R11, R226, 0xfffffff8, RZ, 0xc0, !PT ;  /* 0xfffffff8e20b7812 */ /* 0x000fe400078ec0ff */
[C---:B------:R-:W-:Y:S02]  /*0b70*/  LEA.HI R7, R5.reuse, R6, RZ, 0x1 ;  /* 0x0000000605077211 */ /* 0x040fe400078f08ff */
[----:B------:R-:W-:Y:S01]  /*0b80*/  LOP3.LUT R5, R5, 0x3fffff0, RZ, 0xc0, !PT ;  /* 0x03fffff005057812 */ /* 0x000fe200078ec0ff */
[C---:B------:R-:W-:Y:S01]  /*0b90*/  IMAD.IADD R206, R0.reuse, 0x1, -R11 ;  /* 0x0000000100ce7824 */ /* 0x040fe200078e0a0b */
[----:B------:R-:W-:Y:S02]  /*0ba0*/  LOP3.LUT R7, R7, 0x1ffffffe, RZ, 0xc0, !PT ;  /* 0x1ffffffe07077812 */ /* 0x000fe400078ec0ff */
[----:B------:R-:W-:Y:S01]  /*0bb0*/  SHF.R.S32.HI R226, RZ, 0x3, R226 ;  /* 0x00000003ffe27819 */ /* 0x000fe200000114e2 */
[----:B------:R-:W-:-:S02]  /*0bc0*/  IMAD.IADD R5, R0, 0x1, -R5 ;  /* 0x0000000100057824 */ /* 0x000fc400078e0a05 */
[----:B------:R-:W-:Y:S01]  /*0bd0*/  IMAD.IADD R7, R6, 0x1, -R7 ;  /* 0x0000000106077824 */ /* 0x000fe200078e0a07 */
[----:B------:R-:W-:Y:S01]  /*0be0*/  LEA.HI R6, R3, R0, RZ, 0x5 ;  /* 0x0000000003067211 */ /* 0x000fe200078f28ff */
[----:B------:R-:W-:-:S03]  /*0bf0*/  IMAD.SHL.U32 R204, R206, 0x8, RZ ;  /* 0x00000008cecc7824 */ /* 0x000fc600078e00ff */
[----:B------:R-:W-:Y:S01]  /*0c00*/  SHF.R.S32.HI R6, RZ, 0x5, R6 ;  /* 0x00000005ff067819 */ /* 0x000fe20000011406 */
[----:B------:R-:W-:-:S04]  /*0c10*/  VIADD R205, R204, 0x40 ;  /* 0x00000040cccd7836 */ /* 0x000fc80000000000 */
[----:B------:R-:W-:Y:S01]  /*0c20*/  IMAD.SHL.U32 R187, R6, 0x200, RZ ;  /* 0x0000020006bb7824 */ /* 0x000fe200078e00ff */
[----:B--2---:R-:W-:Y:S02]  /*0c30*/  R2UR UR5, R4 ;  /* 0x00000000040572ca */ /* 0x004fe400000e0000 */
[----:B------:R-:W-:-:S04]  /*0c40*/  LEA.HI R4, R3, R0, RZ, 0x7 ;  /* 0x0000000003047211 */ /* 0x000fc800078f38ff */
[----:B------:R-:W-:Y:S02]  /*0c50*/  LOP3.LUT R229, R4, 0xffffff80, RZ, 0xc0, !PT ;  /* 0xffffff8004e57812 */ /* 0x000fe400078ec0ff */
[----:B------:R-:W-:-:S03]  /*0c60*/  SHF.R.S32.HI R14, RZ, 0x7, R4 ;  /* 0x00000007ff0e7819 */ /* 0x000fc60000011404 */
[----:B------:R-:W-:Y:S01]  /*0c70*/  IMAD.IADD R229, R0, 0x1, -R229 ;  /* 0x0000000100e57824 */ /* 0x000fe200078e0ae5 */
[----:B------:R-:W-:Y:S01]  /*0c80*/  LEA.HI R4, R4, R14, RZ, 0x1 ;  /* 0x0000000e04047211 */ /* 0x000fe200078f08ff */
[----:B------:R-:W-:Y:S01]  /*0c90*/  ULOP3.LUT UR5, UR5, 0x1, URZ, 0xfc, !UPT ;  /* 0x0000000105057892 */ /* 0x000fe2000f8efc3f */
[----:B------:R0:W-:Y:S02]  /*0ca0*/  STL [R1+0x4c], R14 ;  /* 0x00004c0e01007387 */ /* 0x0001e40000100800 */
[----:B------:R-:W-:Y:S02]  /*0cb0*/  SHF.R.S32.HI R8, RZ, 0x1f, R229 ;  /* 0x0000001fff087819 */ /* 0x000fe400000114e5 */
[----:B------:R-:W-:Y:S02]  /*0cc0*/  LOP3.LUT R4, R4, 0x3fffffe, RZ, 0xc0, !PT ;  /* 0x03fffffe04047812 */ /* 0x000fe400078ec0ff */
[CC--:B------:R-:W-:Y:S02]  /*0cd0*/  LEA.HI R10, R8.reuse, R229.reuse, RZ, 0x2 ;  /* 0x000000e5080a7211 */ /* 0x0c0fe400078f10ff */
[----:B------:R-:W-:Y:S01]  /*0ce0*/  LEA.HI R8, R8, R229, RZ, 0x5 ;  /* 0x000000e508087211 */ /* 0x000fe200078f28ff */
[----:B------:R-:W-:Y:S01]  /*0cf0*/  IMAD.IADD R4, R14, 0x1, -R4 ;  /* 0x000000010e047824 */ /* 0x000fe200078e0a04 */
[----:B------:R-:W-:-:S02]  /*0d00*/  SHF.R.S32.HI R9, RZ, 0x2, R10 ;  /* 0x00000002ff097819 */ /* 0x000fc4000001140a */
[----:B------:R-:W-:Y:S02]  /*0d10*/  SHF.R.S32.HI R12, RZ, 0x1f, R10 ;  /* 0x0000001fff0c7819 */ /* 0x000fe4000001140a */
[----:B------:R-:W-:Y:S02]  /*0d20*/  SHF.R.S32.HI R8, RZ, 0x5, R8 ;  /* 0x00000005ff087819 */ /* 0x000fe40000011408 */
[----:B------:R-:W-:Y:S02]  /*0d30*/  LEA.HI R12, R12, R9, RZ, 0x3 ;  /* 0x000000090c0c7211 */ /* 0x000fe400078f18ff */
[----:B------:R-:W-:Y:S02]  /*0d40*/  LOP3.LUT R10, R10, 0x7ffffffc, RZ, 0xc0, !PT ;  /* 0x7ffffffc0a0a7812 */ /* 0x000fe400078ec0ff */
[----:B------:R-:W-:Y:S02]  /*0d50*/  LOP3.LUT R12, R12, 0xfffffff8, RZ, 0xc0, !PT ;  /* 0xfffffff80c0c7812 */ /* 0x000fe400078ec0ff */
[----:B0-----:R-:W-:Y:S01]  /*0d60*/  SHF.R.S32.HI R14, RZ, 0x1f, R205 ;  /* 0x0000001fff0e7819 */ /* 0x001fe200000114cd */
[----:B------:R-:W-:-:S02]  /*0d70*/  IMAD.IADD R10, R229, 0x1, -R10 ;  /* 0x00000001e50a7824 */ /* 0x000fc400078e0a0a */
[----:B------:R-:W-:Y:S02]  /*0d80*/  IMAD.IADD R9, R9, 0x1, -R12 ;  /* 0x0000000109097824 */ /* 0x000fe400078e0a0c */
[----:B------:R-:W-:Y:S02]  /*0d90*/  IMAD.SHL.U32 R182, R10, 0x2, RZ ;  /* 0x000000020ab67824 */ /* 0x000fe400078e00ff */
[----:B------:R-:W-:Y:S01]  /*0da0*/  IMAD R13, R8, 0x10, R9 ;  /* 0x00000010080d7824 */ /* 0x000fe200078e0209 */
[----:B------:R-:W-:Y:S01]  /*0db0*/  LEA.HI R8, R3, R0, RZ, 0x2 ;  /* 0x0000000003087211 */ /* 0x000fe200078f10ff */
[----:B------:R-:W-:Y:S02]  /*0dc0*/  VIADD R223, R182, 0x20 ;  /* 0x00000020b6df7836 */ /* 0x000fe40000000000 */
[----:B------:R-:W-:Y:S01]  /*0dd0*/  IMAD R12, R4, 0x40, R13 ;  /* 0x00000040040c7824 */ /* 0x000fe200078e020d */
[----:B------:R-:W-:Y:S01]  /*0de0*/  LOP3.LUT R3, R8, 0xfffffffc, RZ, 0xc0, !PT ;  /* 0xfffffffc08037812 */ /* 0x000fe200078ec0ff */
[C---:B------:R-:W-:Y:S01]  /*0df0*/  VIADD R220, R182.reuse, 0x38 ;  /* 0x00000038b6dc7836 */ /* 0x040fe20000000000 */
[--C-:B------:R-:W-:Y:S01]  /*0e00*/  SHF.R.S32.HI R174, RZ, 0x2, R8.reuse ;  /* 0x00000002ffae7819 */ /* 0x100fe20000011408 */
[----:B------:R-:W-:Y:S01]  /*0e10*/  VIADD R217, R182, 0x50 ;  /* 0x00000050b6d97836 */ /* 0x000fe20000000000 */
[----:B------:R-:W-:Y:S01]  /*0e20*/  SHF.R.S32.HI R9, RZ, 0x1f, R8 ;  /* 0x0000001fff097819 */ /* 0x000fe20000011408 */
[----:B------:R-:W-:Y:S01]  /*0e30*/  IMAD.IADD R210, R0, 0x1, -R3 ;  /* 0x0000000100d27824 */ /* 0x000fe200078e0a03 */
[----:B------:R-:W-:Y:S01]  /*0e40*/  STL [R1+0x50], R12 ;  /* 0x0000500c01007387 */ /* 0x000fe20000100800 */
[----:B------:R-:W-:Y:S01]  /*0e50*/  IMAD R8, R6, 0x10, R5 ;  /* 0x0000001006087824 */ /* 0x000fe200078e0205 */
[----:B------:R-:W-:Y:S01]  /*0e60*/  LEA.HI R9, R9, R174, RZ, 0x3 ;  /* 0x000000ae09097211 */ /* 0x000fe200078f18ff */
[----:B------:R-:W-:-:S02]  /*0e70*/  VIADD R5, R174, 0x40 ;  /* 0x00000040ae057836 */ /* 0x000fc40000000000 */
[----:B------:R-:W-:Y:S01]  /*0e80*/  IMAD.SHL.U32 R162, R210, 0x4, RZ ;  /* 0x00000004d2a27824 */ /* 0x000fe200078e00ff */
[----:B------:R-:W-:Y:S01]  /*0e90*/  LOP3.LUT R9, R9, 0xfffffff8, RZ, 0xc0, !PT ;  /* 0xfffffff809097812 */ /* 0x000fe200078ec0ff */
[----:B------:R-:W-:Y:S01]  /*0ea0*/  IMAD.SHL.U32 R181, R5, 0x40, RZ ;  /* 0x0000004005b57824 */ /* 0x000fe200078e00ff */
[----:B------:R-:W-:Y:S01]  /*0eb0*/  SHF.R.S32.HI R0, RZ, 0x1f, R5 ;  /* 0x0000001fff007819 */ /* 0x000fe20000011405 */
[C---:B------:R-:W-:Y:S02]  /*0ec0*/  VIADD R177, R162.reuse, 0x20 ;  /* 0x00000020a2b17836 */ /* 0x040fe40000000000 */
[----:B------:R-:W-:Y:S01]  /*0ed0*/  VIADD R176, R162, 0x40 ;  /* 0x00000040a2b07836 */ /* 0x000fe20000000000 */
[----:B------:R-:W-:Y:S01]  /*0ee0*/  LEA.HI R0, R0, R5, RZ, 0x3 ;  /* 0x0000000500007211 */ /* 0x000fe200078f18ff */
[----:B------:R-:W-:Y:S01]  /*0ef0*/  IMAD.IADD R167, R162, 0x1, R177 ;  /* 0x00000001a2a77824 */ /* 0x000fe200078e02b1 */
[----:B------:R-:W-:Y:S01]  /*0f00*/  LOP3.LUT R181, R181, 0x1c0, RZ, 0xc0, !PT ;  /* 0x000001c0b5b57812 */ /* 0x000fe200078ec0ff */
[----:B------:R-:W-:-:S02]  /*0f10*/  IMAD.IADD R228, R174, 0x1, -R9 ;  /* 0x00000001aee47824 */ /* 0x000fc400078e0a09 */
[----:B------:R-:W-:Y:S01]  /*0f20*/  IMAD.SHL.U32 R201, R0, 0x40, RZ ;  /* 0x0000004000c97824 */ /* 0x000fe200078e00ff */
[----:B------:R-:W-:Y:S01]  /*0f30*/  SHF.R.S32.HI R0, RZ, 0x1f, R167 ;  /* 0x0000001fff007819 */ /* 0x000fe200000114a7 */
[----:B------:R-:W-:Y:S01]  /*0f40*/  IMAD.IADD R168, R162, 0x1, R176 ;  /* 0x00000001a2a87824 */ /* 0x000fe200078e02b0 */
[----:B------:R-:W-:Y:S01]  /*0f50*/  SHF.R.U32.HI R13, RZ, 0x3, R181 ;  /* 0x00000003ff0d7819 */ /* 0x000fe200000116b5 */
[----:B------:R-:W-:Y:S01]  /*0f60*/  IMAD.SHL.U32 R185, R228, 0x40, RZ ;  /* 0x00000040e4b97824 */ /* 0x000fe200078e00ff */
[-C--:B------:R-:W-:Y:S01]  /*0f70*/  LEA.HI R170, R0, R167.reuse, RZ, 0x3 ;  /* 0x000000a700aa7211 */ /* 0x080fe200078f18ff */
[----:B------:R-:W-:Y:S01]  /*0f80*/  IMAD R11, R8, 0x8, R7 ;  /* 0x00000008080b7824 */ /* 0x000fe200078e0207 */
[----:B------:R-:W-:Y:S01]  /*0f90*/  SHF.R.S32.HI R3, RZ, 0x1f, R168 ;  /* 0x0000001fff037819 */ /* 0x000fe200000114a8 */
[----:B------:R-:W-:Y:S01]  /*0fa0*/  IMAD.SHL.U32 R18, R210, 0x8, RZ ;  /* 0x00000008d2127824 */ /* 0x000fe200078e00ff */
[----:B------:R-:W-:Y:S01]  /*0fb0*/  LEA.HI R0, R0, R167, RZ, 0x6 ;  /* 0x000000a700007211 */ /* 0x000fe200078f30ff */
[C---:B------:R-:W-:Y:S01]  /*0fc0*/  VIADD R214, R182.reuse, 0x68 ;  /* 0x00000068b6d67836 */ /* 0x040fe20000000000 */
[----:B------:R-:W-:Y:S01]  /*0fd0*/  LOP3.LUT R185, R185, 0x1c0, RZ, 0xc0, !PT ;  /* 0x000001c0b9b97812 */ /* 0x000fe200078ec0ff */
[----:B------:R-:W-:Y:S01]  /*0fe0*/  VIADD R224, R182, 0x18 ;  /* 0x00000018b6e07836 */ /* 0x000fe20000000000 */
[CC--:B------:R-:W-:Y:S01]  /*0ff0*/  LEA.HI R5, R3.reuse, R168.reuse, RZ, 0x6 ;  /* 0x000000a803057211 */ /* 0x0c0fe200078f30ff */
[----:B------:R-:W-:Y:S01]  /*1000*/  IMAD.SHL.U32 R0, R0, 0x80, RZ ;  /* 0x0000008000007824 */ /* 0x000fe200078e00ff */
[----:B------:R-:W-:Y:S01]  /*1010*/  LEA.HI R4, R3, R168, RZ, 0x3 ;  /* 0x000000a803047211 */ /* 0x000fe200078f18ff */
[C---:B------:R-:W-:Y:S01]  /*1020*/  VIADD R221, R182.reuse, 0x30 ;  /* 0x00000030b6dd7836 */ /* 0x040fe20000000000 */
[----:B------:R-:W-:Y:S01]  /*1030*/  SHF.R.U32.HI R186, RZ, 0x3, R185 ;  /* 0x00000003ffba7819 */ /* 0x000fe200000116b9 */
[----:B------:R-:W-:Y:S01]  /*1040*/  IMAD.SHL.U32 R6, R5, 0x80, RZ ;  /* 0x0000008005067824 */ /* 0x000fe200078e00ff */
[--C-:B------:R-:W-:Y:S01]  /*1050*/  LOP3.LUT R3, R185, 0x38, R170.reuse, 0xf8, !PT ;  /* 0x00000038b9037812 */ /* 0x100fe200078ef8aa */
[C---:B------:R-:W-:Y:S01]  /*1060*/  VIADD R218, R182.reuse, 0x48 ;  /* 0x00000048b6da7836 */ /* 0x040fe20000000000 */
[----:B------:R-:W-:Y:S01]  /*1070*/  LOP3.LUT R7, R181, 0x38, R170, 0xf8, !PT ;  /* 0x00000038b5077812 */ /* 0x000fe200078ef8aa */
[C---:B------:R-:W-:Y:S01]  /*1080*/  VIADD R215, R182.reuse, 0x60 ;  /* 0x00000060b6d77836 */ /* 0x040fe20000000000 */
[--C-:B------:R-:W-:Y:S01]  /*1090*/  LOP3.LUT R5, R185, 0x38, R4.reuse, 0xf8, !PT ;  /* 0x00000038b9057812 */ /* 0x100fe200078ef804 */
[C---:B------:R-:W-:Y:S01]  /*10a0*/  VIADD R212, R182.reuse, 0x78 ;  /* 0x00000078b6d47836 */ /* 0x040fe20000000000 */
[----:B------:R-:W-:Y:S01]  /*10b0*/  LOP3.LUT R201, R201, 0xfffffe00, RZ, 0xc0, !PT ;  /* 0xfffffe00c9c97812 */ /* 0x000fe200078ec0ff */
[----:B------:R-:W-:Y:S01]  /*10c0*/  VIADD R222, R182, 0x28 ;  /* 0x00000028b6de7836 */ /* 0x000fe20000000000 */
[----:B------:R-:W-:Y:S01]  /*10d0*/  LOP3.LUT R0, R0, 0xffffe000, RZ, 0xc0, !PT ;  /* 0xffffe00000007812 */ /* 0x000fe200078ec0ff */
[C---:B------:R-:W-:Y:S01]  /*10e0*/  VIADD R219, R182.reuse, 0x40 ;  /* 0x00000040b6db7836 */ /* 0x040fe20000000000 */
[-C--:B------:R-:W-:Y:S01]  /*10f0*/  LOP3.LUT R3, R3, R186.reuse, RZ, 0x3c, !PT ;  /* 0x000000ba03037212 */ /* 0x080fe200078e3cff */
[----:B------:R-:W-:Y:S01]  /*1100*/  VIADD R216, R182, 0x58 ;  /* 0x00000058b6d87836 */ /* 0x000fe20000000000 */
[-C--:B------:R-:W-:Y:S01]  /*1110*/  LOP3.LUT R8, R7, R13.reuse, RZ, 0x3c, !PT ;  /* 0x0000000d07087212 */ /* 0x080fe200078e3cff */
[C---:B------:R-:W-:Y:S01]  /*1120*/  VIADD R22, R18.reuse, 0x60 ;  /* 0x0000006012167836 */ /* 0x040fe20000000000 */
[----:B------:R-:W-:Y:S01]  /*1130*/  LOP3.LUT R7, R5, R186, RZ, 0x3c, !PT ;  /* 0x000000ba05077212 */ /* 0x000fe200078e3cff */
[C---:B------:R-:W-:Y:S01]  /*1140*/  VIADD R160, R18.reuse, 0x80 ;  /* 0x0000008012a07836 */ /* 0x040fe20000000000 */
[-C--:B------:R-:W-:Y:S01]  /*1150*/  IADD3 R5, R3, R0.reuse, R187 ;  /* 0x0000000003057210 */ /* 0x080fe20007ffe0bb */
[----:B------:R-:W-:Y:S01]  /*1160*/  VIADD R161, R18, 0xa0 ;  /* 0x000000a012a17836 */ /* 0x000fe20000000000 */
[----:B------:R-:W-:Y:S01]  /*1170*/  IADD3 R8, R8, R0, R201 ;  /* 0x0000000008087210 */ /* 0x000fe20007ffe0c9 */
[----:B------:R-:W-:Y:S01]  /*1180*/  IMAD.U32 R0, RZ, RZ, UR5 ;  /* 0x00000005ff007e24 */ /* 0x000fe2000f8e00ff */
[--C-:B------:R-:W-:Y:S01]  /*1190*/  LOP3.LUT R9, R181, 0x38, R4.reuse, 0xf8, !PT ;  /* 0x00000038b5097812 */ /* 0x100fe200078ef804 */
[----:B------:R-:W-:Y:S01]  /*11a0*/  VIADD R213, R182, 0x70 ;  /* 0x00000070b6d57836 */ /* 0x000fe20000000000 */
[----:B------:R-:W-:Y:S01]  /*11b0*/  LOP3.LUT R6, R6, 0xffffe000, RZ, 0xc0, !PT ;  /* 0xffffe00006067812 */ /* 0x000fe200078ec0ff */
[C---:B------:R-:W-:Y:S01]  /*11c0*/  VIADD R179, R162.reuse, 0x10 ;  /* 0x00000010a2b37836 */ /* 0x040fe20000000000 */
[----:B------:R0:W-:Y:S01]  /*11d0*/  STL [R1+0x30], R0 ;  /* 0x0000300001007387 */ /* 0x0001e20000100800 */
[----:B------:R-:W-:Y:S01]  /*11e0*/  LOP3.LUT R9, R9, R13, RZ, 0x3c, !PT ;  /* 0x0000000d09097212 */ /* 0x000fe200078e3cff */
[C---:B------:R-:W-:Y:S01]  /*11f0*/  VIADD R178, R162.reuse, 0x30 ;  /* 0x00000030a2b27836 */ /* 0x040fe20000000000 */
[-C--:B------:R-:W-:Y:S01]  /*1200*/  IADD3 R7, R7, R6.reuse, R187 ;  /* 0x0000000607077210 */ /* 0x080fe20007ffe0bb */
[----:B------:R-:W-:Y:S01]  /*1210*/  VIADD R180, R162, 0x50 ;  /* 0x00000050a2b47836 */ /* 0x000fe20000000000 */
[----:B------:R-:W-:Y:S01]  /*1220*/  IADD3 R9, R9, R6, R201 ;  /* 0x0000000609097210 */ /* 0x000fe20007ffe0c9 */
[----:B------:R-:W-:Y:S01]  /*1230*/  IMAD.U32 R6, RZ, RZ, UR4 ;  /* 0x00000004ff067e24 */ /* 0x000fe2000f8e00ff */
[----:B------:R-:W-:-:S02]  /*1240*/  SHF.R.S32.HI R171, RZ, 0x3, R4 ;  /* 0x00000003ffab7819 */ /* 0x000fc40000011404 */
[----:B------:R-:W-:Y:S02]  /*1250*/  SHF.R.S32.HI R4, RZ, 0x1f, R224 ;  /* 0x0000001fff047819 */ /* 0x000fe400000114e0 */
[----:B0-----:R-:W-:Y:S01]  /*1260*/  LEA.HI R0, R210, R210, RZ, 0x1 ;  /* 0x000000d2d2007211 */ /* 0x001fe200078f08ff */
[----:B------:R0:W-:Y:S01]  /*1270*/  STL [R1+0x48], R6 ;  /* 0x0000480601007387 */ /* 0x0001e20000100800 */
[----:B------:R-:W-:Y:S02]  /*1280*/  SHF.R.S32.HI R4, RZ, 0x1f, R221 ;  /* 0x0000001fff047819 */ /* 0x000fe400000114dd */
[----:B------:R-:W-:Y:S02]  /*1290*/  LOP3.LUT R3, R0, 0x1ffffffe, RZ, 0xc0, !PT ;  /* 0x1ffffffe00037812 */ /* 0x000fe400078ec0ff */
[----:B------:R-:W-:Y:S02]  /*12a0*/  SHF.R.S32.HI R0, RZ, 0x1f, R204 ;  /* 0x0000001fff007819 */ /* 0x000fe400000114cc */
[----:B------:R-:W-:Y:S01]  /*12b0*/  LOP3.LUT R0, R181, 0x38, R18, 0xf8, !PT ;  /* 0x00000038b5007812 */ /* 0x000fe200078ef812 */
[----:B------:R-:W-:Y:S01]  /*12c0*/  IMAD.IADD R3, R210, 0x1, -R3 ;  /* 0x00000001d2037824 */ /* 0x000fe200078e0a03 */
[----:B------:R-:W-:Y:S01]  /*12d0*/  SHF.R.S32.HI R4, RZ, 0x1f, R218 ;  /* 0x0000001fff047819 */ /* 0x000fe200000114da */
[----:B0-----:R-:W-:Y:S01]  /*12e0*/  IMAD.SHL.U32 R6, R11, 0x8, RZ ;  /* 0x000000080b067824 */ /* 0x001fe200078e00ff */
[----:B------:R-:W-:Y:S01]  /*12f0*/  LOP3.LUT R0, R201, R0, R13, 0xf6, !PT ;  /* 0x00000000c9007212 */ /* 0x000fe200078ef60d */
[----:B------:R-:W-:Y:S01]  /*1300*/  IMAD R203, R3, 0x8, R12 ;  /* 0x0000000803cb7824 */ /* 0x000fe200078e020c */
[----:B------:R-:W-:-:S02]  /*1310*/  SHF.R.S32.HI R4, RZ, 0x1f, R215 ;  /* 0x0000001fff047819 */ /* 0x000fc400000114d7 */
[----:B------:R-:W-:Y:S01]  /*1320*/  LEA R0, R0, UR4, 0x1 ;  /* 0x0000000400007c11 */ /* 0x000fe2000f8e08ff */
[----:B------:R0:W-:Y:S01]  /*1330*/  STL [R1+0x54], R6 ;  /* 0x0000540601007387 */ /* 0x0001e20000100800 */
[----:B------:R-:W-:Y:S02]  /*1340*/  SHF.R.S32.HI R4, RZ, 0x1f, R212 ;  /* 0x0000001fff047819 */ /* 0x000fe400000114d4 */
[----:B------:R-:W-:Y:S01]  /*1350*/  LEA R4, R7, UR4, 0x1 ;  /* 0x0000000407047c11 */ /* 0x000fe2000f8e08ff */
[----:B------:R1:W-:Y:S01]  /*1360*/  STL [R1+0x40], R0 ;  /* 0x0000400001007387 */ /* 0x0003e20000100800 */
[----:B------:R-:W-:Y:S02]  /*1370*/  SHF.R.S32.HI R19, RZ, 0x1f, R18 ;  /* 0x0000001fff137819 */ /* 0x000fe40000011412 */
[----:B------:R-:W-:Y:S02]  /*1380*/  SHF.R.S32.HI R173, RZ, 0x1f, R22 ;  /* 0x0000001fffad7819 */ /* 0x000fe40000011416 */
[----:B------:R-:W-:-:S02]  /*1390*/  SHF.R.S32.HI R184, RZ, 0x1f, R160 ;  /* 0x0000001fffb87819 */ /* 0x000fc400000114a0 */
[----:B0-----:R-:W-:Y:S02]  /*13a0*/  SHF.R.S32.HI R6, RZ, 0x1f, R222 ;  /* 0x0000001fff067819 */ /* 0x001fe400000114de */
[----:B------:R-:W-:Y:S02]  /*13b0*/  SHF.R.S32.HI R6, RZ, 0x1f, R219 ;  /* 0x0000001fff067819 */ /* 0x000fe400000114db */
[----:B-1----:R-:W-:Y:S02]  /*13c0*/  SHF.R.S32.HI R0, RZ, 0x1f, R223 ;  /* 0x0000001fff007819 */ /* 0x002fe400000114df */
[----:B------:R-:W-:Y:S02]  /*13d0*/  SHF.R.S32.HI R0, RZ, 0x1f, R220 ;  /* 0x0000001fff007819 */ /* 0x000fe400000114dc */
[----:B------:R-:W-:Y:S02]  /*13e0*/  SHF.R.S32.HI R0, RZ, 0x1f, R217 ;  /* 0x0000001fff007819 */ /* 0x000fe400000114d9 */
[----:B------:R-:W-:-:S02]  /*13f0*/  SHF.R.S32.HI R0, RZ, 0x1f, R214 ;  /* 0x0000001fff007819 */ /* 0x000fc400000114d6 */
[----:B------:R-:W-:Y:S02]  /*1400*/  LEA R0, R5, UR4, 0x1 ;  /* 0x0000000405007c11 */ /* 0x000fe4000f8e08ff */
[----:B------:R-:W-:Y:S02]  /*1410*/  LEA R5, R8, UR4, 0x1 ;  /* 0x0000000408057c11 */ /* 0x000fe4000f8e08ff */
[----:B------:R-:W-:Y:S01]  /*1420*/  SHF.R.S32.HI R6, RZ, 0x1f, R216 ;  /* 0x0000001fff067819 */ /* 0x000fe200000114d8 */
[----:B------:R0:W-:Y:S01]  /*1430*/  STL [R1+0x44], R0 ;  /* 0x0000440001007387 */ /* 0x0001e20000100800 */
[----:B------:R-:W-:Y:S02]  /*1440*/  SHF.R.S32.HI R183, RZ, 0x1f, R161 ;  /* 0x0000001fffb77819 */ /* 0x000fe400000114a1 */
[----:B------:R-:W-:Y:S01]  /*1450*/  SHF.R.S32.HI R170, RZ, 0x3, R170 ;  /* 0x00000003ffaa7819 */ /* 0x000fe200000114aa */
[----:B------:R1:W-:Y:S01]  /*1460*/  STL [R1+0x38], R5 ;  /* 0x0000380501007387 */ /* 0x0003e20000100800 */
[----:B------:R-:W-:-:S03]  /*1470*/  SHF.R.S32.HI R6, RZ, 0x1f, R213 ;  /* 0x0000001fff067819 */ /* 0x000fc600000114d5 */
[----:B------:R1:W-:Y:S01]  /*1480*/  STL [R1+0x3c], R4 ;  /* 0x00003c0401007387 */ /* 0x0003e20000100800 */
[----:B0-----:R-:W-:-:S05]  /*1490*/  LEA R0, R9, UR4, 0x1 ;  /* 0x0000000409007c11 */ /* 0x001fca000f8e08ff */
[----:B------:R1:W-:Y:S02]  /*14a0*/  STL [R1+0x34], R0 ;  /* 0x0000340001007387 */ /* 0x0003e40000100800 */
.L_x_1853:
[----:B------:R-:W-:Y:S01]  /*14b0*/  ULDC.64 UR4, c[0x0][0xa28] ;  /* 0x00028a0000047ab9 */ /* 0x000fe20000000a00 */
[----:B0-23--:R-:W0:Y:S01]  /*14c0*/  LDC.64 R6, c[0x0][0xa08] ;  /* 0x00028200ff067b82 */ /* 0x00de220000000a00 */
[----:B------:R-:W-:Y:S01]  /*14d0*/  ISETP.NE.U32.AND P0, PT, RZ, UR4, PT ;  /* 0x00000004ff007c0c */ /* 0x000fe2000bf05070 */
[----:B------:R-:W-:Y:S01]  /*14e0*/  IMAD.MOV.U32 R13, RZ, RZ, RZ ;  /* 0x000000ffff0d7224 */ /* 0x000fe200078e00ff */
[----:B------:R-:W-:Y:S01]  /*14f0*/  ULDC.64 UR6, c[0x0][0xa20] ;  /* 0x0002880000067ab9 */ /* 0x000fe20000000a00 */
[----:B------:R-:W-:Y:S01]  /*1500*/  IMAD.MOV.U32 R129, RZ, RZ, RZ ;  /* 0x000000ffff817224 */ /* 0x000fe200078e00ff */
[----:B------:R-:W-:Y:S01]  /*1510*/  ISETP.NE.AND.EX P0, PT, RZ, UR5, PT, P0 ;  /* 0x00000005ff007c0c */ /* 0x000fe2000bf05300 */
[----:B------:R-:W-:Y:S02]  /*1520*/  ULDC.64 UR4, c[0x0][0xa18] ;  /* 0x0002860000047ab9 */ /* 0x000fe40000000a00 */
[----:B------:R-:W-:-:S04]  /*1530*/  ISETP.NE.U32.AND P1, PT, RZ, UR4, PT ;  /* 0x00000004ff007c0c */ /* 0x000fc8000bf25070 */
[----:B------:R-:W-:Y:S01]  /*1540*/  ISETP.NE.AND.EX P1, PT, RZ, UR5, PT, P1 ;  /* 0x00000005ff007c0c */ /* 0x000fe2000bf25310 */
[----:B------:R-:W-:Y:S02]  /*1550*/  ULDC.64 UR4, c[0x0][0xa08] ;  /* 0x0002820000047ab9 */ /* 0x000fe40000000a00 */
[----:B------:R-:W-:-:S03]  /*1560*/  ISETP.NE.U32.AND P3, PT, RZ, UR4, PT ;  /* 0x00000004ff007c0c */ /* 0x000fc6000bf65070 */
[----:B-1--4-:R-:W1:Y:S01]  /*1570*/  @P0 LDC.64 R4, c[0x0][0xa28] ;  /* 0x00028a00ff040b82 */ /* 0x012e620000000a00 */
[----:B------:R-:W-:Y:S01]  /*1580*/  ISETP.NE.AND.EX P3, PT, RZ, UR5, PT, P3 ;  /* 0x00000005ff007c0c */ /* 0x000fe2000bf65330 */
[----:B0-----:R-:W-:-:S06]  /*1590*/  IMAD.WIDE R10, R31, 0x4, R6 ;  /* 0x000000041f0a7825 */ /* 0x001fcc00078e0206 */
[----:B------:R-:W0:Y:S01]  /*15a0*/  @P1 LDC.64 R8, c[0x0][0xa18] ;  /* 0x00028600ff081b82 */ /* 0x000e220000000a00 */
[----:B------:R-:W-:Y:S02]  /*15b0*/  ULDC UR4, c[0x0][0x288] ;  /* 0x0000a20000047ab9 */ /* 0x000fe40000000800 */
[----:B------:R-:W-:Y:S01]  /*15c0*/  IMAD.U32 R165, RZ, RZ, UR4 ;  /* 0x00000004ffa57e24 */ /* 0x000fe2000f8e00ff */
[----:B------:R-:W-:Y:S02]  /*15d0*/  ULDC.64 UR4, c[0x0][0x418] ;  /* 0x0001060000047ab9 */ /* 0x000fe40000000a00 */
[----:B------:R2:W5:Y:S01]  /*15e0*/  @P3 LDG.E R129, desc[UR60][R10.64] ;  /* 0x0000003c0a813981 */ /* 0x000562000c1e1900 */
[----:B-1----:R-:W-:-:S05]  /*15f0*/  @P0 IMAD.WIDE R4, R31, 0x4, R4 ;  /* 0x000000041f040825 */ /* 0x002fca00078e0204 */
[----:B------:R2:W5:Y:S01]  /*1600*/  @P0 LDG.E R13, desc[UR60][R4.64] ;  /* 0x0000003c040d0981 */ /* 0x000562000c1e1900 */
[----:B0-----:R-:W-:-:S05]  /*1610*/  @P1 IMAD.WIDE R6, R31, 0x4, R8 ;  /* 0x000000041f061825 */ /* 0x001fca00078e0208 */
[----:B------:R2:W5:Y:S01]  /*1620*/  @P1 LDG.E R165, desc[UR60][R6.64] ;  /* 0x0000003c06a51981 */ /* 0x000562000c1e1900 */
[----:B------:R-:W-:Y:S01]  /*1630*/  UISETP.NE.U32.AND UP0, UPT, UR4, URZ, UPT ;  /* 0x0000003f0400728c */ /* 0x000fe2000bf05070 */
[C---:B------:R-:W-:Y:S02]  /*1640*/  LOP3.LUT R3, R30.reuse, 0xff000000, RZ, 0xc0, !PT ;  /* 0xff0000001e037812 */ /* 0x040fe400078ec0ff */
[----:B------:R-:W-:Y:S01]  /*1650*/  ULDC UR4, c[0x0][0x424] ;  /* 0x0001090000047ab9 */ /* 0x000fe20000000800 */
[----:B------:R-:W-:Y:S01]  /*1660*/  UISETP.NE.AND.EX UP0, UPT, UR5, URZ, UPT, UP0 ;  /* 0x0000003f0500728c */ /* 0x000fe2000bf05300 */
[----:B------:R-:W-:Y:S02]  /*1670*/  ISETP.NE.U32.AND P2, PT, RZ, UR6, PT ;  /* 0x00000006ff007c0c */ /* 0x000fe4000bf45070 */
[----:B------:R-:W-:Y:S01]  /*1680*/  ULDC UR5, c[0x0][0x2f0] ;  /* 0x0000bc0000057ab9 */ /* 0x000fe20000000800 */
[----:B------:R-:W-:Y:S01]  /*1690*/  USEL UR4, UR4, 0x1, UP0 ;  /* 0x0000000104047887 */ /* 0x000fe20008000000 */
[----:B------:R-:W-:-:S02]  /*16a0*/  LOP3.LUT R0, R30, 0xff0000, RZ, 0xc0, !PT ;  /* 0x00ff00001e007812 */ /* 0x000fc400078ec0ff */
[----:B------:R-:W-:Y:S01]  /*16b0*/  SHF.R.U32.HI R3, RZ, 0x8, R3 ;  /* 0x00000008ff037819 */ /* 0x000fe20000011603 */
[----:B------:R-:W-:Y:S01]  /*16c0*/  UIMAD UR4, UR4, UR5, URZ ;  /* 0x00000005040472a4 */ /* 0x000fe2000f8e023f */
[----:B------:R-:W-:Y:S02]  /*16d0*/  ISETP.NE.AND.EX P2, PT, RZ, UR7, PT, P2 ;  /* 0x00000007ff007c0c */ /* 0x000fe4000bf45320 */
[----:B------:R-:W-:Y:S01]  /*16e0*/  ULDC UR5, c[0x0][0x348] ;  /* 0x0000d20000057ab9 */ /* 0x000fe20000000800 */
[----:B------:R-:W-:Y:S01]  /*16f0*/  LEA.HI R207, R0, R3, RZ, 0x10 ;  /* 0x0000000300cf7211 */ /* 0x000fe200078f80ff */
[----:B------:R-:W-:Y:S01]  /*1700*/  IMAD.MOV.U32 R208, RZ, RZ, R31 ;  /* 0x000000ffffd07224 */ /* 0x000fe200078e001f */
[----:B------:R-:W-:Y:S01]  /*1710*/  LOP3.LUT R169, R30, 0xffff, RZ, 0xc0, !PT ;  /* 0x0000ffff1ea97812 */ /* 0x000fe200078ec0ff */
[----:B--2---:R-:W-:Y:S07]  /*1720*/  @P1 BRA `(.L_x_1547) ;  /* 0x0000000000241947 */ /* 0x004fee0003800000 */
        /* <DEDUP_REMOVED lines=9> */
.L_x_1547:
[----:B------:R-:W-:Y:S02]  /*17c0*/  IMAD.U32 R25, RZ, RZ, UR5 ;  /* 0x00000005ff197e24 */ /* 0x000fe4000f8e00ff */
[----:B------:R-:W-:Y:S01]  /*17d0*/  IMAD.U32 R26, RZ, RZ, UR4 ;  /* 0x00000004ff1a7e24 */ /* 0x000fe2000f8e00ff */
[----:B------:R-:W-:Y:S06]  /*17e0*/  @!P2 BRA `(.L_x_1548) ;  /* 0x000000000010a947 */ /* 0x000fec0003800000 */
[----:B------:R-:W0:Y:S02]  /*17f0*/  LDC.64 R26, c[0x0][0xa20] ;  /* 0x00028800ff1a7b82 */ /* 0x000e240000000a00 */
[----:B0-----:R-:W-:-:S06]  /*1800*/  IMAD.WIDE R26, R31, 0x4, R26 ;  /* 0x000000041f1a7825 */ /* 0x001fcc00078e021a */
[----:B------:R0:W5:Y:S01]  /*1810*/  LDG.E R26, desc[UR60][R26.64] ;  /* 0x0000003c1a1a7981 */ /* 0x000162000c1e1900 */
[----:B------:R-:W-:Y:S05]  /*1820*/  BRA `(.L_x_1549) ;  /* 0x0000000000107947 */ /* 0x000fea0003800000 */
.L_x_1548:
[----:B------:R-:W-:Y:S05]  /*1830*/  @!P3 BRA `(.L_x_1549) ;  /* 0x00000000000cb947 */ /* 0x000fea0003800000 */
[----:B------:R-:W2:Y:S04]  /*1840*/  LDG.E R3, desc[UR60][R10.64] ;  /* 0x0000003c0a037981 */ /* 0x000ea8000c1e1900 */
[----:B------:R-:W2:Y:S02]  /*1850*/  LDG.E R26, desc[UR60][R10.64+0x4] ;  /* 0x0000043c0a1a7981 */ /* 0x000ea4000c1e1900 */
[----:B--2---:R-:W-:-:S07]  /*1860*/  IMAD.IADD R26, R26, 0x1, -R3 ;  /* 0x000000011a1a7824 */ /* 0x004fce00078e0a03 */
.L_x_1549:
[----:B------:R-:W-:Y:S01]  /*1870*/  ULDC.64 UR4, c[0x0][0xa10] ;  /* 0x0002840000047ab9 */ /* 0x000fe20000000a00 */
[----:B------:R-:W1:Y:S01]  /*1880*/  LDC R4, c[0x0][0x448] ;  /* 0x00011200ff047b82 */ /* 0x000e620000000800 */
[----:B------:R-:W-:-:S04]  /*1890*/  ISETP.NE.U32.AND P0, PT, RZ, UR4, PT ;  /* 0x00000004ff007c0c */ /* 0x000fc8000bf05070 */
[----:B------:R-:W-:Y:S01]  /*18a0*/  ISETP.NE.AND.EX P0, PT, RZ, UR5, PT, P0 ;  /* 0x00000005ff007c0c */ /* 0x000fe2000bf05300 */
[----:B------:R-:W-:Y:S02]  /*18b0*/  ULDC.64 UR4, c[0x0][0xa30] ;  /* 0x00028c0000047ab9 */ /* 0x000fe40000000a00 */
[----:B------:R-:W-:-:S04]  /*18c0*/  ISETP.NE.U32.AND P1, PT, RZ, UR4, PT ;  /* 0x00000004ff007c0c */ /* 0x000fc8000bf25070 */
[----:B------:R-:W-:-:S06]  /*18d0*/  ISETP.NE.AND.EX P1, PT, RZ, UR5, PT, P1 ;  /* 0x00000005ff007c0c */ /* 0x000fcc000bf25310 */
[----:B------:R-:W2:Y:S08]  /*18e0*/  @P0 LDC.64 R6, c[0x0][0xa10] ;  /* 0x00028400ff060b82 */ /* 0x000eb00000000a00 */
[----:B------:R-:W3:Y:S01]  /*18f0*/  @P1 LDC.64 R8, c[0x0][0xa30] ;  /* 0x00028c00ff081b82 */ /* 0x000ee20000000a00 */
[----:B--2---:R-:W-:-:S05]  /*1900*/  @P0 IMAD.WIDE R6, R31, 0x4, R6 ;  /* 0x000000041f060825 */ /* 0x004fca00078e0206 */
[----:B------:R-:W2:Y:S04]  /*1910*/  @P0 LDG.E R0, desc[UR60][R6.64] ;  /* 0x0000003c06000981 */ /* 0x000ea8000c1e1900 */
[----:B------:R-:W2:Y:S01]  /*1920*/  @P0 LDG.E R3, desc[UR60][R6.64+0x4] ;  /* 0x0000043c06030981 */ /* 0x000ea2000c1e1900 */
[----:B-----5:R-:W-:Y:S02]  /*1930*/  IMAD.MOV.U32 R140, RZ, RZ, R26 ;  /* 0x000000ffff8c7224 */ /* 0x020fe400078e001a */
[----:B---3--:R-:W-:-:S05]  /*1940*/  @P1 IMAD.WIDE R8, R31, 0x4, R8 ;  /* 0x000000041f081825 */ /* 0x008fca00078e0208 */
[----:B------:R3:W5:Y:S01]  /*1950*/  @P1 LDG.E R140, desc[UR60][R8.64] ;  /* 0x0000003c088c1981 */ /* 0x000762000c1e1900 */
[----:B-1----:R-:W-:Y:S01]  /*1960*/  ISETP.NE.AND P1, PT, R4, 0x1, PT ;  /* 0x000000010400780c */ /* 0x002fe20003f25270 */
[----:B------:R-:W-:Y:S01]  /*1970*/  IMAD.SHL.U32 R188, R29, 0x80, RZ ;  /* 0x000000801dbc7824 */ /* 0x000fe200078e00ff */
[----:B------:R-:W1:Y:S01]  /*1980*/  LDC.64 R4, c[0x0][0x9e0] ;  /* 0x00027800ff047b82 */ /* 0x000e620000000a00 */
[----:B------:R-:W-:-:S10]  /*1990*/  IMAD.IADD R12, R26, 0x1, -R13 ;  /* 0x000000011a0c7824 */ /* 0x000fd400078e0a0d */
[----:B------:R-:W4:Y:S08]  /*19a0*/  @P1 LDC R10, c[0x0][0x44c] ;  /* 0x00011300ff0a1b82 */ /* 0x000f300000000800 */
[----:B------:R-:W0:Y:S01]  /*19b0*/  @P1 LDC R11, c[0x0][0x450] ;  /* 0x00011400ff0b1b82 */ /* 0x000e220000000800 */
[----:B-1----:R-:W-:Y:S01]  /*19c0*/  ISETP.GE.AND P2, PT, R5, 0x1, PT ;  /* 0x000000010500780c */ /* 0x002fe20003f46270 */
[----:B--2---:R-:W-:-:S02]  /*19d0*/  @P0 IMAD.IADD R25, R3, 0x1, -R0 ;  /* 0x0000000103190824 */ /* 0x004fc400078e0a00 */
[----:B------:R-:W-:Y:S02]  /*19e0*/  VIADD R3, R188, 0x7f ;  /* 0x0000007fbc037836 */ /* 0x000fe40000000000 */
[----:B------:R-:W-:Y:S02]  /*19f0*/  IMAD.IADD R166, R12, 0x1, R25 ;  /* 0x000000010ca67824 */ /* 0x000fe400078e0219 */
[----:B----4-:R-:W-:-:S04]  /*1a00*/  @P1 IMAD.HI.U32 R6, R3, R10, RZ ;  /* 0x0000000a03061227 */ /* 0x010fc800078e00ff */
[C---:B------:R-:W-:Y:S01]  /*1a10*/  VIADD R0, R166.reuse, 0x5f ;  /* 0x0000005fa6007836 */ /* 0x040fe20000000000 */
[----:B0-----:R-:W-:Y:S02]  /*1a20*/  @P1 SHF.R.U32.HI R3, RZ, R11, R6 ;  /* 0x0000000bff031219 */ /* 0x001fe40000011606 */
[----:B------:R-:W-:Y:S01]  /*1a30*/  IADD3 R6, R166, 0x1, -R165 ;  /* 0x00000001a6067810 */ /* 0x000fe20007ffe8a5 */
[----:B------:R-:W-:-:S04]  /*1a40*/  IMAD.HI R0, R0, 0x2aaaaaab, RZ ;  /* 0x2aaaaaab00007827 */ /* 0x000fc800078e02ff */
[----:B------:R-:W-:Y:S01]  /*1a50*/  IMAD.IADD R3, R6, 0x1, R3 ;  /* 0x0000000106037824 */ /* 0x000fe200078e0203 */
[----:B------:R-:W-:-:S03]  /*1a60*/  SHF.R.U32.HI R141, RZ, 0x1f, R0 ;  /* 0x0000001fff8d7819 */ /* 0x000fc60000011600 */
[----:B------:R-:W-:Y:S01]  /*1a70*/  IMAD.IADD R4, R3, 0x1, R4 ;  /* 0x0000000103047824 */ /* 0x000fe200078e0204 */
[----:B------:R-:W-:Y:S01]  /*1a80*/  LEA.HI.SX32 R141, R0, R141, 0x1c ;  /* 0x0000008d008d7211 */ /* 0x000fe200078fe2ff */
[----:B---3--:R-:W-:Y:S06]  /*1a90*/  @!P2 BRA `(.L_x_1550) ;  /* 0x000000000048a947 */ /* 0x008fec0003800000 */
        /* <DEDUP_REMOVED lines=11> */
.L_x_1552:
[----:B------:R-:W-:-:S13]  /*1b50*/  ISETP.NE.AND P0, PT, R5, 0x1, PT ;  /* 0x000000010500780c */ /* 0x000fda0003f05270 */
[----:B------:R-:W0:Y:S02]  /*1b60*/  @P0 LDC.64 R6, c[0x0][0x9e8] ;  /* 0x00027a00ff060b82 */ /* 0x000e240000000a00 */
[----:B0-----:R-:W-:-:S05]  /*1b70*/  @P0 IMAD.HI.U32 R6, R0, R6, RZ ;  /* 0x0000000600060227 */ /* 0x001fca00078e00ff */
[----:B------:R-:W-:-:S07]  /*1b80*/  @P0 SHF.R.U32.HI R0, RZ, R7, R6 ;  /* 0x00000007ff000219 */ /* 0x000fce0000011606 */
.L_x_1553:
[----:B------:R-:W-:Y:S05]  /*1b90*/  BSYNC B0 ;  /* 0x0000000000007941 */ /* 0x000fea0003800000 */
.L_x_1551:
[----:B------:R-:W-:-:S05]  /*1ba0*/  IMAD R3, R0, R5, R5 ;  /* 0x0000000500037224 */ /* 0x000fca00078e0205 */
[----:B------:R-:W-:-:S07]  /*1bb0*/  VIMNMX R4, R4, R3, PT ;  /* 0x0000000304047248 */ /* 0x000fce0003fe0100 */
.L_x_1550:
[----:B------:R-:W0:Y:S01]  /*1bc0*/  @P1 LDC R3, c[0x0][0x44c] ;  /* 0x00011300ff031b82 */ /* 0x000e220000000800 */
[----:B------:R-:W-:Y:S01]  /*1bd0*/  VIADD R4, R4, 0x5f ;  /* 0x0000005f04047836 */ /* 0x000fe20000000000 */
[----:B------:R-:W-:Y:S01]  /*1be0*/  ULDC UR4, c[0x0][0x9dc] ;  /* 0x0002770000047ab9 */ /* 0x000fe20000000800 */
[----:B------:R-:W-:Y:S02]  /*1bf0*/  IMAD.MOV.U32 R0, RZ, RZ, R188 ;  /* 0x000000ffff007224 */ /* 0x000fe400078e00bc */
[----:B------:R-:W-:-:S03]  /*1c00*/  IMAD.HI R4, R4, 0x2aaaaaab, RZ ;  /* 0x2aaaaaab04047827 */ /* 0x000fc600078e02ff */
[----:B------:R-:W1:Y:S01]  /*1c10*/  @P1 LDC R7, c[0x0][0x450] ;  /* 0x00011400ff071b82 */ /* 0x000e620000000800 */
[----:B------:R-:W-:Y:S02]  /*1c20*/  IMAD.IADD R193, R166, 0x1, -R165 ;  /* 0x00000001a6c17824 */ /* 0x000fe400078e0aa5 */
        /* <DEDUP_REMOVED lines=18> */
.L_x_1556:
[----:B------:R-:W-:-:S13]  /*1d50*/  ISETP.NE.AND P0, PT, R5, 0x1, PT ;  /* 0x000000010500780c */ /* 0x000fda0003f05270 */
[----:B------:R-:W0:Y:S02]  /*1d60*/  @P0 LDC.64 R6, c[0x0][0x9e8] ;  /* 0x00027a00ff060b82 */ /* 0x000e240000000a00 */
[----:B0-----:R-:W-:-:S05]  /*1d70*/  @P0 IMAD.HI.U32 R4, R0, R6, RZ ;  /* 0x0000000600040227 */ /* 0x001fca00078e00ff */
[----:B------:R-:W-:-:S07]  /*1d80*/  @P0 SHF.R.U32.HI R0, RZ, R7, R4 ;  /* 0x00000007ff000219 */ /* 0x000fce0000011604 */
.L_x_1557:
[----:B------:R-:W-:Y:S05]  /*1d90*/  BSYNC B0 ;  /* 0x0000000000007941 */ /* 0x000fea0003800000 */
.L_x_1555:
[----:B------:R-:W-:-:S05]  /*1da0*/  IMAD R0, R0, R5, RZ ;  /* 0x0000000500007224 */ /* 0x000fca00078e02ff */
[----:B------:R-:W-:-:S07]  /*1db0*/  VIMNMX R3, R3, R0, !PT ;  /* 0x0000000003037248 */ /* 0x000fce0007fe0100 */
.L_x_1554:
[----:B------:R-:W-:Y:S01]  /*1dc0*/  IMAD.HI R3, R3, 0x2aaaaaab, RZ ;  /* 0x2aaaaaab03037827 */ /* 0x000fe200078e02ff */
[----:B------:R-:W-:Y:S01]  /*1dd0*/  BSSY B0, `(.L_x_1558) ;  /* 0x0000028000007945 */ /* 0x000fe20003800000 */
[----:B------:R-:W-:Y:S02]  /*1de0*/  LOP3.LUT R211, R207, 0xff, RZ, 0xc0, !PT ;  /* 0x000000ffcfd37812 */ /* 0x000fe400078ec0ff */
[----:B------:R-:W-:Y:S02]  /*1df0*/  SHF.R.U32.HI R207, RZ, 0x10, R207 ;  /* 0x00000010ffcf7819 */ /* 0x000fe400000116cf */
[----:B------:R-:W-:-:S04]  /*1e00*/  SHF.R.U32.HI R0, RZ, 0x1f, R3 ;  /* 0x0000001fff007819 */ /* 0x000fc80000011603 */
[----:B------:R-:W-:-:S04]  /*1e10*/  LEA.HI.SX32 R0, R3, R0, 0x1c ;  /* 0x0000000003007211 */ /* 0x000fc800078fe2ff */
[----:B------:R-:W-:Y:S01]  /*1e20*/  VIMNMX R9, RZ, R0, !PT ;  /* 0x00000000ff097248 */ /* 0x000fe20007fe0100 */
[----:B------:R-:W-:-:S03]  /*1e30*/  IMAD.MOV.U32 R0, RZ, RZ, RZ ;  /* 0x000000ffff007224 */ /* 0x000fc600078e00ff */
[----:B------:R-:W-:-:S13]  /*1e40*/  ISETP.GT.AND P0, PT, R8, R9, PT ;  /* 0x000000090800720c */ /* 0x000fda0003f04270 */
[----:B------:R-:W-:Y:S05]  /*1e50*/  @!P0 BRA `(.L_x_1559) ;  /* 0x00000000007c8947 */ /* 0x000fea0003800000 */
[----:B------:R-:W-:Y:S01]  /*1e60*/  ISETP.NE.AND P0, PT, R207, RZ, PT ;  /* 0x000000ffcf00720c */ /* 0x000fe20003f05270 */
[----:B------:R-:W-:-:S03]  /*1e70*/  ULDC UR4, c[0x0][0x9f0] ;  /* 0x00027c0000047ab9 */ /* 0x000fc60000000800 */
[----:B------:R-:W-:-:S04]  /*1e80*/  SEL R11, R207, UR4, P0 ;  /* 0x00000004cf0b7c07 */ /* 0x000fc80008000000 */
[-C--:B------:R-:W-:Y:S02]  /*1e90*/  IABS R6, R11.reuse ;  /* 0x0000000b00067213 */ /* 0x080fe40000000000 */
[----:B------:R-:W-:Y:S02]  /*1ea0*/  IADD3 R0, R11, -0x1, R8 ;  /* 0xffffffff0b007810 */ /* 0x000fe40007ffe008 */
[----:B------:R-:W0:Y:S01]  /*1eb0*/  I2F.RP R3, R6 ;  /* 0x0000000600037306 */ /* 0x000e220000209400 */
[----:B------:R-:W-:Y:S02]  /*1ec0*/  IABS R13, R11 ;  /* 0x0000000b000d7213 */ /* 0x000fe40000000000 */
[----:B------:R-:W-:-:S05]  /*1ed0*/  IMAD.IADD R0, R0, 0x1, -R9 ;  /* 0x0000000100007824 */ /* 0x000fca00078e0a09 */
        /* <DEDUP_REMOVED lines=23> */
.L_x_1559:
[----:B------:R-:W-:Y:S05]  /*2050*/  BSYNC B0 ;  /* 0x0000000000007941 */ /* 0x000fea0003800000 */
.L_x_1558:
[----:B------:R-:W-:-:S05]  /*2060*/  IMAD R3, R211, R0, R9 ;  /* 0x00000000d3037224 */ /* 0x000fca00078e0209 */
[C---:B------:R-:W-:Y:S01]  /*2070*/  VIADDMNMX R0, R3.reuse, R0, R8, PT ;  /* 0x0000000003007246 */ /* 0x040fe20003800108 */
[----:B------:R-:W-:-:S04]  /*2080*/  IMAD R3, R3, 0x60, -R12 ;  /* 0x0000006003037824 */ /* 0x000fc800078e0a0c */
[----:B------:R-:W-:Y:S01]  /*2090*/  IMAD R0, R0, 0x60, -R12 ;  /* 0x0000006000007824 */ /* 0x000fe200078e0a0c */
[----:B------:R-:W-:-:S04]  /*20a0*/  VIMNMX R3, RZ, R3, !PT ;  /* 0x00000003ff037248 */ /* 0x000fc80007fe0100 */
[----:B------:R-:W-:Y:S01]  /*20b0*/  VIMNMX R0, R0, R25, PT ;  /* 0x0000001900007248 */ /* 0x000fe20003fe0100 */
[----:B------:R-:W-:-:S03]  /*20c0*/  IMAD.WIDE.U32 R4, R3, -0x55555555, RZ ;  /* 0xaaaaaaab03047825 */ /* 0x000fc600078e00ff */
[----:B------:R-:W-:Y:S02]  /*20d0*/  ISETP.GT.AND P0, PT, R0, R3, PT ;  /* 0x000000030000720c */ /* 0x000fe40003f04270 */
[----:B------:R-:W-:-:S05]  /*20e0*/  SHF.R.U32.HI R125, RZ, 0x6, R5 ;  /* 0x00000006ff7d7819 */ /* 0x000fca0000011605 */
[----:B------:R-:W-:-:S06]  /*20f0*/  IMAD.MOV.U32 R24, RZ, RZ, R125 ;  /* 0x000000ffff187224 */ /* 0x000fcc00078e007d */
[----:B------:R-:W-:-:S04]  /*2100*/  @P0 VIADD R0, R0, 0x5f ;  /* 0x0000005f00000836 */ /* 0x000fc80000000000 */
[----:B------:R-:W-:-:S05]  /*2110*/  @P0 IMAD.HI R0, R0, 0x2aaaaaab, RZ ;  /* 0x2aaaaaab00000827 */ /* 0x000fca00078e02ff */
[----:B------:R-:W-:-:S04]  /*2120*/  @P0 SHF.R.U32.HI R3, RZ, 0x1f, R0 ;  /* 0x0000001fff030819 */ /* 0x000fc80000011600 */
[----:B------:R-:W-:Y:S02]  /*2130*/  @P0 LEA.HI.SX32 R24, R0, R3, 0x1c ;  /* 0x0000000300180211 */ /* 0x000fe400078fe2ff */
[----:B------:R-:W-:Y:S02]  /*2140*/  PLOP3.LUT P0, PT, PT, PT, PT, 0x80, 0x0 ;  /* 0x000000000000781c */ /* 0x000fe40003f0f070 */
        /* <DEDUP_REMOVED lines=22> */
.L_x_1562:
[----:B------:R-:W-:Y:S05]  /*22b0*/  BSYNC B6 ;  /* 0x0000000000067941 */ /* 0x000fea0003800000 */
.L_x_1561:
        /* <DEDUP_REMOVED lines=20> */
.L_x_1564:
[----:B------:R-:W-:Y:S05]  /*2400*/  BSYNC B6 ;  /* 0x0000000000067941 */ /* 0x000fea0003800000 */
.L_x_1563:
[----:B------:R-:W-:Y:S01]  /*2410*/  ULDC.64 UR4, c[0x0][0x9f8] ;  /* 0x00027e0000047ab9 */ /* 0x000fe20000000a00 */
[----:B------:R-:W-:Y:S01]  /*2420*/  IMAD.MOV.U32 R100, RZ, RZ, R31 ;  /* 0x000000ffff647224 */ /* 0x000fe200078e001f */
[----:B------:R-:W-:Y:S01]  /*2430*/  ISETP.NE.U32.AND P0, PT, RZ, UR4, PT ;  /* 0x00000004ff007c0c */ /* 0x000fe2000bf05070 */
[----:B------:R-:W-:Y:S01]  /*2440*/  ULDC UR4, c[0x0][0x2f4] ;  /* 0x0000bd0000047ab9 */ /* 0x000fe20000000800 */
[----:B------:R-:W0:Y:S02]  /*2450*/  LDC.64 R94, c[0x0][0x3f8] ;  /* 0x0000fe00ff5e7b82 */ /* 0x000e240000000a00 */
[----:B------:R-:W-:Y:S01]  /*2460*/  ISETP.NE.AND.EX P0, PT, RZ, UR5, PT, P0 ;  /* 0x00000005ff007c0c */ /* 0x000fe2000bf05300 */
[----:B------:R-:W-:-:S05]  /*2470*/  ULDC UR5, c[0x0][0x320] ;  /* 0x0000c80000057ab9 */ /* 0x000fca0000000800 */
[----:B------:R-:W1:Y:S08]  /*2480*/  LDC R15, c[0x0][0x3f4] ;  /* 0x0000fd00ff0f7b82 */ /* 0x000e700000000800 */
[----:B------:R-:W2:Y:S08]  /*2490*/  @P0 LDC.64 R4, c[0x0][0x9f8] ;  /* 0x00027e00ff040b82 */ /* 0x000eb00000000a00 */
[----:B------:R-:W3:Y:S01]  /*24a0*/  LDC.64 R88, c[0x0][0x408] ;  /* 0x00010200ff587b82 */ /* 0x000ee20000000a00 */
[----:B--2---:R-:W-:-:S05]  /*24b0*/  @P0 IMAD.WIDE R4, R31, 0x4, R4 ;  /* 0x000000041f040825 */ /* 0x004fca00078e0204 */
[----:B------:R2:W4:Y:S01]  /*24c0*/  @P0 LDG.E R100, desc[UR60][R4.64] ;  /* 0x0000003c04640981 */ /* 0x000522000c1e1900 */
[C---:B------:R-:W-:Y:S01]  /*24d0*/  ISETP.GE.AND P1, PT, R167.reuse, UR4, PT ;  /* 0x00000004a7007c0c */ /* 0x040fe2000bf26270 */
[--C-:B0-----:R-:W-:Y:S01]  /*24e0*/  IMAD.WIDE.U32 R96, R174, R94, R18.reuse ;  /* 0x0000005eae607225 */ /* 0x101fe200078e0012 */
[----:B------:R-:W-:Y:S01]  /*24f0*/  ISETP.GE.AND P0, PT, R18, UR4, PT ;  /* 0x0000000412007c0c */ /* 0x000fe2000bf06270 */
[----:B------:R-:W0:Y:S01]  /*2500*/  S2R R194, SR_TID.X ;  /* 0x0000000000c27919 */ /* 0x000e220000002100 */
[----:B------:R-:W-:Y:S01]  /*2510*/  SEL R3, RZ, 0xffffffff, P1 ;  /* 0xffffffffff037807 */ /* 0x000fe20000800000 */
[----:B---3--:R-:W-:Y:S01]  /*2520*/  IMAD.WIDE.U32 R90, R174, R88, R18 ;  /* 0x00000058ae5a7225 */ /* 0x008fe200078e0012 */
[----:B------:R-:W-:Y:S02]  /*2530*/  SEL R0, RZ, 0x1, P0 ;  /* 0x00000001ff007807 */ /* 0x000fe40000000000 */
[----:B------:R-:W-:Y:S01]  /*2540*/  ISETP.GE.AND P0, PT, R167, UR5, PT ;  /* 0x00000005a7007c0c */ /* 0x000fe2000bf06270 */
[----:B------:R-:W-:Y:S01]  /*2550*/  IMAD.SHL.U32 R3, R3, 0x2, RZ ;  /* 0x0000000203037824 */ /* 0x000fe200078e00ff */
[----:B------:R-:W-:Y:S01]  /*2560*/  ISETP.GE.AND P1, PT, R22, UR4, PT ;  /* 0x0000000416007c0c */ /* 0x000fe2000bf26270 */
[----:B------:R-:W-:Y:S01]  /*2570*/  IMAD.SHL.U32 R106, R94, 0x40, RZ ;  /* 0x000000405e6a7824 */ /* 0x000fe200078e00ff */
[----:B------:R-:W-:Y:S01]  /*2580*/  SHF.R.S32.HI R9, RZ, 0x1f, R174 ;  /* 0x0000001fff097819 */ /* 0x000fe200000114ae */
[----:B------:R-:W-:Y:S01]  /*2590*/  IMAD.MOV.U32 R126, RZ, RZ, 0x20 ;  /* 0x00000020ff7e7424 */ /* 0x000fe200078e00ff */
[----:B------:R-:W-:Y:S01]  /*25a0*/  LOP3.LUT R0, R3, 0x2, R0, 0xe2, !PT ;  /* 0x0000000203007812 */ /* 0x000fe200078ee200 */
[----:B------:R-:W-:Y:S01]  /*25b0*/  IMAD.SHL.U32 R108, R88, 0x40, RZ ;  /* 0x00000040586c7824 */ /* 0x000fe200078e00ff */
[----:B------:R-:W-:Y:S01]  /*25c0*/  SEL R3, RZ, 0xffffffff, P0 ;  /* 0xffffffffff037807 */ /* 0x000fe20000000000 */
[----:B------:R-:W-:Y:S01]  /*25d0*/  IMAD.IADD R129, R129, 0x1, R26 ;  /* 0x0000000181817824 */ /* 0x000fe200078e021a */
[----:B------:R-:W-:Y:S01]  /*25e0*/  ISETP.GE.AND P0, PT, R168, UR4, PT ;  /* 0x00000004a8007c0c */ /* 0x000fe2000bf06270 */
[----:B------:R-:W-:Y:S01]  /*25f0*/  IMAD R112, R210, 0x40, R174 ;  /* 0x00000040d2707824 */ /* 0x000fe200078e02ae */
[----:B--2---:R-:W-:Y:S01]  /*2600*/  SEL R4, RZ, 0x8, P1 ;  /* 0x00000008ff047807 */ /* 0x004fe20000800000 */
[----:B------:R-:W-:Y:S01]  /*2610*/  IMAD.SHL.U32 R6, R3, 0x2, RZ ;  /* 0x0000000203067824 */ /* 0x000fe200078e00ff */
[----:B------:R-:W-:Y:S01]  /*2620*/  SEL R3, RZ, 0x4, P0 ;  /* 0x00000004ff037807 */ /* 0x000fe20000000000 */
[----:B-1----:R-:W-:Y:S01]  /*2630*/  IMAD.SHL.U32 R124, R15, 0x2, RZ ;  /* 0x000000020f7c7824 */ /* 0x002fe200078e00ff */
[----:B------:R-:W-:-:S02]  /*2640*/  ISETP.GE.AND P2, PT, R18, UR5, PT ;  /* 0x0000000512007c0c */ /* 0x000fc4000bf46270 */
[--C-:B------:R-:W-:Y:S02]  /*2650*/  SHF.R.S32.HI R163, RZ, 0x1f, R162.reuse ;  /* 0x0000001fffa37819 */ /* 0x100fe400000114a2 */
[----:B------:R-:W-:Y:S01]  /*2660*/  LOP3.LUT R0, R4, R0, R3, 0xfe, !PT ;  /* 0x0000000004007212 */ /* 0x000fe200078efe03 */
[CC--:B------:R-:W-:Y:S01]  /*2670*/  IMAD R3, R9.reuse, R94.reuse, RZ ;  /* 0x0000005e09037224 */ /* 0x0c0fe200078e02ff */
[----:B------:R-:W-:Y:S01]  /*2680*/  SEL R5, RZ, 0x1, P2 ;  /* 0x00000001ff057807 */ /* 0x000fe20001000000 */
[----:B------:R-:W-:Y:S01]  /*2690*/  IMAD.WIDE.U32 R98, R174, R94, R162 ;  /* 0x0000005eae627225 */ /* 0x000fe200078e00a2 */
[----:B------:R-:W-:Y:S02]  /*26a0*/  ISETP.GE.AND P0, PT, R160, UR4, PT ;  /* 0x00000004a0007c0c */ /* 0x000fe4000bf06270 */
[----:B------:R-:W-:Y:S01]  /*26b0*/  ISETP.GE.AND P1, PT, R168, UR5, PT ;  /* 0x00000005a8007c0c */ /* 0x000fe2000bf26270 */
[----:B------:R-:W-:Y:S01]  /*26c0*/  IMAD R3, R174, R95, R3 ;  /* 0x0000005fae037224 */ /* 0x000fe200078e0203 */
[-C--:B------:R-:W-:Y:S01]  /*26d0*/  ISETP.GE.AND P3, PT, R18, R15.reuse, PT ;  /* 0x0000000f1200720c */ /* 0x080fe20003f66270 */
[-C--:B------:R-:W-:Y:S01]  /*26e0*/  IMAD R9, R9, R88.reuse, RZ ;  /* 0x0000005809097224 */ /* 0x080fe200078e02ff */
[----:B------:R-:W-:Y:S01]  /*26f0*/  LOP3.LUT R5, R6, 0x2, R5, 0xe2, !PT ;  /* 0x0000000206057812 */ /* 0x000fe200078ee205 */
[----:B------:R-:W-:Y:S01]  /*2700*/  IMAD.IADD R99, R99, 0x1, R3 ;  /* 0x0000000163637824 */ /* 0x000fe200078e0203 */
[----:B------:R-:W-:Y:S01]  /*2710*/  SEL R7, RZ, 0x10, P0 ;  /* 0x00000010ff077807 */ /* 0x000fe20000000000 */
[----:B------:R-:W-:Y:S01]  /*2720*/  IMAD.IADD R97, R3, 0x1, R97 ;  /* 0x0000000103617824 */ /* 0x000fe200078e0261 */
[----:B------:R-:W-:Y:S01]  /*2730*/  SEL R4, RZ, 0x4, P1 ;  /* 0x00000004ff047807 */ /* 0x000fe20000800000 */
[----:B------:R-:W-:Y:S01]  /*2740*/  IMAD.WIDE.U32 R92, R174, R88, R162 ;  /* 0x00000058ae5c7225 */ /* 0x000fe200078e00a2 */
[----:B------:R-:W-:-:S02]  /*2750*/  ISETP.GE.AND P2, PT, R167, R15, PT ;  /* 0x0000000fa700720c */ /* 0x000fc40003f46270 */
[----:B------:R-:W-:Y:S01]  /*2760*/  SEL R3, R15, RZ, P3 ;  /* 0x000000ff0f037207 */ /* 0x000fe20001800000 */
[----:B-----5:R-:W-:Y:S01]  /*2770*/  IMAD.WIDE.U32 R98, R140, R94, R98 ;  /* 0x0000005e8c627225 */ /* 0x020fe200078e0062 */
[----:B------:R-:W-:Y:S02]  /*2780*/  LOP3.LUT R4, R5, R4, RZ, 0xfc, !PT ;  /* 0x0000000405047212 */ /* 0x000fe400078efcff */
[----:B------:R-:W-:Y:S01]  /*2790*/  LOP3.LUT R7, R0, R7, RZ, 0xfc, !PT ;  /* 0x0000000700077212 */ /* 0x000fe200078efcff */
[----:B------:R-:W-:Y:S01]  /*27a0*/  IMAD R5, R174, R89, R9 ;  /* 0x00000059ae057224 */ /* 0x000fe200078e0209 */
[----:B------:R-:W-:Y:S01]  /*27b0*/  SEL R0, R15, RZ, P2 ;  /* 0x000000ff0f007207 */ /* 0x000fe20001000000 */
[----:B------:R-:W-:Y:S01]  /*27c0*/  IMAD.IADD R3, R18, 0x1, R3 ;  /* 0x0000000112037824 */ /* 0x000fe200078e0203 */
[----:B------:R-:W-:Y:S01]  /*27d0*/  ISETP.GE.AND P1, PT, R168, R15, PT ;  /* 0x0000000fa800720c */ /* 0x000fe20003f26270 */
[----:B------:R-:W-:Y:S01]  /*27e0*/  IMAD.IADD R93, R93, 0x1, R5 ;  /* 0x000000015d5d7824 */ /* 0x000fe200078e0205 */
[----:B------:R-:W-:Y:S01]  /*27f0*/  SHF.R.U32.HI R21, RZ, 0x3, R181 ;  /* 0x00000003ff157819 */ /* 0x000fe200000116b5 */
[----:B------:R-:W-:Y:S01]  /*2800*/  IMAD.IADD R91, R5, 0x1, R91 ;  /* 0x00000001055b7824 */ /* 0x000fe200078e025b */
[----:B------:R-:W-:Y:S01]  /*2810*/  SEL R9, R15, RZ, P1 ;  /* 0x000000ff0f097207 */ /* 0x000fe20000800000 */
[----:B------:R-:W-:Y:S01]  /*2820*/  IMAD.IADD R5, R167, 0x1, R0 ;  /* 0x00000001a7057824 */ /* 0x000fe200078e0200 */
[----:B------:R-:W-:Y:S01]  /*2830*/  SHF.R.S32.HI R0, RZ, 0x1f, R3 ;  /* 0x0000001fff007819 */ /* 0x000fe20000011403 */
[----:B------:R-:W-:Y:S01]  /*2840*/  IMAD.WIDE.U32 R96, R140, R94, R96 ;  /* 0x0000005e8c607225 */ /* 0x000fe200078e0060 */
[----:B------:R-:W-:-:S02]  /*2850*/  SHF.R.S32.HI R13, RZ, 0x1f, R140 ;  /* 0x0000001fff0d7819 */ /* 0x000fc4000001148c */
[----:B------:R-:W-:Y:S01]  /*2860*/  SHF.R.S32.HI R8, RZ, 0x1f, R5 ;  /* 0x0000001fff087819 */ /* 0x000fe20000011405 */
[----:B------:R-:W-:Y:S01]  /*2870*/  IMAD.IADD R11, R168, 0x1, R9 ;  /* 0x00000001a80b7824 */ /* 0x000fe200078e0209 */
[-C--:B------:R-:W-:Y:S01]  /*2880*/  LEA.HI R6, R0, R3.reuse, RZ, 0x3 ;  /* 0x0000000300067211 */ /* 0x080fe200078f18ff */
[-C--:B------:R-:W-:Y:S01]  /*2890*/  IMAD.WIDE.U32 R92, R140, R88.reuse, R92 ;  /* 0x000000588c5c7225 */ /* 0x080fe200078e005c */
[----:B------:R-:W-:Y:S02]  /*28a0*/  LEA.HI R0, R0, R3, RZ, 0x6 ;  /* 0x0000000300007211 */ /* 0x000fe400078f30ff */
[-C--:B------:R-:W-:Y:S01]  /*28b0*/  LEA.HI R3, R8, R5.reuse, RZ, 0x6 ;  /* 0x0000000508037211 */ /* 0x080fe200078f30ff */
[----:B------:R-:W-:Y:S01]  /*28c0*/  IMAD.WIDE.U32 R90, R140, R88, R90 ;  /* 0x000000588c5a7225 */ /* 0x000fe200078e005a */
[----:B------:R-:W-:Y:S02]  /*28d0*/  LEA.HI R12, R8, R5, RZ, 0x3 ;  /* 0x00000005080c7211 */ /* 0x000fe400078f18ff */
[----:B------:R-:W-:-:S02]  /*28e0*/  SHF.R.S32.HI R0, RZ, 0x6, R0 ;  /* 0x00000006ff007819 */ /* 0x000fc40000011400 */
[----:B------:R-:W-:Y:S02]  /*28f0*/  SHF.R.S32.HI R8, RZ, 0x6, R3 ;  /* 0x00000006ff087819 */ /* 0x000fe40000011403 */
[----:B------:R-:W-:Y:S01]  /*2900*/  LOP3.LUT R3, R185, 0x38, R6, 0xf8, !PT ;  /* 0x00000038b9037812 */ /* 0x000fe200078ef806 */
[C---:B------:R-:W-:Y:S01]  /*2910*/  IMAD R139, R0.reuse, 0x1800, R187 ;  /* 0x00001800008b7824 */ /* 0x040fe200078e02bb */
[----:B------:R-:W-:Y:S01]  /*2920*/  SHF.R.S32.HI R14, RZ, 0x1f, R11 ;  /* 0x0000001fff0e7819 */ /* 0x000fe2000001140b */
[----:B------:R-:W-:Y:S01]  /*2930*/  IMAD R137, R0, 0x1800, R201 ;  /* 0x0000180000897824 */ /* 0x000fe200078e02c9 */
[----:B------:R-:W-:Y:S01]  /*2940*/  LOP3.LUT R0, R3, R186, RZ, 0x3c, !PT ;  /* 0x000000ba03007212 */ /* 0x000fe200078e3cff */
[----:B------:R-:W-:Y:S01]  /*2950*/  IMAD R138, R8, 0x1800, R187 ;  /* 0x00001800088a7824 */ /* 0x000fe200078e02bb */
[-C--:B------:R-:W-:Y:S01]  /*2960*/  LEA.HI R20, R14, R11.reuse, RZ, 0x3 ;  /* 0x0000000b0e147211 */ /* 0x080fe200078f18ff */
[----:B------:R-:W-:Y:S01]  /*2970*/  IMAD R135, R8, 0x1800, R201 ;  /* 0x0000180008877824 */ /* 0x000fe200078e02c9 */
[----:B------:R-:W-:Y:S01]  /*2980*/  LEA.HI R11, R14, R11, RZ, 0x6 ;  /* 0x0000000b0e0b7211 */ /* 0x000fe200078f30ff */
[----:B------:R-:W-:Y:S01]  /*2990*/  IMAD.IADD R139, R139, 0x1, R0 ;  /* 0x000000018b8b7824 */ /* 0x000fe200078e0200 */
[----:B------:R-:W-:-:S02]  /*29a0*/  LOP3.LUT R5, R185, 0x38, R12, 0xf8, !PT ;  /* 0x00000038b9057812 */ /* 0x000fc400078ef80c */
[----:B------:R-:W-:Y:S02]  /*29b0*/  SHF.R.S32.HI R0, RZ, 0x6, R11 ;  /* 0x00000006ff007819 */ /* 0x000fe4000001140b */
[----:B------:R-:W-:Y:S02]  /*29c0*/  LOP3.LUT R3, R185, 0x38, R20, 0xf8, !PT ;  /* 0x00000038b9037812 */ /* 0x000fe400078ef814 */
[-C--:B------:R-:W-:Y:S01]  /*29d0*/  LOP3.LUT R5, R5, R186.reuse, RZ, 0x3c, !PT ;  /* 0x000000ba05057212 */ /* 0x080fe200078e3cff */
[C---:B------:R-:W-:Y:S01]  /*29e0*/  IMAD R136, R0.reuse, 0x1800, R187 ;  /* 0x0000180000887824 */ /* 0x040fe200078e02bb */
[----:B------:R-:W-:Y:S01]  /*29f0*/  LOP3.LUT R9, R181, 0x38, R6, 0xf8, !PT ;  /* 0x00000038b5097812 */ /* 0x000fe200078ef806 */
[----:B------:R-:W-:Y:S01]  /*2a00*/  IMAD R134, R0, 0x1800, R201 ;  /* 0x0000180000867824 */ /* 0x000fe200078e02c9 */
[----:B------:R-:W-:Y:S01]  /*2a10*/  LOP3.LUT R3, R3, R186, RZ, 0x3c, !PT ;  /* 0x000000ba03037212 */ /* 0x000fe200078e3cff */
[----:B------:R-:W-:Y:S01]  /*2a20*/  IMAD.IADD R138, R138, 0x1, R5 ;  /* 0x000000018a8a7824 */ /* 0x000fe200078e0205 */
[----:B------:R-:W-:Y:S01]  /*2a30*/  LOP3.LUT R5, R181, 0x38, R12, 0xf8, !PT ;  /* 0x00000038b5057812 */ /* 0x000fe200078ef80c */
[----:B------:R-:W-:Y:S01]  /*2a40*/  IMAD R0, R13, R94, RZ ;  /* 0x0000005e0d007224 */ /* 0x000fe200078e02ff */
[----:B------:R-:W-:Y:S01]  /*2a50*/  LOP3.LUT R10, R9, R21, RZ, 0x3c, !PT ;  /* 0x00000015090a7212 */ /* 0x000fe200078e3cff */
[----:B------:R-:W-:Y:S01]  /*2a60*/  IMAD.IADD R136, R136, 0x1, R3 ;  /* 0x0000000188887824 */ /* 0x000fe200078e0203 */
[----:B------:R-:W-:Y:S01]  /*2a70*/  LOP3.LUT R9, R181, 0x38, R20, 0xf8, !PT ;  /* 0x00000038b5097812 */ /* 0x000fe200078ef814 */
[----:B------:R-:W-:Y:S01]  /*2a80*/  IMAD R11, R140, R95, R0 ;  /* 0x0000005f8c0b7224 */ /* 0x000fe200078e0200 */
[----:B------:R-:W-:Y:S01]  /*2a90*/  LOP3.LUT R3, R185, 0x18, R18, 0xf8, !PT ;  /* 0x00000018b9037812 */ /* 0x000fe200078ef812 */
[----:B------:R-:W-:Y:S01]  /*2aa0*/  IMAD R13, R13, R88, RZ ;  /* 0x000000580d0d7224 */ /* 0x000fe200078e02ff */
[-C--:B------:R-:W-:Y:S01]  /*2ab0*/  LOP3.LUT R8, R5, R21.reuse, RZ, 0x3c, !PT ;  /* 0x0000001505087212 */ /* 0x080fe200078e3cff */
[----:B------:R-:W-:Y:S01]  /*2ac0*/  IMAD R5, R95, 0x60, RZ ;  /* 0x000000605f057824 */ /* 0x000fe200078e02ff */
[----:B------:R-:W-:Y:S01]  /*2ad0*/  ISETP.GE.AND P4, PT, R22, UR5, PT ;  /* 0x0000000516007c0c */ /* 0x000fe2000bf86270 */
[----:B------:R-:W-:Y:S01]  /*2ae0*/  IMAD.IADD R137, R137, 0x1, R10 ;  /* 0x0000000189897824 */ /* 0x000fe200078e020a */
[----:B------:R-:W-:Y:S01]  /*2af0*/  LOP3.LUT R9, R9, R21, RZ, 0x3c, !PT ;  /* 0x0000001509097212 */ /* 0x000fe200078e3cff */
[----:B------:R-:W-:Y:S01]  /*2b00*/  IMAD.IADD R135, R135, 0x1, R8 ;  /* 0x0000000187877824 */ /* 0x000fe200078e0208 */
[----:B------:R-:W-:Y:S01]  /*2b10*/  ISETP.GE.AND P0, PT, R161, UR4, PT ;  /* 0x00000004a1007c0c */ /* 0x000fe2000bf06270 */
[----:B------:R-:W-:Y:S01]  /*2b20*/  IMAD R13, R140, R89, R13 ;  /* 0x000000598c0d7224 */ /* 0x000fe200078e020d */
[----:B------:R-:W-:Y:S01]  /*2b30*/  LOP3.LUT R0, R3, R186, RZ, 0x3c, !PT ;  /* 0x000000ba03007212 */ /* 0x000fe200078e3cff */
[----:B------:R-:W-:Y:S01]  /*2b40*/  IMAD.IADD R134, R134, 0x1, R9 ;  /* 0x0000000186867824 */ /* 0x000fe200078e0209 */
[----:B------:R-:W-:Y:S01]  /*2b50*/  SEL R3, RZ, 0x8, P4 ;  /* 0x00000008ff037807 */ /* 0x000fe20002000000 */
[----:B------:R-:W-:Y:S01]  /*2b60*/  IMAD R9, R89, 0x60, RZ ;  /* 0x0000006059097824 */ /* 0x000fe200078e02ff */
[C---:B------:R-:W-:Y:S01]  /*2b70*/  SHF.L.U64.HI R105, R94.reuse, 0x6, R95 ;  /* 0x000000065e697819 */ /* 0x040fe2000001025f */
[----:B------:R-:W-:Y:S01]  /*2b80*/  IMAD.WIDE.U32 R94, R94, 0x60, RZ ;  /* 0x000000605e5e7825 */ /* 0x000fe200078e00ff */
[----:B------:R-:W-:-:S02]  /*2b90*/  LOP3.LUT P5, RZ, R228, 0x4, RZ, 0xc0, !PT ;  /* 0x00000004e4ff7812 */ /* 0x000fc400078ac0ff */
[----:B------:R-:W-:Y:S01]  /*2ba0*/  SEL R8, RZ, 0x20, P0 ;  /* 0x00000020ff087807 */ /* 0x000fe20000000000 */
[----:B------:R-:W-:Y:S01]  /*2bb0*/  IMAD.IADD R130, R95, 0x1, R5 ;  /* 0x000000015f827824 */ /* 0x000fe200078e0205 */
[C---:B------:R-:W-:Y:S01]  /*2bc0*/  SHF.L.U64.HI R107, R88.reuse, 0x6, R89 ;  /* 0x00000006586b7819 */ /* 0x040fe20000010259 */
[----:B------:R-:W-:Y:S01]  /*2bd0*/  IMAD.WIDE.U32 R88, R88, 0x60, RZ ;  /* 0x0000006058587825 */ /* 0x000fe200078e00ff */
[C---:B------:R-:W-:Y:S02]  /*2be0*/  LOP3.LUT R10, R4.reuse, R3, RZ, 0xfc, !PT ;  /* 0x00000003040a7212 */ /* 0x040fe400078efcff */
[----:B------:R-:W-:Y:S01]  /*2bf0*/  LOP3.LUT R3, R4, 0x1, RZ, 0xc0, !PT ;  /* 0x0000000104037812 */ /* 0x000fe200078ec0ff */
[----:B------:R-:W-:Y:S01]  /*2c00*/  IMAD.IADD R0, R187, 0x1, R0 ;  /* 0x00000001bb007824 */ /* 0x000fe200078e0200 */
[----:B------:R-:W-:Y:S01]  /*2c10*/  SEL R126, R126, 0xffffffe0, !P5 ;  /* 0xffffffe07e7e7807 */ /* 0x000fe20006800000 */
[----:B------:R-:W-:Y:S01]  /*2c20*/  IMAD.IADD R132, R89, 0x1, R9 ;  /* 0x0000000159847824 */ /* 0x000fe200078e0209 */
[----:B------:R-:W-:Y:S01]  /*2c30*/  SHF.R.S32.HI R119, RZ, 0x3, R6 ;  /* 0x00000003ff777819 */ /* 0x000fe20000011406 */
[----:B------:R-:W-:Y:S01]  /*2c40*/  IMAD.IADD R104, R99, 0x1, R11 ;  /* 0x0000000163687824 */ /* 0x000fe200078e020b */
        /* <DEDUP_REMOVED lines=8> */
[----:B------:R-:W-:-:S02]  /*2cd0*/  SHF.R.S32.HI R113, RZ, 0x3, R20 ;  /* 0x00000003ff717819 */ /* 0x000fc40000011414 */
[C---:B------:R-:W-:Y:S02]  /*2ce0*/  LOP3.LUT R8, R10.reuse, 0x2, RZ, 0xc0, !PT ;  /* 0x000000020a087812 */ /* 0x040fe400078ec0ff */
[----:B------:R-:W-:Y:S02]  /*2cf0*/  LOP3.LUT R9, R10, 0x4, RZ, 0xc0, !PT ;  /* 0x000000040a097812 */ /* 0x000fe400078ec0ff */
[C---:B------:R-:W-:Y:S02]  /*2d00*/  LOP3.LUT R20, R76.reuse, 0x2, RZ, 0xc0, !PT ;  /* 0x000000024c147812 */ /* 0x040fe400078ec0ff */
[C---:B------:R-:W-:Y:S02]  /*2d10*/  LOP3.LUT R21, R76.reuse, 0x4, RZ, 0xc0, !PT ;  /* 0x000000044c157812 */ /* 0x040fe400078ec0ff */
[C---:B------:R-:W-:Y:S02]  /*2d20*/  LOP3.LUT R26, R76.reuse, 0x8, RZ, 0xc0, !PT ;  /* 0x000000084c1a7812 */ /* 0x040fe400078ec0ff */
[----:B------:R-:W-:-:S02]  /*2d30*/  LOP3.LUT R27, R76, 0x10, RZ, 0xc0, !PT ;  /* 0x000000104c1b7812 */ /* 0x000fc400078ec0ff */
[----:B0-----:R-:W-:Y:S02]  /*2d40*/  LEA.HI R194, R194, 0x8, RZ, 0x19 ;  /* 0x00000008c2c27811 */ /* 0x001fe400078fc8ff */
[----:B------:R-:W-:Y:S02]  /*2d50*/  SHF.R.S32.HI R118, RZ, 0x3, R12 ;  /* 0x00000003ff767819 */ /* 0x000fe4000001140c */
[----:B------:R-:W-:Y:S02]  /*2d60*/  LOP3.LUT R7, R7, 0x1, RZ, 0xc0, !PT ;  /* 0x0000000107077812 */ /* 0x000fe400078ec0ff */
[----:B------:R-:W-:Y:S02]  /*2d70*/  LOP3.LUT R10, R10, 0x8, RZ, 0xc0, !PT ;  /* 0x000000080a0a7812 */ /* 0x000fe400078ec0ff */
[----:B------:R-:W-:Y:S02]  /*2d80*/  SHF.R.S32.HI R111, RZ, 0x1f, R4 ;  /* 0x0000001fff6f7819 */ /* 0x000fe40000011404 */
[----:B------:R-:W-:-:S02]  /*2d90*/  SHF.R.S32.HI R110, RZ, 0x1f, R5 ;  /* 0x0000001fff6e7819 */ /* 0x000fc40000011405 */
[----:B------:R-:W-:Y:S02]  /*2da0*/  SHF.R.S32.HI R109, RZ, 0x1f, R6 ;  /* 0x0000001fff6d7819 */ /* 0x000fe40000011406 */
[----:B------:R-:W-:Y:S02]  /*2db0*/  LOP3.LUT R76, R76, 0x20, RZ, 0xc0, !PT ;  /* 0x000000204c4c7812 */ /* 0x000fe400078ec0ff */
[----:B----4-:R-:W-:-:S07]  /*2dc0*/  SHF.R.S32.HI R128, RZ, 0x1f, R100 ;  /* 0x0000001fff807819 */ /* 0x010fce0000011464 */
.L_x_1670:
[----:B0-----:R-:W0:Y:S01]  /*2dd0*/  LDC R78, c[0x0][0x430] ;  /* 0x00010c00ff4e7b82 */ /* 0x001e220000000800 */
[----:B------:R-:W-:Y:S02]  /*2de0*/  VIADD R24, R24, 0xffffffff ;  /* 0xffffffff18187836 */ /* 0x000fe40000000000 */
[----:B------:R-:W-:Y:S02]  /*2df0*/  IMAD.MOV.U32 R77, RZ, RZ, RZ ;  /* 0x000000ffff4d7224 */ /* 0x000fe400078e00ff */
[----:B------:R-:W-:-:S03]  /*2e00*/  IMAD R12, R24, 0x60, R112 ;  /* 0x00000060180c7824 */ /* 0x000fc600078e0270 */
[----:B-1----:R-:W1:Y:S01]  /*2e10*/  LDC R123, c[0x0][0x3f4] ;  /* 0x0000fd00ff7b7b82 */ /* 0x002e620000000800 */
[----:B------:R-:W-:Y:S01]  /*2e20*/  IMAD.IADD R32, R129, 0x1, R12 ;  /* 0x0000000181207824 */ /* 0x000fe200078e020c */
[----:B------:R-:W-:-:S03]  /*2e30*/  ISETP.GE.AND P0, PT, R12, R25, PT ;  /* 0x000000190c00720c */ /* 0x000fc60003f06270 */
[----:B------:R-:W-:Y:S01]  /*2e40*/  IMAD.MOV.U32 R28, RZ, RZ, R32 ;  /* 0x000000ffff1c7224 */ /* 0x000fe200078e0020 */
[----:B------:R-:W-:Y:S02]  /*2e50*/  ISETP.GT.OR P0, PT, R112, 0x5f, P0 ;  /* 0x0000005f7000780c */ /* 0x000fe40000704670 */
[----:B0-----:R-:W-:-:S11]  /*2e60*/  ISETP.NE.AND P4, PT, R78, 0x1, PT ;  /* 0x000000014e00780c */ /* 0x001fd60003f85270 */
[----:B------:R-:W0:Y:S08]  /*2e70*/  @!P0 LDC.64 R14, c[0x0][0x428] ;  /* 0x00010a00ff0e8b82 */ /* 0x000e300000000a00 */
[----:B------:R-:W2:Y:S08]  /*2e80*/  @!P0 LDC.64 R12, c[0x0][0x418] ;  /* 0x00010600ff0c8b82 */ /* 0x000eb00000000a00 */
[----:B------:R-:W3:Y:S08]  /*2e90*/  @P4 LDC R11, c[0x0][0x434] ;  /* 0x00010d00ff0b4b82 */ /* 0x000ef00000000800 */
[----:B----4-:R-:W4:Y:S01]  /*2ea0*/  @P4 LDC R30, c[0x0][0x438] ;  /* 0x00010e00ff1e4b82 */ /* 0x010f220000000800 */
[----:B---3--:R-:W-:-:S05]  /*2eb0*/  @P4 IMAD.HI.U32 R11, R32, R11, RZ ;  /* 0x0000000b200b4227 */ /* 0x008fca00078e00ff */
[----:B----4-:R-:W-:Y:S01]  /*2ec0*/  @P4 SHF.R.U32.HI R28, RZ, R30, R11 ;  /* 0x0000001eff1c4219 */ /* 0x010fe2000001160b */
[----:B0-----:R-:W-:-:S03]  /*2ed0*/  @!P0 IMAD R11, R128, R14, RZ ;  /* 0x0000000e800b8224 */ /* 0x001fc600078e02ff */
[--C-:B------:R-:W-:Y:S01]  /*2ee0*/  @!P0 SHF.R.S32.HI R29, RZ, 0x1f, R28.reuse ;  /* 0x0000001fff1d8819 */ /* 0x100fe2000001141c */
[C---:B------:R-:W-:Y:S02]  /*2ef0*/  @!P0 IMAD R11, R100.reuse, R15, R11 ;  /* 0x0000000f640b8224 */ /* 0x040fe400078e020b */
[----:B------:R-:W-:-:S04]  /*2f00*/  @!P0 IMAD.WIDE.U32 R14, R100, R14, R28 ;  /* 0x0000000e640e8225 */ /* 0x000fc800078e001c */
[----:B------:R-:W-:Y:S01]  /*2f10*/  @!P0 IMAD.IADD R11, R15, 0x1, R11 ;  /* 0x000000010f0b8824 */ /* 0x000fe200078e020b */
[----:B--2---:R-:W-:-:S04]  /*2f20*/  @!P0 LEA R12, P4, R14, R12, 0x2 ;  /* 0x0000000c0e0c8211 */ /* 0x004fc800078810ff */
[----:B------:R-:W-:-:S05]  /*2f30*/  @!P0 LEA.HI.X R13, R14, R13, R11, 0x2, P4 ;  /* 0x0000000d0e0d8211 */ /* 0x000fca00020f140b */
[----:B------:R0:W5:Y:S01]  /*2f40*/  @!P0 LDG.E R77, desc[UR60][R12.64] ;  /* 0x0000003c0c4d8981 */ /* 0x000162000c1e1900 */
[----:B-1----:R-:W-:Y:S01]  /*2f50*/  ISETP.GE.AND P0, PT, R123, 0x1, PT ;  /* 0x000000017b00780c */ /* 0x002fe20003f06270 */
[----:B------:R-:W-:Y:S01]  /*2f60*/  IMAD.MOV R11, RZ, RZ, -R28 ;  /* 0x000000ffff0b7224 */ /* 0x000fe200078e0a1c */
[----:B------:R-:W-:Y:S01]  /*2f70*/  ISETP.GT.AND P4, PT, R24, R125, PT ;  /* 0x0000007d1800720c */ /* 0x000fe20003f84270 */
[C---:B------:R-:W-:Y:S01]  /*2f80*/  IMAD R14, R17.reuse, 0x4800, R0 ;  /* 0x00004800110e7824 */ /* 0x040fe200078e0200 */
[----:B------:R-:W-:Y:S05]  /*2f90*/  YIELD ;  /* 0x0000000000007946 */ /* 0x000fea0003800000 */
[----:B------:R-:W-:Y:S01]  /*2fa0*/  IMAD R28, R17, 0x4800, R133 ;  /* 0x00004800111c7824 */ /* 0x000fe200078e0285 */
[----:B------:R-:W-:Y:S01]  /*2fb0*/  BSSY B0, `(.L_x_1565) ;  /* 0x00007ef000007945 */ /* 0x000fe20003800000 */
[----:B------:R-:W-:Y:S01]  /*2fc0*/  IMAD R78, R78, R11, R32 ;  /* 0x0000000b4e4e7224 */ /* 0x000fe200078e0220 */
[----:B------:R-:W-:Y:S01]  /*2fd0*/  P2R R122, PR, RZ, 0x10 ;  /* 0x00000010ff7a7803 */ /* 0x000fe20000000000 */
[----:B------:R-:W-:-:S02]  /*2fe0*/  IMAD R29, R14, 0x2, R121 ;  /* 0x000000020e1d7824 */ /* 0x000fc400078e0279 */
[----:B------:R-:W-:Y:S01]  /*2ff0*/  IMAD R28, R28, 0x2, R121 ;  /* 0x000000021c1c7824 */ /* 0x000fe200078e0279 */
[----:B0-----:R-:W-:Y:S06]  /*3000*/  @!P0 BRA `(.L_x_1566) ;  /* 0x0000007400d08947 */ /* 0x001fec0003800000 */
[----:B------:R-:W-:Y:S01]  /*3010*/  SHF.R.S32.HI R79, RZ, 0x1f, R78 ;  /* 0x0000001fff4f7819 */ /* 0x000fe2000001144e */
[----:B------:R-:W-:Y:S01]  /*3020*/  ULDC.64 UR4, c[0x0][0x300] ;  /* 0x0000c00000047ab9 */ /* 0x000fe20000000a00 */
[----:B-----5:R-:W-:Y:S01]  /*3030*/  SHF.R.S32.HI R84, RZ, 0x1f, R77 ;  /* 0x0000001fff547819 */ /* 0x020fe2000001144d */
[----:B------:R-:W-:Y:S01]  /*3040*/  IMAD.WIDE.U32 R12, R78, UR4, RZ ;  /* 0x000000044e0c7c25 */ /* 0x000fe2000f8e00ff */
[----:B------:R-:W-:Y:S02]  /*3050*/  ULDC.U8 UR6, c[0x0][0x410] ;  /* 0x0001040000067ab9 */ /* 0x000fe40000000000 */
[----:B------:R-:W-:Y:S01]  /*3060*/  ISETP.NE.AND P0, PT, RZ, UR6, PT ;  /* 0x00000006ff007c0c */ /* 0x000fe2000bf05270 */
[----:B------:R-:W-:Y:S02]  /*3070*/  IMAD R11, R79, UR4, RZ ;  /* 0x000000044f0b7c24 */ /* 0x000fe4000f8e02ff */
[----:B------:R-:W-:Y:S02]  /*3080*/  IMAD R15, R132, R24, RZ ;  /* 0x00000018840f7224 */ /* 0x000fe400078e02ff */
[----:B------:R-:W-:Y:S01]  /*3090*/  IMAD R11, R78, UR5, R11 ;  /* 0x000000054e0b7c24 */ /* 0x000fe2000f8e020b */
[----:B------:R-:W-:Y:S01]  /*30a0*/  ULDC.64 UR4, c[0x0][0x310] ;  /* 0x0000c40000047ab9 */ /* 0x000fe20000000a00 */
[----:B------:R-:W-:-:S02]  /*30b0*/  IMAD R85, R24, -0x60, R25 ;  /* 0xffffffa018557824 */ /* 0x000fc400078e0219 */
[----:B------:R-:W-:Y:S02]  /*30c0*/  IMAD R14, R84, UR4, RZ ;  /* 0x00000004540e7c24 */ /* 0x000fe4000f8e02ff */
[----:B------:R-:W-:Y:S01]  /*30d0*/  IMAD.IADD R13, R13, 0x1, R11 ;  /* 0x000000010d0d7824 */ /* 0x000fe200078e020b */
[----:B------:R-:W-:Y:S01]  /*30e0*/  VIMNMX R85, R85, 0x60, PT ;  /* 0x0000006055557848 */ /* 0x000fe20003fe0100 */
[C---:B------:R-:W-:Y:S02]  /*30f0*/  IMAD R11, R77.reuse, UR5, R14 ;  /* 0x000000054d0b7c24 */ /* 0x040fe4000f8e020e */
[----:B------:R-:W-:Y:S01]  /*3100*/  IMAD.WIDE.U32 R12, R77, UR4, R12 ;  /* 0x000000044d0c7c25 */ /* 0x000fe2000f8e000c */
[----:B------:R-:W-:-:S03]  /*3110*/  ULDC.64 UR4, c[0x0][0x308] ;  /* 0x0000c20000047ab9 */ /* 0x000fc60000000a00 */
[----:B------:R-:W-:Y:S01]  /*3120*/  IMAD.IADD R13, R13, 0x1, R11 ;  /* 0x000000010d0d7824 */ /* 0x000fe200078e020b */
[----:B------:R-:W-:Y:S01]  /*3130*/  SHF.R.S32.HI R11, RZ, 0x1f, R24 ;  /* 0x0000001fff0b7819 */ /* 0x000fe20000011418 */
[----:B------:R-:W-:Y:S02]  /*3140*/  IMAD R14, R130, R24, RZ ;  /* 0x00000018820e7224 */ /* 0x000fe400078e02ff */
[----:B------:R-:W-:-:S04]  /*3150*/  IMAD.WIDE.U32 R116, R169, UR4, R12 ;  /* 0x00000004a9747c25 */ /* 0x000fc8000f8e000c */
[C---:B------:R-:W-:Y:S02]  /*3160*/  IMAD R31, R11.reuse, R94, R14 ;  /* 0x0000005e0b1f7224 */ /* 0x040fe400078e020e */
[----:B------:R-:W-:Y:S02]  /*3170*/  IMAD R33, R11, R88, R15 ;  /* 0x000000580b217224 */ /* 0x000fe400078e020f */
[----:B------:R-:W-:Y:S01]  /*3180*/  IMAD R11, R169, UR5, R117 ;  /* 0x00000005a90b7c24 */ /* 0x000fe2000f8e0275 */
[----:B------:R-:W-:Y:S01]  /*3190*/  ULDC.64 UR4, c[0x0][0x2e8] ;  /* 0x0000ba0000047ab9 */ /* 0x000fe20000000a00 */
[----:B------:R-:W-:Y:S01]  /*31a0*/  IMAD.WIDE.U32 R14, R94, R24, RZ ;  /* 0x000000185e0e7225 */ /* 0x000fe200078e00ff */
[----:B------:R-:W-:-:S03]  /*31b0*/  LEA R117, P4, R116, UR4, 0x1 ;  /* 0x0000000474757c11 */ /* 0x000fc6000f8808ff */
[----:B------:R-:W-:Y:S01]  /*31c0*/  IMAD.WIDE.U32 R12, R88, R24, RZ ;  /* 0x00000018580c7225 */ /* 0x000fe200078e00ff */
[----:B------:R-:W-:-:S03]  /*31d0*/  LEA.HI.X R116, R116, UR5, R11, 0x1, P4 ;  /* 0x0000000574747c11 */ /* 0x000fc6000a0f0c0b */
        /* <DEDUP_REMOVED lines=21> */
[----:B------:R-:W-:Y:S01]  /*3330*/  IADD3 R35, P0, R92, R12, RZ ;  /* 0x0000000c5c237210 */ /* 0x000fe20007f1e0ff */
[----:B------:R-:W-:Y:S01]  /*3340*/  ULDC.64 UR6, c[0x0][0x400] ;  /* 0x0001000000067ab9 */ /* 0x000fe20000000a00 */
[----:B------:R-:W-:Y:S01]  /*3350*/  CS2R R74, SRZ ;  /* 0x00000000004a7805 */ /* 0x000fe2000001ff00 */
[----:B------:R-:W-:Y:S01]  /*3360*/  IMAD.X R34, R11, 0x1, R104, P5 ;  /* 0x000000010b227824 */ /* 0x000fe200028e0668 */
[----:B------:R-:W-:Y:S01]  /*3370*/  LEA R32, P5, R33, UR4, 0x1 ;  /* 0x0000000421207c11 */ /* 0x000fe2000f8a08ff */
[----:B------:R-:W-:Y:S01]  /*3380*/  IMAD.X R36, R82, 0x1, R103, P0 ;  /* 0x0000000152247824 */ /* 0x000fe200000e0667 */
[----:B------:R-:W-:Y:S02]  /*3390*/  ISETP.GE.AND P0, PT, R162, R123, PT ;  /* 0x0000007ba200720c */ /* 0x000fe40003f06270 */
[----:B------:R-:W-:-:S02]  /*33a0*/  CS2R R70, SRZ ;  /* 0x0000000000467805 */ /* 0x000fc4000001ff00 */
[----:B------:R-:W-:Y:S02]  /*33b0*/  LEA.HI.X R33, R33, UR5, R34, 0x1, P5 ;  /* 0x0000000521217c11 */ /* 0x000fe4000a8f0c22 */
[----:B------:R-:W-:Y:S02]  /*33c0*/  CS2R R80, SRZ ;  /* 0x0000000000507805 */ /* 0x000fe4000001ff00 */
[C---:B------:R-:W-:Y:S02]  /*33d0*/  LEA R34, P5, R35.reuse, UR6, 0x1 ;  /* 0x0000000623227c11 */ /* 0x040fe4000f8a08ff */
[----:B------:R-:W-:Y:S02]  /*33e0*/  CS2R R72, SRZ ;  /* 0x0000000000487805 */ /* 0x000fe4000001ff00 */
[----:B------:R-:W-:Y:S02]  /*33f0*/  LEA.HI.X R35, R35, UR7, R36, 0x1, P5 ;  /* 0x0000000723237c11 */ /* 0x000fe4000a8f0c24 */
[-C--:B------:R-:W-:Y:S01]  /*3400*/  ISETP.GE.AND P5, PT, R179, R123.reuse, PT ;  /* 0x0000007bb300720c */ /* 0x080fe20003fa6270 */
[----:B------:R0:W5:Y:S04]  /*3410*/  @!P0 LDG.E.64 R74, desc[UR60][R32.64] ;  /* 0x0000003c204a8981 */ /* 0x000168000c1e1b00 */
[----:B------:R0:W5:Y:S01]  /*3420*/  @!P0 LDG.E.64 R80, desc[UR60][R34.64] ;  /* 0x0000003c22508981 */ /* 0x000162000c1e1b00 */
[----:B------:R-:W-:-:S07]  /*3430*/  ISETP.GE.AND P0, PT, R177, R123, PT ;  /* 0x0000007bb100720c */ /* 0x000fce0003f06270 */
[----:B------:R0:W5:Y:S04]  /*3440*/  @!P5 LDG.E.64 R70, desc[UR60][R32.64+0x20] ;  /* 0x0000203c2046d981 */ /* 0x000168000c1e1b00 */
[----:B------:R0:W5:Y:S01]  /*3450*/  @!P5 LDG.E.64 R72, desc[UR60][R34.64+0x20] ;  /* 0x0000203c2248d981 */ /* 0x000162000c1e1b00 */
[----:B------:R-:W-:Y:S02]  /*3460*/  ISETP.GE.AND P5, PT, R178, R123, PT ;  /* 0x0000007bb200720c */ /* 0x000fe40003fa6270 */
[----:B------:R-:W-:Y:S02]  /*3470*/  CS2R R66, SRZ ;  /* 0x0000000000427805 */ /* 0x000fe4000001ff00 */
[----:B------:R-:W-:Y:S02]  /*3480*/  CS2R R68, SRZ ;  /* 0x0000000000447805 */ /* 0x000fe4000001ff00 */
[----:B------:R-:W-:-:S02]  /*3490*/  CS2R R62, SRZ ;  /* 0x00000000003e7805 */ /* 0x000fc4000001ff00 */
[----:B------:R-:W-:Y:S01]  /*34a0*/  CS2R R64, SRZ ;  /* 0x0000000000407805 */ /* 0x000fe2000001ff00 */
[----:B------:R0:W5:Y:S04]  /*34b0*/  @!P0 LDG.E.64 R66, desc[UR60][R32.64+0x40] ;  /* 0x0000403c20428981 */ /* 0x000168000c1e1b00 */
[----:B------:R0:W5:Y:S01]  /*34c0*/  @!P0 LDG.E.64 R68, desc[UR60][R34.64+0x40] ;  /* 0x0000403c22448981 */ /* 0x000162000c1e1b00 */
[----:B------:R-:W-:-:S03]  /*34d0*/  ISETP.GE.AND P0, PT, R176, R123, PT ;  /* 0x0000007bb000720c */ /* 0x000fc60003f06270 */
        /* <DEDUP_REMOVED lines=8> */
[----:B------:R0:W5:Y:S04]  /*3560*/  @!P0 LDG.E.64 R60, desc[UR60][R34.64+0x80] ;  /* 0x0000803c223c8981 */ /* 0x000168000c1e1b00 */
[----:B------:R0:W5:Y:S04]  /*3570*/  @!P5 LDG.E.64 R54, desc[UR60][R32.64+0xa0] ;  /* 0x0000a03c2036d981 */ /* 0x000168000c1e1b00 */
[----:B------:R0:W5:Y:S02]  /*3580*/  @!P5 LDG.E.64 R56, desc[UR60][R34.64+0xa0] ;  /* 0x0000a03c2238d981 */ /* 0x000164000c1e1b00 */
.L_x_1569:
[----:B------:R-:W-:Y:S05]  /*3590*/  BSYNC B1 ;  /* 0x0000000000017941 */ /* 0x000fea0003800000 */
.L_x_1568:
        /* <DEDUP_REMOVED lines=12> */
[----:B------:R-:W-:Y:S01]  /*3660*/  CS2R R48, SRZ ;  /* 0x0000000000307805 */ /* 0x000fe2000001ff00 */
[----:B-----5:R-:W-:Y:S01]  /*3670*/  IMAD.MOV.U32 R83, RZ, RZ, R54 ;  /* 0x000000ffff537224 */ /* 0x020fe200078e0036 */
[----:B------:R-:W-:Y:S01]  /*3680*/  CS2R R52, SRZ ;  /* 0x0000000000347805 */ /* 0x000fe2000001ff00 */
[----:B------:R-:W-:Y:S06]  /*3690*/  @P5 BRA `(.L_x_1571) ;  /* 0x0000000000a05947 */ /* 0x000fec0003800000 */
[----:B------:R-:W-:Y:S01]  /*36a0*/  IADD3 R14, P0, P6, R98, R14, R106 ;  /* 0x0000000e620e7210 */ /* 0x000fe20007e1e06a */
[----:B------:R-:W-:Y:S01]  /*36b0*/  ULDC.64 UR4, c[0x0][0x3e8] ;  /* 0x0000fa0000047ab9 */ /* 0x000fe20000000a00 */
[----:B------:R-:W-:Y:S01]  /*36c0*/  ULDC.64 UR6, c[0x0][0x400] ;  /* 0x0001000000067ab9 */ /* 0x000fe20000000a00 */
[----:B------:R-:W-:Y:S02]  /*36d0*/  CS2R R50, SRZ ;  /* 0x0000000000327805 */ /* 0x000fe4000001ff00 */
[----:B------:R-:W-:Y:S02]  /*36e0*/  IADD3.X R13, R104, R11, R105, P0, P6 ;  /* 0x0000000b680d7210 */ /* 0x000fe400007ec469 */
[----:B------:R-:W-:Y:S02]  /*36f0*/  CS2R R52, SRZ ;  /* 0x0000000000347805 */ /* 0x000fe4000001ff00 */
[----:B------:R-:W-:-:S04]  /*3700*/  IADD3 R11, P0, P6, R92, R12, R108 ;  /* 0x0000000c5c0b7210 */ /* 0x000fc80007e1e06c */
[----:B------:R-:W-:Y:S02]  /*3710*/  IADD3.X R82, R103, R82, R107, P0, P6 ;  /* 0x0000005267527210 */ /* 0x000fe400007ec46b */
[----:B------:R-:W-:-:S04]  /*3720*/  LEA R12, P0, R14, UR4, 0x1 ;  /* 0x000000040e0c7c11 */ /* 0x000fc8000f8008ff */
[----:B------:R-:W-:Y:S02]  /*3730*/  LEA.HI.X R13, R14, UR5, R13, 0x1, P0 ;  /* 0x000000050e0d7c11 */ /* 0x000fe400080f0c0d */
        /* <DEDUP_REMOVED lines=30> */
.L_x_1571:
[----:B------:R-:W-:Y:S05]  /*3920*/  BSYNC B1 ;  /* 0x0000000000017941 */ /* 0x000fea0003800000 */
.L_x_1570:
[----:B------:R-:W2:Y:S01]  /*3930*/  LDL R11, [R1+0x30] ;  /* 0x00003000010b7983 */ /* 0x000ea20000100800 */
[----:B0-----:R-:W-:Y:S02]  /*3940*/  IMAD.MOV.U32 R12, RZ, RZ, R58 ;  /* 0x000000ffff0c7224 */ /* 0x001fe400078e003a */
[----:B------:R-:W-:Y:S02]  /*3950*/  IMAD.MOV.U32 R13, RZ, RZ, R55 ;  /* 0x000000ffff0d7224 */ /* 0x000fe400078e0037 */
        /* <DEDUP_REMOVED lines=10> */
[----:B------:R-:W-:-:S03]  /*3a00*/  IMAD.MOV.U32 R13, RZ, RZ, R74 ;  /* 0x000000ffff0d7224 */ /* 0x000fc600078e004a */
[----:B------:R-:W-:Y:S01]  /*3a10*/  PRMT R192, R192, 0x5410, R12 ;  /* 0x00005410c0c07816 */ /* 0x000fe2000000000c */
[----:B------:R-:W-:Y:S01]  /*3a20*/  IMAD.MOV.U32 R12, RZ, RZ, R56 ;  /* 0x000000ffff0c7224 */ /* 0x000fe200078e0038 */
[----:B------:R-:W-:Y:S02]  /*3a30*/  PRMT R144, R14, 0x5410, R13 ;  /* 0x000054100e907816 */ /* 0x000fe4000000000d */
[----:B--2---:R-:W-:Y:S01]  /*3a40*/  R2UR UR4, R11 ;  /* 0x000000000b0472ca */ /* 0x004fe200000e0000 */
[----:B------:R-:W-:-:S05]  /*3a50*/  IMAD.MOV.U32 R11, RZ, RZ, R59 ;  /* 0x000000ffff0b7224 */ /* 0x000fca00078e003b */
[----:B------:R-:W-:Y:S01]  /*3a60*/  PRMT R156, R11, 0x7610, R156 ;  /* 0x000076100b9c7816 */ /* 0x000fe2000000009c */
[----:B------:R-:W-:-:S05]  /*3a70*/  IMAD.MOV.U32 R11, RZ, RZ, R66 ;  /* 0x000000ffff0b7224 */ /* 0x000fca00078e0042 */
[----:B------:R-:W-:Y:S01]  /*3a80*/  PRMT R189, R189, 0x5410, R11 ;  /* 0x00005410bdbd7816 */ /* 0x000fe2000000000b */
[----:B------:R-:W-:Y:S01]  /*3a90*/  IMAD.MOV.U32 R11, RZ, RZ, R70 ;  /* 0x000000ffff0b7224 */ /* 0x000fe200078e0046 */
[----:B------:R-:W-:-:S04]  /*3aa0*/  UISETP.NE.AND UP0, UPT, UR4, 0x3, UPT ;  /* 0x000000030400788c */ /* 0x000fc8000bf05270 */
[----:B------:R-:W-:Y:S01]  /*3ab0*/  PRMT R191, R191, 0x5410, R11 ;  /* 0x00005410bfbf7816 */ /* 0x000fe2000000000b */
[----:B------:R-:W-:Y:S01]  /*3ac0*/  IMAD.MOV.U32 R11, RZ, RZ, R57 ;  /* 0x000000ffff0b7224 */ /* 0x000fe200078e0039 */
[----:B------:R-:W-:-:S04]  /*3ad0*/  PLOP3.LUT P0, PT, PT, PT, UP0, 0x80, 0x0 ;  /* 0x000000000000781c */ /* 0x000fc80003f0f008 */
        /* <DEDUP_REMOVED lines=20> */
[----:B-----5:R-:W-:Y:S02]  /*3c20*/  IMAD.MOV.U32 R12, RZ, RZ, R30 ;  /* 0x000000ffff0c7224 */ /* 0x020fe400078e001e */
        /* <DEDUP_REMOVED lines=40> */
.L_x_1572:
[----:B------:R-:W-:Y:S01]  /*3eb0*/  IMAD R86, R17, 0x8, R2 ;  /* 0x0000000811567824 */ /* 0x000fe200078e0202 */
[----:B------:R-:W-:Y:S01]  /*3ec0*/  SHF.L.U32 R87, R175, 0x1f, RZ ;  /* 0x0000001faf577819 */ /* 0x000fe200000006ff */
[----:B------:R-:W-:Y:S03]  /*3ed0*/  BSSY B1, `(.L_x_1573) ;  /* 0x0000003000017945 */ /* 0x000fe60003800000 */
[----:B------:R-:W0:Y:S02]  /*3ee0*/  SYNCS.PHASECHK.TRANS64.TRYWAIT P6, [R86+URZ+0x2a890], R87 ;  /* 0x02a89057560075a7 */ /* 0x000e2400080c017f */
[----:B0-----:R-:W-:Y:S05]  /*3ef0*/  @!P6 BRA `(.L_x_1574) ;  /* 0x0000026c00fce947 */ /* 0x001fea0003800000 */
.L_x_1996:
[----:B------:R-:W-:Y:S05]  /*3f00*/  BSYNC B1 ;  /* 0x0000000000017941 */ /* 0x000fea0003800000 */
.L_x_1573:
[----:B------:R-:W-:-:S03]  /*3f10*/  UMOV UR4, 0xffffffff ;  /* 0xffffffff00047882 */ /* 0x000fc60000000000 */
[----:B------:R-:W-:Y:S05]  /*3f20*/  BRA.DIV UR4, `(.L_x_1575) ;  /* 0x0000027204047947 */ /* 0x000fea000b800000 */
[----:B------:R1:W2:Y:S04]  /*3f30*/  SHFL.IDX PT, R82, R116, RZ, 0x1c1f ;  /* 0x001c1fff74527589 */ /* 0x0002a800000e0000 */
[----:B------:R1:W3:Y:S02]  /*3f40*/  SHFL.IDX PT, R11, R117, RZ, 0x1c1f ;  /* 0x001c1fff750b7589 */ /* 0x0002e400000e0000 */
.L_x_2000:
        /* <DEDUP_REMOVED lines=13> */
[C---:B------:R-:W-:Y:S02]  /*4020*/  PRMT R81, R145.reuse, 0x5410, R75 ;  /* 0x0000541091517816 */ /* 0x040fe4000000004b */
[----:B------:R-:W-:-:S02]  /*4030*/  PRMT R75, R145, 0x5432, R80 ;  /* 0x00005432914b7816 */ /* 0x000fc40000000050 */
[C---:B------:R-:W-:Y:S02]  /*4040*/  PRMT R74, R144.reuse, 0x5432, R74 ;  /* 0x00005432904a7816 */ /* 0x040fe4000000004a */
[----:B0-----:R-:W-:Y:S02]  /*4050*/  LOP3.LUT R146, R13, 0xffff0000, RZ, 0xc0, !PT ;  /* 0xffff00000d927812 */ /* 0x001fe400078ec0ff */
[C---:B------:R-:W-:Y:S01]  /*4060*/  LOP3.LUT R145, R81.reuse, 0xffff0000, RZ, 0xc0, !PT ;  /* 0xffff000051917812 */ /* 0x040fe200078ec0ff */
[----:B------:R-:W-:Y:S01]  /*4070*/  IMAD.U32 R81, R81, 0x10000, RZ ;  /* 0x0001000051517824 */ /* 0x000fe200078e00ff */
[----:B------:R-:W-:Y:S01]  /*4080*/  PRMT R143, R144, 0x5410, R143 ;  /* 0x00005410908f7816 */ /* 0x000fe2000000008f */
[----:B------:R-:W-:Y:S01]  /*4090*/  IMAD.U32 R144, R13, 0x10000, RZ ;  /* 0x000100000d907824 */ /* 0x000fe200078e00ff */
[----:B------:R-:W-:Y:S01]  /*40a0*/  LOP3.LUT R13, R74, 0xffff0000, RZ, 0xc0, !PT ;  /* 0xffff00004a0d7812 */ /* 0x000fe200078ec0ff */
[----:B------:R-:W-:Y:S01]  /*40b0*/  FMUL.FTZ R80, R146, R145 ;  /* 0x0000009192507220 */ /* 0x000fe20000410000 */
[----:B------:R-:W-:-:S03]  /*40c0*/  IMAD.U32 R74, R74, 0x10000, RZ ;  /* 0x000100004a4a7824 */ /* 0x000fc600078e00ff */
        /* <DEDUP_REMOVED lines=32> */
.L_x_1581:
[----:B------:R-:W-:Y:S05]  /*42d0*/  BSYNC B3 ;  /* 0x0000000000037941 */ /* 0x000fea0003800000 */
.L_x_1580:
[----:B---3--:R-:W-:-:S04]  /*42e0*/  LEA R74, P4, R18, R11, 0x1 ;  /* 0x0000000b124a7211 */ /* 0x008fc800078808ff */
[----:B--2---:R-:W-:-:S05]  /*42f0*/  LEA.HI.X R75, R18, R82, R19, 0x1, P4 ;  /* 0x00000052124b7211 */ /* 0x004fca00020f0c13 */
[----:B0-----:R4:W-:Y:S04]  /*4300*/  ST.E.128 desc[UR60][R74.64], R12 ;  /* 0x0000000c4a007985 */ /* 0x0019e8000c101d3c */
.L_x_1579:
[----:B------:R-:W-:Y:S05]  /*4310*/  BSYNC B2 ;  /* 0x0000000000027941 */ /* 0x000fea0003800000 */
.L_x_1578:
        /* <DEDUP_REMOVED lines=54> */
.L_x_1585:
[----:B------:R-:W-:Y:S05]  /*4680*/  BSYNC B3 ;  /* 0x0000000000037941 */ /* 0x000fea0003800000 */
.L_x_1584:
[----:B------:R-:W-:Y:S02]  /*4690*/  IMAD.SHL.U32 R72, R170, 0x8, RZ ;  /* 0x00000008aa487824 */ /* 0x000fe400078e00ff */
[----:B---3--:R-:W-:Y:S02]  /*46a0*/  IMAD.MOV.U32 R70, RZ, RZ, R11 ;  /* 0x000000ffff467224 */ /* 0x008fe400078e000b */
[----:B--2---:R-:W-:Y:S02]  /*46b0*/  IMAD.MOV.U32 R71, RZ, RZ, R82 ;  /* 0x000000ffff477224 */ /* 0x004fe400078e0052 */
[----:B------:R-:W-:-:S05]  /*46c0*/  IMAD.WIDE R70, R72, 0x2, R70 ;  /* 0x0000000248467825 */ /* 0x000fca00078e0246 */
[----:B0-----:R0:W-:Y:S02]  /*46d0*/  ST.E.128 desc[UR60][R70.64], R12 ;  /* 0x0000000c46007985 */ /* 0x0011e4000c101d3c */
.L_x_1583:
[----:B------:R-:W-:Y:S05]  /*46e0*/  BSYNC B2 ;  /* 0x0000000000027941 */ /* 0x000fea0003800000 */
.L_x_1582:
        /* <DEDUP_REMOVED lines=54> */
.L_x_1589:
[----:B------:R-:W-:Y:S05]  /*4a50*/  BSYNC B3 ;  /* 0x0000000000037941 */ /* 0x000fea0003800000 */
.L_x_1588:
[----:B------:R-:W-:Y:S02]  /*4a60*/  IMAD.SHL.U32 R68, R171, 0x8, RZ ;  /* 0x00000008ab447824 */ /* 0x000fe400078e00ff */
[----:B---3--:R-:W-:Y:S02]  /*4a70*/  IMAD.MOV.U32 R66, RZ, RZ, R11 ;  /* 0x000000ffff427224 */ /* 0x008fe400078e000b */
[----:B--2---:R-:W-:Y:S02]  /*4a80*/  IMAD.MOV.U32 R67, RZ, RZ, R82 ;  /* 0x000000ffff437224 */ /* 0x004fe400078e0052 */
[----:B------:R-:W-:-:S05]  /*4a90*/  IMAD.WIDE R66, R68, 0x2, R66 ;  /* 0x0000000244427825 */ /* 0x000fca00078e0242 */
[----:B----4-:R0:W-:Y:S02]  /*4aa0*/  ST.E.128 desc[UR60][R66.64], R12 ;  /* 0x0000000c42007985 */ /* 0x0101e4000c101d3c */
.L_x_1587:
[----:B------:R-:W-:Y:S05]  /*4ab0*/  BSYNC B2 ;  /* 0x0000000000027941 */ /* 0x000fea0003800000 */
.L_x_1586:
[----:B------:R-:W-:Y:S01]  /*4ac0*/  ISETP.NE.AND P4, PT, R26, RZ, PT ;  /* 0x000000ff1a00720c */ /* 0x000fe20003f85270 */
[----:B------:R-:W-:-:S12]  /*4ad0*/  BSSY B2, `(.L_x_1590) ;  /* 0x000003a000027945 */ /* 0x000fd80003800000 */
[----:B------:R-:W-:Y:S05]  /*4ae0*/  @!P4 BRA `(.L_x_1591) ;  /* 0x0000000000e0c947 */ /* 0x000fea0003800000 */
[----:B0---4-:R0:W4:Y:S01]  /*4af0*/  LDS.128 R12, [R28+0x3000] ;  /* 0x003000001c0c7984 */ /* 0x0111220000000c00 */
[----:B------:R-:W-:Y:S01]  /*4b00*/  ISETP.GE.AND P4, PT, R178, R123, PT ;  /* 0x0000007bb200720c */ /* 0x000fe20003f86270 */
[----:B------:R-:W-:-:S12]  /*4b10*/  BSSY B3, `(.L_x_1592) ;  /* 0x0000032000037945 */ /* 0x000fd80003800000 */
[----:B0-----:R-:W-:Y:S05]  /*4b20*/  @P4 BRA `(.L_x_1593) ;  /* 0x0000000000c04947 */ /* 0x001fea0003800000 */
[--C-:B------:R-:W-:Y:S02]  /*4b30*/  SHF.R.U64 R62, R62, 0x10, R63.reuse ;  /* 0x000000103e3e7819 */ /* 0x100fe4000000123f */
[----:B------:R-:W-:Y:S02]  /*4b40*/  SHF.R.U32.HI R66, RZ, 0x10, R63 ;  /* 0x00000010ff427819 */ /* 0x000fe4000001163f */
[--C-:B------:R-:W-:Y:S02]  /*4b50*/  SHF.R.U64 R63, R64, 0x10, R65.reuse ;  /* 0x00000010403f7819 */ /* 0x100fe40000001241 */
[----:B------:R-:W-:Y:S02]  /*4b60*/  SHF.R.U32.HI R67, RZ, 0x10, R65 ;  /* 0x00000010ff437819 */ /* 0x000fe40000011641 */
[----:B------:R-:W-:Y:S01]  /*4b70*/  PRMT R65, R159, 0x5432, R63 ;  /* 0x000054329f417816 */ /* 0x000fe2000000003f */
[----:B----4-:R-:W-:Y:S01]  /*4b80*/  IMAD.U32 R63, R13, 0x10000, RZ ;  /* 0x000100000d3f7824 */ /* 0x010fe200078e00ff */
[----:B------:R-:W-:-:S02]  /*4b90*/  PRMT R62, R159, 0x5410, R62 ;  /* 0x000054109f3e7816 */ /* 0x000fc4000000003e */
[----:B------:R-:W-:Y:S02]  /*4ba0*/  LOP3.LUT R70, R13, 0xffff0000, RZ, 0xc0, !PT ;  /* 0xffff00000d467812 */ /* 0x000fe400078ec0ff */
[C---:B------:R-:W-:Y:S01]  /*4bb0*/  LOP3.LUT R68, R65.reuse, 0xffff0000, RZ, 0xc0, !PT ;  /* 0xffff000041447812 */ /* 0x040fe200078ec0ff */
[----:B------:R-:W-:Y:S01]  /*4bc0*/  IMAD.U32 R65, R65, 0x10000, RZ ;  /* 0x0001000041417824 */ /* 0x000fe200078e00ff */
[C---:B------:R-:W-:Y:S01]  /*4bd0*/  LOP3.LUT R64, R62.reuse, 0xffff0000, RZ, 0xc0, !PT ;  /* 0xffff00003e407812 */ /* 0x040fe200078ec0ff */
[----:B------:R-:W-:Y:S02]  /*4be0*/  IMAD.U32 R62, R62, 0x10000, RZ ;  /* 0x000100003e3e7824 */ /* 0x000fe400078e00ff */
[C---:B------:R-:W-:Y:S02]  /*4bf0*/  FMUL.FTZ R69, R70.reuse, R68 ;  /* 0x0000004446457220 */ /* 0x040fe40000410000 */
[-C--:B------:R-:W-:Y:S02]  /*4c00*/  FMUL.FTZ R13, R70, R64.reuse ;  /* 0x00000040460d7220 */ /* 0x080fe40000410000 */
[----:B------:R-:W-:-:S02]  /*4c10*/  FFMA.FTZ R64, R63, R64, -R69 ;  /* 0x000000403f407223 */ /* 0x000fc40000010845 */
[----:B------:R-:W-:Y:S01]  /*4c20*/  FFMA.FTZ R63, R63, R68, R13 ;  /* 0x000000443f3f7223 */ /* 0x000fe2000001000d */
[C---:B------:R-:W-:Y:S02]  /*4c30*/  PRMT R13, R158.reuse, 0x5432, R66 ;  /* 0x000054329e0d7816 */ /* 0x040fe40000000042 */
[----:B------:R-:W-:Y:S02]  /*4c40*/  PRMT R66, R158, 0x5410, R67 ;  /* 0x000054109e427816 */ /* 0x000fe40000000043 */
[----:B------:R-:W-:Y:S01]  /*4c50*/  LOP3.LUT R68, R14, 0xffff0000, RZ, 0xc0, !PT ;  /* 0xffff00000e447812 */ /* 0x000fe200078ec0ff */
[C---:B------:R-:W-:Y:S01]  /*4c60*/  IMAD.U32 R69, R13.reuse, 0x10000, RZ ;  /* 0x000100000d457824 */ /* 0x040fe200078e00ff */
[----:B------:R-:W-:Y:S01]  /*4c70*/  LOP3.LUT R13, R13, 0xffff0000, RZ, 0xc0, !PT ;  /* 0xffff00000d0d7812 */ /* 0x000fe200078ec0ff */
        /* <DEDUP_REMOVED lines=14> */
[C---:B------:R-:W-:Y:S01]  /*4d60*/  LOP3.LUT R13, R12.reuse, 0xffff0000, RZ, 0xc0, !PT ;  /* 0xffff00000c0d7812 */ /* 0x040fe200078ec0ff */
[----:B------:R-:W-:Y:S01]  /*4d70*/  FFMA.FTZ R14, R15, R66, R14 ;  /* 0x000000420f0e7223 */ /* 0x000fe2000001000e */
[----:B------:R-:W-:-:S03]  /*4d80*/  IMAD.U32 R12, R12, 0x10000, RZ ;  /* 0x000100000c0c7824 */ /* 0x000fc600078e00ff */
[C---:B------:R-:W-:Y:S01]  /*4d90*/  FMUL.FTZ R15, R13.reuse, R65 ;  /* 0x000000410d0f7220 */ /* 0x040fe20000410000 */
[-C--:B------:R-:W-:Y:S01]  /*4da0*/  FMUL.FTZ R13, R13, R62.reuse ;  /* 0x0000003e0d0d7220 */ /* 0x080fe20000410000 */
[----:B------:R-:W-:Y:S02]  /*4db0*/  F2FP.BF16.F32.PACK_AB R14, R14, R67 ;  /* 0x000000430e0e723e */ /* 0x000fe400000010ff */
[C---:B------:R-:W-:Y:S01]  /*4dc0*/  FFMA.FTZ R15, R12.reuse, R62, -R15 ;  /* 0x0000003e0c0f7223 */ /* 0x040fe2000001080f */
[----:B------:R-:W-:-:S05]  /*4dd0*/  FFMA.FTZ R13, R12, R65, R13 ;  /* 0x000000410c0d7223 */ /* 0x000fca000001000d */
[----:B------:R-:W-:Y:S01]  /*4de0*/  F2FP.BF16.F32.PACK_AB R13, R13, R15 ;  /* 0x0000000f0d0d723e */ /* 0x000fe200000010ff */
[----:B------:R-:W-:Y:S02]  /*4df0*/  IMAD.MOV.U32 R15, RZ, RZ, R14 ;  /* 0x000000ffff0f7224 */ /* 0x000fe400078e000e */
[----:B------:R-:W-:Y:S02]  /*4e00*/  IMAD.MOV.U32 R14, RZ, RZ, R68 ;  /* 0x000000ffff0e7224 */ /* 0x000fe400078e0044 */
[----:B------:R-:W-:Y:S02]  /*4e10*/  IMAD.MOV.U32 R12, RZ, RZ, R13 ;  /* 0x000000ffff0c7224 */ /* 0x000fe400078e000d */
[----:B------:R-:W-:-:S07]  /*4e20*/  IMAD.MOV.U32 R13, RZ, RZ, R63 ;  /* 0x000000ffff0d7224 */ /* 0x000fce00078e003f */
.L_x_1593:
[----:B------:R-:W-:Y:S05]  /*4e30*/  BSYNC B3 ;  /* 0x0000000000037941 */ /* 0x000fea0003800000 */
.L_x_1592:
[----:B---3--:R-:W-:-:S04]  /*4e40*/  LEA R62, P4, R22, R11, 0x1 ;  /* 0x0000000b163e7211 */ /* 0x008fc800078808ff */
[----:B--2---:R-:W-:-:S05]  /*4e50*/  LEA.HI.X R63, R22, R82, R173, 0x1, P4 ;  /* 0x00000052163f7211 */ /* 0x004fca00020f0cad */
[----:B----4-:R0:W-:Y:S04]  /*4e60*/  ST.E.128 desc[UR60][R62.64], R12 ;  /* 0x0000000c3e007985 */ /* 0x0101e8000c101d3c */
.L_x_1591:
[----:B------:R-:W-:Y:S05]  /*4e70*/  BSYNC B2 ;  /* 0x0000000000027941 */ /* 0x000fea0003800000 */
.L_x_1590:
[----:B------:R-:W-:Y:S01]  /*4e80*/  ISETP.NE.AND P4, PT, R27, RZ, PT ;  /* 0x000000ff1b00720c */ /* 0x000fe20003f85270 */
[----:B------:R-:W-:-:S12]  /*4e90*/  BSSY B2, `(.L_x_1594) ;  /* 0x0000039000027945 */ /* 0x000fd80003800000 */
[----:B------:R-:W-:Y:S05]  /*4ea0*/  @!P4 BRA `(.L_x_1595) ;  /* 0x0000000000dcc947 */ /* 0x000fea0003800000 */
[----:B0---4-:R0:W4:Y:S01]  /*4eb0*/  LDS.128 R12, [R29+0x6000] ;  /* 0x006000001d0c7984 */ /* 0x0111220000000c00 */
[----:B------:R-:W-:Y:S01]  /*4ec0*/  ISETP.GE.AND P4, PT, R176, R123, PT ;  /* 0x0000007bb000720c */ /* 0x000fe20003f86270 */
[----:B------:R-:W-:-:S12]  /*4ed0*/  BSSY B3, `(.L_x_1596) ;  /* 0x0000031000037945 */ /* 0x000fd80003800000 */
[----:B0-----:R-:W-:Y:S05]  /*4ee0*/  @P4 BRA `(.L_x_1597) ;  /* 0x0000000000bc4947 */ /* 0x001fea0003800000 */
[----:B------:R-:W-:Y:S02]  /*4ef0*/  SHF.R.U64 R58, R58, 0x10, R59 ;  /* 0x000000103a3a7819 */ /* 0x000fe4000000123b */
[--C-:B------:R-:W-:Y:S02]  /*4f00*/  SHF.R.U64 R62, R60, 0x10, R61.reuse ;  /* 0x000000103c3e7819 */ /* 0x100fe4000000123d */
[C---:B------:R-:W-:Y:S02]  /*4f10*/  PRMT R58, R157.reuse, 0x5432, R58 ;  /* 0x000054329d3a7816 */ /* 0x040fe4000000003a */
[----:B------:R-:W-:Y:S02]  /*4f20*/  PRMT R157, R157, 0x5410, R62 ;  /* 0x000054109d9d7816 */ /* 0x000fe4000000003e */
[----:B------:R-:W-:Y:S02]  /*4f30*/  SHF.R.U32.HI R60, RZ, 0x10, R61 ;  /* 0x00000010ff3c7819 */ /* 0x000fe4000001163d */
[C---:B----4-:R-:W-:Y:S01]  /*4f40*/  LOP3.LUT R64, R13.reuse, 0xffff0000, RZ, 0xc0, !PT ;  /* 0xffff00000d407812 */ /* 0x050fe200078ec0ff */
[----:B------:R-:W-:Y:S01]  /*4f50*/  IMAD.U32 R13, R13, 0x10000, RZ ;  /* 0x000100000d0d7824 */ /* 0x000fe200078e00ff */
[C---:B------:R-:W-:Y:S01]  /*4f60*/  LOP3.LUT R61, R157.reuse, 0xffff0000, RZ, 0xc0, !PT ;  /* 0xffff00009d3d7812 */ /* 0x040fe200078ec0ff */
[----:B------:R-:W-:Y:S01]  /*4f70*/  IMAD.U32 R157, R157, 0x10000, RZ ;  /* 0x000100009d9d7824 */ /* 0x000fe200078e00ff */
[C---:B------:R-:W-:Y:S01]  /*4f80*/  LOP3.LUT R62, R58.reuse, 0xffff0000, RZ, 0xc0, !PT ;  /* 0xffff00003a3e7812 */ /* 0x040fe200078ec0ff */
[----:B------:R-:W-:Y:S01]  /*4f90*/  IMAD.U32 R58, R58, 0x10000, RZ ;  /* 0x000100003a3a7824 */ /* 0x000fe200078e00ff */
[----:B------:R-:W-:Y:S01]  /*4fa0*/  SHF.R.U32.HI R59, RZ, 0x10, R59 ;  /* 0x00000010ff3b7819 */ /* 0x000fe2000001163b */
[-C--:B------:R-:W-:Y:S01]  /*4fb0*/  FMUL.FTZ R63, R64, R61.reuse ;  /* 0x0000003d403f7220 */ /* 0x080fe20000410000 */
[----:B------:R-:W-:Y:S01]  /*4fc0*/  PRMT R60, R156, 0x5432, R60 ;  /* 0x000054329c3c7816 */ /* 0x000fe2000000003c */
[-C--:B------:R-:W-:Y:S01]  /*4fd0*/  FMUL.FTZ R64, R64, R62.reuse ;  /* 0x0000003e40407220 */ /* 0x080fe20000410000 */
[----:B------:R-:W-:Y:S01]  /*4fe0*/  PRMT R59, R156, 0x5410, R59 ;  /* 0x000054109c3b7816 */ /* 0x000fe2000000003b */
[C---:B------:R-:W-:Y:S01]  /*4ff0*/  FFMA.FTZ R63, R13.reuse, R62, -R63 ;  /* 0x0000003e0d3f7223 */ /* 0x040fe2000001083f */
[----:B------:R-:W-:Y:S01]  /*5000*/  LOP3.LUT R65, R14, 0xffff0000, RZ, 0xc0, !PT ;  /* 0xffff00000e417812 */ /* 0x000fe200078ec0ff */
[----:B------:R-:W-:Y:S01]  /*5010*/  FFMA.FTZ R64, R13, R61, R64 ;  /* 0x0000003d0d407223 */ /* 0x000fe20000010040 */
[C---:B------:R-:W-:Y:S01]  /*5020*/  IMAD.U32 R61, R60.reuse, 0x10000, RZ ;  /* 0x000100003c3d7824 */ /* 0x040fe200078e00ff */
[----:B------:R-:W-:Y:S01]  /*5030*/  LOP3.LUT R60, R60, 0xffff0000, RZ, 0xc0, !PT ;  /* 0xffff00003c3c7812 */ /* 0x000fe200078ec0ff */
[C---:B------:R-:W-:Y:S01]  /*5040*/  IMAD.U32 R62, R59.reuse, 0x10000, RZ ;  /* 0x000100003b3e7824 */ /* 0x040fe200078e00ff */
[----:B------:R-:W-:Y:S01]  /*5050*/  LOP3.LUT R59, R59, 0xffff0000, RZ, 0xc0, !PT ;  /* 0xffff00003b3b7812 */ /* 0x000fe200078ec0ff */
[----:B------:R-:W-:-:S02]  /*5060*/  IMAD.U32 R13, R14, 0x10000, RZ ;  /* 0x000100000e0d7824 */ /* 0x000fc400078e00ff */
        /* <DEDUP_REMOVED lines=23> */
.L_x_1597:
[----:B------:R-:W-:Y:S05]  /*51e0*/  BSYNC B3 ;  /* 0x0000000000037941 */ /* 0x000fea0003800000 */
.L_x_1596:
[----:B---3--:R-:W-:-:S04]  /*51f0*/  LEA R58, P4, R160, R11, 0x1 ;  /* 0x0000000ba03a7211 */ /* 0x008fc800078808ff */
[----:B--2---:R-:W-:-:S05]  /*5200*/  LEA.HI.X R59, R160, R82, R184, 0x1, P4 ;  /* 0x00000052a03b7211 */ /* 0x004fca00020f0cb8 */
[----:B----4-:R0:W-:Y:S04]  /*5210*/  ST.E.128 desc[UR60][R58.64], R12 ;  /* 0x0000000c3a007985 */ /* 0x0101e8000c101d3c */
.L_x_1595:
[----:B------:R-:W-:Y:S05]  /*5220*/  BSYNC B2 ;  /* 0x0000000000027941 */ /* 0x000fea0003800000 */
.L_x_1594:
        /* <DEDUP_REMOVED lines=9> */
[----:B------:R-:W-:Y:S02]  /*52c0*/  SHF.R.U64 R54, R54, 0x10, R55 ;  /* 0x0000001036367819 */ /* 0x000fe40000001237 */
[----:B------:R-:W-:Y:S02]  /*52d0*/  PRMT R11, R155, 0x5410, R11 ;  /* 0x000054109b0b7816 */ /* 0x000fe4000000000b */
        /* <DEDUP_REMOVED lines=9> */
[CC--:B------:R-:W-:Y:S01]  /*5370*/  FMUL.FTZ R61, R62.reuse, R57.reuse ;  /* 0x000000393e3d7220 */ /* 0x0c0fe20000410000 */
        /* <DEDUP_REMOVED lines=34> */
.L_x_1599:
[----:B------:R-:W-:Y:S05]  /*55a0*/  BSYNC B2 ;  /* 0x0000000000027941 */ /* 0x000fea0003800000 */
.L_x_1598:
[----:B----4-:R0:W-:Y:S02]  /*55b0*/  ST.E.128 desc[UR60][R58.64], R12 ;  /* 0x0000000c3a007985 */ /* 0x0101e4000c101d3c */
.L_x_1577:
[----:B------:R-:W-:Y:S05]  /*55c0*/  BSYNC B1 ;  /* 0x0000000000017941 */ /* 0x000fea0003800000 */
.L_x_1576:
[----:B------:R-:W-:-:S03]  /*55d0*/  UMOV UR4, 0xffffffff ;  /* 0xffffffff00047882 */ /* 0x000fc60000000000 */
[----:B------:R-:W-:Y:S05]  /*55e0*/  BRA.DIV UR4, `(.L_x_1600) ;  /* 0x0000025a04a07947 */ /* 0x000fea000b800000 */
[----:B-1----:R-:W1:Y:S04]  /*55f0*/  SHFL.IDX PT, R116, R116, 0x1, 0x1c1f ;  /* 0x003c1f0074747f89 */ /* 0x002e6800000e0000 */
[----:B------:R-:W0:Y:S02]  /*5600*/  SHFL.IDX PT, R117, R117, 0x1, 0x1c1f ;  /* 0x003c1f0075757f89 */ /* 0x000e2400000e0000 */
.L_x_2004:
[----:B------:R-:W-:Y:S05]  /*5610*/  @P5 BRA `(.L_x_1601) ;  /* 0x0000005800205947 */ /* 0x000fea0003800000 */
[----:B------:R-:W-:Y:S01]  /*5620*/  ISETP.NE.AND P4, PT, R7, RZ, PT ;  /* 0x000000ff0700720c */ /* 0x000fe20003f85270 */
[----:B------:R-:W-:-:S12]  /*5630*/  BSSY B1, `(.L_x_1602) ;  /* 0x0000036000017945 */ /* 0x000fd80003800000 */
[----:B------:R-:W-:Y:S05]  /*5640*/  @!P4 BRA `(.L_x_1603) ;  /* 0x0000000000d0c947 */ /* 0x000fea0003800000 */
[----:B0---4-:R0:W4:Y:S01]  /*5650*/  LDS.128 R12, [R29+0x2000] ;  /* 0x002000001d0c7984 */ /* 0x0111220000000c00 */
[----:B------:R-:W-:Y:S01]  /*5660*/  ISETP.GE.AND P5, PT, R162, R123, PT ;  /* 0x0000007ba200720c */ /* 0x000fe20003fa6270 */
[----:B------:R-:W-:Y:S01]  /*5670*/  BSSY B2, `(.L_x_1604) ;  /* 0x0000030000027945 */ /* 0x000fe20003800000 */
[----:B------:R-:W-:-:S04]  /*5680*/  LEA R54, P4, R18, R117, 0x1 ;  /* 0x0000007512367211 */ /* 0x000fc800078808ff */
[----:B-1----:R-:W-:-:S07]  /*5690*/  LEA.HI.X R55, R18, R116, R19, 0x1, P4 ;  /* 0x0000007412377211 */ /* 0x002fce00020f0c13 */
[----:B0-----:R-:W-:Y:S05]  /*56a0*/  @P5 BRA `(.L_x_1605) ;  /* 0x0000000000b05947 */ /* 0x001fea0003800000 */
[----:B---3--:R-:W-:Y:S01]  /*56b0*/  SHF.R.U64 R11, R50, 0x10, R51 ;  /* 0x00000010320b7819 */ /* 0x008fe20000001233 */
[----:B----4-:R-:W-:Y:S01]  /*56c0*/  IMAD.U32 R58, R15, 0x10000, RZ ;  /* 0x000100000f3a7824 */ /* 0x010fe200078e00ff */
[--C-:B------:R-:W-:Y:S01]  /*56d0*/  SHF.R.U64 R50, R52, 0x10, R53.reuse ;  /* 0x0000001034327819 */ /* 0x100fe20000001235 */
[----:B------:R-:W-:Y:S01]  /*56e0*/  IMAD.U32 R56, R14, 0x10000, RZ ;  /* 0x000100000e387824 */ /* 0x000fe200078e00ff */
[----:B------:R-:W-:Y:S01]  /*56f0*/  SHF.R.U32.HI R53, RZ, 0x10, R53 ;  /* 0x00000010ff357819 */ /* 0x000fe20000011635 */
[----:B------:R-:W-:Y:S01]  /*5700*/  IMAD.U32 R57, R12, 0x10000, RZ ;  /* 0x000100000c397824 */ /* 0x000fe200078e00ff */
[----:B------:R-:W-:Y:S02]  /*5710*/  PRMT R50, R153, 0x5410, R50 ;  /* 0x0000541099327816 */ /* 0x000fe40000000032 */
[----:B------:R-:W-:Y:S02]  /*5720*/  SHF.R.U32.HI R51, RZ, 0x10, R51 ;  /* 0x00000010ff337819 */ /* 0x000fe40000011633 */
[----:B------:R-:W-:Y:S01]  /*5730*/  LOP3.LUT R52, R15, 0xffff0000, RZ, 0xc0, !PT ;  /* 0xffff00000f347812 */ /* 0x000fe200078ec0ff */
[C---:B------:R-:W-:Y:S01]  /*5740*/  IMAD.U32 R15, R13.reuse, 0x10000, RZ ;  /* 0x000100000d0f7824 */ /* 0x040fe200078e00ff */
[----:B------:R-:W-:-:S02]  /*5750*/  LOP3.LUT R13, R13, 0xffff0000, RZ, 0xc0, !PT ;  /* 0xffff00000d0d7812 */ /* 0x000fc400078ec0ff */
[C---:B------:R-:W-:Y:S01]  /*5760*/  LOP3.LUT R59, R50.reuse, 0xffff0000, RZ, 0xc0, !PT ;  /* 0xffff0000323b7812 */ /* 0x040fe200078ec0ff */
[----:B------:R-:W-:Y:S01]  /*5770*/  IMAD.U32 R50, R50, 0x10000, RZ ;  /* 0x0001000032327824 */ /* 0x000fe200078e00ff */
[C---:B------:R-:W-:Y:S02]  /*5780*/  PRMT R11, R152.reuse, 0x5410, R11 ;  /* 0x00005410980b7816 */ /* 0x040fe4000000000b */
[----:B------:R-:W-:Y:S01]  /*5790*/  PRMT R53, R153, 0x5432, R53 ;  /* 0x0000543299357816 */ /* 0x000fe20000000035 */
[----:B------:R-:W-:Y:S01]  /*57a0*/  FMUL.FTZ R60, R13, R59 ;  /* 0x0000003b0d3c7220 */ /* 0x000fe20000410000 */
[----:B------:R-:W-:Y:S02]  /*57b0*/  PRMT R51, R152, 0x5432, R51 ;  /* 0x0000543298337816 */ /* 0x000fe40000000033 */
[----:B------:R-:W-:Y:S01]  /*57c0*/  LOP3.LUT R62, R11, 0xffff0000, RZ, 0xc0, !PT ;  /* 0xffff00000b3e7812 */ /* 0x000fe200078ec0ff */
[----:B------:R-:W-:Y:S01]  /*57d0*/  IMAD.U32 R61, R53, 0x10000, RZ ;  /* 0x00010000353d7824 */ /* 0x000fe200078e00ff */
[----:B------:R-:W-:Y:S01]  /*57e0*/  LOP3.LUT R14, R14, 0xffff0000, RZ, 0xc0, !PT ;  /* 0xffff00000e0e7812 */ /* 0x000fe200078ec0ff */
[----:B------:R-:W-:Y:S01]  /*57f0*/  IMAD.U32 R63, R51, 0x10000, RZ ;  /* 0x00010000333f7824 */ /* 0x000fe200078e00ff */
[----:B------:R-:W-:Y:S01]  /*5800*/  LOP3.LUT R53, R53, 0xffff0000, RZ, 0xc0, !PT ;  /* 0xffff000035357812 */ /* 0x000fe200078ec0ff */
[-C--:B------:R-:W-:Y:S01]  /*5810*/  FMUL.FTZ R13, R13, R62.reuse ;  /* 0x0000003e0d0d7220 */ /* 0x080fe20000410000 */
[----:B------:R-:W-:Y:S01]  /*5820*/  FFMA.FTZ R60, R15, R62, -R60 ;  /* 0x0000003e0f3c7223 */ /* 0x000fe2000001083c */
[C---:B------:R-:W-:Y:S01]  /*5830*/  FMUL.FTZ R62, R14.reuse, R61 ;  /* 0x0000003d0e3e7220 */ /* 0x040fe20000410000 */
[----:B------:R-:W-:Y:S01]  /*5840*/  FMUL.FTZ R14, R14, R63 ;  /* 0x0000003f0e0e7220 */ /* 0x000fe20000410000 */
[----:B------:R-:W-:Y:S01]  /*5850*/  LOP3.LUT R51, R51, 0xffff0000, RZ, 0xc0, !PT ;  /* 0xffff000033337812 */ /* 0x000fe200078ec0ff */
[----:B------:R-:W-:Y:S01]  /*5860*/  IMAD.U32 R11, R11, 0x10000, RZ ;  /* 0x000100000b0b7824 */ /* 0x000fe200078e00ff */
[----:B------:R-:W-:Y:S01]  /*5870*/  LOP3.LUT R12, R12, 0xffff0000, RZ, 0xc0, !PT ;  /* 0xffff00000c0c7812 */ /* 0x000fe200078ec0ff */
[----:B------:R-:W-:Y:S01]  /*5880*/  FFMA.FTZ R13, R15, R59, R13 ;  /* 0x0000003b0f0d7223 */ /* 0x000fe2000001000d */
[C---:B------:R-:W-:Y:S01]  /*5890*/  FFMA.FTZ R62, R56.reuse, R63, -R62 ;  /* 0x0000003f383e7223 */ /* 0x040fe2000001083e */
[----:B------:R-:W-:Y:S01]  /*58a0*/  FFMA.FTZ R14, R56, R61, R14 ;  /* 0x0000003d380e7223 */ /* 0x000fe2000001000e */
[C---:B------:R-:W-:Y:S01]  /*58b0*/  FMUL.FTZ R15, R52.reuse, R53 ;  /* 0x00000035340f7220 */ /* 0x040fe20000410000 */
[----:B------:R-:W-:Y:S01]  /*58c0*/  FMUL.FTZ R56, R52, R51 ;  /* 0x0000003334387220 */ /* 0x000fe20000410000 */
[CC--:B------:R-:W-:Y:S01]  /*58d0*/  FMUL.FTZ R52, R12.reuse, R50.reuse ;  /* 0x000000320c347220 */ /* 0x0c0fe20000410000 */
[----:B------:R-:W-:Y:S01]  /*58e0*/  FMUL.FTZ R12, R12, R11 ;  /* 0x0000000b0c0c7220 */ /* 0x000fe20000410000 */
[C---:B------:R-:W-:Y:S01]  /*58f0*/  FFMA.FTZ R15, R58.reuse, R51, -R15 ;  /* 0x000000333a0f7223 */ /* 0x040fe2000001080f */
[----:B------:R-:W-:Y:S01]  /*5900*/  FFMA.FTZ R56, R58, R53, R56 ;  /* 0x000000353a387223 */ /* 0x000fe20000010038 */
[C---:B------:R-:W-:Y:S01]  /*5910*/  FFMA.FTZ R52, R57.reuse, R11, -R52 ;  /* 0x0000000b39347223 */ /* 0x040fe20000010834 */
[----:B------:R-:W-:Y:S01]  /*5920*/  FFMA.FTZ R12, R57, R50, R12 ;  /* 0x00000032390c7223 */ /* 0x000fe2000001000c */
[----:B------:R-:W-:-:S02]  /*5930*/  F2FP.BF16.F32.PACK_AB R13, R13, R60 ;  /* 0x0000003c0d0d723e */ /* 0x000fc400000010ff */
[----:B------:R-:W-:Y:S02]  /*5940*/  F2FP.BF16.F32.PACK_AB R15, R56, R15 ;  /* 0x0000000f380f723e */ /* 0x000fe400000010ff */
[----:B------:R-:W-:Y:S02]  /*5950*/  F2FP.BF16.F32.PACK_AB R14, R14, R62 ;  /* 0x0000003e0e0e723e */ /* 0x000fe400000010ff */
[----:B------:R-:W-:-:S07]  /*5960*/  F2FP.BF16.F32.PACK_AB R12, R12, R52 ;  /* 0x000000340c0c723e */ /* 0x000fce00000010ff */
.L_x_1605:
[----:B------:R-:W-:Y:S05]  /*5970*/  BSYNC B2 ;  /* 0x0000000000027941 */ /* 0x000fea0003800000 */
.L_x_1604:
[----:B----4-:R0:W-:Y:S02]  /*5980*/  ST.E.128 desc[UR60][R54.64], R12 ;  /* 0x0000000c36007985 */ /* 0x0101e4000c101d3c */
.L_x_1603:
[----:B------:R-:W-:Y:S05]  /*5990*/  BSYNC B1 ;  /* 0x0000000000017941 */ /* 0x000fea0003800000 */
.L_x_1602:
        /* <DEDUP_REMOVED lines=11> */
[----:B------:R-:W-:Y:S01]  /*5a50*/  SHF.R.U64 R11, R46, 0x10, R47 ;  /* 0x000000102e0b7819 */ /* 0x000fe2000000122f */
[----:B----4-:R-:W-:Y:S01]  /*5a60*/  IMAD.U32 R54, R12, 0x10000, RZ ;  /* 0x000100000c367824 */ /* 0x010fe200078e00ff */
[--C-:B------:R-:W-:Y:S02]  /*5a70*/  SHF.R.U64 R46, R48, 0x10, R49.reuse ;  /* 0x00000010302e7819 */ /* 0x100fe40000001231 */
[----:B------:R-:W-:Y:S01]  /*5a80*/  SHF.R.U32.HI R52, RZ, 0x10, R49 ;  /* 0x00000010ff347819 */ /* 0x000fe20000011631 */
[----:B------:R-:W-:Y:S01]  /*5a90*/  IMAD.U32 R49, R14, 0x10000, RZ ;  /* 0x000100000e317824 */ /* 0x000fe200078e00ff */
[----:B------:R-:W-:Y:S02]  /*5aa0*/  PRMT R46, R151, 0x5410, R46 ;  /* 0x00005410972e7816 */ /* 0x000fe4000000002e */
[----:B------:R-:W-:Y:S02]  /*5ab0*/  SHF.R.U32.HI R47, RZ, 0x10, R47 ;  /* 0x00000010ff2f7819 */ /* 0x000fe4000001162f */
[----:B------:R-:W-:-:S02]  /*5ac0*/  PRMT R11, R150, 0x5410, R11 ;  /* 0x00005410960b7816 */ /* 0x000fc4000000000b */
[----:B------:R-:W-:Y:S01]  /*5ad0*/  PRMT R151, R151, 0x5432, R52 ;  /* 0x0000543297977816 */ /* 0x000fe20000000034 */
[C---:B------:R-:W-:Y:S01]  /*5ae0*/  IMAD.U32 R52, R13.reuse, 0x10000, RZ ;  /* 0x000100000d347824 */ /* 0x040fe200078e00ff */
[----:B------:R-:W-:Y:S02]  /*5af0*/  LOP3.LUT R58, R13, 0xffff0000, RZ, 0xc0, !PT ;  /* 0xffff00000d3a7812 */ /* 0x000fe400078ec0ff */
[----:B------:R-:W-:Y:S01]  /*5b00*/  LOP3.LUT R13, R46, 0xffff0000, RZ, 0xc0, !PT ;  /* 0xffff00002e0d7812 */ /* 0x000fe200078ec0ff */
[----:B------:R-:W-:Y:S01]  /*5b10*/  IMAD.U32 R55, R151, 0x10000, RZ ;  /* 0x0001000097377824 */ /* 0x000fe200078e00ff */
[----:B------:R-:W-:Y:S02]  /*5b20*/  PRMT R47, R150, 0x5432, R47 ;  /* 0x00005432962f7816 */ /* 0x000fe4000000002f */
[----:B------:R-:W-:Y:S01]  /*5b30*/  LOP3.LUT R53, R11, 0xffff0000, RZ, 0xc0, !PT ;  /* 0xffff00000b357812 */ /* 0x000fe200078ec0ff */
[----:B------:R-:W-:Y:S01]  /*5b40*/  FMUL.FTZ R57, R58, R13 ;  /* 0x0000000d3a397220 */ /* 0x000fe20000410000 */
[----:B------:R-:W-:Y:S01]  /*5b50*/  LOP3.LUT R14, R14, 0xffff0000, RZ, 0xc0, !PT ;  /* 0xffff00000e0e7812 */ /* 0x000fe200078ec0ff */
[----:B------:R-:W-:Y:S01]  /*5b60*/  IMAD.U32 R56, R47, 0x10000, RZ ;  /* 0x000100002f387824 */ /* 0x000fe200078e00ff */
[----:B------:R-:W-:Y:S01]  /*5b70*/  LOP3.LUT R48, R15, 0xffff0000, RZ, 0xc0, !PT ;  /* 0xffff00000f307812 */ /* 0x000fe200078ec0ff */
[----:B------:R-:W-:Y:S01]  /*5b80*/  FMUL.FTZ R58, R58, R53 ;  /* 0x000000353a3a7220 */ /* 0x000fe20000410000 */
[----:B------:R-:W-:Y:S01]  /*5b90*/  LOP3.LUT R12, R12, 0xffff0000, RZ, 0xc0, !PT ;  /* 0xffff00000c0c7812 */ /* 0x000fe200078ec0ff */
[C---:B------:R-:W-:Y:S01]  /*5ba0*/  FMUL.FTZ R59, R14.reuse, R55 ;  /* 0x000000370e3b7220 */ /* 0x040fe20000410000 */
[----:B------:R-:W-:Y:S01]  /*5bb0*/  FMUL.FTZ R14, R14, R56 ;  /* 0x000000380e0e7220 */ /* 0x000fe20000410000 */
[----:B------:R-:W-:Y:S01]  /*5bc0*/  FFMA.FTZ R58, R52, R13, R58 ;  /* 0x0000000d343a7223 */ /* 0x000fe2000001003a */
[----:B------:R-:W-:Y:S01]  /*5bd0*/  LOP3.LUT R151, R151, 0xffff0000, RZ, 0xc0, !PT ;  /* 0xffff000097977812 */ /* 0x000fe200078ec0ff */
[----:B------:R-:W-:Y:S01]  /*5be0*/  IMAD.U32 R13, R46, 0x10000, RZ ;  /* 0x000100002e0d7824 */ /* 0x000fe200078e00ff */
[----:B------:R-:W-:Y:S01]  /*5bf0*/  LOP3.LUT R47, R47, 0xffff0000, RZ, 0xc0, !PT ;  /* 0xffff00002f2f7812 */ /* 0x000fe200078ec0ff */
[----:B------:R-:W-:-:S02]  /*5c00*/  IMAD.U32 R11, R11, 0x10000, RZ ;  /* 0x000100000b0b7824 */ /* 0x000fc400078e00ff */
[C---:B------:R-:W-:Y:S01]  /*5c10*/  FFMA.FTZ R59, R49.reuse, R56, -R59 ;  /* 0x00000038313b7223 */ /* 0x040fe2000001083b */
[----:B------:R-:W-:Y:S01]  /*5c20*/  FFMA.FTZ R14, R49, R55, R14 ;  /* 0x00000037310e7223 */ /* 0x000fe2000001000e */
[----:B------:R-:W-:Y:S02]  /*5c30*/  IMAD.U32 R15, R15, 0x10000, RZ ;  /* 0x000100000f0f7824 */ /* 0x000fe400078e00ff */
[----:B------:R-:W-:Y:S01]  /*5c40*/  FMUL.FTZ R46, R48, R151 ;  /* 0x00000097302e7220 */ /* 0x000fe20000410000 */
[----:B------:R-:W-:Y:S01]  /*5c50*/  FMUL.FTZ R49, R12, R13 ;  /* 0x0000000d0c317220 */ /* 0x000fe20000410000 */
[----:B------:R-:W-:Y:S01]  /*5c60*/  FMUL.FTZ R48, R48, R47 ;  /* 0x0000002f30307220 */ /* 0x000fe20000410000 */
[----:B------:R-:W-:Y:S01]  /*5c70*/  FMUL.FTZ R12, R12, R11 ;  /* 0x0000000b0c0c7220 */ /* 0x000fe20000410000 */
[C---:B------:R-:W-:Y:S01]  /*5c80*/  FFMA.FTZ R46, R15.reuse, R47, -R46 ;  /* 0x0000002f0f2e7223 */ /* 0x040fe2000001082e */
[----:B------:R-:W-:Y:S01]  /*5c90*/  FFMA.FTZ R57, R52, R53, -R57 ;  /* 0x0000003534397223 */ /* 0x000fe20000010839 */
[----:B------:R-:W-:Y:S01]  /*5ca0*/  FFMA.FTZ R15, R15, R151, R48 ;  /* 0x000000970f0f7223 */ /* 0x000fe20000010030 */
[C---:B------:R-:W-:Y:S01]  /*5cb0*/  FFMA.FTZ R49, R54.reuse, R11, -R49 ;  /* 0x0000000b36317223 */ /* 0x040fe20000010831 */
[----:B------:R-:W-:Y:S01]  /*5cc0*/  FFMA.FTZ R12, R54, R13, R12 ;  /* 0x0000000d360c7223 */ /* 0x000fe2000001000c */
[----:B------:R-:W-:-:S02]  /*5cd0*/  F2FP.BF16.F32.PACK_AB R14, R14, R59 ;  /* 0x0000003b0e0e723e */ /* 0x000fc400000010ff */
[----:B------:R-:W-:Y:S02]  /*5ce0*/  F2FP.BF16.F32.PACK_AB R13, R58, R57 ;  /* 0x000000393a0d723e */ /* 0x000fe400000010ff */
[----:B------:R-:W-:Y:S02]  /*5cf0*/  F2FP.BF16.F32.PACK_AB R15, R15, R46 ;  /* 0x0000002e0f0f723e */ /* 0x000fe400000010ff */
[----:B------:R-:W-:-:S07]  /*5d00*/  F2FP.BF16.F32.PACK_AB R12, R12, R49 ;  /* 0x000000310c0c723e */ /* 0x000fce00000010ff */
.L_x_1609:
[----:B------:R-:W-:Y:S05]  /*5d10*/  BSYNC B2 ;  /* 0x0000000000027941 */ /* 0x000fea0003800000 */
.L_x_1608:
[----:B----4-:R0:W-:Y:S02]  /*5d20*/  ST.E.128 desc[UR60][R50.64], R12 ;  /* 0x0000000c32007985 */ /* 0x0101e4000c101d3c */
.L_x_1607:
[----:B------:R-:W-:Y:S05]  /*5d30*/  BSYNC B1 ;  /* 0x0000000000017941 */ /* 0x000fea0003800000 */
.L_x_1606:
        /* <DEDUP_REMOVED lines=11> */
[----:B------:R-:W-:Y:S02]  /*5df0*/  SHF.R.U64 R44, R44, 0x10, R45 ;  /* 0x000000102c2c7819 */ /* 0x000fe4000000122d */
[----:B------:R-:W-:Y:S01]  /*5e00*/  SHF.R.U64 R51, R42, 0x10, R43 ;  /* 0x000000102a337819 */ /* 0x000fe2000000122b */
[----:B----4-:R-:W-:Y:S01]  /*5e10*/  IMAD.U32 R42, R14, 0x10000, RZ ;  /* 0x000100000e2a7824 */ /* 0x010fe200078e00ff */
[----:B------:R-:W-:Y:S02]  /*5e20*/  SHF.R.U32.HI R48, RZ, 0x10, R45 ;  /* 0x00000010ff307819 */ /* 0x000fe4000001162d */
[----:B------:R-:W-:Y:S02]  /*5e30*/  SHF.R.U32.HI R49, RZ, 0x10, R43 ;  /* 0x00000010ff317819 */ /* 0x000fe4000001162b */
[----:B------:R-:W-:Y:S02]  /*5e40*/  PRMT R44, R149, 0x5410, R44 ;  /* 0x00005410952c7816 */ /* 0x000fe4000000002c */
[----:B------:R-:W-:-:S02]  /*5e50*/  PRMT R43, R148, 0x5410, R51 ;  /* 0x00005410942b7816 */ /* 0x000fc40000000033 */
[----:B------:R-:W-:Y:S02]  /*5e60*/  PRMT R149, R149, 0x5432, R48 ;  /* 0x0000543295957816 */ /* 0x000fe40000000030 */
[----:B------:R-:W-:Y:S02]  /*5e70*/  LOP3.LUT R48, R13, 0xffff0000, RZ, 0xc0, !PT ;  /* 0xffff00000d307812 */ /* 0x000fe400078ec0ff */
[C---:B------:R-:W-:Y:S01]  /*5e80*/  LOP3.LUT R52, R44.reuse, 0xffff0000, RZ, 0xc0, !PT ;  /* 0xffff00002c347812 */ /* 0x040fe200078ec0ff */
[----:B------:R-:W-:Y:S01]  /*5e90*/  IMAD.U32 R45, R149, 0x10000, RZ ;  /* 0x00010000952d7824 */ /* 0x000fe200078e00ff */
[----:B------:R-:W-:Y:S01]  /*5ea0*/  LOP3.LUT R50, R43, 0xffff0000, RZ, 0xc0, !PT ;  /* 0xffff00002b327812 */ /* 0x000fe200078ec0ff */
[----:B------:R-:W-:Y:S01]  /*5eb0*/  IMAD.U32 R44, R44, 0x10000, RZ ;  /* 0x000100002c2c7824 */ /* 0x000fe200078e00ff */
[----:B------:R-:W-:Y:S01]  /*5ec0*/  PRMT R148, R148, 0x5432, R49 ;  /* 0x0000543294947816 */ /* 0x000fe20000000031 */
[----:B------:R-:W-:Y:S02]  /*5ed0*/  IMAD.U32 R49, R13, 0x10000, RZ ;  /* 0x000100000d317824 */ /* 0x000fe400078e00ff */
[----:B------:R-:W-:Y:S01]  /*5ee0*/  FMUL.FTZ R54, R48, R52 ;  /* 0x0000003430367220 */ /* 0x000fe20000410000 */
[----:B------:R-:W-:Y:S01]  /*5ef0*/  LOP3.LUT R14, R14, 0xffff0000, RZ, 0xc0, !PT ;  /* 0xffff00000e0e7812 */ /* 0x000fe200078ec0ff */
[----:B------:R-:W-:Y:S01]  /*5f00*/  FMUL.FTZ R53, R48, R50 ;  /* 0x0000003230357220 */ /* 0x000fe20000410000 */
[----:B------:R-:W-:Y:S01]  /*5f10*/  IMAD.U32 R51, R148, 0x10000, RZ ;  /* 0x0001000094337824 */ /* 0x000fe200078e00ff */
[C---:B------:R-:W-:Y:S01]  /*5f20*/  LOP3.LUT R48, R12.reuse, 0xffff0000, RZ, 0xc0, !PT ;  /* 0xffff00000c307812 */ /* 0x040fe200078ec0ff */
[----:B------:R-:W-:-:S02]  /*5f30*/  IMAD.U32 R13, R12, 0x10000, RZ ;  /* 0x000100000c0d7824 */ /* 0x000fc400078e00ff */
[C---:B------:R-:W-:Y:S01]  /*5f40*/  FFMA.FTZ R12, R49.reuse, R50, -R54 ;  /* 0x00000032310c7223 */ /* 0x040fe20000010836 */
[----:B------:R-:W-:Y:S01]  /*5f50*/  FFMA.FTZ R49, R49, R52, R53 ;  /* 0x0000003431317223 */ /* 0x000fe20000010035 */
[C---:B------:R-:W-:Y:S01]  /*5f60*/  FMUL.FTZ R55, R14.reuse, R45 ;  /* 0x0000002d0e377220 */ /* 0x040fe20000410000 */
[----:B------:R-:W-:Y:S01]  /*5f70*/  FMUL.FTZ R53, R14, R51 ;  /* 0x000000330e357220 */ /* 0x000fe20000410000 */
[----:B------:R-:W-:Y:S01]  /*5f80*/  LOP3.LUT R11, R15, 0xffff0000, RZ, 0xc0, !PT ;  /* 0xffff00000f0b7812 */ /* 0x000fe200078ec0ff */
[----:B------:R-:W-:Y:S01]  /*5f90*/  IMAD.U32 R43, R43, 0x10000, RZ ;  /* 0x000100002b2b7824 */ /* 0x000fe200078e00ff */
[----:B------:R-:W-:Y:S01]  /*5fa0*/  LOP3.LUT R14, R149, 0xffff0000, RZ, 0xc0, !PT ;  /* 0xffff0000950e7812 */ /* 0x000fe200078ec0ff */
[----:B------:R-:W-:Y:S01]  /*5fb0*/  FFMA.FTZ R50, R42, R45, R53 ;  /* 0x0000002d2a327223 */ /* 0x000fe20000010035 */
[----:B------:R-:W-:Y:S01]  /*5fc0*/  LOP3.LUT R148, R148, 0xffff0000, RZ, 0xc0, !PT ;  /* 0xffff000094947812 */ /* 0x000fe200078ec0ff */
[----:B------:R-:W-:Y:S01]  /*5fd0*/  FFMA.FTZ R51, R42, R51, -R55 ;  /* 0x000000332a337223 */ /* 0x000fe20000010837 */
[----:B------:R-:W-:-:S02]  /*5fe0*/  IMAD.U32 R15, R15, 0x10000, RZ ;  /* 0x000100000f0f7824 */ /* 0x000fc400078e00ff */
[C---:B------:R-:W-:Y:S01]  /*5ff0*/  FMUL.FTZ R52, R11.reuse, R14 ;  /* 0x0000000e0b347220 */ /* 0x040fe20000410000 */
[C---:B------:R-:W-:Y:S01]  /*6000*/  FMUL.FTZ R42, R48.reuse, R44 ;  /* 0x0000002c302a7220 */ /* 0x040fe20000410000 */
[-C--:B------:R-:W-:Y:S01]  /*6010*/  FMUL.FTZ R45, R11, R148.reuse ;  /* 0x000000940b2d7220 */ /* 0x080fe20000410000 */
[-C--:B------:R-:W-:Y:S01]  /*6020*/  FMUL.FTZ R11, R48, R43.reuse ;  /* 0x0000002b300b7220 */ /* 0x080fe20000410000 */
[----:B------:R-:W-:Y:S01]  /*6030*/  FFMA.FTZ R52, R15, R148, -R52 ;  /* 0x000000940f347223 */ /* 0x000fe20000010834 */
[----:B------:R-:W-:Y:S01]  /*6040*/  FFMA.FTZ R42, R13, R43, -R42 ;  /* 0x0000002b0d2a7223 */ /* 0x000fe2000001082a */
[----:B------:R-:W-:Y:S01]  /*6050*/  FFMA.FTZ R45, R15, R14, R45 ;  /* 0x0000000e0f2d7223 */ /* 0x000fe2000001002d */
[----:B------:R-:W-:Y:S01]  /*6060*/  FFMA.FTZ R11, R13, R44, R11 ;  /* 0x0000002c0d0b7223 */ /* 0x000fe2000001000b */
[----:B------:R-:W-:Y:S02]  /*6070*/  F2FP.BF16.F32.PACK_AB R13, R49, R12 ;  /* 0x0000000c310d723e */ /* 0x000fe400000010ff */
[----:B------:R-:W-:-:S02]  /*6080*/  F2FP.BF16.F32.PACK_AB R14, R50, R51 ;  /* 0x00000033320e723e */ /* 0x000fc400000010ff */
[----:B------:R-:W-:Y:S02]  /*6090*/  F2FP.BF16.F32.PACK_AB R15, R45, R52 ;  /* 0x000000342d0f723e */ /* 0x000fe400000010ff */
[----:B------:R-:W-:-:S07]  /*60a0*/  F2FP.BF16.F32.PACK_AB R12, R11, R42 ;  /* 0x0000002a0b0c723e */ /* 0x000fce00000010ff */
.L_x_1613:
[----:B------:R-:W-:Y:S05]  /*60b0*/  BSYNC B2 ;  /* 0x0000000000027941 */ /* 0x000fea0003800000 */
.L_x_1612:
[----:B----4-:R0:W-:Y:S02]  /*60c0*/  ST.E.128 desc[UR60][R46.64], R12 ;  /* 0x0000000c2e007985 */ /* 0x0101e4000c101d3c */
.L_x_1611:
[----:B------:R-:W-:Y:S05]  /*60d0*/  BSYNC B1 ;  /* 0x0000000000017941 */ /* 0x000fea0003800000 */
.L_x_1610:
        /* <DEDUP_REMOVED lines=9> */
[--C-:B------:R-:W-:Y:S01]  /*6170*/  SHF.R.U64 R46, R38, 0x10, R39.reuse ;  /* 0x00000010262e7819 */ /* 0x100fe20000001227 */
[----:B----4-:R-:W-:Y:S01]  /*6180*/  IMAD.U32 R38, R14, 0x10000, RZ ;  /* 0x000100000e267824 */ /* 0x010fe200078e00ff */
[----:B------:R-:W-:Y:S02]  /*6190*/  SHF.R.U32.HI R44, RZ, 0x10, R39 ;  /* 0x00000010ff2c7819 */ /* 0x000fe40000011627 */
[--C-:B------:R-:W-:Y:S02]  /*61a0*/  SHF.R.U64 R45, R40, 0x10, R41.reuse ;  /* 0x00000010282d7819 */ /* 0x100fe40000001229 */
[----:B------:R-:W-:Y:S02]  /*61b0*/  SHF.R.U32.HI R41, RZ, 0x10, R41 ;  /* 0x00000010ff297819 */ /* 0x000fe40000011629 */
[----:B------:R-:W-:Y:S01]  /*61c0*/  LOP3.LUT R39, R14, 0xffff0000, RZ, 0xc0, !PT ;  /* 0xffff00000e277812 */ /* 0x000fe200078ec0ff */
[C---:B------:R-:W-:Y:S01]  /*61d0*/  IMAD.U32 R14, R15.reuse, 0x10000, RZ ;  /* 0x000100000f0e7824 */ /* 0x040fe200078e00ff */
[----:B---3--:R-:W-:-:S02]  /*61e0*/  LOP3.LUT R11, R15, 0xffff0000, RZ, 0xc0, !PT ;  /* 0xffff00000f0b7812 */ /* 0x008fc400078ec0ff */
[----:B------:R-:W-:Y:S02]  /*61f0*/  PRMT R15, R131, 0x5410, R46 ;  /* 0x00005410830f7816 */ /* 0x000fe4000000002e */
[C---:B------:R-:W-:Y:S02]  /*6200*/  PRMT R46, R142.reuse, 0x5410, R45 ;  /* 0x000054108e2e7816 */ /* 0x040fe4000000002d */
[----:B------:R-:W-:Y:S01]  /*6210*/  PRMT R142, R142, 0x5432, R41 ;  /* 0x000054328e8e7816 */ /* 0x000fe20000000029 */
[----:B------:R-:W-:Y:S01]  /*6220*/  IMAD.U32 R41, R13, 0x10000, RZ ;  /* 0x000100000d297824 */ /* 0x000fe200078e00ff */
[----:B------:R-:W-:Y:S02]  /*6230*/  PRMT R131, R131, 0x5432, R44 ;  /* 0x0000543283837816 */ /* 0x000fe4000000002c */
[----:B------:R-:W-:Y:S01]  /*6240*/  LOP3.LUT R40, R13, 0xffff0000, RZ, 0xc0, !PT ;  /* 0xffff00000d287812 */ /* 0x000fe200078ec0ff */
[----:B------:R-:W-:Y:S01]  /*6250*/  IMAD.U32 R48, R142, 0x10000, RZ ;  /* 0x000100008e307824 */ /* 0x000fe200078e00ff */
[----:B------:R-:W-:Y:S01]  /*6260*/  LOP3.LUT R47, R46, 0xffff0000, RZ, 0xc0, !PT ;  /* 0xffff00002e2f7812 */ /* 0x000fe200078ec0ff */
[----:B------:R-:W-:Y:S01]  /*6270*/  IMAD.U32 R45, R131, 0x10000, RZ ;  /* 0x00010000832d7824 */ /* 0x000fe200078e00ff */
[----:B------:R-:W-:Y:S01]  /*6280*/  LOP3.LUT R44, R15, 0xffff0000, RZ, 0xc0, !PT ;  /* 0xffff00000f2c7812 */ /* 0x000fe200078ec0ff */
[C---:B------:R-:W-:Y:S01]  /*6290*/  FMUL.FTZ R49, R39.reuse, R48 ;  /* 0x0000003027317220 */ /* 0x040fe20000410000 */
[----:B------:R-:W-:Y:S01]  /*62a0*/  LOP3.LUT R142, R142, 0xffff0000, RZ, 0xc0, !PT ;  /* 0xffff00008e8e7812 */ /* 0x000fe200078ec0ff */
[----:B------:R-:W-:Y:S01]  /*62b0*/  FMUL.FTZ R39, R39, R45 ;  /* 0x0000002d27277220 */ /* 0x000fe20000410000 */
[C---:B------:R-:W-:Y:S01]  /*62c0*/  FMUL.FTZ R50, R40.reuse, R47 ;  /* 0x0000002f28327220 */ /* 0x040fe20000410000 */
[----:B------:R-:W-:Y:S01]  /*62d0*/  FMUL.FTZ R52, R40, R44 ;  /* 0x0000002c28347220 */ /* 0x000fe20000410000 */
[----:B------:R-:W-:Y:S01]  /*62e0*/  LOP3.LUT R131, R131, 0xffff0000, RZ, 0xc0, !PT ;  /* 0xffff000083837812 */ /* 0x000fe200078ec0ff */
[----:B------:R-:W-:Y:S01]  /*62f0*/  IMAD.U32 R46, R46, 0x10000, RZ ;  /* 0x000100002e2e7824 */ /* 0x000fe200078e00ff */
[----:B------:R-:W-:Y:S01]  /*6300*/  LOP3.LUT R40, R12, 0xffff0000, RZ, 0xc0, !PT ;  /* 0xffff00000c287812 */ /* 0x000fe200078ec0ff */
[----:B------:R-:W-:-:S02]  /*6310*/  IMAD.U32 R15, R15, 0x10000, RZ ;  /* 0x000100000f0f7824 */ /* 0x000fc400078e00ff */
[C---:B------:R-:W-:Y:S01]  /*6320*/  FFMA.FTZ R48, R38.reuse, R48, R39 ;  /* 0x0000003026307223 */ /* 0x040fe20000010027 */
[----:B------:R-:W-:Y:S01]  /*6330*/  FFMA.FTZ R49, R38, R45, -R49 ;  /* 0x0000002d26317223 */ /* 0x000fe20000010831 */
[C---:B------:R-:W-:Y:S01]  /*6340*/  FMUL.FTZ R39, R11.reuse, R142 ;  /* 0x0000008e0b277220 */ /* 0x040fe20000410000 */
[----:B------:R-:W-:Y:S01]  /*6350*/  FMUL.FTZ R45, R11, R131 ;  /* 0x000000830b2d7220 */ /* 0x000fe20000410000 */
[----:B------:R-:W-:Y:S02]  /*6360*/  IMAD.U32 R13, R12, 0x10000, RZ ;  /* 0x000100000c0d7824 */ /* 0x000fe400078e00ff */
[C---:B------:R-:W-:Y:S01]  /*6370*/  FMUL.FTZ R38, R40.reuse, R46 ;  /* 0x0000002e28267220 */ /* 0x040fe20000410000 */
[----:B------:R-:W-:Y:S01]  /*6380*/  FMUL.FTZ R11, R40, R15 ;  /* 0x0000000f280b7220 */ /* 0x000fe20000410000 */
[C---:B------:R-:W-:Y:S01]  /*6390*/  FFMA.FTZ R12, R41.reuse, R44, -R50 ;  /* 0x0000002c290c7223 */ /* 0x040fe20000010832 */
[C---:B------:R-:W-:Y:S01]  /*63a0*/  FFMA.FTZ R39, R14.reuse, R131, -R39 ;  /* 0x000000830e277223 */ /* 0x040fe20000010827 */
[----:B------:R-:W-:Y:S01]  /*63b0*/  FFMA.FTZ R41, R41, R47, R52 ;  /* 0x0000002f29297223 */ /* 0x000fe20000010034 */
[----:B------:R-:W-:Y:S01]  /*63c0*/  FFMA.FTZ R14, R14, R142, R45 ;  /* 0x0000008e0e0e7223 */ /* 0x000fe2000001002d */
[C---:B------:R-:W-:Y:S01]  /*63d0*/  FFMA.FTZ R38, R13.reuse, R15, -R38 ;  /* 0x0000000f0d267223 */ /* 0x040fe20000010826 */
[----:B------:R-:W-:-:S02]  /*63e0*/  FFMA.FTZ R11, R13, R46, R11 ;  /* 0x0000002e0d0b7223 */ /* 0x000fc4000001000b */
[----:B------:R-:W-:Y:S02]  /*63f0*/  F2FP.BF16.F32.PACK_AB R13, R41, R12 ;  /* 0x0000000c290d723e */ /* 0x000fe400000010ff */
[----:B------:R-:W-:Y:S02]  /*6400*/  F2FP.BF16.F32.PACK_AB R15, R14, R39 ;  /* 0x000000270e0f723e */ /* 0x000fe400000010ff */
[----:B------:R-:W-:Y:S02]  /*6410*/  F2FP.BF16.F32.PACK_AB R14, R48, R49 ;  /* 0x00000031300e723e */ /* 0x000fe400000010ff */
[----:B------:R-:W-:-:S07]  /*6420*/  F2FP.BF16.F32.PACK_AB R12, R11, R38 ;  /* 0x000000260b0c723e */ /* 0x000fce00000010ff */
.L_x_1617:
[----:B------:R-:W-:Y:S05]  /*6430*/  BSYNC B2 ;  /* 0x0000000000027941 */ /* 0x000fea0003800000 */
.L_x_1616:
[----:B----4-:R0:W-:Y:S02]  /*6440*/  ST.E.128 desc[UR60][R42.64], R12 ;  /* 0x0000000c2a007985 */ /* 0x0101e4000c101d3c */
.L_x_1615:
[----:B------:R-:W-:Y:S05]  /*6450*/  BSYNC B1 ;  /* 0x0000000000017941 */ /* 0x000fea0003800000 */
.L_x_1614:
        /* <DEDUP_REMOVED lines=17> */
[----:B------:R-:W-:Y:S02]  /*6570*/  PRMT R115, R115, 0x5432, R44 ;  /* 0x0000543273737816 */ /* 0x000fe4000000002c */
[----:B------:R-:W-:Y:S01]  /*6580*/  LOP3.LUT R35, R14, 0xffff0000, RZ, 0xc0, !PT ;  /* 0xffff00000e237812 */ /* 0x000fe200078ec0ff */
[----:B------:R-:W-:Y:S01]  /*6590*/  IMAD.U32 R43, R127, 0x10000, RZ ;  /* 0x000100007f2b7824 */ /* 0x000fe200078e00ff */
[----:B------:R-:W-:Y:S01]  /*65a0*/  LOP3.LUT R29, R13, 0xffff0000, RZ, 0xc0, !PT ;  /* 0xffff00000d1d7812 */ /* 0x000fe200078ec0ff */
[----:B------:R-:W-:Y:S01]  /*65b0*/  IMAD.U32 R37, R115, 0x10000, RZ ;  /* 0x0001000073257824 */ /* 0x000fe200078e00ff */
[----:B------:R-:W-:Y:S01]  /*65c0*/  LOP3.LUT R42, R41, 0xffff0000, RZ, 0xc0, !PT ;  /* 0xffff0000292a7812 */ /* 0x000fe200078ec0ff */
[C---:B------:R-:W-:Y:S01]  /*65d0*/  IMAD.U32 R14, R15.reuse, 0x10000, RZ ;  /* 0x000100000f0e7824 */ /* 0x040fe200078e00ff */
[----:B---3--:R-:W-:Y:S01]  /*65e0*/  LOP3.LUT R11, R15, 0xffff0000, RZ, 0xc0, !PT ;  /* 0xffff00000f0b7812 */ /* 0x008fe200078ec0ff */
[----:B------:R-:W-:Y:S01]  /*65f0*/  IMAD.U32 R15, R13, 0x10000, RZ ;  /* 0x000100000d0f7824 */ /* 0x000fe200078e00ff */
[----:B------:R-:W-:Y:S01]  /*6600*/  LOP3.LUT R40, R36, 0xffff0000, RZ, 0xc0, !PT ;  /* 0xffff000024287812 */ /* 0x000fe200078ec0ff */
[----:B------:R-:W-:-:S02]  /*6610*/  IMAD.U32 R13, R12, 0x10000, RZ ;  /* 0x000100000c0d7824 */ /* 0x000fc400078e00ff */
[----:B------:R-:W-:Y:S01]  /*6620*/  FMUL.FTZ R44, R29, R42 ;  /* 0x0000002a1d2c7220 */ /* 0x000fe20000410000 */
[C---:B------:R-:W-:Y:S01]  /*6630*/  FMUL.FTZ R45, R35.reuse, R43 ;  /* 0x0000002b232d7220 */ /* 0x040fe20000410000 */
[----:B------:R-:W-:Y:S01]  /*6640*/  LOP3.LUT R12, R12, 0xffff0000, RZ, 0xc0, !PT ;  /* 0xffff00000c0c7812 */ /* 0x000fe200078ec0ff */
[-C--:B------:R-:W-:Y:S01]  /*6650*/  FMUL.FTZ R35, R35, R37.reuse ;  /* 0x0000002523237220 */ /* 0x080fe20000410000 */
[----:B------:R-:W-:Y:S02]  /*6660*/  IMAD.U32 R41, R41, 0x10000, RZ ;  /* 0x0001000029297824 */ /* 0x000fe400078e00ff */
[-C--:B------:R-:W-:Y:S01]  /*6670*/  FMUL.FTZ R29, R29, R40.reuse ;  /* 0x000000281d1d7220 */ /* 0x080fe20000410000 */
[----:B------:R-:W-:Y:S01]  /*6680*/  LOP3.LUT R127, R127, 0xffff0000, RZ, 0xc0, !PT ;  /* 0xffff00007f7f7812 */ /* 0x000fe200078ec0ff */
[----:B------:R-:W-:Y:S01]  /*6690*/  IMAD.U32 R36, R36, 0x10000, RZ ;  /* 0x0001000024247824 */ /* 0x000fe200078e00ff */
[----:B------:R-:W-:Y:S01]  /*66a0*/  LOP3.LUT R115, R115, 0xffff0000, RZ, 0xc0, !PT ;  /* 0xffff000073737812 */ /* 0x000fe200078ec0ff */
[C---:B------:R-:W-:Y:S01]  /*66b0*/  FFMA.FTZ R44, R15.reuse, R40, -R44 ;  /* 0x000000280f2c7223 */ /* 0x040fe2000001082c */
[C---:B------:R-:W-:Y:S01]  /*66c0*/  FFMA.FTZ R45, R34.reuse, R37, -R45 ;  /* 0x00000025222d7223 */ /* 0x040fe2000001082d */
[----:B------:R-:W-:Y:S01]  /*66d0*/  FFMA.FTZ R40, R34, R43, R35 ;  /* 0x0000002b22287223 */ /* 0x000fe20000010023 */
[C---:B------:R-:W-:Y:S01]  /*66e0*/  FMUL.FTZ R34, R12.reuse, R41 ;  /* 0x000000290c227220 */ /* 0x040fe20000410000 */
[----:B------:R-:W-:Y:S01]  /*66f0*/  FFMA.FTZ R29, R15, R42, R29 ;  /* 0x0000002a0f1d7223 */ /* 0x000fe2000001001d */
[-C--:B------:R-:W-:Y:S01]  /*6700*/  FMUL.FTZ R12, R12, R36.reuse ;  /* 0x000000240c0c7220 */ /* 0x080fe20000410000 */
        /* <DEDUP_REMOVED lines=11> */
.L_x_1621:
[----:B------:R-:W-:Y:S05]  /*67c0*/  BSYNC B2 ;  /* 0x0000000000027941 */ /* 0x000fea0003800000 */
.L_x_1620:
[----:B----4-:R0:W-:Y:S02]  /*67d0*/  ST.E.128 desc[UR60][R38.64], R12 ;  /* 0x0000000c26007985 */ /* 0x0101e4000c101d3c */
.L_x_1619:
[----:B------:R-:W-:Y:S05]  /*67e0*/  BSYNC B1 ;  /* 0x0000000000017941 */ /* 0x000fea0003800000 */
.L_x_1618:
[----:B------:R-:W-:-:S13]  /*67f0*/  ISETP.NE.AND P4, PT, R76, RZ, PT ;  /* 0x000000ff4c00720c */ /* 0x000fda0003f85270 */
        /* <DEDUP_REMOVED lines=10> */
[--C-:B---3--:R-:W-:Y:S02]  /*68a0*/  SHF.R.U64 R11, R32, 0x10, R33.reuse ;  /* 0x00000010200b7819 */ /* 0x108fe40000001221 */
[----:B------:R-:W-:Y:S02]  /*68b0*/  SHF.R.U32.HI R33, RZ, 0x10, R33 ;  /* 0x00000010ff217819 */ /* 0x000fe40000011621 */
[C---:B------:R-:W-:Y:S02]  /*68c0*/  PRMT R31, R83.reuse, 0x5410, R38 ;  /* 0x00005410531f7816 */ /* 0x040fe40000000026 */
[----:B------:R-:W-:-:S02]  /*68d0*/  PRMT R83, R83, 0x5432, R36 ;  /* 0x0000543253537816 */ /* 0x000fc40000000024 */
[----:B------:R-:W-:Y:S01]  /*68e0*/  PRMT R36, R114, 0x5410, R11 ;  /* 0x0000541072247816 */ /* 0x000fe2000000000b */
[----:B------:R-:W-:Y:S01]  /*68f0*/  IMAD.U32 R11, R12, 0x10000, RZ ;  /* 0x000100000c0b7824 */ /* 0x000fe200078e00ff */
[----:B------:R-:W-:Y:S01]  /*6900*/  PRMT R114, R114, 0x5432, R33 ;  /* 0x0000543272727816 */ /* 0x000fe20000000021 */
[----:B------:R-:W-:Y:S01]  /*6910*/  IMAD.U32 R33, R83, 0x10000, RZ ;  /* 0x0001000053217824 */ /* 0x000fe200078e00ff */
[----:B------:R-:W-:Y:S01]  /*6920*/  LOP3.LUT R29, R14, 0xffff0000, RZ, 0xc0, !PT ;  /* 0xffff00000e1d7812 */ /* 0x000fe200078ec0ff */
[C---:B------:R-:W-:Y:S01]  /*6930*/  IMAD.U32 R14, R13.reuse, 0x10000, RZ ;  /* 0x000100000d0e7824 */ /* 0x040fe200078e00ff */
[----:B------:R-:W-:Y:S01]  /*6940*/  LOP3.LUT R13, R13, 0xffff0000, RZ, 0xc0, !PT ;  /* 0xffff00000d0d7812 */ /* 0x000fe200078ec0ff */
[----:B------:R-:W-:Y:S01]  /*6950*/  IMAD.U32 R38, R114, 0x10000, RZ ;  /* 0x0001000072267824 */ /* 0x000fe200078e00ff */
[C---:B------:R-:W-:Y:S01]  /*6960*/  LOP3.LUT R37, R36.reuse, 0xffff0000, RZ, 0xc0, !PT ;  /* 0xffff000024257812 */ /* 0x040fe200078ec0ff */
[----:B------:R-:W-:Y:S01]  /*6970*/  IMAD.U32 R36, R36, 0x10000, RZ ;  /* 0x0001000024247824 */ /* 0x000fe200078e00ff */
[C---:B------:R-:W-:Y:S01]  /*6980*/  LOP3.LUT R32, R31.reuse, 0xffff0000, RZ, 0xc0, !PT ;  /* 0xffff00001f207812 */ /* 0x040fe200078ec0ff */
[----:B------:R-:W-:Y:S01]  /*6990*/  IMAD.U32 R31, R31, 0x10000, RZ ;  /* 0x000100001f1f7824 */ /* 0x000fe200078e00ff */
[----:B------:R-:W-:Y:S01]  /*69a0*/  LOP3.LUT R12, R12, 0xffff0000, RZ, 0xc0, !PT ;  /* 0xffff00000c0c7812 */ /* 0x000fe200078ec0ff */
[----:B------:R-:W-:Y:S01]  /*69b0*/  FMUL.FTZ R39, R13, R37 ;  /* 0x000000250d277220 */ /* 0x000fe20000410000 */
[----:B------:R-:W-:Y:S01]  /*69c0*/  LOP3.LUT R30, R15, 0xffff0000, RZ, 0xc0, !PT ;  /* 0xffff00000f1e7812 */ /* 0x000fe200078ec0ff */
[----:B------:R-:W-:Y:S01]  /*69d0*/  FMUL.FTZ R40, R13, R32 ;  /* 0x000000200d287220 */ /* 0x000fe20000410000 */
[C---:B------:R-:W-:Y:S01]  /*69e0*/  FMUL.FTZ R13, R29.reuse, R38 ;  /* 0x000000261d0d7220 */ /* 0x040fe20000410000 */
[----:B------:R-:W-:Y:S01]  /*69f0*/  FMUL.FTZ R29, R29, R33 ;  /* 0x000000211d1d7220 */ /* 0x000fe20000410000 */
[----:B------:R-:W-:Y:S01]  /*6a00*/  LOP3.LUT R114, R114, 0xffff0000, RZ, 0xc0, !PT ;  /* 0xffff000072727812 */ /* 0x000fe200078ec0ff */
[C---:B------:R-:W-:Y:S01]  /*6a10*/  FFMA.FTZ R39, R14.reuse, R32, -R39 ;  /* 0x000000200e277223 */ /* 0x040fe20000010827 */
[----:B------:R-:W-:Y:S01]  /*6a20*/  LOP3.LUT R83, R83, 0xffff0000, RZ, 0xc0, !PT ;  /* 0xffff000053537812 */ /* 0x000fe200078ec0ff */
[----:B------:R-:W-:Y:S01]  /*6a30*/  FFMA.FTZ R40, R14, R37, R40 ;  /* 0x000000250e287223 */ /* 0x000fe20000010028 */
[C---:B------:R-:W-:Y:S01]  /*6a40*/  FFMA.FTZ R33, R28.reuse, R33, -R13 ;  /* 0x000000211c217223 */ /* 0x040fe2000001080d */
[----:B------:R-:W-:Y:S01]  /*6a50*/  FFMA.FTZ R28, R28, R38, R29 ;  /* 0x000000261c1c7223 */ /* 0x000fe2000001001d */
[C---:B------:R-:W-:Y:S01]  /*6a60*/  FMUL.FTZ R14, R12.reuse, R36 ;  /* 0x000000240c0e7220 */ /* 0x040fe20000410000 */
[----:B------:R-:W-:Y:S01]  /*6a70*/  FMUL.FTZ R13, R12, R31 ;  /* 0x0000001f0c0d7220 */ /* 0x000fe20000410000 */
[----:B------:R-:W-:-:S02]  /*6a80*/  IMAD.U32 R15, R15, 0x10000, RZ ;  /* 0x000100000f0f7824 */ /* 0x000fc400078e00ff */
[C---:B------:R-:W-:Y:S01]  /*6a90*/  FMUL.FTZ R32, R30.reuse, R114 ;  /* 0x000000721e207220 */ /* 0x040fe20000410000 */
[----:B------:R-:W-:Y:S01]  /*6aa0*/  FMUL.FTZ R29, R30, R83 ;  /* 0x000000531e1d7220 */ /* 0x000fe20000410000 */
[C---:B------:R-:W-:Y:S01]  /*6ab0*/  FFMA.FTZ R14, R11.reuse, R31, -R14 ;  /* 0x0000001f0b0e7223 */ /* 0x040fe2000001080e */
[----:B------:R-:W-:Y:S01]  /*6ac0*/  FFMA.FTZ R13, R11, R36, R13 ;  /* 0x000000240b0d7223 */ /* 0x000fe2000001000d */
[C---:B------:R-:W-:Y:S01]  /*6ad0*/  FFMA.FTZ R32, R15.reuse, R83, -R32 ;  /* 0x000000530f207223 */ /* 0x040fe20000010820 */
[----:B------:R-:W-:Y:S01]  /*6ae0*/  FFMA.FTZ R29, R15, R114, R29 ;  /* 0x000000720f1d7223 */ /* 0x000fe2000001001d */
[----:B------:R-:W-:Y:S02]  /*6af0*/  F2FP.BF16.F32.PACK_AB R39, R40, R39 ;  /* 0x000000272827723e */ /* 0x000fe400000010ff */
[----:B------:R-:W-:Y:S02]  /*6b00*/  F2FP.BF16.F32.PACK_AB R28, R28, R33 ;  /* 0x000000211c1c723e */ /* 0x000fe400000010ff */
[----:B------:R-:W-:Y:S01]  /*6b10*/  F2FP.BF16.F32.PACK_AB R12, R13, R14 ;  /* 0x0000000e0d0c723e */ /* 0x000fe200000010ff */
[----:B------:R-:W-:Y:S01]  /*6b20*/  IMAD.MOV.U32 R13, RZ, RZ, R39 ;  /* 0x000000ffff0d7224 */ /* 0x000fe200078e0027 */
[----:B------:R-:W-:Y:S01]  /*6b30*/  F2FP.BF16.F32.PACK_AB R15, R29, R32 ;  /* 0x000000201d0f723e */ /* 0x000fe200000010ff */
[----:B------:R-:W-:-:S07]  /*6b40*/  IMAD.MOV.U32 R14, RZ, RZ, R28 ;  /* 0x000000ffff0e7224 */ /* 0x000fce00078e001c */
.L_x_1623:
[----:B------:R-:W-:Y:S05]  /*6b50*/  BSYNC B1 ;  /* 0x0000000000017941 */ /* 0x000fea0003800000 */
.L_x_1622:
[----:B----4-:R0:W-:Y:S01]  /*6b60*/  ST.E.128 desc[UR60][R34.64], R12 ;  /* 0x0000000c22007985 */ /* 0x0101e2000c101d3c */
[----:B------:R-:W-:Y:S05]  /*6b70*/  BRA `(.L_x_1601) ;  /* 0x0000004000c87947 */ /* 0x000fea0003800000 */
.L_x_1567:
        /* <DEDUP_REMOVED lines=18> */
[----:B------:R-:W-:Y:S02]  /*6ca0*/  IADD3 R28, P5, R90, R12, RZ ;  /* 0x0000000c5a1c7210 */ /* 0x000fe40007fbe0ff */
[----:B------:R-:W-:Y:S02]  /*6cb0*/  CS2R R38, SRZ ;  /* 0x0000000000267805 */ /* 0x000fe4000001ff00 */
[----:B------:R-:W-:Y:S01]  /*6cc0*/  CS2R R36, SRZ ;  /* 0x0000000000247805 */ /* 0x000fe2000001ff00 */
[----:B------:R-:W-:Y:S01]  /*6cd0*/  IMAD.X R30, R11, 0x1, R102, P0 ;  /* 0x000000010b1e7824 */ /* 0x000fe200000e0666 */
[----:B------:R-:W-:Y:S02]  /*6ce0*/  LEA R52, P0, R29, UR4, 0x1 ;  /* 0x000000041d347c11 */ /* 0x000fe4000f8008ff */
[----:B------:R-:W-:-:S02]  /*6cf0*/  CS2R R50, SRZ ;  /* 0x0000000000327805 */ /* 0x000fc4000001ff00 */
[----:B------:R-:W-:Y:S02]  /*6d00*/  CS2R R48, SRZ ;  /* 0x0000000000307805 */ /* 0x000fe4000001ff00 */
[----:B------:R-:W-:Y:S01]  /*6d10*/  LEA.HI.X R53, R29, UR5, R30, 0x1, P0 ;  /* 0x000000051d357c11 */ /* 0x000fe200080f0c1e */
[----:B------:R-:W-:Y:S01]  /*6d20*/  ULDC.64 UR4, c[0x0][0x400] ;  /* 0x0001000000047ab9 */ /* 0x000fe20000000a00 */
[----:B------:R-:W-:Y:S01]  /*6d30*/  ISETP.GE.AND P0, PT, R18, R123, PT ;  /* 0x0000007b1200720c */ /* 0x000fe20003f06270 */
[----:B------:R-:W-:Y:S01]  /*6d40*/  IMAD.X R29, R82, 0x1, R101, P5 ;  /* 0x00000001521d7824 */ /* 0x000fe200028e0665 */
[----:B------:R-:W-:-:S04]  /*6d50*/  LEA R56, P5, R28, UR4, 0x1 ;  /* 0x000000041c387c11 */ /* 0x000fc8000f8a08ff */
[----:B------:R-:W-:Y:S02]  /*6d60*/  LEA.HI.X R57, R28, UR5, R29, 0x1, P5 ;  /* 0x000000051c397c11 */ /* 0x000fe4000a8f0c1d */
[----:B------:R-:W-:-:S05]  /*6d70*/  ISETP.GE.AND P5, PT, R167, R123, PT ;  /* 0x0000007ba700720c */ /* 0x000fca0003fa6270 */
[----:B------:R0:W5:Y:S04]  /*6d80*/  @!P0 LDG.E.128 R36, desc[UR60][R52.64] ;  /* 0x0000003c34248981 */ /* 0x000168000c1e1d00 */
[----:B------:R0:W5:Y:S01]  /*6d90*/  @!P0 LDG.E.128 R48, desc[UR60][R56.64] ;  /* 0x0000003c38308981 */ /* 0x000162000c1e1d00 */
[----:B------:R-:W-:Y:S02]  /*6da0*/  ISETP.GE.AND P0, PT, R168, R123, PT ;  /* 0x0000007ba800720c */ /* 0x000fe40003f06270 */
        /* <DEDUP_REMOVED lines=8> */
[----:B------:R0:W5:Y:S04]  /*6e30*/  @!P5 LDG.E.128 R32, desc[UR60][R52.64+0x40] ;  /* 0x0000403c3420d981 */ /* 0x000168000c1e1d00 */
[----:B------:R0:W5:Y:S04]  /*6e40*/  @!P0 LDG.E.128 R28, desc[UR60][R52.64+0x80] ;  /* 0x0000803c341c8981 */ /* 0x000168000c1e1d00 */
[----:B------:R0:W5:Y:S04]  /*6e50*/  @!P5 LDG.E.128 R44, desc[UR60][R56.64+0x40] ;  /* 0x0000403c382cd981 */ /* 0x000168000c1e1d00 */
[----:B------:R0:W5:Y:S02]  /*6e60*/  @!P0 LDG.E.128 R40, desc[UR60][R56.64+0x80] ;  /* 0x0000803c38288981 */ /* 0x000164000c1e1d00 */
.L_x_1625:
[----:B------:R-:W-:Y:S05]  /*6e70*/  BSYNC B1 ;  /* 0x0000000000017941 */ /* 0x000fea0003800000 */
.L_x_1624:
        /* <DEDUP_REMOVED lines=22> */
[----:B------:R-:W-:Y:S02]  /*6fe0*/  IADD3 R11, P0, P6, R90, R12, R108 ;  /* 0x0000000c5a0b7210 */ /* 0x000fe40007e1e06c */
[----:B------:R-:W-:-:S02]  /*6ff0*/  CS2R R74, SRZ ;  /* 0x00000000004a7805 */ /* 0x000fc4000001ff00 */
[----:B------:R-:W-:Y:S02]  /*7000*/  CS2R R72, SRZ ;  /* 0x0000000000487805 */ /* 0x000fe4000001ff00 */
[----:B------:R-:W-:Y:S02]  /*7010*/  IADD3.X R82, R101, R82, R107, P0, P6 ;  /* 0x0000005265527210 */ /* 0x000fe400007ec46b */
[----:B------:R-:W-:-:S04]  /*7020*/  LEA R12, P0, R14, UR4, 0x1 ;  /* 0x000000040e0c7c11 */ /* 0x000fc8000f8008ff */
[----:B------:R-:W-:Y:S02]  /*7030*/  LEA.HI.X R13, R14, UR5, R13, 0x1, P0 ;  /* 0x000000050e0d7c11 */ /* 0x000fe400080f0c0d */
        /* <DEDUP_REMOVED lines=19> */
.L_x_1627:
[----:B------:R-:W-:Y:S05]  /*7170*/  BSYNC B1 ;  /* 0x0000000000017941 */ /* 0x000fea0003800000 */
.L_x_1626:
[----:B------:R-:W2:Y:S01]  /*7180*/  LDL R11, [R1+0x30] ;  /* 0x00003000010b7983 */ /* 0x000ea20000100800 */
[----:B0-----:R-:W-:Y:S02]  /*7190*/  IMAD.MOV.U32 R12, RZ, RZ, R28 ;  /* 0x000000ffff0c7224 */ /* 0x001fe400078e001c */
[----:B------:R-:W-:Y:S02]  /*71a0*/  IMAD.MOV.U32 R13, RZ, RZ, R31 ;  /* 0x000000ffff0d7224 */ /* 0x000fe400078e001f */
[----:B------:R-:W-:-:S03]  /*71b0*/  IMAD.MOV.U32 R14, RZ, RZ, R34 ;  /* 0x000000ffff0e7224 */ /* 0x000fc600078e0022 */
[----:B------:R-:W-:Y:S01]  /*71c0*/  PRMT R189, R80, 0x5410, R13 ;  /* 0x0000541050bd7816 */ /* 0x000fe2000000000d */
[----:B------:R-:W-:-:S05]  /*71d0*/  IMAD.MOV.U32 R13, RZ, RZ, R35 ;  /* 0x000000ffff0d7224 */ /* 0x000fca00078e0023 */
[----:B------:R-:W-:Y:S01]  /*71e0*/  PRMT R195, R14, 0x5410, R13 ;  /* 0x000054100ec37816 */ /* 0x000fe2000000000d */
[----:B------:R-:W-:Y:S02]  /*71f0*/  IMAD.MOV.U32 R13, RZ, RZ, R36 ;  /* 0x000000ffff0d7224 */ /* 0x000fe400078e0024 */
[----:B------:R-:W-:-:S05]  /*7200*/  IMAD.MOV.U32 R14, RZ, RZ, R37 ;  /* 0x000000ffff0e7224 */ /* 0x000fca00078e0025 */
[----:B------:R-:W-:Y:S02]  /*7210*/  PRMT R151, R14, 0x5410, R13 ;  /* 0x000054100e977816 */ /* 0x000fe4000000000d */
[----:B--2---:R-:W-:Y:S01]  /*7220*/  R2UR UR4, R11 ;  /* 0x000000000b0472ca */ /* 0x004fe200000e0000 */
[----:B------:R-:W-:-:S05]  /*7230*/  IMAD.MOV.U32 R11, RZ, RZ, R29 ;  /* 0x000000ffff0b7224 */ /* 0x000fca00078e001d */
[----:B------:R-:W-:Y:S01]  /*7240*/  PRMT R190, R12, 0x5410, R11 ;  /* 0x000054100cbe7816 */ /* 0x000fe2000000000b */
[----:B------:R-:W-:Y:S02]  /*7250*/  IMAD.MOV.U32 R11, RZ, RZ, R32 ;  /* 0x000000ffff0b7224 */ /* 0x000fe400078e0020 */
[----:B------:R-:W-:-:S03]  /*7260*/  IMAD.MOV.U32 R12, RZ, RZ, R33 ;  /* 0x000000ffff0c7224 */ /* 0x000fc600078e0021 */
[----:B------:R-:W-:Y:S01]  /*7270*/  PRMT R198, R198, 0x5410, R11 ;  /* 0x00005410c6c67816 */ /* 0x000fe2000000000b */
[----:B------:R-:W-:Y:S01]  /*7280*/  IMAD.MOV.U32 R11, RZ, RZ, R38 ;  /* 0x000000ffff0b7224 */ /* 0x000fe200078e0026 */
[----:B------:R-:W-:Y:S01]  /*7290*/  PRMT R196, R12, 0x7610, R196 ;  /* 0x000076100cc47816 */ /* 0x000fe200000000c4 */
[----:B------:R-:W-:Y:S01]  /*72a0*/  IMAD.MOV.U32 R12, RZ, RZ, R39 ;  /* 0x000000ffff0c7224 */ /* 0x000fe200078e0027 */
[----:B------:R-:W-:-:S04]  /*72b0*/  UISETP.NE.AND UP0, UPT, UR4, 0x3, UPT ;  /* 0x000000030400788c */ /* 0x000fc8000bf05270 */
[----:B------:R-:W-:Y:S01]  /*72c0*/  PRMT R153, R12, 0x5410, R11 ;  /* 0x000054100c997816 */ /* 0x000fe2000000000b */
[----:B------:R-:W-:Y:S01]  /*72d0*/  IMAD.MOV.U32 R12, RZ, RZ, R42 ;  /* 0x000000ffff0c7224 */ /* 0x000fe200078e002a */
[----:B------:R-:W-:Y:S01]  /*72e0*/  PLOP3.LUT P0, PT, PT, PT, UP0, 0x80, 0x0 ;  /* 0x000000000000781c */ /* 0x000fe20003f0f008 */
        /* <DEDUP_REMOVED lines=20> */
[----:B-----5:R-:W-:Y:S01]  /*7430*/  IMAD.MOV.U32 R11, RZ, RZ, R55 ;  /* 0x000000ffff0b7224 */ /* 0x020fe200078e0037 */
        /* <DEDUP_REMOVED lines=41> */
.L_x_1628:
[----:B------:R-:W-:Y:S01]  /*76d0*/  IMAD R86, R17, 0x8, R2 ;  /* 0x0000000811567824 */ /* 0x000fe200078e0202 */
[----:B------:R-:W-:Y:S01]  /*76e0*/  SHF.L.U32 R87, R175, 0x1f, RZ ;  /* 0x0000001faf577819 */ /* 0x000fe200000006ff */
[----:B------:R-:W-:Y:S03]  /*76f0*/  BSSY B1, `(.L_x_1629) ;  /* 0x0000003000017945 */ /* 0x000fe60003800000 */
[----:B------:R-:W0:Y:S02]  /*7700*/  SYNCS.PHASECHK.TRANS64.TRYWAIT P6, [R86+URZ+0x2a890], R87 ;  /* 0x02a89057560075a7 */ /* 0x000e2400080c017f */
[----:B0-----:R-:W-:Y:S05]  /*7710*/  @!P6 BRA `(.L_x_1630) ;  /* 0x0000023800a0e947 */ /* 0x001fea0003800000 */
.L_x_2005:
[----:B------:R-:W-:Y:S05]  /*7720*/  BSYNC B1 ;  /* 0x0000000000017941 */ /* 0x000fea0003800000 */
.L_x_1629:
[----:B------:R-:W1:Y:S01]  /*7730*/  LDC R127, c[0x0][0x2f4] ;  /* 0x0000bd00ff7f7b82 */ /* 0x000e620000000800 */
[----:B------:R-:W-:Y:S01]  /*7740*/  UMOV UR4, 0xffffffff ;  /* 0xffffffff00047882 */ /* 0x000fe20000000000 */
[----:B-1----:R-:W-:Y:S02]  /*7750*/  IMAD.IADD R131, R127, 0x1, -R124 ;  /* 0x000000017f837824 */ /* 0x002fe400078e0a7c */
[----:B------:R-:W-:Y:S05]  /*7760*/  BRA.DIV UR4, `(.L_x_1631) ;  /* 0x0000023a04a07947 */ /* 0x000fea000b800000 */
[----:B------:R1:W2:Y:S04]  /*7770*/  SHFL.IDX PT, R115, R116, RZ, 0x1c1f ;  /* 0x001c1fff74737589 */ /* 0x0002a800000e0000 */
[----:B------:R1:W3:Y:S02]  /*7780*/  SHFL.IDX PT, R11, R117, RZ, 0x1c1f ;  /* 0x001c1fff750b7589 */ /* 0x0002e400000e0000 */
.L_x_2009:
        /* <DEDUP_REMOVED lines=29> */
[C---:B------:R-:W-:Y:S02]  /*7960*/  PRMT R36, R151.reuse, 0x5432, R36 ;  /* 0x0000543297247816 */ /* 0x040fe40000000024 */
[----:B------:R-:W-:Y:S02]  /*7970*/  PRMT R37, R151, 0x5410, R37 ;  /* 0x0000541097257816 */ /* 0x000fe40000000025 */
[----:B------:R-:W-:Y:S02]  /*7980*/  SHF.R.U32.HI R152, RZ, 0x10, R49 ;  /* 0x00000010ff987819 */ /* 0x000fe40000011631 */
[----:B------:R-:W-:-:S02]  /*7990*/  SHF.R.U64 R38, R38, 0x10, R39 ;  /* 0x0000001026267819 */ /* 0x000fc40000001227 */
[----:B------:R-:W-:Y:S02]  /*79a0*/  SHF.R.U32.HI R151, RZ, 0x10, R39 ;  /* 0x00000010ff977819 */ /* 0x000fe40000011627 */
[----:B------:R-:W-:Y:S02]  /*79b0*/  SHF.R.U64 R39, R48, 0x10, R49 ;  /* 0x0000001030277819 */ /* 0x000fe40000001231 */
[--C-:B------:R-:W-:Y:S02]  /*79c0*/  SHF.R.U64 R48, R50, 0x10, R51.reuse ;  /* 0x0000001032307819 */ /* 0x100fe40000001233 */
[----:B------:R-:W-:Y:S01]  /*79d0*/  SHF.R.U32.HI R50, RZ, 0x10, R51 ;  /* 0x00000010ff327819 */ /* 0x000fe20000011633 */
[----:B------:R-:W-:Y:S01]  /*79e0*/  IMAD.U32 R51, R37, 0x10000, RZ ;  /* 0x0001000025337824 */ /* 0x000fe200078e00ff */
[----:B------:R-:W-:Y:S02]  /*79f0*/  PRMT R152, R200, 0x5432, R152 ;  /* 0x00005432c8987816 */ /* 0x000fe40000000098 */
[----:B------:R-:W-:-:S02]  /*7a00*/  PRMT R39, R154, 0x5410, R39 ;  /* 0x000054109a277816 */ /* 0x000fc40000000027 */
[----:B------:R-:W-:Y:S01]  /*7a10*/  PRMT R48, R154, 0x5432, R48 ;  /* 0x000054329a307816 */ /* 0x000fe20000000030 */
[C---:B------:R-:W-:Y:S01]  /*7a20*/  IMAD.U32 R154, R152.reuse, 0x10000, RZ ;  /* 0x00010000989a7824 */ /* 0x040fe200078e00ff */
[----:B------:R-:W-:Y:S01]  /*7a30*/  PRMT R50, R155, 0x5432, R50 ;  /* 0x000054329b327816 */ /* 0x000fe20000000032 */
[----:B---3--:R-:W-:Y:S01]  /*7a40*/  IMAD.U32 R155, R81, 0x10000, RZ ;  /* 0x00010000519b7824 */ /* 0x008fe200078e00ff */
[C---:B------:R-:W-:Y:S02]  /*7a50*/  PRMT R49, R153.reuse, 0x5432, R38 ;  /* 0x0000543299317816 */ /* 0x040fe40000000026 */
[----:B------:R-:W-:Y:S01]  /*7a60*/  PRMT R38, R153, 0x5410, R151 ;  /* 0x0000541099267816 */ /* 0x000fe20000000097 */
[----:B----4-:R-:W-:Y:S02]  /*7a70*/  IMAD.U32 R153, R13, 0x10000, RZ ;  /* 0x000100000d997824 */ /* 0x010fe400078e00ff */
[----:B------:R-:W-:Y:S01]  /*7a80*/  FMUL.FTZ R151, R155, R154 ;  /* 0x0000009a9b977220 */ /* 0x000fe20000410000 */
[----:B------:R-:W-:-:S02]  /*7a90*/  LOP3.LUT R152, R152, 0xffff0000, RZ, 0xc0, !PT ;  /* 0xffff000098987812 */ /* 0x000fc400078ec0ff */
[----:B------:R-:W-:Y:S01]  /*7aa0*/  LOP3.LUT R81, R81, 0xffff0000, RZ, 0xc0, !PT ;  /* 0xffff000051517812 */ /* 0x000fe200078ec0ff */
[-C--:B------:R-:W-:Y:S01]  /*7ab0*/  FFMA.FTZ R151, R153, R51.reuse, -R151 ;  /* 0x0000003399977223 */ /* 0x080fe20000010897 */
[----:B------:R-:W-:Y:S01]  /*7ac0*/  FMUL.FTZ R51, R155, R51 ;  /* 0x000000339b337220 */ /* 0x000fe20000410000 */
[----:B------:R-:W-:Y:S01]  /*7ad0*/  LOP3.LUT R37, R37, 0xffff0000, RZ, 0xc0, !PT ;  /* 0xffff000025257812 */ /* 0x000fe200078ec0ff */
[C---:B------:R-:W-:Y:S01]  /*7ae0*/  IMAD.U32 R155, R83.reuse, 0x10000, RZ ;  /* 0x00010000539b7824 */ /* 0x040fe200078e00ff */
[----:B------:R-:W-:Y:S01]  /*7af0*/  LOP3.LUT R83, R83, 0xffff0000, RZ, 0xc0, !PT ;  /* 0xffff000053537812 */ /* 0x000fe200078ec0ff */
[----:B------:R-:W-:Y:S01]  /*7b00*/  FFMA.FTZ R51, R153, R154, R51 ;  /* 0x0000009a99337223 */ /* 0x000fe20000010033 */
[----:B------:R-:W-:Y:S01]  /*7b10*/  LOP3.LUT R153, R13, 0xffff0000, RZ, 0xc0, !PT ;  /* 0xffff00000d997812 */ /* 0x000fe200078ec0ff */
[----:B------:R-:W-:Y:S01]  /*7b20*/  FMUL.FTZ R13, R81, R152 ;  /* 0x00000098510d7220 */ /* 0x000fe20000410000 */
[C---:B------:R-:W-:Y:S01]  /*7b30*/  IMAD.U32 R154, R50.reuse, 0x10000, RZ ;  /* 0x00010000329a7824 */ /* 0x040fe200078e00ff */
[----:B------:R-:W-:-:S02]  /*7b40*/  LOP3.LUT R50, R50, 0xffff0000, RZ, 0xc0, !PT ;  /* 0xffff000032327812 */ /* 0x000fc400078ec0ff */
        /* <DEDUP_REMOVED lines=25> */
[-C--:B------:R-:W-:Y:S01]  /*7ce0*/  FMUL.FTZ R51, R51, R81.reuse ;  /* 0x0000005133337220 */ /* 0x080fe20000410000 */
        /* <DEDUP_REMOVED lines=35> */
.L_x_1637:
[----:B------:R-:W-:Y:S05]  /*7f20*/  BSYNC B3 ;  /* 0x0000000000037941 */ /* 0x000fea0003800000 */
.L_x_1636:
[----:B------:R-:W-:-:S04]  /*7f30*/  LEA R36, P4, R4, R11, 0x1 ;  /* 0x0000000b04247211 */ /* 0x000fc800078808ff */
[----:B--2---:R-:W-:Y:S02]  /*7f40*/  LEA.HI.X R37, R4, R115, R111, 0x1, P4 ;  /* 0x0000007304257211 */ /* 0x004fe400020f0c6f */
[----:B------:R-:W-:-:S03]  /*7f50*/  ISETP.GE.AND P4, PT, R150, R127, PT ;  /* 0x0000007f9600720c */ /* 0x000fc60003f86270 */
[----:B----4-:R2:W-:Y:S10]  /*7f60*/  ST.E.128 desc[UR60][R36.64], R12 ;  /* 0x0000000c24007985 */ /* 0x0105f4000c101d3c */
[----:B--2---:R-:W-:-:S05]  /*7f70*/  @!P4 IMAD.WIDE R12, R150, 0x2, R114 ;  /* 0x00000002960cc825 */ /* 0x004fca00078e0272 */
[----:B---3--:R3:W-:Y:S02]  /*7f80*/  @!P4 ST.E.128 desc[UR60][R12.64], R80 ;  /* 0x000000500c00c985 */ /* 0x0087e4000c101d3c */
.L_x_1635:
[----:B------:R-:W-:Y:S05]  /*7f90*/  BSYNC B2 ;  /* 0x0000000000027941 */ /* 0x000fea0003800000 */
.L_x_1634:
        /* <DEDUP_REMOVED lines=24> */
[----:B------:R-:W-:Y:S01]  /*8120*/  SHF.R.U32.HI R50, RZ, 0x10, R45 ;  /* 0x00000010ff327819 */ /* 0x000fe2000001162d */
[----:B---3--:R-:W-:Y:S01]  /*8130*/  IMAD.U32 R81, R37, 0x10000, RZ ;  /* 0x0001000025517824 */ /* 0x008fe200078e00ff */
[--C-:B------:R-:W-:Y:S01]  /*8140*/  SHF.R.U64 R32, R32, 0x10, R33.reuse ;  /* 0x0000001020207819 */ /* 0x100fe20000001221 */
[----:B----4-:R-:W-:Y:S01]  /*8150*/  IMAD.U32 R51, R13, 0x10000, RZ ;  /* 0x000100000d337824 */ /* 0x010fe200078e00ff */
[----:B------:R-:W-:Y:S02]  /*8160*/  SHF.R.U32.HI R33, RZ, 0x10, R33 ;  /* 0x00000010ff217819 */ /* 0x000fe40000011621 */
[----:B------:R-:W-:Y:S02]  /*8170*/  PRMT R50, R199, 0x5432, R50 ;  /* 0x00005432c7327816 */ /* 0x000fe40000000032 */
[----:B------:R-:W-:Y:S02]  /*8180*/  SHF.R.U64 R34, R34, 0x10, R35 ;  /* 0x0000001022227819 */ /* 0x000fe40000001223 */
[----:B------:R-:W-:Y:S01]  /*8190*/  PRMT R33, R196, 0x5410, R33 ;  /* 0x00005410c4217816 */ /* 0x000fe20000000021 */
[----:B------:R-:W-:Y:S01]  /*81a0*/  IMAD.U32 R80, R50, 0x10000, RZ ;  /* 0x0001000032507824 */ /* 0x000fe200078e00ff */
[----:B------:R-:W-:-:S02]  /*81b0*/  SHF.R.U32.HI R49, RZ, 0x10, R35 ;  /* 0x00000010ff317819 */ /* 0x000fc40000011623 */
[----:B------:R-:W-:Y:S02]  /*81c0*/  SHF.R.U64 R35, R44, 0x10, R45 ;  /* 0x000000102c237819 */ /* 0x000fe4000000122d */
[--C-:B------:R-:W-:Y:S02]  /*81d0*/  SHF.R.U64 R44, R46, 0x10, R47.reuse ;  /* 0x000000102e2c7819 */ /* 0x100fe4000000122f */
[----:B------:R-:W-:Y:S02]  /*81e0*/  PRMT R45, R195, 0x5410, R34 ;  /* 0x00005410c32d7816 */ /* 0x000fe40000000022 */
[----:B------:R-:W-:Y:S01]  /*81f0*/  SHF.R.U32.HI R46, RZ, 0x10, R47 ;  /* 0x00000010ff2e7819 */ /* 0x000fe2000001162f */
[----:B------:R-:W-:Y:S01]  /*8200*/  IMAD.U32 R47, R33, 0x10000, RZ ;  /* 0x00010000212f7824 */ /* 0x000fe200078e00ff */
[----:B------:R-:W-:Y:S01]  /*8210*/  PRMT R34, R195, 0x5432, R49 ;  /* 0x00005432c3227816 */ /* 0x000fe20000000031 */
[----:B------:R-:W-:Y:S01]  /*8220*/  FMUL.FTZ R49, R81, R80 ;  /* 0x0000005051317220 */ /* 0x000fe20000410000 */
[----:B------:R-:W-:-:S02]  /*8230*/  LOP3.LUT R50, R50, 0xffff0000, RZ, 0xc0, !PT ;  /* 0xffff000032327812 */ /* 0x000fc400078ec0ff */
[----:B------:R-:W-:Y:S01]  /*8240*/  LOP3.LUT R37, R37, 0xffff0000, RZ, 0xc0, !PT ;  /* 0xffff000025257812 */ /* 0x000fe200078ec0ff */
[-C--:B------:R-:W-:Y:S01]  /*8250*/  FFMA.FTZ R49, R51, R47.reuse, -R49 ;  /* 0x0000002f33317223 */ /* 0x080fe20000010831 */
[----:B------:R-:W-:Y:S01]  /*8260*/  FMUL.FTZ R47, R81, R47 ;  /* 0x0000002f512f7220 */ /* 0x000fe20000410000 */
[----:B------:R-:W-:Y:S01]  /*8270*/  LOP3.LUT R33, R33, 0xffff0000, RZ, 0xc0, !PT ;  /* 0xffff000021217812 */ /* 0x000fe200078ec0ff */
[----:B------:R-:W-:Y:S01]  /*8280*/  IMAD.U32 R81, R39, 0x10000, RZ ;  /* 0x0001000027517824 */ /* 0x000fe200078e00ff */
[----:B------:R-:W-:Y:S01]  /*8290*/  PRMT R46, R197, 0x5432, R46 ;  /* 0x00005432c52e7816 */ /* 0x000fe2000000002e */
[----:B------:R-:W-:Y:S01]  /*82a0*/  FFMA.FTZ R47, R51, R80, R47 ;  /* 0x00000050332f7223 */ /* 0x000fe2000001002f */
[----:B------:R-:W-:Y:S01]  /*82b0*/  LOP3.LUT R51, R13, 0xffff0000, RZ, 0xc0, !PT ;  /* 0xffff00000d337812 */ /* 0x000fe200078ec0ff */
[----:B------:R-:W-:Y:S01]  /*82c0*/  FMUL.FTZ R13, R37, R50 ;  /* 0x00000032250d7220 */ /* 0x000fe20000410000 */
[----:B------:R-:W-:Y:S01]  /*82d0*/  LOP3.LUT R39, R39, 0xffff0000, RZ, 0xc0, !PT ;  /* 0xffff000027277812 */ /* 0x000fe200078ec0ff */
[C---:B------:R-:W-:Y:S01]  /*82e0*/  IMAD.U32 R80, R46.reuse, 0x10000, RZ ;  /* 0x000100002e507824 */ /* 0x040fe200078e00ff */
[----:B------:R-:W-:Y:S01]  /*82f0*/  LOP3.LUT R46, R46, 0xffff0000, RZ, 0xc0, !PT ;  /* 0xffff00002e2e7812 */ /* 0x000fe200078ec0ff */
[-C--:B------:R-:W-:Y:S01]  /*8300*/  FFMA.FTZ R13, R51, R33.reuse, -R13 ;  /* 0x00000021330d7223 */ /* 0x080fe2000001080d */
[----:B------:R-:W-:Y:S01]  /*8310*/  FMUL.FTZ R33, R37, R33 ;  /* 0x0000002125217220 */ /* 0x000fe20000410000 */
[----:B------:R-:W-:Y:S01]  /*8320*/  FMUL.FTZ R37, R81, R80 ;  /* 0x0000005051257220 */ /* 0x000fe20000410000 */
[----:B------:R-:W-:-:S02]  /*8330*/  PRMT R35, R197, 0x5410, R35 ;  /* 0x00005410c5237816 */ /* 0x000fc40000000023 */
[----:B------:R-:W-:Y:S01]  /*8340*/  FFMA.FTZ R33, R51, R50, R33 ;  /* 0x0000003233217223 */ /* 0x000fe20000010021 */
[C---:B------:R-:W-:Y:S01]  /*8350*/  IMAD.U32 R51, R15.reuse, 0x10000, RZ ;  /* 0x000100000f337824 */ /* 0x040fe200078e00ff */
[----:B------:R-:W-:Y:S01]  /*8360*/  LOP3.LUT R15, R15, 0xffff0000, RZ, 0xc0, !PT ;  /* 0xffff00000f0f7812 */ /* 0x000fe200078ec0ff */
[C---:B------:R-:W-:Y:S01]  /*8370*/  IMAD.U32 R50, R34.reuse, 0x10000, RZ ;  /* 0x0001000022327824 */ /* 0x040fe200078e00ff */
[----:B------:R-:W-:Y:S02]  /*8380*/  LOP3.LUT R34, R34, 0xffff0000, RZ, 0xc0, !PT ;  /* 0xffff000022227812 */ /* 0x000fe400078ec0ff */
[----:B------:R-:W-:Y:S01]  /*8390*/  PRMT R32, R198, 0x5432, R32 ;  /* 0x00005432c6207816 */ /* 0x000fe20000000020 */
[-C--:B------:R-:W-:Y:S01]  /*83a0*/  FFMA.FTZ R37, R51, R50.reuse, -R37 ;  /* 0x0000003233257223 */ /* 0x080fe20000010825 */
[----:B------:R-:W-:Y:S01]  /*83b0*/  FMUL.FTZ R50, R81, R50 ;  /* 0x0000003251327220 */ /* 0x000fe20000410000 */
[----:B------:R-:W-:Y:S02]  /*83c0*/  F2FP.BF16.F32.PACK_AB R33, R33, R47 ;  /* 0x0000002f2121723e */ /* 0x000fe400000010ff */
[----:B------:R-:W-:Y:S01]  /*83d0*/  PRMT R44, R196, 0x5432, R44 ;  /* 0x00005432c42c7816 */ /* 0x000fe2000000002c */
[----:B------:R-:W-:Y:S01]  /*83e0*/  FFMA.FTZ R50, R51, R80, R50 ;  /* 0x0000005033327223 */ /* 0x000fe20000010032 */
[----:B------:R-:W-:Y:S01]  /*83f0*/  FMUL.FTZ R51, R39, R46 ;  /* 0x0000002e27337220 */ /* 0x000fe20000410000 */
[----:B------:R-:W-:-:S03]  /*8400*/  F2FP.BF16.F32.PACK_AB R13, R13, R49 ;  /* 0x000000310d0d723e */ /* 0x000fc600000010ff */
        /* <DEDUP_REMOVED lines=47> */
.L_x_1641:
[----:B------:R-:W-:Y:S05]  /*8700*/  BSYNC B3 ;  /* 0x0000000000037941 */ /* 0x000fea0003800000 */
.L_x_1640:
[----:B------:R-:W-:-:S04]  /*8710*/  LEA R32, P4, R5, R11, 0x1 ;  /* 0x0000000b05207211 */ /* 0x000fc800078808ff */
[----:B--2---:R-:W-:Y:S02]  /*8720*/  LEA.HI.X R33, R5, R115, R110, 0x1, P4 ;  /* 0x0000007305217211 */ /* 0x004fe400020f0c6e */
[----:B------:R-:W-:-:S03]  /*8730*/  ISETP.GE.AND P4, PT, R48, R127, PT ;  /* 0x0000007f3000720c */ /* 0x000fc60003f86270 */
[----:B----4-:R2:W-:Y:S10]  /*8740*/  ST.E.128 desc[UR60][R32.64], R12 ;  /* 0x0000000c20007985 */ /* 0x0105f4000c101d3c */
[----:B--2---:R-:W-:-:S05]  /*8750*/  @!P4 IMAD.WIDE R12, R48, 0x2, R114 ;  /* 0x00000002300cc825 */ /* 0x004fca00078e0272 */
[----:B---3--:R4:W-:Y:S02]  /*8760*/  @!P4 ST.E.128 desc[UR60][R12.64], R36 ;  /* 0x000000240c00c985 */ /* 0x0089e4000c101d3c */
.L_x_1639:
[----:B------:R-:W-:Y:S05]  /*8770*/  BSYNC B2 ;  /* 0x0000000000027941 */ /* 0x000fea0003800000 */
.L_x_1638:
[----:B------:R-:W-:-:S13]  /*8780*/  ISETP.NE.AND P4, PT, R21, RZ, PT ;  /* 0x000000ff1500720c */ /* 0x000fda0003f85270 */
[----:B------:R-:W-:Y:S05]  /*8790*/  @!P4 BRA `(.L_x_1633) ;  /* 0x0000000400e4c947 */ /* 0x000fea0003800000 */
[----:B---34-:R-:W-:Y:S01]  /*87a0*/  SEL R12, R124, R131, !P1 ;  /* 0x000000837c0c7207 */ /* 0x018fe20004800000 */
        /* <DEDUP_REMOVED lines=20> */
[----:B------:R-:W-:Y:S01]  /*88f0*/  SHF.R.U64 R37, R40, 0x10, R41 ;  /* 0x0000001028257819 */ /* 0x000fe20000001229 */
[----:B----4-:R-:W-:Y:S01]  /*8900*/  IMAD.U32 R39, R13, 0x10000, RZ ;  /* 0x000100000d277824 */ /* 0x010fe200078e00ff */
[----:B------:R-:W-:Y:S02]  /*8910*/  SHF.R.U64 R28, R28, 0x10, R29 ;  /* 0x000000101c1c7819 */ /* 0x000fe4000000121d */
[----:B------:R-:W-:Y:S02]  /*8920*/  SHF.R.U32.HI R40, RZ, 0x10, R41 ;  /* 0x00000010ff287819 */ /* 0x000fe40000011629 */
[----:B------:R-:W-:Y:S02]  /*8930*/  SHF.R.U32.HI R29, RZ, 0x10, R29 ;  /* 0x00000010ff1d7819 */ /* 0x000fe4000001161d */
[----:B------:R-:W-:Y:S02]  /*8940*/  PRMT R40, R192, 0x5432, R40 ;  /* 0x00005432c0287816 */ /* 0x000fe40000000028 */
[----:B------:R-:W-:-:S02]  /*8950*/  PRMT R29, R190, 0x5432, R29 ;  /* 0x00005432be1d7816 */ /* 0x000fc4000000001d */
[--C-:B------:R-:W-:Y:S01]  /*8960*/  SHF.R.U64 R38, R42, 0x10, R43.reuse ;  /* 0x000000102a267819 */ /* 0x100fe2000000122b */
[C---:B------:R-:W-:Y:S01]  /*8970*/  IMAD.U32 R41, R40.reuse, 0x10000, RZ ;  /* 0x0001000028297824 */ /* 0x040fe200078e00ff */
[----:B------:R-:W-:Y:S01]  /*8980*/  SHF.R.U32.HI R42, RZ, 0x10, R43 ;  /* 0x00000010ff2a7819 */ /* 0x000fe2000001162b */
[----:B---3--:R-:W-:Y:S01]  /*8990*/  IMAD.U32 R43, R33, 0x10000, RZ ;  /* 0x00010000212b7824 */ /* 0x008fe200078e00ff */
[----:B------:R-:W-:Y:S01]  /*89a0*/  LOP3.LUT R40, R40, 0xffff0000, RZ, 0xc0, !PT ;  /* 0xffff000028287812 */ /* 0x000fe200078ec0ff */
[C---:B------:R-:W-:Y:S01]  /*89b0*/  IMAD.U32 R44, R29.reuse, 0x10000, RZ ;  /* 0x000100001d2c7824 */ /* 0x040fe200078e00ff */
[----:B------:R-:W-:Y:S01]  /*89c0*/  LOP3.LUT R29, R29, 0xffff0000, RZ, 0xc0, !PT ;  /* 0xffff00001d1d7812 */ /* 0x000fe200078ec0ff */
[CC--:B------:R-:W-:Y:S01]  /*89d0*/  FMUL.FTZ R45, R43.reuse, R41.reuse ;  /* 0x000000292b2d7220 */ /* 0x0c0fe20000410000 */
[--C-:B------:R-:W-:Y:S01]  /*89e0*/  SHF.R.U64 R30, R30, 0x10, R31.reuse ;  /* 0x000000101e1e7819 */ /* 0x100fe2000000121f */
[-C--:B------:R-:W-:Y:S01]  /*89f0*/  FMUL.FTZ R43, R43, R44.reuse ;  /* 0x0000002c2b2b7220 */ /* 0x080fe20000410000 */
[----:B------:R-:W-:Y:S01]  /*8a00*/  SHF.R.U32.HI R31, RZ, 0x10, R31 ;  /* 0x00000010ff1f7819 */ /* 0x000fe2000001161f */
[----:B------:R-:W-:Y:S01]  /*8a10*/  FFMA.FTZ R45, R39, R44, -R45 ;  /* 0x0000002c272d7223 */ /* 0x000fe2000001082d */
[----:B------:R-:W-:Y:S01]  /*8a20*/  LOP3.LUT R13, R13, 0xffff0000, RZ, 0xc0, !PT ;  /* 0xffff00000d0d7812 */ /* 0x000fe200078ec0ff */
[----:B------:R-:W-:Y:S01]  /*8a30*/  FFMA.FTZ R43, R39, R41, R43 ;  /* 0x00000029272b7223 */ /* 0x000fe2000001002b */
[----:B------:R-:W-:Y:S01]  /*8a40*/  LOP3.LUT R39, R33, 0xffff0000, RZ, 0xc0, !PT ;  /* 0xffff000021277812 */ /* 0x000fe200078ec0ff */
[----:B------:R-:W-:Y:S01]  /*8a50*/  IMAD.U32 R41, R35, 0x10000, RZ ;  /* 0x0001000023297824 */ /* 0x000fe200078e00ff */
[----:B------:R-:W-:-:S02]  /*8a60*/  PRMT R42, R191, 0x5432, R42 ;  /* 0x00005432bf2a7816 */ /* 0x000fc4000000002a */
[----:B------:R-:W-:Y:S01]  /*8a70*/  PRMT R31, R189, 0x5432, R31 ;  /* 0x00005432bd1f7816 */ /* 0x000fe2000000001f */
[CC--:B------:R-:W-:Y:S01]  /*8a80*/  FMUL.FTZ R33, R39.reuse, R40.reuse ;  /* 0x0000002827217220 */ /* 0x0c0fe20000410000 */
[-C--:B------:R-:W-:Y:S01]  /*8a90*/  FMUL.FTZ R39, R39, R29.reuse ;  /* 0x0000001d27277220 */ /* 0x080fe20000410000 */
[----:B------:R-:W-:Y:S02]  /*8aa0*/  LOP3.LUT R35, R35, 0xffff0000, RZ, 0xc0, !PT ;  /* 0xffff000023237812 */ /* 0x000fe400078ec0ff */
[C---:B------:R-:W-:Y:S01]  /*8ab0*/  FFMA.FTZ R33, R13.reuse, R29, -R33 ;  /* 0x0000001d0d217223 */ /* 0x040fe20000010821 */
[----:B------:R-:W-:Y:S01]  /*8ac0*/  FFMA.FTZ R39, R13, R40, R39 ;  /* 0x000000280d277223 */ /* 0x000fe20000010027 */
[----:B------:R-:W-:Y:S01]  /*8ad0*/  IMAD.U32 R40, R42, 0x10000, RZ ;  /* 0x000100002a287824 */ /* 0x000fe200078e00ff */
[----:B------:R-:W-:Y:S01]  /*8ae0*/  PRMT R37, R192, 0x5410, R37 ;  /* 0x00005410c0257816 */ /* 0x000fe20000000025 */
[C---:B------:R-:W-:Y:S01]  /*8af0*/  IMAD.U32 R29, R31.reuse, 0x10000, RZ ;  /* 0x000100001f1d7824 */ /* 0x040fe200078e00ff */
[----:B------:R-:W-:Y:S01]  /*8b00*/  LOP3.LUT R31, R31, 0xffff0000, RZ, 0xc0, !PT ;  /* 0xffff00001f1f7812 */ /* 0x000fe200078ec0ff */
[----:B------:R-:W-:-:S02]  /*8b10*/  IMAD.U32 R13, R15, 0x10000, RZ ;  /* 0x000100000f0d7824 */ /* 0x000fc400078e00ff */
[CC--:B------:R-:W-:Y:S01]  /*8b20*/  FMUL.FTZ R44, R41.reuse, R40.reuse ;  /* 0x00000028292c7220 */ /* 0x0c0fe20000410000 */
[-C--:B------:R-:W-:Y:S01]  /*8b30*/  FMUL.FTZ R41, R41, R29.reuse ;  /* 0x0000001d29297220 */ /* 0x080fe20000410000 */
[----:B------:R-:W-:Y:S02]  /*8b40*/  LOP3.LUT R15, R15, 0xffff0000, RZ, 0xc0, !PT ;  /* 0xffff00000f0f7812 */ /* 0x000fe400078ec0ff */
[C---:B------:R-:W-:Y:S01]  /*8b50*/  FFMA.FTZ R29, R13.reuse, R29, -R44 ;  /* 0x0000001d0d1d7223 */ /* 0x040fe2000001082c */
[----:B------:R-:W-:Y:S01]  /*8b60*/  FFMA.FTZ R13, R13, R40, R41 ;  /* 0x000000280d0d7223 */ /* 0x000fe20000010029 */
[----:B------:R-:W-:Y:S02]  /*8b70*/  LOP3.LUT R40, R42, 0xffff0000, RZ, 0xc0, !PT ;  /* 0xffff00002a287812 */ /* 0x000fe400078ec0ff */
[----:B------:R-:W-:Y:S02]  /*8b80*/  PRMT R28, R190, 0x5410, R28 ;  /* 0x00005410be1c7816 */ /* 0x000fe4000000001c */
[----:B------:R-:W-:Y:S01]  /*8b90*/  PRMT R38, R191, 0x5410, R38 ;  /* 0x00005410bf267816 */ /* 0x000fe20000000026 */
[CC--:B------:R-:W-:Y:S01]  /*8ba0*/  FMUL.FTZ R41, R35.reuse, R40.reuse ;  /* 0x0000002823297220 */ /* 0x0c0fe20000410000 */
[-C--:B------:R-:W-:Y:S01]  /*8bb0*/  FMUL.FTZ R35, R35, R31.reuse ;  /* 0x0000001f23237220 */ /* 0x080fe20000410000 */
[C---:B------:R-:W-:Y:S01]  /*8bc0*/  IMAD.U32 R42, R28.reuse, 0x10000, RZ ;  /* 0x000100001c2a7824 */ /* 0x040fe200078e00ff */
[----:B------:R-:W-:Y:S01]  /*8bd0*/  LOP3.LUT R28, R28, 0xffff0000, RZ, 0xc0, !PT ;  /* 0xffff00001c1c7812 */ /* 0x000fe200078ec0ff */
[C---:B------:R-:W-:Y:S01]  /*8be0*/  FFMA.FTZ R31, R15.reuse, R31, -R41 ;  /* 0x0000001f0f1f7223 */ /* 0x040fe20000010829 */
[----:B------:R-:W-:Y:S01]  /*8bf0*/  FFMA.FTZ R15, R15, R40, R35 ;  /* 0x000000280f0f7223 */ /* 0x000fe20000010023 */
[C---:B------:R-:W-:Y:S01]  /*8c00*/  IMAD.U32 R41, R32.reuse, 0x10000, RZ ;  /* 0x0001000020297824 */ /* 0x040fe200078e00ff */
[----:B------:R-:W-:Y:S01]  /*8c10*/  LOP3.LUT R32, R32, 0xffff0000, RZ, 0xc0, !PT ;  /* 0xffff000020207812 */ /* 0x000fe200078ec0ff */
[C---:B------:R-:W-:Y:S01]  /*8c20*/  IMAD.U32 R40, R37.reuse, 0x10000, RZ ;  /* 0x0001000025287824 */ /* 0x040fe200078e00ff */
[----:B------:R-:W-:Y:S01]  /*8c30*/  LOP3.LUT R37, R37, 0xffff0000, RZ, 0xc0, !PT ;  /* 0xffff000025257812 */ /* 0x000fe200078ec0ff */
[----:B------:R-:W-:Y:S01]  /*8c40*/  IMAD.U32 R35, R12, 0x10000, RZ ;  /* 0x000100000c237824 */ /* 0x000fe200078e00ff */
[----:B------:R-:W-:Y:S01]  /*8c50*/  PRMT R30, R189, 0x5410, R30 ;  /* 0x00005410bd1e7816 */ /* 0x000fe2000000001e */
[C---:B------:R-:W-:Y:S01]  /*8c60*/  FMUL.FTZ R44, R41.reuse, R40 ;  /* 0x00000028292c7220 */ /* 0x040fe20000410000 */
[----:B------:R-:W-:Y:S01]  /*8c70*/  FMUL.FTZ R41, R41, R42 ;  /* 0x0000002a29297220 */ /* 0x000fe20000410000 */
[----:B------:R-:W-:-:S02]  /*8c80*/  F2FP.BF16.F32.PACK_AB R33, R33, R45 ;  /* 0x0000002d2121723e */ /* 0x000fc400000010ff */
[C---:B------:R-:W-:Y:S01]  /*8c90*/  FFMA.FTZ R44, R35.reuse, R42, -R44 ;  /* 0x0000002a232c7223 */ /* 0x040fe2000001082c */
[----:B------:R-:W-:Y:S01]  /*8ca0*/  FFMA.FTZ R41, R35, R40, R41 ;  /* 0x0000002823297223 */ /* 0x000fe20000010029 */
[----:B------:R-:W-:Y:S01]  /*8cb0*/  LOP3.LUT R35, R12, 0xffff0000, RZ, 0xc0, !PT ;  /* 0xffff00000c237812 */ /* 0x000fe200078ec0ff */
        /* <DEDUP_REMOVED lines=18> */
[----:B------:R-:W-:Y:S02]  /*8de0*/  F2FP.BF16.F32.PACK_AB R29, R31, R29 ;  /* 0x0000001d1f1d723e */ /* 0x000fe400000010ff */
[C---:B------:R-:W-:Y:S01]  /*8df0*/  FFMA.FTZ R32, R14.reuse, R30, -R32 ;  /* 0x0000001e0e207223 */ /* 0x040fe20000010820 */
[----:B------:R-:W-:Y:S01]  /*8e00*/  FFMA.FTZ R34, R14, R38, R34 ;  /* 0x000000260e227223 */ /* 0x000fe20000010022 */
[----:B------:R-:W-:-:S02]  /*8e10*/  F2FP.BF16.F32.PACK_AB R39, R39, R43 ;  /* 0x0000002b2727723e */ /* 0x000fc400000010ff */
[----:B------:R-:W-:Y:S02]  /*8e20*/  F2FP.BF16.F32.PACK_AB R28, R28, R41 ;  /* 0x000000291c1c723e */ /* 0x000fe400000010ff */
[----:B------:R-:W-:Y:S02]  /*8e30*/  F2FP.BF16.F32.PACK_AB R40, R32, R40 ;  /* 0x000000282028723e */ /* 0x000fe400000010ff */
[----:B------:R-:W-:Y:S01]  /*8e40*/  F2FP.BF16.F32.PACK_AB R35, R15, R13 ;  /* 0x0000000d0f23723e */ /* 0x000fe200000010ff */
[----:B------:R-:W-:Y:S01]  /*8e50*/  IMAD.MOV.U32 R13, RZ, RZ, R33 ;  /* 0x000000ffff0d7224 */ /* 0x000fe200078e0021 */
[----:B------:R-:W-:Y:S01]  /*8e60*/  F2FP.BF16.F32.PACK_AB R12, R12, R44 ;  /* 0x0000002c0c0c723e */ /* 0x000fe200000010ff */
[----:B------:R-:W-:Y:S01]  /*8e70*/  IMAD.MOV.U32 R32, RZ, RZ, R28 ;  /* 0x000000ffff207224 */ /* 0x000fe200078e001c */
[----:B------:R-:W-:Y:S01]  /*8e80*/  F2FP.BF16.F32.PACK_AB R34, R34, R42 ;  /* 0x0000002a2222723e */ /* 0x000fe200000010ff */
[----:B------:R-:W-:Y:S02]  /*8e90*/  IMAD.MOV.U32 R33, RZ, RZ, R39 ;  /* 0x000000ffff217224 */ /* 0x000fe400078e0027 */
[----:B------:R-:W-:-:S02]  /*8ea0*/  IMAD.MOV.U32 R14, RZ, RZ, R40 ;  /* 0x000000ffff0e7224 */ /* 0x000fc400078e0028 */
[----:B------:R-:W-:-:S07]  /*8eb0*/  IMAD.MOV.U32 R15, RZ, RZ, R29 ;  /* 0x000000ffff0f7224 */ /* 0x000fce00078e001d */
.L_x_1643:
[----:B------:R-:W-:Y:S05]  /*8ec0*/  BSYNC B2 ;  /* 0x0000000000027941 */ /* 0x000fea0003800000 */
.L_x_1642:
[----:B------:R-:W-:-:S04]  /*8ed0*/  LEA R28, P4, R6, R11, 0x1 ;  /* 0x0000000b061c7211 */ /* 0x000fc800078808ff */
[----:B--2---:R-:W-:Y:S02]  /*8ee0*/  LEA.HI.X R29, R6, R115, R109, 0x1, P4 ;  /* 0x00000073061d7211 */ /* 0x004fe400020f0c6d */
[----:B------:R-:W-:-:S03]  /*8ef0*/  ISETP.GE.AND P4, PT, R36, R127, PT ;  /* 0x0000007f2400720c */ /* 0x000fc60003f86270 */
[----:B----4-:R2:W-:Y:S10]  /*8f00*/  ST.E.128 desc[UR60][R28.64], R12 ;  /* 0x0000000c1c007985 */ /* 0x0105f4000c101d3c */
[----:B------:R-:W-:-:S05]  /*8f10*/  @!P4 IMAD.WIDE R114, R36, 0x2, R114 ;  /* 0x000000022472c825 */ /* 0x000fca00078e0272 */
[----:B---3--:R2:W-:Y:S02]  /*8f20*/  @!P4 ST.E.128 desc[UR60][R114.64], R32 ;  /* 0x000000207200c985 */ /* 0x0085e4000c101d3c */
.L_x_1633:
[----:B------:R-:W-:Y:S05]  /*8f30*/  BSYNC B1 ;  /* 0x0000000000017941 */ /* 0x000fea0003800000 */
.L_x_1632:
[----:B------:R-:W-:-:S03]  /*8f40*/  UMOV UR4, 0xffffffff ;  /* 0xffffffff00047882 */ /* 0x000fc60000000000 */
[----:B------:R-:W-:Y:S05]  /*8f50*/  BRA.DIV UR4, `(.L_x_1644) ;  /* 0x0000022204f07947 */ /* 0x000fea000b800000 */
[----:B-1----:R-:W1:Y:S04]  /*8f60*/  SHFL.IDX PT, R116, R116, 0x1, 0x1c1f ;  /* 0x003c1f0074747f89 */ /* 0x002e6800000e0000 */
[----:B------:R-:W0:Y:S02]  /*8f70*/  SHFL.IDX PT, R117, R117, 0x1, 0x1c1f ;  /* 0x003c1f0075757f89 */ /* 0x000e2400000e0000 */
.L_x_2013:
        /* <DEDUP_REMOVED lines=10> */
[----:B------:R-:W-:Y:S02]  /*9020*/  LEA R34, P5, R4, R117, 0x1 ;  /* 0x0000007504227211 */ /* 0x000fe400078a08ff */
[----:B------:R-:W-:Y:S02]  /*9030*/  LEA.HI R12, R12, R11, RZ, 0x4 ;  /* 0x0000000b0c0c7211 */ /* 0x000fe400078f20ff */
[----:B------:R-:W-:-:S02]  /*9040*/  LEA.HI.X R35, R4, R116, R111, 0x1, P5 ;  /* 0x0000007404237211 */ /* 0x000fc400028f0c6f */
[----:B------:R-:W-:Y:S02]  /*9050*/  LEA.HI.SX32 R36, R12, R119, 0x1c ;  /* 0x000000770c247211 */ /* 0x000fe400078fe2ff */
[----:B------:R-:W-:Y:S02]  /*9060*/  ISETP.GE.AND P5, PT, R18, R123, PT ;  /* 0x0000007b1200720c */ /* 0x000fe40003fa6270 */
[----:B------:R-:W-:-:S04]  /*9070*/  SHF.R.S32.HI R12, RZ, 0x1f, R36 ;  /* 0x0000001fff0c7819 */ /* 0x000fc80000011424 */
[----:B------:R-:W-:Y:S01]  /*9080*/  LEA.HI R12, R12, R36, RZ, 0x3 ;  /* 0x000000240c0c7211 */ /* 0x000fe200078f18ff */
[----:B------:R-:W-:-:S03]  /*9090*/  IMAD.SHL.U32 R36, R36, 0x8, RZ ;  /* 0x0000000824247824 */ /* 0x000fc600078e00ff */
[----:B------:R-:W-:Y:S02]  /*90a0*/  SHF.R.S32.HI R12, RZ, 0x3, R12 ;  /* 0x00000003ff0c7819 */ /* 0x000fe4000001140c */
[----:B------:R-:W-:Y:S02]  /*90b0*/  LOP3.LUT R11, R181, 0x38, R36, 0xf8, !PT ;  /* 0x00000038b50b7812 */ /* 0x000fe400078ef824 */
[----:B------:R-:W-:Y:S01]  /*90c0*/  ISETP.GE.AND P4, PT, R36, R127, PT ;  /* 0x0000007f2400720c */ /* 0x000fe20003f86270 */
[----:B------:R-:W-:Y:S01]  /*90d0*/  IMAD R12, R12, 0x1800, R201 ;  /* 0x000018000c0c7824 */ /* 0x000fe200078e02c9 */
[----:B------:R-:W-:-:S05]  /*90e0*/  LOP3.LUT R11, R11, R13, RZ, 0x3c, !PT ;  /* 0x0000000d0b0b7212 */ /* 0x000fca00078e3cff */
[----:B------:R-:W-:Y:S02]  /*90f0*/  IMAD.IADD R11, R12, 0x1, R11 ;  /* 0x000000010c0b7824 */ /* 0x000fe400078e020b */
[C---:B------:R-:W-:Y:S02]  /*9100*/  IMAD R12, R17.reuse, 0x4800, R137 ;  /* 0x00004800110c7824 */ /* 0x040fe400078e0289 */
[----:B------:R-:W-:Y:S02]  /*9110*/  IMAD R28, R17, 0x4800, R11 ;  /* 0x00004800111c7824 */ /* 0x000fe400078e020b */
[--C-:B------:R-:W-:Y:S02]  /*9120*/  IMAD R12, R12, 0x2, R2.reuse ;  /* 0x000000020c0c7824 */ /* 0x100fe400078e0202 */
[----:B------:R-:W-:Y:S02]  /*9130*/  IMAD R28, R28, 0x2, R2 ;  /* 0x000000021c1c7824 */ /* 0x000fe400078e0202 */
[----:B------:R-:W-:-:S02]  /*9140*/  @!P4 IMAD.WIDE R36, R36, 0x2, R32 ;  /* 0x000000022424c825 */ /* 0x000fc400078e0220 */
        /* <DEDUP_REMOVED lines=20> */
[C---:B------:R-:W-:Y:S01]  /*9290*/  FFMA.FTZ R39, R38.reuse, R39, -R43 ;  /* 0x0000002726277223 */ /* 0x040fe2000001082b */
        /* <DEDUP_REMOVED lines=9> */
[C---:B------:R-:W-:Y:S01]  /*9330*/  IMAD.U32 R41, R15.reuse, 0x10000, RZ ;  /* 0x000100000f297824 */ /* 0x040fe200078e00ff */
        /* <DEDUP_REMOVED lines=8> */
[C---:B------:R-:W-:Y:S01]  /*93c0*/  FMUL.FTZ R44, R45.reuse, R42 ;  /* 0x0000002a2d2c7220 */ /* 0x040fe20000410000 */
        /* <DEDUP_REMOVED lines=9> */
[CC--:B------:R-:W-:Y:S01]  /*9460*/  FMUL.FTZ R31, R41.reuse, R40.reuse ;  /* 0x00000028291f7220 */ /* 0x0c0fe20000410000 */
        /* <DEDUP_REMOVED lines=21> */
[----:B------:R-:W-:Y:S01]  /*95c0*/  FMUL.FTZ R46, R47, R29 ;  /* 0x0000001d2f2e7220 */ /* 0x000fe20000410000 */
[----:B------:R-:W-:-:S02]  /*95d0*/  IMAD.U32 R12, R14, 0x10000, RZ ;  /* 0x000100000e0c7824 */ /* 0x000fc400078e00ff */
[-C--:B------:R-:W-:Y:S01]  /*95e0*/  FMUL.FTZ R47, R47, R40.reuse ;  /* 0x000000282f2f7220 */ /* 0x080fe20000410000 */
[----:B------:R-:W-:Y:S01]  /*95f0*/  LOP3.LUT R74, R74, 0xffff0000, RZ, 0xc0, !PT ;  /* 0xffff00004a4a7812 */ /* 0x000fe200078ec0ff */
[C---:B------:R-:W-:Y:S02]  /*9600*/  FFMA.FTZ R46, R12.reuse, R40, -R46 ;  /* 0x000000280c2e7223 */ /* 0x040fe4000001082e */
[----:B------:R-:W-:Y:S01]  /*9610*/  FFMA.FTZ R47, R12, R29, R47 ;  /* 0x0000001d0c2f7223 */ /* 0x000fe2000001002f */
[----:B------:R-:W-:Y:S01]  /*9620*/  LOP3.LUT R62, R62, 0xffff0000, RZ, 0xc0, !PT ;  /* 0xffff00003e3e7812 */ /* 0x000fe200078ec0ff */
[----:B------:R-:W-:Y:S01]  /*9630*/  FMUL.FTZ R12, R30, R74 ;  /* 0x0000004a1e0c7220 */ /* 0x000fe20000410000 */
[----:B------:R-:W-:Y:S02]  /*9640*/  LOP3.LUT R14, R14, 0xffff0000, RZ, 0xc0, !PT ;  /* 0xffff00000e0e7812 */ /* 0x000fe400078ec0ff */
[----:B------:R-:W-:Y:S01]  /*9650*/  F2FP.BF16.F32.PACK_AB R15, R15, R42 ;  /* 0x0000002a0f0f723e */ /* 0x000fe200000010ff */
[----:B------:R-:W-:Y:S01]  /*9660*/  FMUL.FTZ R30, R30, R62 ;  /* 0x0000003e1e1e7220 */ /* 0x000fe20000410000 */
[----:B------:R-:W-:Y:S01]  /*9670*/  F2FP.BF16.F32.PACK_AB R31, R31, R44 ;  /* 0x0000002c1f1f723e */ /* 0x000fe200000010ff */
        /* <DEDUP_REMOVED lines=11> */
[----:B------:R-:W-:Y:S02]  /*9730*/  IMAD.MOV.U32 R14, RZ, RZ, R46 ;  /* 0x000000ffff0e7224 */ /* 0x000fe400078e002e */
[----:B------:R-:W-:-:S07]  /*9740*/  IMAD.MOV.U32 R31, RZ, RZ, R41 ;  /* 0x000000ffff1f7224 */ /* 0x000fce00078e0029 */
.L_x_1648:
[----:B------:R-:W-:Y:S05]  /*9750*/  BSYNC B2 ;  /* 0x0000000000027941 */ /* 0x000fea0003800000 */
.L_x_1647:
[----:B0-----:R0:W-:Y:S04]  /*9760*/  ST.E.128 desc[UR60][R34.64], R12 ;  /* 0x0000000c22007985 */ /* 0x0011e8000c101d3c */
[----:B-1----:R0:W-:Y:S02]  /*9770*/  @!P4 ST.E.128 desc[UR60][R36.64], R28 ;  /* 0x0000001c2400c985 */ /* 0x0021e4000c101d3c */
.L_x_1646:
[----:B------:R-:W-:Y:S05]  /*9780*/  BSYNC B1 ;  /* 0x0000000000017941 */ /* 0x000fea0003800000 */
.L_x_1645:
[----:B------:R-:W-:Y:S01]  /*9790*/  ISETP.NE.AND P4, PT, R20, RZ, PT ;  /* 0x000000ff1400720c */ /* 0x000fe20003f85270 */
[----:B------:R-:W-:-:S12]  /*97a0*/  BSSY B1, `(.L_x_1649) ;  /* 0x000007c000017945 */ /* 0x000fd80003800000 */
[----:B------:R-:W-:Y:S05]  /*97b0*/  @!P4 BRA `(.L_x_1650) ;  /* 0x0000000400e8c947 */ /* 0x000fea0003800000 */
[----:B---3--:R-:W-:Y:S01]  /*97c0*/  SEL R11, R124, R131, !P2 ;  /* 0x000000837c0b7207 */ /* 0x008fe20005000000 */
[----:B------:R-:W-:Y:S01]  /*97d0*/  BSSY B2, `(.L_x_1651) ;  /* 0x0000076000027945 */ /* 0x000fe20003800000 */
[----:B0---4-:R-:W-:Y:S02]  /*97e0*/  SHF.R.U32.HI R13, RZ, 0x3, R181 ;  /* 0x00000003ff0d7819 */ /* 0x011fe400000116b5 */
[----:B------:R-:W-:Y:S02]  /*97f0*/  SHF.R.S32.HI R12, RZ, 0x1f, R11 ;  /* 0x0000001fff0c7819 */ /* 0x000fe4000001140b */
[C---:B------:R-:W-:Y:S02]  /*9800*/  LEA R34, P5, R5.reuse, R117, 0x1 ;  /* 0x0000007505227211 */ /* 0x040fe400078a08ff */
[----:B------:R-:W-:Y:S02]  /*9810*/  LEA.HI R11, R12, R11, RZ, 0x4 ;  /* 0x0000000b0c0b7211 */ /* 0x000fe400078f20ff */
[----:B------:R-:W-:-:S02]  /*9820*/  LEA.HI.X R35, R5, R116, R110, 0x1, P5 ;  /* 0x0000007405237211 */ /* 0x000fc400028f0c6e */
[----:B------:R-:W-:Y:S02]  /*9830*/  LEA.HI.SX32 R11, R11, R118, 0x1c ;  /* 0x000000760b0b7211 */ /* 0x000fe400078fe2ff */
[----:B------:R-:W-:Y:S02]  /*9840*/  ISETP.GE.AND P5, PT, R167, R123, PT ;  /* 0x0000007ba700720c */ /* 0x000fe40003fa6270 */
[----:B------:R-:W-:Y:S01]  /*9850*/  SHF.R.S32.HI R12, RZ, 0x1f, R11 ;  /* 0x0000001fff0c7819 */ /* 0x000fe2000001140b */
[----:B------:R-:W-:-:S03]  /*9860*/  IMAD.SHL.U32 R36, R11, 0x8, RZ ;  /* 0x000000080b247824 */ /* 0x000fc600078e00ff */
[----:B------:R-:W-:Y:S02]  /*9870*/  LEA.HI R12, R12, R11, RZ, 0x3 ;  /* 0x0000000b0c0c7211 */ /* 0x000fe400078f18ff */
[----:B------:R-:W-:Y:S02]  /*9880*/  LOP3.LUT R11, R181, 0x38, R36, 0xf8, !PT ;  /* 0x00000038b50b7812 */ /* 0x000fe400078ef824 */
[----:B------:R-:W-:Y:S02]  /*9890*/  SHF.R.S32.HI R12, RZ, 0x3, R12 ;  /* 0x00000003ff0c7819 */ /* 0x000fe4000001140c */
[----:B------:R-:W-:Y:S02]  /*98a0*/  LOP3.LUT R11, R11, R13, RZ, 0x3c, !PT ;  /* 0x0000000d0b0b7212 */ /* 0x000fe400078e3cff */
[----:B------:R-:W-:Y:S01]  /*98b0*/  ISETP.GE.AND P4, PT, R36, R127, PT ;  /* 0x0000007f2400720c */ /* 0x000fe20003f86270 */
[----:B------:R-:W-:-:S04]  /*98c0*/  IMAD R12, R12, 0x1800, R201 ;  /* 0x000018000c0c7824 */ /* 0x000fc800078e02c9 */
[----:B------:R-:W-:Y:S02]  /*98d0*/  IMAD.IADD R12, R12, 0x1, R11 ;  /* 0x000000010c0c7824 */ /* 0x000fe400078e020b */
[C---:B------:R-:W-:Y:S02]  /*98e0*/  IMAD R11, R17.reuse, 0x4800, R135 ;  /* 0x00004800110b7824 */ /* 0x040fe400078e0287 */
[----:B------:R-:W-:Y:S02]  /*98f0*/  IMAD R13, R17, 0x4800, R12 ;  /* 0x00004800110d7824 */ /* 0x000fe400078e020c */
[--C-:B------:R-:W-:Y:S02]  /*9900*/  IMAD R11, R11, 0x2, R2.reuse ;  /* 0x000000020b0b7824 */ /* 0x100fe400078e0202 */
[----:B------:R-:W-:Y:S02]  /*9910*/  IMAD R28, R13, 0x2, R2 ;  /* 0x000000020d1c7824 */ /* 0x000fe400078e0202 */
[----:B------:R-:W-:Y:S01]  /*9920*/  @!P4 IMAD.WIDE R36, R36, 0x2, R32 ;  /* 0x000000022424c825 */ /* 0x000fe200078e0220 */
[----:B------:R0:W1:Y:S04]  /*9930*/  LDS.128 R12, [R11+0x18400] ;  /* 0x018400000b0c7984 */ /* 0x0000680000000c00 */
[----:B------:R-:W2:Y:S01]  /*9940*/  LDS.128 R28, [R28+0x18400] ;  /* 0x018400001c1c7984 */ /* 0x000ea20000000c00 */
[----:B------:R-:W-:Y:S05]  /*9950*/  @P5 BRA `(.L_x_1652) ;  /* 0x0000000400745947 */ /* 0x000fea0003800000 */
[----:B------:R-:W-:Y:S01]  /*9960*/  SHF.R.U64 R39, R68, 0x10, R69 ;  /* 0x0000001044277819 */ /* 0x000fe20000001245 */
[----:B--2---:R-:W-:Y:S01]  /*9970*/  IMAD.U32 R43, R29, 0x10000, RZ ;  /* 0x000100001d2b7824 */ /* 0x004fe200078e00ff */
[----:B0-----:R-:W-:Y:S01]  /*9980*/  SHF.R.U64 R11, R56, 0x10, R57 ;  /* 0x00000010380b7819 */ /* 0x001fe20000001239 */
[----:B-1----:R-:W-:Y:S01]  /*9990*/  IMAD.U32 R41, R13, 0x10000, RZ ;  /* 0x000100000d297824 */ /* 0x002fe200078e00ff */
[----:B------:R-:W-:Y:S01]  /*99a0*/  SHF.R.U32.HI R68, RZ, 0x10, R69 ;  /* 0x00000010ff447819 */ /* 0x000fe20000011645 */
[----:B------:R-:W-:Y:S01]  /*99b0*/  IMAD.U32 R47, R31, 0x10000, RZ ;  /* 0x000100001f2f7824 */ /* 0x000fe200078e00ff */
[----:B------:R-:W-:Y:S01]  /*99c0*/  SHF.R.U32.HI R56, RZ, 0x10, R57 ;  /* 0x00000010ff387819 */ /* 0x000fe20000011639 */
[----:B------:R-:W-:Y:S01]  /*99d0*/  IMAD.U32 R46, R15, 0x10000, RZ ;  /* 0x000100000f2e7824 */ /* 0x000fe200078e00ff */
[----:B------:R-:W-:Y:S01]  /*99e0*/  PRMT R68, R149, 0x5432, R68 ;  /* 0x0000543295447816 */ /* 0x000fe20000000044 */
[----:B------:R-:W-:Y:S01]  /*99f0*/  IMAD.U32 R48, R30, 0x10000, RZ ;  /* 0x000100001e307824 */ /* 0x000fe200078e00ff */
[----:B------:R-:W-:Y:S01]  /*9a00*/  PRMT R56, R147, 0x5432, R56 ;  /* 0x0000543293387816 */ /* 0x000fe20000000038 */
[----:B------:R-:W-:Y:S01]  /*9a10*/  IMAD.U32 R45, R14, 0x10000, RZ ;  /* 0x000100000e2d7824 */ /* 0x000fe200078e00ff */
[----:B------:R-:W-:Y:S01]  /*9a20*/  SHF.R.U64 R40, R70, 0x10, R71 ;  /* 0x0000001046287819 */ /* 0x000fe20000001247 */
[----:B------:R-:W-:Y:S01]  /*9a30*/  IMAD.U32 R49, R68, 0x10000, RZ ;  /* 0x0001000044317824 */ /* 0x000fe200078e00ff */
[----:B------:R-:W-:Y:S01]  /*9a40*/  SHF.R.U64 R38, R58, 0x10, R59 ;  /* 0x000000103a267819 */ /* 0x000fe2000000123b */
[----:B------:R-:W-:Y:S01]  /*9a50*/  IMAD.U32 R50, R56, 0x10000, RZ ;  /* 0x0001000038327824 */ /* 0x000fe200078e00ff */
[----:B------:R-:W-:-:S02]  /*9a60*/  SHF.R.U32.HI R70, RZ, 0x10, R71 ;  /* 0x00000010ff467819 */ /* 0x000fc40000011647 */
[----:B------:R-:W-:Y:S02]  /*9a70*/  SHF.R.U32.HI R58, RZ, 0x10, R59 ;  /* 0x00000010ff3a7819 */ /* 0x000fe4000001163b */
[----:B------:R-:W-:Y:S01]  /*9a80*/  LOP3.LUT R44, R29, 0xffff0000, RZ, 0xc0, !PT ;  /* 0xffff00001d2c7812 */ /* 0x000fe200078ec0ff */
[----:B------:R-:W-:Y:S01]  /*9a90*/  IMAD.U32 R29, R28, 0x10000, RZ ;  /* 0x000100001c1d7824 */ /* 0x000fe200078e00ff */
[----:B------:R-:W-:Y:S01]  /*9aa0*/  PRMT R51, R148, 0x5410, R40 ;  /* 0x0000541094337816 */ /* 0x000fe20000000028 */
[CC--:B------:R-:W-:Y:S01]  /*9ab0*/  FMUL.FTZ R40, R43.reuse, R49.reuse ;  /* 0x000000312b287220 */ /* 0x0c0fe20000410000 */
[----:B------:R-:W-:Y:S01]  /*9ac0*/  LOP3.LUT R68, R68, 0xffff0000, RZ, 0xc0, !PT ;  /* 0xffff000044447812 */ /* 0x000fe200078ec0ff */
[-C--:B------:R-:W-:Y:S01]  /*9ad0*/  FMUL.FTZ R43, R43, R50.reuse ;  /* 0x000000322b2b7220 */ /* 0x080fe20000410000 */
[----:B------:R-:W-:Y:S01]  /*9ae0*/  PRMT R70, R148, 0x5432, R70 ;  /* 0x0000543294467816 */ /* 0x000fe20000000046 */
[----:B------:R-:W-:Y:S01]  /*9af0*/  FFMA.FTZ R40, R41, R50, -R40 ;  /* 0x0000003229287223 */ /* 0x000fe20000010828 */
[----:B------:R-:W-:Y:S01]  /*9b00*/  PRMT R58, R146, 0x5432, R58 ;  /* 0x00005432923a7816 */ /* 0x000fe2000000003a */
[----:B------:R-:W-:Y:S01]  /*9b10*/  FMUL.FTZ R57, R44, R68 ;  /* 0x000000442c397220 */ /* 0x000fe20000410000 */
[----:B------:R-:W-:Y:S01]  /*9b20*/  LOP3.LUT R42, R13, 0xffff0000, RZ, 0xc0, !PT ;  /* 0xffff00000d2a7812 */ /* 0x000fe200078ec0ff */
[----:B------:R-:W-:Y:S01]  /*9b30*/  IMAD.U32 R50, R70, 0x10000, RZ ;  /* 0x0001000046327824 */ /* 0x000fe200078e00ff */
[----:B------:R-:W-:Y:S01]  /*9b40*/  LOP3.LUT R56, R56, 0xffff0000, RZ, 0xc0, !PT ;  /* 0xffff000038387812 */ /* 0x000fe200078ec0ff */
[----:B------:R-:W-:Y:S01]  /*9b50*/  FFMA.FTZ R43, R41, R49, R43 ;  /* 0x00000031292b7223 */ /* 0x000fe2000001002b */
[----:B------:R-:W-:Y:S01]  /*9b60*/  IMAD.U32 R41, R58, 0x10000, RZ ;  /* 0x000100003a297824 */ /* 0x000fe200078e00ff */
[----:B------:R-:W-:Y:S01]  /*9b70*/  PRMT R39, R149, 0x5410, R39 ;  /* 0x0000541095277816 */ /* 0x000fe20000000027 */
[----:B------:R-:W-:-:S02]  /*9b80*/  IMAD.U32 R13, R12, 0x10000, RZ ;  /* 0x000100000c0d7824 */ /* 0x000fc400078e00ff */
[----:B------:R-:W-:Y:S01]  /*9b90*/  FFMA.FTZ R59, R42, R56, -R57 ;  /* 0x000000382a3b7223 */ /* 0x000fe20000010839 */
[C---:B------:R-:W-:Y:S01]  /*9ba0*/  FMUL.FTZ R57, R47.reuse, R50 ;  /* 0x000000322f397220 */ /* 0x040fe20000410000 */
[-C--:B------:R-:W-:Y:S01]  /*9bb0*/  FMUL.FTZ R47, R47, R41.reuse ;  /* 0x000000292f2f7220 */ /* 0x080fe20000410000 */
[----:B------:R-:W-:Y:S01]  /*9bc0*/  LOP3.LUT R31, R31, 0xffff0000, RZ, 0xc0, !PT ;  /* 0xffff00001f1f7812 */ /* 0x000fe200078ec0ff */
[----:B------:R-:W-:Y:S01]  /*9bd0*/  FMUL.FTZ R49, R44, R56 ;  /* 0x000000382c317220 */ /* 0x000fe20000410000 */
[----:B------:R-:W-:Y:S01]  /*9be0*/  LOP3.LUT R70, R70, 0xffff0000, RZ, 0xc0, !PT ;  /* 0xffff000046467812 */ /* 0x000fe200078ec0ff */
[----:B------:R-:W-:Y:S01]  /*9bf0*/  FFMA.FTZ R57, R46, R41, -R57 ;  /* 0x000000292e397223 */ /* 0x000fe20000010839 */
[----:B------:R-:W-:Y:S01]  /*9c00*/  LOP3.LUT R58, R58, 0xffff0000, RZ, 0xc0, !PT ;  /* 0xffff00003a3a7812 */ /* 0x000fe200078ec0ff */
[----:B------:R-:W-:Y:S01]  /*9c10*/  FFMA.FTZ R47, R46, R50, R47 ;  /* 0x000000322e2f7223 */ /* 0x000fe2000001002f */
[----:B------:R-:W-:Y:S01]  /*9c20*/  PRMT R11, R147, 0x5410, R11 ;  /* 0x00005410930b7816 */ /* 0x000fe2000000000b */
[----:B------:R-:W-:Y:S01]  /*9c30*/  IMAD.U32 R46, R39, 0x10000, RZ ;  /* 0x00010000272e7824 */ /* 0x000fe200078e00ff */
[----:B------:R-:W-:Y:S01]  /*9c40*/  LOP3.LUT R15, R15, 0xffff0000, RZ, 0xc0, !PT ;  /* 0xffff00000f0f7812 */ /* 0x000fe200078ec0ff */
[C---:B------:R-:W-:Y:S01]  /*9c50*/  FMUL.FTZ R56, R31.reuse, R70 ;  /* 0x000000461f387220 */ /* 0x040fe20000410000 */
[----:B------:R-:W-:Y:S01]  /*9c60*/  LOP3.LUT R28, R28, 0xffff0000, RZ, 0xc0, !PT ;  /* 0xffff00001c1c7812 */ /* 0x000fe200078ec0ff */
[-C--:B------:R-:W-:Y:S01]  /*9c70*/  FMUL.FTZ R50, R31, R58.reuse ;  /* 0x0000003a1f327220 */ /* 0x080fe20000410000 */
[----:B------:R-:W-:Y:S01]  /*9c80*/  LOP3.LUT R39, R39, 0xffff0000, RZ, 0xc0, !PT ;  /* 0xffff000027277812 */ /* 0x000fe200078ec0ff */
[C---:B------:R-:W-:Y:S01]  /*9c90*/  IMAD.U32 R44, R11.reuse, 0x10000, RZ ;  /* 0x000100000b2c7824 */ /* 0x040fe200078e00ff */
[----:B------:R-:W-:Y:S01]  /*9ca0*/  LOP3.LUT R11, R11, 0xffff0000, RZ, 0xc0, !PT ;  /* 0xffff00000b0b7812 */ /* 0x000fe200078ec0ff */
[C---:B------:R-:W-:Y:S01]  /*9cb0*/  FFMA.FTZ R58, R15.reuse, R58, -R56 ;  /* 0x0000003a0f3a7223 */ /* 0x040fe20000010838 */
[----:B------:R-:W-:Y:S01]  /*9cc0*/  LOP3.LUT R12, R12, 0xffff0000, RZ, 0xc0, !PT ;  /* 0xffff00000c0c7812 */ /* 0x000fe200078ec0ff */
[----:B------:R-:W-:Y:S01]  /*9cd0*/  FFMA.FTZ R50, R15, R70, R50 ;  /* 0x000000460f327223 */ /* 0x000fe20000010032 */
[----:B------:R-:W-:Y:S01]  /*9ce0*/  FMUL.FTZ R15, R28, R39 ;  /* 0x000000271c0f7220 */ /* 0x000fe20000410000 */
[C---:B------:R-:W-:Y:S01]  /*9cf0*/  FMUL.FTZ R56, R29.reuse, R46 ;  /* 0x0000002e1d387220 */ /* 0x040fe20000410000 */
[-C--:B------:R-:W-:Y:S01]  /*9d00*/  FMUL.FTZ R29, R29, R44.reuse ;  /* 0x0000002c1d1d7220 */ /* 0x080fe20000410000 */
[----:B------:R-:W-:Y:S01]  /*9d10*/  PRMT R38, R146, 0x5410, R38 ;  /* 0x0000541092267816 */ /* 0x000fe20000000026 */
[-C--:B------:R-:W-:Y:S01]  /*9d20*/  FMUL.FTZ R31, R28, R11.reuse ;  /* 0x0000000b1c1f7220 */ /* 0x080fe20000410000 */
[----:B------:R-:W-:Y:S01]  /*9d30*/  FFMA.FTZ R11, R12, R11, -R15 ;  /* 0x0000000b0c0b7223 */ /* 0x000fe2000001080f */
[----:B------:R-:W-:Y:S01]  /*9d40*/  FFMA.FTZ R44, R13, R44, -R56 ;  /* 0x0000002c0d2c7223 */ /* 0x000fe20000010838 */
[----:B------:R-:W-:Y:S01]  /*9d50*/  IMAD.U32 R15, R51, 0x10000, RZ ;  /* 0x00010000330f7824 */ /* 0x000fe200078e00ff */
[----:B------:R-:W-:Y:S01]  /*9d60*/  LOP3.LUT R30, R30, 0xffff0000, RZ, 0xc0, !PT ;  /* 0xffff00001e1e7812 */ /* 0x000fe200078ec0ff */
[----:B------:R-:W-:Y:S01]  /*9d70*/  FFMA.FTZ R13, R13, R46, R29 ;  /* 0x0000002e0d0d7223 */ /* 0x000fe2000001001d */
[----:B------:R-:W-:Y:S01]  /*9d80*/  LOP3.LUT R51, R51, 0xffff0000, RZ, 0xc0, !PT ;  /* 0xffff000033337812 */ /* 0x000fe200078ec0ff */
[C---:B------:R-:W-:Y:S01]  /*9d90*/  IMAD.U32 R28, R38.reuse, 0x10000, RZ ;  /* 0x00010000261c7824 */ /* 0x040fe200078e00ff */
[----:B------:R-:W-:Y:S01]  /*9da0*/  LOP3.LUT R29, R38, 0xffff0000, RZ, 0xc0, !PT ;  /* 0xffff0000261d7812 */ /* 0x000fe200078ec0ff */
[----:B------:R-:W-:Y:S01]  /*9db0*/  FFMA.FTZ R12, R12, R39, R31 ;  /* 0x000000270c0c7223 */ /* 0x000fe2000001001f */
[----:B------:R-:W-:Y:S01]  /*9dc0*/  LOP3.LUT R14, R14, 0xffff0000, RZ, 0xc0, !PT ;  /* 0xffff00000e0e7812 */ /* 0x000fe200078ec0ff */
[----:B------:R-:W-:Y:S01]  /*9dd0*/  FMUL.FTZ R38, R48, R15 ;  /* 0x0000000f30267220 */ /* 0x000fe20000410000 */
[----:B------:R-:W-:Y:S01]  /*9de0*/  FMUL.FTZ R31, R30, R51 ;  /* 0x000000331e1f7220 */ /* 0x000fe20000410000 */
[-C--:B------:R-:W-:Y:S01]  /*9df0*/  FMUL.FTZ R48, R48, R28.reuse ;  /* 0x0000001c30307220 */ /* 0x080fe20000410000 */
[-C--:B------:R-:W-:Y:S01]  /*9e00*/  FMUL.FTZ R30, R30, R29.reuse ;  /* 0x0000001d1e1e7220 */ /* 0x080fe20000410000 */
[C---:B------:R-:W-:Y:S01]  /*9e10*/  FFMA.FTZ R28, R45.reuse, R28, -R38 ;  /* 0x0000001c2d1c7223 */ /* 0x040fe20000010826 */
[C---:B------:R-:W-:Y:S01]  /*9e20*/  FFMA.FTZ R31, R14.reuse, R29, -R31 ;  /* 0x0000001d0e1f7223 */ /* 0x040fe2000001081f */
[----:B------:R-:W-:Y:S01]  /*9e30*/  FFMA.FTZ R15, R45, R15, R48 ;  /* 0x0000000f2d0f7223 */ /* 0x000fe20000010030 */
[----:B------:R-:W-:Y:S01]  /*9e40*/  FFMA.FTZ R30, R14, R51, R30 ;  /* 0x000000330e1e7223 */ /* 0x000fe2000001001e */
[----:B------:R-:W-:Y:S01]  /*9e50*/  FFMA.FTZ R42, R42, R68, R49 ;  /* 0x000000442a2a7223 */ /* 0x000fe20000010031 */
        /* <DEDUP_REMOVED lines=9> */
[----:B------:R-:W-:Y:S01]  /*9ef0*/  IMAD.MOV.U32 R28, RZ, RZ, R38 ;  /* 0x000000ffff1c7224 */ /* 0x000fe200078e0026 */
[----:B------:R-:W-:Y:S01]  /*9f00*/  F2FP.BF16.F32.PACK_AB R29, R42, R43 ;  /* 0x0000002b2a1d723e */ /* 0x000fe200000010ff */
[----:B------:R-:W-:-:S02]  /*9f10*/  IMAD.MOV.U32 R15, RZ, RZ, R57 ;  /* 0x000000ffff0f7224 */ /* 0x000fc400078e0039 */
[----:B------:R-:W-:-:S07]  /*9f20*/  IMAD.MOV.U32 R31, RZ, RZ, R47 ;  /* 0x000000ffff1f7224 */ /* 0x000fce00078e002f */
.L_x_1652:
[----:B------:R-:W-:Y:S05]  /*9f30*/  BSYNC B2 ;  /* 0x0000000000027941 */ /* 0x000fea0003800000 */
.L_x_1651:
[----:B-1----:R1:W-:Y:S04]  /*9f40*/  ST.E.128 desc[UR60][R34.64], R12 ;  /* 0x0000000c22007985 */ /* 0x0023e8000c101d3c */
[----:B--2---:R1:W-:Y:S02]  /*9f50*/  @!P4 ST.E.128 desc[UR60][R36.64], R28 ;  /* 0x0000001c2400c985 */ /* 0x0043e4000c101d3c */
.L_x_1650:
[----:B------:R-:W-:Y:S05]  /*9f60*/  BSYNC B1 ;  /* 0x0000000000017941 */ /* 0x000fea0003800000 */
.L_x_1649:
[----:B------:R-:W-:-:S13]  /*9f70*/  ISETP.NE.AND P4, PT, R21, RZ, PT ;  /* 0x000000ff1500720c */ /* 0x000fda0003f85270 */
[----:B------:R-:W-:Y:S05]  /*9f80*/  @!P4 BRA `(.L_x_1601) ;  /* 0x0000000c00c4c947 */ /* 0x000fea0003800000 */
[----:B------:R-:W-:Y:S01]  /*9f90*/  SEL R131, R124, R131, !P1 ;  /* 0x000000837c837207 */ /* 0x000fe20004800000 */
[----:B------:R-:W-:Y:S01]  /*9fa0*/  BSSY B1, `(.L_x_1653) ;  /* 0x0000074000017945 */ /* 0x000fe20003800000 */
[----:B01-34-:R-:W-:Y:S02]  /*9fb0*/  SHF.R.U32.HI R13, RZ, 0x3, R181 ;  /* 0x00000003ff0d7819 */ /* 0x01bfe400000116b5 */
[----:B------:R-:W-:Y:S02]  /*9fc0*/  SHF.R.S32.HI R12, RZ, 0x1f, R131 ;  /* 0x0000001fff0c7819 */ /* 0x000fe40000011483 */
[----:B------:R-:W-:Y:S02]  /*9fd0*/  ISETP.GE.AND P5, PT, R168, R123, PT ;  /* 0x0000007ba800720c */ /* 0x000fe40003fa6270 */
[----:B------:R-:W-:Y:S02]  /*9fe0*/  LEA.HI R12, R12, R131, RZ, 0x4 ;  /* 0x000000830c0c7211 */ /* 0x000fe400078f20ff */
[----:B------:R-:W-:-:S02]  /*9ff0*/  LEA R34, P4, R6, R117, 0x1 ;  /* 0x0000007506227211 */ /* 0x000fc400078808ff */
[----:B------:R-:W-:Y:S02]  /*a000*/  LEA.HI.SX32 R12, R12, R113, 0x1c ;  /* 0x000000710c0c7211 */ /* 0x000fe400078fe2ff */
[----:B------:R-:W-:Y:S02]  /*a010*/  LEA.HI.X R35, R6, R116, R109, 0x1, P4 ;  /* 0x0000007406237211 */ /* 0x000fe400020f0c6d */
[----:B------:R-:W-:Y:S01]  /*a020*/  SHF.R.S32.HI R11, RZ, 0x1f, R12 ;  /* 0x0000001fff0b7819 */ /* 0x000fe2000001140c */
[----:B------:R-:W-:-:S03]  /*a030*/  IMAD.SHL.U32 R36, R12, 0x8, RZ ;  /* 0x000000080c247824 */ /* 0x000fc600078e00ff */
[----:B------:R-:W-:-:S04]  /*a040*/  LEA.HI R11, R11, R12, RZ, 0x3 ;  /* 0x0000000c0b0b7211 */ /* 0x000fc800078f18ff */
        /* <DEDUP_REMOVED lines=8> */
[----:B------:R-:W-:-:S03]  /*a0d0*/  IMAD R28, R13, 0x2, R2 ;  /* 0x000000020d1c7824 */ /* 0x000fc600078e0202 */
[----:B------:R0:W1:Y:S04]  /*a0e0*/  LDS.128 R12, [R11+0x18400] ;  /* 0x018400000b0c7984 */ /* 0x0000680000000c00 */
[----:B------:R-:W2:Y:S01]  /*a0f0*/  LDS.128 R28, [R28+0x18400] ;  /* 0x018400001c1c7984 */ /* 0x000ea20000000c00 */
[----:B------:R-:W-:Y:S05]  /*a100*/  @P5 BRA `(.L_x_1654) ;  /* 0x0000000400745947 */ /* 0x000fea0003800000 */
[--C-:B------:R-:W-:Y:S01]  /*a110*/  SHF.R.U64 R44, R64, 0x10, R65.reuse ;  /* 0x00000010402c7819 */ /* 0x100fe20000001241 */
[----:B--2---:R-:W-:Y:S01]  /*a120*/  IMAD.U32 R47, R29, 0x10000, RZ ;  /* 0x000100001d2f7824 */ /* 0x004fe200078e00ff */
[----:B------:R-:W-:Y:S01]  /*a130*/  SHF.R.U32.HI R64, RZ, 0x10, R65 ;  /* 0x00000010ff407819 */ /* 0x000fe20000011641 */
[----:B-1----:R-:W-:Y:S01]  /*a140*/  IMAD.U32 R42, R13, 0x10000, RZ ;  /* 0x000100000d2a7824 */ /* 0x002fe200078e00ff */
[--C-:B------:R-:W-:Y:S01]  /*a150*/  SHF.R.U64 R40, R52, 0x10, R53.reuse ;  /* 0x0000001034287819 */ /* 0x100fe20000001235 */
[----:B------:R-:W-:Y:S01]  /*a160*/  IMAD.U32 R46, R31, 0x10000, RZ ;  /* 0x000100001f2e7824 */ /* 0x000fe200078e00ff */
[----:B------:R-:W-:Y:S01]  /*a170*/  SHF.R.U32.HI R52, RZ, 0x10, R53 ;  /* 0x00000010ff347819 */ /* 0x000fe20000011635 */
[----:B------:R-:W-:Y:S01]  /*a180*/  IMAD.U32 R39, R15, 0x10000, RZ ;  /* 0x000100000f277824 */ /* 0x000fe200078e00ff */
[----:B------:R-:W-:Y:S01]  /*a190*/  PRMT R49, R145, 0x5432, R64 ;  /* 0x0000543291317816 */ /* 0x000fe20000000040 */
[----:B0-----:R-:W-:Y:S01]  /*a1a0*/  IMAD.U32 R11, R12, 0x10000, RZ ;  /* 0x000100000c0b7824 */ /* 0x001fe200078e00ff */
[----:B------:R-:W-:-:S02]  /*a1b0*/  PRMT R40, R143, 0x5410, R40 ;  /* 0x000054108f287816 */ /* 0x000fc40000000028 */
[--C-:B------:R-:W-:Y:S01]  /*a1c0*/  SHF.R.U64 R45, R66, 0x10, R67.reuse ;  /* 0x00000010422d7819 */ /* 0x100fe20000001243 */
[----:B------:R-:W-:Y:S01]  /*a1d0*/  IMAD.U32 R50, R49, 0x10000, RZ ;  /* 0x0001000031327824 */ /* 0x000fe200078e00ff */
[----:B------:R-:W-:Y:S02]  /*a1e0*/  PRMT R143, R143, 0x5432, R52 ;  /* 0x000054328f8f7816 */ /* 0x000fe40000000034 */
[----:B------:R-:W-:Y:S02]  /*a1f0*/  SHF.R.U32.HI R67, RZ, 0x10, R67 ;  /* 0x00000010ff437819 */ /* 0x000fe40000011643 */
[----:B------:R-:W-:Y:S01]  /*a200*/  PRMT R145, R145, 0x5410, R44 ;  /* 0x0000541091917816 */ /* 0x000fe2000000002c */
[----:B------:R-:W-:Y:S01]  /*a210*/  IMAD.U32 R48, R143, 0x10000, RZ ;  /* 0x000100008f307824 */ /* 0x000fe200078e00ff */
[----:B------:R-:W-:Y:S01]  /*a220*/  PRMT R44, R144, 0x5410, R45 ;  /* 0x00005410902c7816 */ /* 0x000fe2000000002d */
[C---:B------:R-:W-:Y:S01]  /*a230*/  FMUL.FTZ R45, R47.reuse, R50 ;  /* 0x000000322f2d7220 */ /* 0x040fe20000410000 */
[--C-:B------:R-:W-:Y:S01]  /*a240*/  SHF.R.U64 R41, R54, 0x10, R55.reuse ;  /* 0x0000001036297819 */ /* 0x100fe20000001237 */
[-C--:B------:R-:W-:Y:S01]  /*a250*/  FMUL.FTZ R47, R47, R48.reuse ;  /* 0x000000302f2f7220 */ /* 0x080fe20000410000 */
[----:B------:R-:W-:Y:S01]  /*a260*/  SHF.R.U32.HI R55, RZ, 0x10, R55 ;  /* 0x00000010ff377819 */ /* 0x000fe20000011637 */
[----:B------:R-:W-:Y:S01]  /*a270*/  FFMA.FTZ R45, R42, R48, -R45 ;  /* 0x000000302a2d7223 */ /* 0x000fe2000001082d */
[----:B------:R-:W-:Y:S01]  /*a280*/  PRMT R67, R144, 0x5432, R67 ;  /* 0x0000543290437816 */ /* 0x000fe20000000043 */
[----:B------:R-:W-:Y:S01]  /*a290*/  FFMA.FTZ R42, R42, R50, R47 ;  /* 0x000000322a2a7223 */ /* 0x000fe2000001002f */
[----:B------:R-:W-:Y:S01]  /*a2a0*/  LOP3.LUT R43, R29, 0xffff0000, RZ, 0xc0, !PT ;  /* 0xffff00001d2b7812 */ /* 0x000fe200078ec0ff */
[----:B------:R-:W-:Y:S01]  /*a2b0*/  IMAD.U32 R52, R145, 0x10000, RZ ;  /* 0x0001000091347824 */ /* 0x000fe200078e00ff */
[----:B------:R-:W-:Y:S01]  /*a2c0*/  LOP3.LUT R49, R49, 0xffff0000, RZ, 0xc0, !PT ;  /* 0xffff000031317812 */ /* 0x000fe200078ec0ff */
[----:B------:R-:W-:Y:S01]  /*a2d0*/  IMAD.U32 R51, R67, 0x10000, RZ ;  /* 0x0001000043337824 */ /* 0x000fe200078e00ff */
[----:B------:R-:W-:-:S02]  /*a2e0*/  LOP3.LUT R48, R143, 0xffff0000, RZ, 0xc0, !PT ;  /* 0xffff00008f307812 */ /* 0x000fc400078ec0ff */
[----:B------:R-:W-:Y:S01]  /*a2f0*/  PRMT R55, R142, 0x5432, R55 ;  /* 0x000054328e377816 */ /* 0x000fe20000000037 */
[----:B------:R-:W-:Y:S01]  /*a300*/  FMUL.FTZ R53, R43, R49 ;  /* 0x000000312b357220 */ /* 0x000fe20000410000 */
[----:B------:R-:W-:Y:S01]  /*a310*/  LOP3.LUT R38, R13, 0xffff0000, RZ, 0xc0, !PT ;  /* 0xffff00000d267812 */ /* 0x000fe200078ec0ff */
[-C--:B------:R-:W-:Y:S01]  /*a320*/  FMUL.FTZ R43, R43, R48.reuse ;  /* 0x000000302b2b7220 */ /* 0x080fe20000410000 */
[----:B------:R-:W-:Y:S01]  /*a330*/  FMUL.FTZ R50, R46, R51 ;  /* 0x000000332e327220 */ /* 0x000fe20000410000 */
[----:B------:R-:W-:Y:S01]  /*a340*/  IMAD.U32 R47, R55, 0x10000, RZ ;  /* 0x00010000372f7824 */ /* 0x000fe200078e00ff */
[----:B------:R-:W-:Y:S01]  /*a350*/  LOP3.LUT R31, R31, 0xffff0000, RZ, 0xc0, !PT ;  /* 0xffff00001f1f7812 */ /* 0x000fe200078ec0ff */
[C---:B------:R-:W-:Y:S01]  /*a360*/  FFMA.FTZ R48, R38.reuse, R48, -R53 ;  /* 0x0000003026307223 */ /* 0x040fe20000010835 */
[----:B------:R-:W-:Y:S01]  /*a370*/  FFMA.FTZ R43, R38, R49, R43 ;  /* 0x00000031262b7223 */ /* 0x000fe2000001002b */
[-C--:B------:R-:W-:Y:S01]  /*a380*/  FMUL.FTZ R46, R46, R47.reuse ;  /* 0x0000002f2e2e7220 */ /* 0x080fe20000410000 */
[----:B------:R-:W-:Y:S01]  /*a390*/  FFMA.FTZ R38, R39, R47, -R50 ;  /* 0x0000002f27267223 */ /* 0x000fe20000010832 */
[----:B------:R-:W-:Y:S01]  /*a3a0*/  LOP3.LUT R54, R67, 0xffff0000, RZ, 0xc0, !PT ;  /* 0xffff000043367812 */ /* 0x000fe200078ec0ff */
[----:B------:R-:W-:Y:S01]  /*a3b0*/  IMAD.U32 R13, R28, 0x10000, RZ ;  /* 0x000100001c0d7824 */ /* 0x000fe200078e00ff */
[----:B------:R-:W-:Y:S01]  /*a3c0*/  LOP3.LUT R50, R55, 0xffff0000, RZ, 0xc0, !PT ;  /* 0xffff000037327812 */ /* 0x000fe200078ec0ff */
[----:B------:R-:W-:Y:S01]  /*a3d0*/  FFMA.FTZ R39, R39, R51, R46 ;  /* 0x0000003327277223 */ /* 0x000fe2000001002e */
[----:B------:R-:W-:-:S02]  /*a3e0*/  IMAD.U32 R46, R40, 0x10000, RZ ;  /* 0x00010000282e7824 */ /* 0x000fc400078e00ff */
[----:B------:R-:W-:Y:S01]  /*a3f0*/  FMUL.FTZ R56, R31, R54 ;  /* 0x000000361f387220 */ /* 0x000fe20000410000 */
[----:B------:R-:W-:Y:S01]  /*a400*/  LOP3.LUT R29, R15, 0xffff0000, RZ, 0xc0, !PT ;  /* 0xffff00000f1d7812 */ /* 0x000fe200078ec0ff */
[----:B------:R-:W-:Y:S01]  /*a410*/  FMUL.FTZ R58, R31, R50 ;  /* 0x000000321f3a7220 */ /* 0x000fe20000410000 */
[----:B------:R-:W-:Y:S01]  /*a420*/  LOP3.LUT R31, R40, 0xffff0000, RZ, 0xc0, !PT ;  /* 0xffff0000281f7812 */ /* 0x000fe200078ec0ff */
[C---:B------:R-:W-:Y:S01]  /*a430*/  FMUL.FTZ R40, R13.reuse, R52 ;  /* 0x000000340d287220 */ /* 0x040fe20000410000 */
[----:B------:R-:W-:Y:S01]  /*a440*/  FMUL.FTZ R13, R13, R46 ;  /* 0x0000002e0d0d7220 */ /* 0x000fe20000410000 */
[----:B------:R-:W-:Y:S01]  /*a450*/  LOP3.LUT R28, R28, 0xffff0000, RZ, 0xc0, !PT ;  /* 0xffff00001c1c7812 */ /* 0x000fe200078ec0ff */
[----:B------:R-:W-:Y:S01]  /*a460*/  IMAD.U32 R15, R14, 0x10000, RZ ;  /* 0x000100000e0f7824 */ /* 0x000fe200078e00ff */
[----:B------:R-:W-:Y:S01]  /*a470*/  PRMT R41, R142, 0x5410, R41 ;  /* 0x000054108e297816 */ /* 0x000fe20000000029 */
[----:B------:R-:W-:Y:S01]  /*a480*/  FFMA.FTZ R52, R11, R52, R13 ;  /* 0x000000340b347223 */ /* 0x000fe2000001000d */
[----:B------:R-:W-:Y:S01]  /*a490*/  LOP3.LUT R145, R145, 0xffff0000, RZ, 0xc0, !PT ;  /* 0xffff000091917812 */ /* 0x000fe200078ec0ff */
[C---:B------:R-:W-:Y:S01]  /*a4a0*/  FFMA.FTZ R49, R29.reuse, R50, -R56 ;  /* 0x000000321d317223 */ /* 0x040fe20000010838 */
[----:B------:R-:W-:Y:S01]  /*a4b0*/  LOP3.LUT R37, R14, 0xffff0000, RZ, 0xc0, !PT ;  /* 0xffff00000e257812 */ /* 0x000fe200078ec0ff */
[----:B------:R-:W-:Y:S01]  /*a4c0*/  IMAD.U32 R14, R30, 0x10000, RZ ;  /* 0x000100001e0e7824 */ /* 0x000fe200078e00ff */
[----:B------:R-:W-:Y:S01]  /*a4d0*/  LOP3.LUT R12, R12, 0xffff0000, RZ, 0xc0, !PT ;  /* 0xffff00000c0c7812 */ /* 0x000fe200078ec0ff */
[----:B------:R-:W-:Y:S01]  /*a4e0*/  FFMA.FTZ R58, R29, R54, R58 ;  /* 0x000000361d3a7223 */ /* 0x000fe2000001003a */
[----:B------:R-:W-:Y:S01]  /*a4f0*/  FFMA.FTZ R40, R11, R46, -R40 ;  /* 0x0000002e0b287223 */ /* 0x000fe20000010828 */
[----:B------:R-:W-:Y:S01]  /*a500*/  IMAD.U32 R13, R44, 0x10000, RZ ;  /* 0x000100002c0d7824 */ /* 0x000fe200078e00ff */
[----:B------:R-:W-:Y:S01]  /*a510*/  LOP3.LUT R30, R30, 0xffff0000, RZ, 0xc0, !PT ;  /* 0xffff00001e1e7812 */ /* 0x000fe200078ec0ff */
[C---:B------:R-:W-:Y:S01]  /*a520*/  FMUL.FTZ R29, R28.reuse, R145 ;  /* 0x000000911c1d7220 */ /* 0x040fe20000410000 */
[-C--:B------:R-:W-:Y:S01]  /*a530*/  FMUL.FTZ R47, R28, R31.reuse ;  /* 0x0000001f1c2f7220 */ /* 0x080fe20000410000 */
[C---:B------:R-:W-:Y:S01]  /*a540*/  IMAD.U32 R11, R41.reuse, 0x10000, RZ ;  /* 0x00010000290b7824 */ /* 0x040fe200078e00ff */
[----:B------:R-:W-:Y:S01]  /*a550*/  LOP3.LUT R44, R44, 0xffff0000, RZ, 0xc0, !PT ;  /* 0xffff00002c2c7812 */ /* 0x000fe200078ec0ff */
[C---:B------:R-:W-:Y:S01]  /*a560*/  FFMA.FTZ R29, R12.reuse, R31, -R29 ;  /* 0x0000001f0c1d7223 */ /* 0x040fe2000001081d */
[----:B------:R-:W-:Y:S01]  /*a570*/  LOP3.LUT R41, R41, 0xffff0000, RZ, 0xc0, !PT ;  /* 0xffff000029297812 */ /* 0x000fe200078ec0ff */
[----:B------:R-:W-:Y:S01]  /*a580*/  FFMA.FTZ R47, R12, R145, R47 ;  /* 0x000000910c2f7223 */ /* 0x000fe2000001002f */
[----:B------:R-:W-:Y:S01]  /*a590*/  FMUL.FTZ R12, R14, R13 ;  /* 0x0000000d0e0c7220 */ /* 0x000fe20000410000 */
        /* <DEDUP_REMOVED lines=20> */
.L_x_1654:
[----:B------:R-:W-:Y:S05]  /*a6e0*/  BSYNC B1 ;  /* 0x0000000000017941 */ /* 0x000fea0003800000 */
.L_x_1653:
[----:B-1----:R1:W-:Y:S01]  /*a6f0*/  ST.E.128 desc[UR60][R34.64], R12 ;  /* 0x0000000c22007985 */ /* 0x0023e2000c101d3c */
[----:B------:R-:W-:-:S13]  /*a700*/  ISETP.GE.AND P4, PT, R36, R127, PT ;  /* 0x0000007f2400720c */ /* 0x000fda0003f86270 */
[----:B------:R-:W-:Y:S05]  /*a710*/  @P4 BRA `(.L_x_1601) ;  /* 0x0000000400e04947 */ /* 0x000fea0003800000 */
[----:B------:R-:W-:-:S05]  /*a720*/  IMAD.WIDE R32, R36, 0x2, R32 ;  /* 0x0000000224207825 */ /* 0x000fca00078e0220 */
[----:B--2---:R2:W-:Y:S01]  /*a730*/  ST.E.128 desc[UR60][R32.64], R28 ;  /* 0x0000001c20007985 */ /* 0x0045e2000c101d3c */
[----:B------:R-:W-:Y:S05]  /*a740*/  BRA `(.L_x_1601) ;  /* 0x0000000400d47947 */ /* 0x000fea0003800000 */
.L_x_1566:
[----:B------:R-:W2:Y:S02]  /*a750*/  LDL R11, [R1+0x30] ;  /* 0x00003000010b7983 */ /* 0x000ea40000100800 */
[----:B--2---:R-:W-:-:S13]  /*a760*/  R2UR UR4, R11 ;  /* 0x000000000b0472ca */ /* 0x004fda00000e0000 */
[----:B------:R-:W-:-:S06]  /*a770*/  UISETP.NE.AND UP0, UPT, UR4, 0x3, UPT ;  /* 0x000000030400788c */ /* 0x000fcc000bf05270 */
[----:B------:R-:W-:-:S13]  /*a780*/  PLOP3.LUT P0, PT, PT, PT, UP0, 0x80, 0x0 ;  /* 0x000000000000781c */ /* 0x000fda0003f0f008 */
[----:B------:R-:W-:Y:S05]  /*a790*/  @!P0 BRA `(.L_x_1655) ;  /* 0x0000000000048947 */ /* 0x000fea0003800000 */
[----:B------:R-:W-:Y:S01]  /*a7a0*/  BPT.TRAP 0x1 ;  /* 0x000000040000795c */ /* 0x000fe20000300000 */
.L_x_1655:
[----:B------:R-:W-:Y:S01]  /*a7b0*/  IMAD R86, R17, 0x8, R2 ;  /* 0x0000000811567824 */ /* 0x000fe200078e0202 */
[----:B------:R-:W-:Y:S01]  /*a7c0*/  SHF.L.U32 R87, R175, 0x1f, RZ ;  /* 0x0000001faf577819 */ /* 0x000fe200000006ff */
[----:B------:R-:W-:Y:S01]  /*a7d0*/  BSSY B1, `(.L_x_1656) ;  /* 0x0000004000017945 */ /* 0x000fe20003800000 */
[----:B------:R-:W-:Y:S02]  /*a7e0*/  SHF.R.S32.HI R79, RZ, 0x1f, R78 ;  /* 0x0000001fff4f7819 */ /* 0x000fe4000001144e */
[----:B------:R-:W0:Y:S02]  /*a7f0*/  SYNCS.PHASECHK.TRANS64.TRYWAIT P4, [R86+URZ+0x2a890], R87 ;  /* 0x02a89057560075a7 */ /* 0x000e24000808017f */
[----:B0-----:R-:W-:Y:S05]  /*a800*/  @!P4 BRA `(.L_x_1657) ;  /* 0x0000020c0010c947 */ /* 0x001fea0003800000 */
.L_x_2014:
[----:B------:R-:W-:Y:S05]  /*a810*/  BSYNC B1 ;  /* 0x0000000000017941 */ /* 0x000fea0003800000 */
.L_x_1656:
[----:B------:R-:W-:Y:S01]  /*a820*/  ULDC.64 UR4, c[0x0][0x300] ;  /* 0x0000c00000047ab9 */ /* 0x000fe20000000a00 */
[----:B-----5:R-:W-:Y:S01]  /*a830*/  SHF.R.S32.HI R84, RZ, 0x1f, R77 ;  /* 0x0000001fff547819 */ /* 0x020fe2000001144d */
[----:B------:R-:W-:Y:S01]  /*a840*/  IMAD R11, R79, UR4, RZ ;  /* 0x000000044f0b7c24 */ /* 0x000fe2000f8e02ff */
[----:B------:R-:W-:Y:S01]  /*a850*/  ULDC.64 UR6, c[0x0][0x2e8] ;  /* 0x0000ba0000067ab9 */ /* 0x000fe20000000a00 */
[----:B------:R-:W-:-:S04]  /*a860*/  IMAD.WIDE.U32 R12, R78, UR4, RZ ;  /* 0x000000044e0c7c25 */ /* 0x000fc8000f8e00ff */
        /* <DEDUP_REMOVED lines=8> */
[----:B------:R-:W-:-:S03]  /*a8f0*/  ULDC.64 UR4, c[0x0][0x308] ;  /* 0x0000c20000047ab9 */ /* 0x000fc60000000a00 */
[----:B------:R-:W-:Y:S02]  /*a900*/  IMAD.IADD R13, R13, 0x1, R11 ;  /* 0x000000010d0d7824 */ /* 0x000fe400078e020b */
[----:B------:R-:W-:Y:S02]  /*a910*/  IMAD.IADD R36, R85, 0x1, -R174 ;  /* 0x0000000155247824 */ /* 0x000fe400078e0aae */
        /* <DEDUP_REMOVED lines=9> */
.L_x_2018:
[----:B------:R-:W-:Y:S04]  /*a9b0*/  BSSY B1, `(.L_x_1659) ;  /* 0x0000025000017945 */ /* 0x000fe80003800000 */
[----:B------:R-:W-:Y:S05]  /*a9c0*/  @!P4 BRA `(.L_x_1660) ;  /* 0x00000000008cc947 */ /* 0x000fea0003800000 */
[----:B------:R-:W-:Y:S02]  /*a9d0*/  ULDC UR4, c[0x0][0x2f4] ;  /* 0x0000bd0000047ab9 */ /* 0x000fe40000000800 */
[----:B------:R-:W-:-:S13]  /*a9e0*/  ISETP.GE.AND P4, PT, R18, UR4, PT ;  /* 0x0000000412007c0c */ /* 0x000fda000bf86270 */
[----:B------:R-:W4:Y:S01]  /*a9f0*/  @!P4 LDS.128 R12, [R29] ;  /* 0x000000001d0cc984 */ /* 0x000f220000000c00 */
[----:B---3--:R-:W-:-:S04]  /*aa00*/  @!P4 LEA R30, P5, R18, R34, 0x1 ;  /* 0x00000022121ec211 */ /* 0x008fc800078a08ff */
[----:B--2---:R-:W-:Y:S02]  /*aa10*/  @!P4 LEA.HI.X R31, R18, R35, R19, 0x1, P5 ;  /* 0x00000023121fc211 */ /* 0x004fe400028f0c13 */
[----:B------:R-:W-:-:S13]  /*aa20*/  ISETP.GE.AND P5, PT, R167, UR4, PT ;  /* 0x00000004a7007c0c */ /* 0x000fda000bfa6270 */
[----:B------:R-:W-:Y:S01]  /*aa30*/  @!P5 IMAD.SHL.U32 R11, R170, 0x8, RZ ;  /* 0x00000008aa0bd824 */ /* 0x000fe200078e00ff */
[----:B----4-:R2:W-:Y:S01]  /*aa40*/  @!P4 ST.E.128 desc[UR60][R30.64], R12 ;  /* 0x0000000c1e00c985 */ /* 0x0105e2000c101d3c */
[----:B------:R-:W-:-:S03]  /*aa50*/  ISETP.GE.AND P4, PT, R168, UR4, PT ;  /* 0x00000004a8007c0c */ /* 0x000fc6000bf86270 */
[----:B------:R-:W3:Y:S01]  /*aa60*/  @!P5 LDS.128 R12, [R28] ;  /* 0x000000001c0cd984 */ /* 0x000ee20000000c00 */
[----:B--2---:R-:W-:Y:S02]  /*aa70*/  @!P5 IMAD.MOV.U32 R30, RZ, RZ, R34 ;  /* 0x000000ffff1ed224 */ /* 0x004fe400078e0022 */
[----:B------:R-:W-:Y:S02]  /*aa80*/  @!P5 IMAD.MOV.U32 R31, RZ, RZ, R35 ;  /* 0x000000ffff1fd224 */ /* 0x000fe400078e0023 */
[----:B------:R-:W-:-:S05]  /*aa90*/  @!P5 IMAD.WIDE R30, R11, 0x2, R30 ;  /* 0x000000020b1ed825 */ /* 0x000fca00078e021e */
[----:B------:R-:W-:Y:S01]  /*aaa0*/  @!P4 IMAD.SHL.U32 R11, R171, 0x8, RZ ;  /* 0x00000008ab0bc824 */ /* 0x000fe200078e00ff */
[----:B---3--:R2:W-:Y:S01]  /*aab0*/  @!P5 ST.E.128 desc[UR60][R30.64], R12 ;  /* 0x0000000c1e00d985 */ /* 0x0085e2000c101d3c */
[----:B------:R-:W-:-:S03]  /*aac0*/  ISETP.GE.AND P5, PT, R22, UR4, PT ;  /* 0x0000000416007c0c */ /* 0x000fc6000bfa6270 */
[----:B------:R-:W3:Y:S01]  /*aad0*/  @!P4 LDS.128 R12, [R29+0x3000] ;  /* 0x003000001d0cc984 */ /* 0x000ee20000000c00 */
[----:B--2---:R-:W-:Y:S02]  /*aae0*/  @!P4 IMAD.MOV.U32 R30, RZ, RZ, R34 ;  /* 0x000000ffff1ec224 */ /* 0x004fe400078e0022 */
[----:B------:R-:W-:Y:S02]  /*aaf0*/  @!P4 IMAD.MOV.U32 R31, RZ, RZ, R35 ;  /* 0x000000ffff1fc224 */ /* 0x000fe400078e0023 */
[----:B------:R-:W-:-:S05]  /*ab00*/  @!P4 IMAD.WIDE R30, R11, 0x2, R30 ;  /* 0x000000020b1ec825 */ /* 0x000fca00078e021e */
[----:B---3--:R2:W-:Y:S04]  /*ab10*/  @!P4 ST.E.128 desc[UR60][R30.64], R12 ;  /* 0x0000000c1e00c985 */ /* 0x0085e8000c101d3c */
[----:B------:R-:W3:Y:S01]  /*ab20*/  @!P5 LDS.128 R12, [R28+0x3000] ;  /* 0x003000001c0cd984 */ /* 0x000ee20000000c00 */
[----:B--2---:R-:W-:-:S04]  /*ab30*/  @!P5 LEA R30, P4, R22, R34, 0x1 ;  /* 0x00000022161ed211 */ /* 0x004fc800078808ff */
[----:B------:R-:W-:Y:S02]  /*ab40*/  @!P5 LEA.HI.X R31, R22, R35, R173, 0x1, P4 ;  /* 0x00000023161fd211 */ /* 0x000fe400020f0cad */
[----:B------:R-:W-:-:S03]  /*ab50*/  ISETP.GE.AND P4, PT, R160, UR4, PT ;  /* 0x00000004a0007c0c */ /* 0x000fc6000bf86270 */
[----:B---3--:R2:W-:Y:S10]  /*ab60*/  @!P5 ST.E.128 desc[UR60][R30.64], R12 ;  /* 0x0000000c1e00d985 */ /* 0x0085f4000c101d3c */
[----:B------:R-:W3:Y:S01]  /*ab70*/  @!P4 LDS.128 R12, [R29+0x6000] ;  /* 0x006000001d0cc984 */ /* 0x000ee20000000c00 */
[----:B--2---:R-:W-:-:S04]  /*ab80*/  @!P4 LEA R30, P5, R160, R34, 0x1 ;  /* 0x00000022a01ec211 */ /* 0x004fc800078a08ff */
[----:B------:R-:W-:Y:S02]  /*ab90*/  @!P4 LEA.HI.X R31, R160, R35, R184, 0x1, P5 ;  /* 0x00000023a01fc211 */ /* 0x000fe400028f0cb8 */
[----:B------:R-:W-:-:S03]  /*aba0*/  ISETP.GE.AND P5, PT, R161, UR4, PT ;  /* 0x00000004a1007c0c */ /* 0x000fc6000bfa6270 */
[----:B---3--:R2:W-:Y:S10]  /*abb0*/  @!P4 ST.E.128 desc[UR60][R30.64], R12 ;  /* 0x0000000c1e00c985 */ /* 0x0085f4000c101d3c */
[----:B------:R-:W3:Y:S01]  /*abc0*/  @!P5 LDS.128 R12, [R28+0x6000] ;  /* 0x006000001c0cd984 */ /* 0x000ee20000000c00 */
[----:B--2---:R-:W-:-:S04]  /*abd0*/  @!P5 LEA R30, P4, R161, R34, 0x1 ;  /* 0x00000022a11ed211 */ /* 0x004fc800078808ff */
[----:B------:R-:W-:-:S05]  /*abe0*/  @!P5 LEA.HI.X R31, R161, R35, R183, 0x1, P4 ;  /* 0x00000023a11fd211 */ /* 0x000fca00020f0cb7 */
[----:B---3--:R4:W-:Y:S04]  /*abf0*/  @!P5 ST.E.128 desc[UR60][R30.64], R12 ;  /* 0x0000000c1e00d985 */ /* 0x0089e8000c101d3c */
.L_x_1660:
[----:B------:R-:W-:Y:S05]  /*ac00*/  BSYNC B1 ;  /* 0x0000000000017941 */ /* 0x000fea0003800000 */
.L_x_1659:
[----:B------:R-:W-:-:S03]  /*ac10*/  UMOV UR4, 0xffffffff ;  /* 0xffffffff00047882 */ /* 0x000fc60000000000 */
[----:B------:R-:W-:Y:S05]  /*ac20*/  BRA.DIV UR4, `(.L_x_1661) ;  /* 0x0000020a04687947 */ /* 0x000fea000b800000 */
[----:B-1----:R-:W1:Y:S04]  /*ac30*/  SHFL.IDX PT, R33, R33, 0x1, 0x1c1f ;  /* 0x003c1f0021217f89 */ /* 0x002e6800000e0000 */
[----:B------:R-:W0:Y:S02]  /*ac40*/  SHFL.IDX PT, R32, R32, 0x1, 0x1c1f ;  /* 0x003c1f0020207f89 */ /* 0x000e2400000e0000 */
.L_x_2022:
[----:B------:R-:W-:-:S13]  /*ac50*/  ISETP.GE.AND P4, PT, R36, 0x41, PT ;  /* 0x000000412400780c */ /* 0x000fda0003f86270 */
[----:B------:R-:W-:Y:S05]  /*ac60*/  @!P4 BRA `(.L_x_1601) ;  /* 0x00000000008cc947 */ /* 0x000fea0003800000 */
[----:B------:R-:W-:Y:S02]  /*ac70*/  ULDC UR4, c[0x0][0x2f4] ;  /* 0x0000bd0000047ab9 */ /* 0x000fe40000000800 */
[----:B------:R-:W-:-:S13]  /*ac80*/  ISETP.GE.AND P4, PT, R18, UR4, PT ;  /* 0x0000000412007c0c */ /* 0x000fda000bf86270 */
[----:B----4-:R-:W4:Y:S01]  /*ac90*/  @!P4 LDS.128 R12, [R29+0x2000] ;  /* 0x002000001d0cc984 */ /* 0x010f220000000c00 */
[----:B0-----:R-:W-:-:S04]  /*aca0*/  @!P4 LEA R30, P5, R18, R32, 0x1 ;  /* 0x00000020121ec211 */ /* 0x001fc800078a08ff */
[----:B-1----:R-:W-:Y:S02]  /*acb0*/  @!P4 LEA.HI.X R31, R18, R33, R19, 0x1, P5 ;  /* 0x00000021121fc211 */ /* 0x002fe400028f0c13 */
[----:B------:R-:W-:-:S13]  /*acc0*/  ISETP.GE.AND P5, PT, R167, UR4, PT ;  /* 0x00000004a7007c0c */ /* 0x000fda000bfa6270 */
[----:B------:R-:W-:Y:S01]  /*acd0*/  @!P5 IMAD.SHL.U32 R11, R170, 0x8, RZ ;  /* 0x00000008aa0bd824 */ /* 0x000fe200078e00ff */
[----:B----4-:R0:W-:Y:S01]  /*ace0*/  @!P4 ST.E.128 desc[UR60][R30.64], R12 ;  /* 0x0000000c1e00c985 */ /* 0x0101e2000c101d3c */
[----:B------:R-:W-:-:S03]  /*acf0*/  ISETP.GE.AND P4, PT, R168, UR4, PT ;  /* 0x00000004a8007c0c */ /* 0x000fc6000bf86270 */
[----:B------:R-:W1:Y:S01]  /*ad00*/  @!P5 LDS.128 R12, [R28+0x2000] ;  /* 0x002000001c0cd984 */ /* 0x000e620000000c00 */
[----:B0-----:R-:W-:Y:S02]  /*ad10*/  @!P5 IMAD.MOV.U32 R30, RZ, RZ, R32 ;  /* 0x000000ffff1ed224 */ /* 0x001fe400078e0020 */
[----:B------:R-:W-:Y:S02]  /*ad20*/  @!P5 IMAD.MOV.U32 R31, RZ, RZ, R33 ;  /* 0x000000ffff1fd224 */ /* 0x000fe400078e0021 */
[----:B------:R-:W-:-:S05]  /*ad30*/  @!P5 IMAD.WIDE R30, R11, 0x2, R30 ;  /* 0x000000020b1ed825 */ /* 0x000fca00078e021e */
[----:B------:R-:W-:Y:S01]  /*ad40*/  @!P4 IMAD.SHL.U32 R11, R171, 0x8, RZ ;  /* 0x00000008ab0bc824 */ /* 0x000fe200078e00ff */
[----:B-1----:R0:W-:Y:S01]  /*ad50*/  @!P5 ST.E.128 desc[UR60][R30.64], R12 ;  /* 0x0000000c1e00d985 */ /* 0x0021e2000c101d3c */
[----:B------:R-:W-:-:S03]  /*ad60*/  ISETP.GE.AND P5, PT, R22, UR4, PT ;  /* 0x0000000416007c0c */ /* 0x000fc6000bfa6270 */
[----:B------:R-:W1:Y:S01]  /*ad70*/  @!P4 LDS.128 R12, [R29+0x5000] ;  /* 0x005000001d0cc984 */ /* 0x000e620000000c00 */
[----:B0-----:R-:W-:Y:S02]  /*ad80*/  @!P4 IMAD.MOV.U32 R30, RZ, RZ, R32 ;  /* 0x000000ffff1ec224 */ /* 0x001fe400078e0020 */
[----:B------:R-:W-:Y:S02]  /*ad90*/  @!P4 IMAD.MOV.U32 R31, RZ, RZ, R33 ;  /* 0x000000ffff1fc224 */ /* 0x000fe400078e0021 */
[----:B------:R-:W-:-:S05]  /*ada0*/  @!P4 IMAD.WIDE R30, R11, 0x2, R30 ;  /* 0x000000020b1ec825 */ /* 0x000fca00078e021e */
[----:B-1----:R0:W-:Y:S04]  /*adb0*/  @!P4 ST.E.128 desc[UR60][R30.64], R12 ;  /* 0x0000000c1e00c985 */ /* 0x0021e8000c101d3c */
[----:B------:R-:W1:Y:S01]  /*adc0*/  @!P5 LDS.128 R12, [R28+0x5000] ;  /* 0x005000001c0cd984 */ /* 0x000e620000000c00 */
[----:B0-----:R-:W-:-:S04]  /*add0*/  @!P5 LEA R30, P4, R22, R32, 0x1 ;  /* 0x00000020161ed211 */ /* 0x001fc800078808ff */
[----:B------:R-:W-:Y:S02]  /*ade0*/  @!P5 LEA.HI.X R31, R22, R33, R173, 0x1, P4 ;  /* 0x00000021161fd211 */ /* 0x000fe400020f0cad */
[----:B------:R-:W-:-:S03]  /*adf0*/  ISETP.GE.AND P4, PT, R160, UR4, PT ;  /* 0x00000004a0007c0c */ /* 0x000fc6000bf86270 */
[----:B-1----:R0:W-:Y:S10]  /*ae00*/  @!P5 ST.E.128 desc[UR60][R30.64], R12 ;  /* 0x0000000c1e00d985 */ /* 0x0021f4000c101d3c */
[----:B------:R-:W1:Y:S01]  /*ae10*/  @!P4 LDS.128 R12, [R29+0x8000] ;  /* 0x008000001d0cc984 */ /* 0x000e620000000c00 */
[----:B0-----:R-:W-:-:S04]  /*ae20*/  @!P4 LEA R30, P5, R160, R32, 0x1 ;  /* 0x00000020a01ec211 */ /* 0x001fc800078a08ff */
[----:B------:R-:W-:Y:S02]  /*ae30*/  @!P4 LEA.HI.X R31, R160, R33, R184, 0x1, P5 ;  /* 0x00000021a01fc211 */ /* 0x000fe400028f0cb8 */
[----:B------:R-:W-:-:S03]  /*ae40*/  ISETP.GE.AND P5, PT, R161, UR4, PT ;  /* 0x00000004a1007c0c */ /* 0x000fc6000bfa6270 */
[----:B-1----:R-:W-:Y:S10]  /*ae50*/  @!P4 ST.E.128 desc[UR60][R30.64], R12 ;  /* 0x0000000c1e00c985 */ /* 0x002ff4000c101d3c */
[----:B------:R0:W1:Y:S02]  /*ae60*/  @!P5 LDS.128 R12, [R28+0x8000] ;  /* 0x008000001c0cd984 */ /* 0x0000640000000c00 */
[----:B0-----:R-:W-:-:S04]  /*ae70*/  @!P5 LEA R28, P4, R161, R32, 0x1 ;  /* 0x00000020a11cd211 */ /* 0x001fc800078808ff */
[----:B------:R-:W-:-:S05]  /*ae80*/  @!P5 LEA.HI.X R29, R161, R33, R183, 0x1, P4 ;  /* 0x00000021a11dd211 */ /* 0x000fca00020f0cb7 */
[----:B-1----:R0:W-:Y:S04]  /*ae90*/  @!P5 ST.E.128 desc[UR60][R28.64], R12 ;  /* 0x0000000c1c00d985 */ /* 0x0021e8000c101d3c */
.L_x_1601:
[----:B------:R-:W-:Y:S05]  /*aea0*/  BSYNC B0 ;  /* 0x0000000000007941 */ /* 0x000fea0003800000 */
.L_x_1565:
[----:B0--3--:R-:W0:Y:S01]  /*aeb0*/  S2R R11, SR_TID.X ;  /* 0x00000000000b7919 */ /* 0x009e220000002100 */
[----:B------:R-:W-:Y:S01]  /*aec0*/  @!PT LDS RZ, [RZ] ;  /* 0x00000000fffff984 */ /* 0x000fe20000000800 */
[----:B------:R-:W-:Y:S01]  /*aed0*/  @!PT LDS RZ, [RZ] ;  /* 0x00000000fffff984 */ /* 0x000fe20000000800 */
[----:B------:R-:W-:Y:S01]  /*aee0*/  @!PT LDS RZ, [RZ] ;  /* 0x00000000fffff984 */ /* 0x000fe20000000800 */
[----:B------:R-:W-:Y:S01]  /*aef0*/  @!PT LDS RZ, [RZ] ;  /* 0x00000000fffff984 */ /* 0x000fe20000000800 */
[----:B------:R3:W-:Y:S06]  /*af00*/  MEMBAR.ALL.CTA ;  /* 0x0000000000007992 */ /* 0x0007ec0000008000 */
[----:B---3--:R-:W3:Y:S01]  /*af10*/  FENCE.VIEW.ASYNC.S ;  /* 0x00000000000073c6 */ /* 0x008ee20000000000 */
[----:B------:R-:W-:Y:S05]  /*af20*/  WARPSYNC.ALL ;  /* 0x0000000000007948 */ /* 0x000fea0003800000 */
[----:B------:R-:W-:Y:S01]  /*af30*/  BSSY B0, `(.L_x_1662) ;  /* 0x0000009000007945 */ /* 0x000fe20003800000 */
[----:B0-----:R-:W-:Y:S01]  /*af40*/  LOP3.LUT R11, R11, 0x7f, RZ, 0xc0, !PT ;  /* 0x0000007f0b0b7812 */ /* 0x001fe200078ec0ff */
[----:B---3--:R0:W-:Y:S03]  /*af50*/  BAR.SYNC.DEFER_BLOCKING R194, 0x80 ;  /* 0x000200c20000751d */ /* 0x0081e60000010000 */
[----:B------:R-:W-:-:S13]  /*af60*/  ISETP.NE.AND P4, PT, R11, RZ, PT ;  /* 0x000000ff0b00720c */ /* 0x000fda0003f85270 */
[----:B------:R-:W-:-:S05]  /*af70*/  @!P4 VIADD R11, R86, 0x2a8a0 ;  /* 0x0002a8a0560bc836 */ /* 0x000fca0000000000 */
[----:B------:R-:W-:-:S04]  /*af80*/  @!P4 PRMT R11, RZ, 0x654, R11 ;  /* 0x00000654ff0bc816 */ /* 0x000fc8000000000b */
[----:B------:R0:W-:Y:S01]  /*af90*/  @!P4 SYNCS.ARRIVE.TRANS64.RED.A1T0 RZ, [R11+URZ], RZ ;  /* 0x000000ff0bffc9a7 */ /* 0x0001e2000810043f */
[----:B------:R-:W-:Y:S05]  /*afa0*/  @!P0 BRA `(.L_x_1663) ;  /* 0x0000000000048947 */ /* 0x000fea0003800000 */
[----:B------:R-:W-:Y:S01]  /*afb0*/  BPT.TRAP 0x1 ;  /* 0x000000040000795c */ /* 0x000fe20000300000 */
.L_x_1663:
[----:B------:R-:W-:Y:S05]  /*afc0*/  BSYNC B0 ;  /* 0x0000000000007941 */ /* 0x000fea0003800000 */
.L_x_1662:
[----:B------:R-:W3:Y:S01]  /*afd0*/  SYNCS.PHASECHK.TRANS64.TRYWAIT P0, [R86+URZ+0x2a8b0], R87 ;  /* 0x02a8b057560075a7 */ /* 0x000ee2000800017f */
[----:B------:R-:W-:Y:S04]  /*afe0*/  BSSY B0, `(.L_x_1664) ;  /* 0x0000002000007945 */ /* 0x000fe80003800000 */
[----:B---3--:R-:W-:Y:S05]  /*aff0*/  @!P0 BRA `(.L_x_1665) ;  /* 0x0000020400c08947 */ /* 0x008fea0003800000 */
.L_x_2023:
[----:B------:R-:W-:Y:S05]  /*b000*/  BSYNC B0 ;  /* 0x0000000000007941 */ /* 0x000fea0003800000 */
.L_x_1664:
[----:B------:R-:W-:Y:S01]  /*b010*/  ULDC.64 UR4, c[0x0][0x328] ;  /* 0x0000ca0000047ab9 */ /* 0x000fe20000000a00 */
[----:B------:R-:W-:Y:S01]  /*b020*/  IMAD.IADD R85, R85, 0x1, -R174 ;  /* 0x0000000155557824 */ /* 0x000fe200078e0aae */
[----:B------:R-:W-:Y:S01]  /*b030*/  ULDC.64 UR6, c[0x0][0x318] ;  /* 0x0000c60000067ab9 */ /* 0x000fe20000000a00 */
[----:B------:R-:W-:Y:S01]  /*b040*/  IMAD R79, R79, UR4, RZ ;  /* 0x000000044f4f7c24 */ /* 0x000fe2000f8e02ff */
[----:B------:R-:W-:Y:S01]  /*b050*/  BSSY B0, `(.L_x_1666) ;  /* 0x000002a000007945 */ /* 0x000fe20003800000 */
[----:B-12-4-:R-:W-:Y:S01]  /*b060*/  IMAD.WIDE.U32 R12, R78, UR4, RZ ;  /* 0x000000044e0c7c25 */ /* 0x016fe2000f8e00ff */
[----:B------:R-:W-:-:S03]  /*b070*/  ISETP.GE.AND P0, PT, R85, 0x1, PT ;  /* 0x000000015500780c */ /* 0x000fc60003f06270 */
[----:B------:R-:W-:Y:S01]  /*b080*/  IMAD R79, R78, UR5, R79 ;  /* 0x000000054e4f7c24 */ /* 0x000fe2000f8e024f */
[----:B------:R-:W-:Y:S02]  /*b090*/  ULDC.64 UR4, c[0x0][0x338] ;  /* 0x0000ce0000047ab9 */ /* 0x000fe40000000a00 */
[----:B------:R-:W-:Y:S02]  /*b0a0*/  IMAD R84, R84, UR4, RZ ;  /* 0x0000000454547c24 */ /* 0x000fe4000f8e02ff */
[----:B------:R-:W-:Y:S02]  /*b0b0*/  IMAD.IADD R13, R13, 0x1, R79 ;  /* 0x000000010d0d7824 */ /* 0x000fe400078e024f */
[C---:B0-----:R-:W-:Y:S02]  /*b0c0*/  IMAD R11, R77.reuse, UR5, R84 ;  /* 0x000000054d0b7c24 */ /* 0x041fe4000f8e0254 */
[----:B------:R-:W-:Y:S01]  /*b0d0*/  IMAD.WIDE.U32 R12, R77, UR4, R12 ;  /* 0x000000044d0c7c25 */ /* 0x000fe2000f8e000c */
[----:B------:R-:W-:-:S03]  /*b0e0*/  ULDC.64 UR4, c[0x0][0x330] ;  /* 0x0000cc0000047ab9 */ /* 0x000fc60000000a00 */
[----:B------:R-:W-:Y:S02]  /*b0f0*/  IMAD.IADD R13, R13, 0x1, R11 ;  /* 0x000000010d0d7824 */ /* 0x000fe400078e020b */
[----:B------:R-:W-:Y:S02]  /*b100*/  IMAD R11, R17, 0x3000, R0 ;  /* 0x00003000110b7824 */ /* 0x000fe400078e0200 */
[----:B------:R-:W-:-:S04]  /*b110*/  IMAD.WIDE.U32 R12, R169, UR4, R12 ;  /* 0x00000004a90c7c25 */ /* 0x000fc8000f8e000c */
[----:B------:R-:W-:Y:S01]  /*b120*/  IMAD R15, R169, UR5, R13 ;  /* 0x00000005a90f7c24 */ /* 0x000fe2000f8e020d */
[----:B------:R-:W-:Y:S01]  /*b130*/  LEA R32, P5, R12, UR6, 0x1 ;  /* 0x000000060c207c11 */ /* 0x000fe2000f8a08ff */
[----:B------:R-:W-:Y:S02]  /*b140*/  IMAD.IADD R13, R126, 0x1, R11 ;  /* 0x000000017e0d7824 */ /* 0x000fe400078e020b */
[--C-:B------:R-:W-:Y:S01]  /*b150*/  IMAD R11, R11, 0x2, R120.reuse ;  /* 0x000000020b0b7824 */ /* 0x100fe200078e0278 */
[----:B------:R-:W-:Y:S01]  /*b160*/  LEA.HI.X R33, R12, UR7, R15, 0x1, P5 ;  /* 0x000000070c217c11 */ /* 0x000fe2000a8f0c0f */
[----:B------:R0:W1:Y:S01]  /*b170*/  SHFL.IDX PT, R28, R32, RZ, 0x1c1f ;  /* 0x001c1fff201c7589 */ /* 0x00006200000e0000 */
[----:B------:R-:W-:-:S03]  /*b180*/  IMAD R34, R13, 0x2, R120 ;  /* 0x000000020d227824 */ /* 0x000fc600078e0278 */
[----:B------:R0:W2:Y:S01]  /*b190*/  SHFL.IDX PT, R29, R33, RZ, 0x1c1f ;  /* 0x001c1fff211d7589 */ /* 0x0000a200000e0000 */
[----:B------:R-:W-:Y:S05]  /*b1a0*/  @!P0 BRA `(.L_x_1667) ;  /* 0x0000000000508947 */ /* 0x000fea0003800000 */
[----:B------:R-:W-:-:S13]  /*b1b0*/  ISETP.NE.AND P5, PT, R3, RZ, PT ;  /* 0x000000ff0300720c */ /* 0x000fda0003fa5270 */
[----:B------:R-:W4:Y:S01]  /*b1c0*/  @P5 LDS.128 R12, [R11] ;  /* 0x000000000b0c5984 */ /* 0x000f220000000c00 */
[----:B-1----:R-:W-:-:S04]  /*b1d0*/  @P5 LEA R30, P0, R18, R28, 0x1 ;  /* 0x0000001c121e5211 */ /* 0x002fc800078008ff */
[----:B--2---:R-:W-:Y:S02]  /*b1e0*/  @P5 LEA.HI.X R31, R18, R29, R19, 0x1, P0 ;  /* 0x0000001d121f5211 */ /* 0x004fe400000f0c13 */
[----:B------:R-:W-:-:S13]  /*b1f0*/  ISETP.NE.AND P0, PT, R8, RZ, PT ;  /* 0x000000ff0800720c */ /* 0x000fda0003f05270 */
[----:B------:R-:W-:Y:S01]  /*b200*/  @P0 IMAD.SHL.U32 R35, R170, 0x8, RZ ;  /* 0x00000008aa230824 */ /* 0x000fe200078e00ff */
[----:B----4-:R1:W-:Y:S01]  /*b210*/  @P5 ST.E.128 desc[UR60][R30.64], R12 ;  /* 0x0000000c1e005985 */ /* 0x0103e2000c101d3c */
[----:B------:R-:W-:-:S03]  /*b220*/  ISETP.NE.AND P5, PT, R9, RZ, PT ;  /* 0x000000ff0900720c */ /* 0x000fc60003fa5270 */
[----:B------:R-:W2:Y:S01]  /*b230*/  @P0 LDS.128 R12, [R34] ;  /* 0x00000000220c0984 */ /* 0x000ea20000000c00 */
[----:B-1----:R-:W-:-:S09]  /*b240*/  @P0 IMAD.WIDE R30, R35, 0x2, R28 ;  /* 0x00000002231e0825 */ /* 0x002fd200078e021c */
[----:B------:R-:W-:Y:S01]  /*b250*/  @P5 IMAD.SHL.U32 R35, R171, 0x8, RZ ;  /* 0x00000008ab235824 */ /* 0x000fe200078e00ff */
[----:B--2---:R1:W-:Y:S01]  /*b260*/  @P0 ST.E.128 desc[UR60][R30.64], R12 ;  /* 0x0000000c1e000985 */ /* 0x0043e2000c101d3c */
[----:B------:R-:W-:-:S03]  /*b270*/  ISETP.NE.AND P0, PT, R10, RZ, PT ;  /* 0x000000ff0a00720c */ /* 0x000fc60003f05270 */
[----:B------:R-:W2:Y:S01]  /*b280*/  @P5 LDS.128 R12, [R11+0x3000] ;  /* 0x003000000b0c5984 */ /* 0x000ea20000000c00 */
[----:B-1----:R-:W-:-:S05]  /*b290*/  @P5 IMAD.WIDE R30, R35, 0x2, R28 ;  /* 0x00000002231e5825 */ /* 0x002fca00078e021c */
[----:B--2---:R-:W-:Y:S04]  /*b2a0*/  @P5 ST.E.128 desc[UR60][R30.64], R12 ;  /* 0x0000000c1e005985 */ /* 0x004fe8000c101d3c */
[C---:B------:R-:W-:Y:S01]  /*b2b0*/  @P0 LEA R28, P5, R22.reuse, R28, 0x1 ;  /* 0x0000001c161c0211 */ /* 0x040fe200078a08ff */
[----:B------:R-:W1:Y:S03]  /*b2c0*/  @P0 LDS.128 R12, [R34+0x3000] ;  /* 0x00300000220c0984 */ /* 0x000e660000000c00 */
[----:B------:R-:W-:-:S05]  /*b2d0*/  @P0 LEA.HI.X R29, R22, R29, R173, 0x1, P5 ;  /* 0x0000001d161d0211 */ /* 0x000fca00028f0cad */
[----:B-1----:R4:W-:Y:S04]  /*b2e0*/  @P0 ST.E.128 desc[UR60][R28.64], R12 ;  /* 0x0000000c1c000985 */ /* 0x0029e8000c101d3c */
.L_x_1667:
[----:B------:R-:W-:Y:S05]  /*b2f0*/  BSYNC B0 ;  /* 0x0000000000007941 */ /* 0x000fea0003800000 */
.L_x_1666:
[----:B------:R-:W-:Y:S01]  /*b300*/  ISETP.GE.AND P0, PT, R85, 0x41, PT ;  /* 0x000000415500780c */ /* 0x000fe20003f06270 */
[----:B--2-4-:R2:W4:Y:S01]  /*b310*/  SHFL.IDX PT, R29, R33, 0x1, 0x1c1f ;  /* 0x003c1f00211d7f89 */ /* 0x01452200000e0000 */
[----:B------:R-:W-:Y:S03]  /*b320*/  BSSY B0, `(.L_x_1668) ;  /* 0x0000017000007945 */ /* 0x000fe60003800000 */
[----:B-1----:R2:W1:Y:S08]  /*b330*/  SHFL.IDX PT, R28, R32, 0x1, 0x1c1f ;  /* 0x003c1f00201c7f89 */ /* 0x00247000000e0000 */
[----:B--2---:R-:W-:Y:S05]  /*b340*/  @!P0 BRA `(.L_x_1669) ;  /* 0x0000000000508947 */ /* 0x004fea0003800000 */
[----:B------:R-:W-:-:S13]  /*b350*/  ISETP.NE.AND P5, PT, R3, RZ, PT ;  /* 0x000000ff0300720c */ /* 0x000fda0003fa5270 */
[----:B------:R-:W2:Y:S01]  /*b360*/  @P5 LDS.128 R12, [R11+0x2000] ;  /* 0x002000000b0c5984 */ /* 0x000ea20000000c00 */
[----:B-1----:R-:W-:-:S04]  /*b370*/  @P5 LEA R30, P0, R18, R28, 0x1 ;  /* 0x0000001c121e5211 */ /* 0x002fc800078008ff */
[----:B----4-:R-:W-:Y:S02]  /*b380*/  @P5 LEA.HI.X R31, R18, R29, R19, 0x1, P0 ;  /* 0x0000001d121f5211 */ /* 0x010fe400000f0c13 */
[----:B------:R-:W-:-:S13]  /*b390*/  ISETP.NE.AND P0, PT, R8, RZ, PT ;  /* 0x000000ff0800720c */ /* 0x000fda0003f05270 */
[----:B0-----:R-:W-:Y:S01]  /*b3a0*/  @P0 IMAD.SHL.U32 R33, R170, 0x8, RZ ;  /* 0x00000008aa210824 */ /* 0x001fe200078e00ff */
[----:B--2---:R0:W-:Y:S01]  /*b3b0*/  @P5 ST.E.128 desc[UR60][R30.64], R12 ;  /* 0x0000000c1e005985 */ /* 0x0041e2000c101d3c */
[----:B------:R-:W-:-:S03]  /*b3c0*/  ISETP.NE.AND P5, PT, R9, RZ, PT ;  /* 0x000000ff0900720c */ /* 0x000fc60003fa5270 */
[----:B------:R-:W1:Y:S01]  /*b3d0*/  @P0 LDS.128 R12, [R34+0x2000] ;  /* 0x00200000220c0984 */ /* 0x000e620000000c00 */
[----:B0-----:R-:W-:-:S09]  /*b3e0*/  @P0 IMAD.WIDE R30, R33, 0x2, R28 ;  /* 0x00000002211e0825 */ /* 0x001fd200078e021c */
[----:B------:R-:W-:Y:S01]  /*b3f0*/  @P5 IMAD.SHL.U32 R33, R171, 0x8, RZ ;  /* 0x00000008ab215824 */ /* 0x000fe200078e00ff */
[----:B-1----:R0:W-:Y:S01]  /*b400*/  @P0 ST.E.128 desc[UR60][R30.64], R12 ;  /* 0x0000000c1e000985 */ /* 0x0021e2000c101d3c */
[----:B------:R-:W-:-:S03]  /*b410*/  ISETP.NE.AND P0, PT, R10, RZ, PT ;  /* 0x000000ff0a00720c */ /* 0x000fc60003f05270 */
[----:B------:R-:W1:Y:S01]  /*b420*/  @P5 LDS.128 R12, [R11+0x5000] ;  /* 0x005000000b0c5984 */ /* 0x000e620000000c00 */
[----:B0-----:R-:W-:-:S05]  /*b430*/  @P5 IMAD.WIDE R30, R33, 0x2, R28 ;  /* 0x00000002211e5825 */ /* 0x001fca00078e021c */
[----:B-1----:R-:W-:Y:S04]  /*b440*/  @P5 ST.E.128 desc[UR60][R30.64], R12 ;  /* 0x0000000c1e005985 */ /* 0x002fe8000c101d3c */
[C---:B------:R-:W-:Y:S01]  /*b450*/  @P0 LEA R28, P5, R22.reuse, R28, 0x1 ;  /* 0x0000001c161c0211 */ /* 0x040fe200078a08ff */
[----:B------:R-:W0:Y:S03]  /*b460*/  @P0 LDS.128 R12, [R34+0x5000] ;  /* 0x00500000220c0984 */ /* 0x000e260000000c00 */
[----:B------:R-:W-:-:S05]  /*b470*/  @P0 LEA.HI.X R29, R22, R29, R173, 0x1, P5 ;  /* 0x0000001d161d0211 */ /* 0x000fca00028f0cad */
[----:B0-----:R2:W-:Y:S04]  /*b480*/  @P0 ST.E.128 desc[UR60][R28.64], R12 ;  /* 0x0000000c1c000985 */ /* 0x0015e8000c101d3c */
.L_x_1669:
[----:B------:R-:W-:Y:S05]  /*b490*/  BSYNC B0 ;  /* 0x0000000000007941 */ /* 0x000fea0003800000 */
.L_x_1668:
[----:B------:R-:W-:Y:S01]  /*b4a0*/  @!PT LDS RZ, [RZ] ;  /* 0x00000000fffff984 */ /* 0x000fe20000000800 */
[----:B------:R-:W-:Y:S01]  /*b4b0*/  @!PT LDS RZ, [RZ] ;  /* 0x00000000fffff984 */ /* 0x000fe20000000800 */
[----:B------:R-:W-:Y:S01]  /*b4c0*/  @!PT LDS RZ, [RZ] ;  /* 0x00000000fffff984 */ /* 0x000fe20000000800 */
[----:B------:R-:W-:Y:S01]  /*b4d0*/  @!PT LDS RZ, [RZ] ;  /* 0x00000000fffff984 */ /* 0x000fe20000000800 */
[----:B------:R5:W-:Y:S06]  /*b4e0*/  MEMBAR.ALL.CTA ;  /* 0x0000000000007992 */ /* 0x000bec0000008000 */
[----:B-----5:R-:W5:Y:S01]  /*b4f0*/  FENCE.VIEW.ASYNC.S ;  /* 0x00000000000073c6 */ /* 0x020f620000000000 */
[----:B---3--:R-:W-:Y:S01]  /*b500*/  @!P4 VIADD R86, R86, 0x2a8c0 ;  /* 0x0002a8c05656c836 */ /* 0x008fe20000000000 */
[----:B-----5:R3:W-:Y:S01]  /*b510*/  BAR.SYNC.DEFER_BLOCKING R194, 0x80 ;  /* 0x000200c20000751d */ /* 0x0207e20000010000 */
[----:B------:R-:W-:Y:S01]  /*b520*/  ISETP.NE.AND P5, PT, R122, RZ, PT ;  /* 0x000000ff7a00720c */ /* 0x000fe20003fa5270 */
[----:B------:R-:W-:-:S02]  /*b530*/  VIADD R17, R17, 0x1 ;  /* 0x0000000111117836 */ /* 0x000fc40000000000 */
[----:B------:R-:W-:Y:S02]  /*b540*/  @!P4 PRMT R86, RZ, 0x654, R86 ;  /* 0x00000654ff56c816 */ /* 0x000fe40000000056 */
[----:B------:R-:W-:Y:S02]  /*b550*/  PLOP3.LUT P0, PT, PT, PT, PT, 0x8, 0x0 ;  /* 0x000000000000781c */ /* 0x000fe40003f0e170 */
[----:B------:R3:W-:Y:S01]  /*b560*/  @!P4 SYNCS.ARRIVE.TRANS64.RED.A1T0 RZ, [R86+URZ], RZ ;  /* 0x000000ff56ffc9a7 */ /* 0x0007e2000810043f */
[----:B------:R-:W-:-:S04]  /*b570*/  ISETP.NE.AND P4, PT, R17, 0x2, PT ;  /* 0x000000021100780c */ /* 0x000fc80003f85270 */
[----:B--2---:R-:W-:Y:S02]  /*b580*/  SEL R12, RZ, 0x1, P4 ;  /* 0x00000001ff0c7807 */ /* 0x004fe40002000000 */
[----:B------:R-:W-:Y:S02]  /*b590*/  SEL R17, R17, RZ, P4 ;  /* 0x000000ff11117207 */ /* 0x000fe40002000000 */
[----:B------:R-:W-:Y:S01]  /*b5a0*/  LOP3.LUT R175, R175, R12, RZ, 0x3c, !PT ;  /* 0x0000000cafaf7212 */ /* 0x000fe200078e3cff */
[----:B---3--:R-:W-:Y:S06]  /*b5b0*/  @P5 BRA `(.L_x_1670) ;  /* 0xffffff7800045947 */ /* 0x008fec000383ffff */
.L_x_1560:
[----:B------:R-:W2:Y:S01]  /*b5c0*/  LDC R0, c[0x0][0x448] ;  /* 0x00011200ff007b82 */ /* 0x000ea20000000800 */
[----:B------:R-:W-:Y:S01]  /*b5d0*/  IADD3 R7, R166, 0x1, -R165 ;  /* 0x00000001a6077810 */ /* 0x000fe20007ffe8a5 */
[----:B------:R-:W-:Y:S06]  /*b5e0*/  BSSY B0, `(.L_x_1671) ;  /* 0x000000d000007945 */ /* 0x000fec0003800000 */
[----:B------:R-:W3:Y:S01]  /*b5f0*/  LDC.64 R4, c[0x0][0x9e0] ;  /* 0x00027800ff047b82 */ /* 0x000ee20000000a00 */
[----:B--2---:R-:W-:Y:S01]  /*b600*/  ISETP.NE.AND P1, PT, R0, 0x1, PT ;  /* 0x000000010000780c */ /* 0x004fe20003f25270 */
[----:B------:R-:W-:Y:S01]  /*b610*/  VIADD R0, R188, 0x7f ;  /* 0x0000007fbc007836 */ /* 0x000fe20000000000 */
[----:B---3--:R-:W-:-:S11]  /*b620*/  ISETP.GE.AND P2, PT, R5, 0x1, PT ;  /* 0x000000010500780c */ /* 0x008fd60003f46270 */
[----:B------:R-:W2:Y:S08]  /*b630*/  @P1 LDC R3, c[0x0][0x44c] ;  /* 0x00011300ff031b82 */ /* 0x000eb00000000800 */
[----:B------:R-:W3:Y:S01]  /*b640*/  @P1 LDC R6, c[0x0][0x450] ;  /* 0x00011400ff061b82 */ /* 0x000ee20000000800 */
[----:B--2---:R-:W-:-:S05]  /*b650*/  @P1 IMAD.HI.U32 R3, R0, R3, RZ ;  /* 0x0000000300031227 */ /* 0x004fca00078e00ff */
[----:B---3--:R-:W-:-:S05]  /*b660*/  @P1 SHF.R.U32.HI R0, RZ, R6, R3 ;  /* 0x00000006ff001219 */ /* 0x008fca0000011603 */
[----:B------:R-:W-:Y:S01]  /*b670*/  IMAD.IADD R3, R7, 0x1, R0 ;  /* 0x0000000107037824 */ /* 0x000fe200078e0200 */
[----:B------:R-:W-:Y:S06]  /*b680*/  @P0 BRA `(.L_x_1672) ;  /* 0x0000000000080947 */ /* 0x000fec0003800000 */
[----:B------:R-:W2:Y:S02]  /*b690*/  FENCE.VIEW.ASYNC.G ;  /* 0x00000000000073c6 */ /* 0x000ea40000000100 */
[----:B--2---:R-:W-:Y:S06]  /*b6a0*/  BAR.ARV 0xc, 0x180 ;  /* 0x0306000000007b1d */ /* 0x004fec0000002000 */
.L_x_1672:
[----:B------:R-:W-:Y:S05]  /*b6b0*/  BSYNC B0 ;  /* 0x0000000000007941 */ /* 0x000fea0003800000 */
.L_x_1671:
        /* <DEDUP_REMOVED lines=8> */
[----:B------:R-:W2:Y:S02]  /*b740*/  @P0 LDC.64 R6, c[0x0][0x9e8] ;  /* 0x00027a00ff060b82 */ /* 0x000ea40000000a00 */
[----:B--2---:R-:W-:-:S05]  /*b750*/  @P0 IMAD.HI.U32 R0, R3, R6, RZ ;  /* 0x0000000603000227 */ /* 0x004fca00078e00ff */
[----:B------:R-:W-:-:S04]  /*b760*/  @P0 SHF.R.U32.HI R3, RZ, R7, R0 ;  /* 0x00000007ff030219 */ /* 0x000fc80000011600 */
[----:B------:R-:W-:Y:S01]  /*b770*/  LOP3.LUT R0, RZ, R3, RZ, 0x33, !PT ;  /* 0x00000003ff007212 */ /* 0x000fe200078e33ff */
[----:B------:R-:W-:Y:S06]  /*b780*/  BRA `(.L_x_1676) ;  /* 0x0000000000107947 */ /* 0x000fec0003800000 */
.L_x_1675:
[----:B------:R-:W-:-:S13]  /*b790*/  ISETP.NE.AND P0, PT, R5, 0x1, PT ;  /* 0x000000010500780c */ /* 0x000fda0003f05270 */
[----:B------:R-:W2:Y:S02]  /*b7a0*/  @P0 LDC.64 R6, c[0x0][0x9e8] ;  /* 0x00027a00ff060b82 */ /* 0x000ea40000000a00 */
[----:B--2---:R-:W-:-:S05]  /*b7b0*/  @P0 IMAD.HI.U32 R6, R0, R6, RZ ;  /* 0x0000000600060227 */ /* 0x004fca00078e00ff */
[----:B------:R-:W-:-:S07]  /*b7c0*/  @P0 SHF.R.U32.HI R0, RZ, R7, R6 ;  /* 0x00000007ff000219 */ /* 0x000fce0000011606 */
.L_x_1676:
[----:B------:R-:W-:Y:S05]  /*b7d0*/  BSYNC B0 ;  /* 0x0000000000007941 */ /* 0x000fea0003800000 */
.L_x_1674:
[----:B------:R-:W-:-:S05]  /*b7e0*/  IMAD R3, R0, R5, R5 ;  /* 0x0000000500037224 */ /* 0x000fca00078e0205 */
[----:B------:R-:W-:-:S07]  /*b7f0*/  VIMNMX R4, R4, R3, PT ;  /* 0x0000000304047248 */ /* 0x000fce0003fe0100 */
.L_x_1673:
[----:B------:R-:W2:Y:S01]  /*b800*/  @P1 LDC R3, c[0x0][0x44c] ;  /* 0x00011300ff031b82 */ /* 0x000ea20000000800 */
[----:B------:R-:W-:Y:S01]  /*b810*/  VIADD R4, R4, 0x5f ;  /* 0x0000005f04047836 */ /* 0x000fe20000000000 */
[----:B------:R-:W-:Y:S01]  /*b820*/  ULDC UR4, c[0x0][0x9dc] ;  /* 0x0002770000047ab9 */ /* 0x000fe20000000800 */
[----:B------:R-:W-:Y:S02]  /*b830*/  IMAD.MOV.U32 R0, RZ, RZ, R188 ;  /* 0x000000ffff007224 */ /* 0x000fe400078e00bc */
[----:B------:R-:W-:-:S03]  /*b840*/  IMAD.HI R4, R4, 0x2aaaaaab, RZ ;  /* 0x2aaaaaab04047827 */ /* 0x000fc600078e02ff */
[----:B------:R-:W3:Y:S01]  /*b850*/  @P1 LDC R7, c[0x0][0x450] ;  /* 0x00011400ff071b82 */ /* 0x000ee20000000800 */
[----:B--2---:R-:W-:Y:S01]  /*b860*/  @P1 IMAD.HI.U32 R6, R188, R3, RZ ;  /* 0x00000003bc061227 */ /* 0x004fe200078e00ff */
[----:B------:R-:W-:-:S04]  /*b870*/  SHF.R.U32.HI R3, RZ, 0x1f, R4 ;  /* 0x0000001fff037819 */ /* 0x000fc80000011604 */
[----:B------:R-:W-:Y:S02]  /*b880*/  LEA.HI.SX32 R4, R4, R3, 0x1c ;  /* 0x0000000304047211 */ /* 0x000fe400078fe2ff */
[----:B---3--:R-:W-:Y:S02]  /*b890*/  @P1 SHF.R.U32.HI R0, RZ, R7, R6 ;  /* 0x00000007ff001219 */ /* 0x008fe40000011606 */
        /* <DEDUP_REMOVED lines=9> */
[----:B------:R-:W2:Y:S02]  /*b930*/  @P0 LDC.64 R8, c[0x0][0x9e8] ;  /* 0x00027a00ff080b82 */ /* 0x000ea40000000a00 */
[----:B--2---:R-:W-:-:S05]  /*b940*/  @P0 IMAD.HI.U32 R0, R7, R8, RZ ;  /* 0x0000000807000227 */ /* 0x004fca00078e00ff */
[----:B------:R-:W-:-:S04]  /*b950*/  @P0 SHF.R.U32.HI R7, RZ, R9, R0 ;  /* 0x00000009ff070219 */ /* 0x000fc80000011600 */
[----:B------:R-:W-:Y:S01]  /*b960*/  LOP3.LUT R0, RZ, R7, RZ, 0x33, !PT ;  /* 0x00000007ff007212 */ /* 0x000fe200078e33ff */
[----:B------:R-:W-:Y:S06]  /*b970*/  BRA `(.L_x_1680) ;  /* 0x0000000000107947 */ /* 0x000fec0003800000 */
.L_x_1679:
[----:B------:R-:W-:-:S13]  /*b980*/  ISETP.NE.AND P0, PT, R5, 0x1, PT ;  /* 0x000000010500780c */ /* 0x000fda0003f05270 */
[----:B------:R-:W2:Y:S02]  /*b990*/  @P0 LDC.64 R6, c[0x0][0x9e8] ;  /* 0x00027a00ff060b82 */ /* 0x000ea40000000a00 */
[----:B--2---:R-:W-:-:S05]  /*b9a0*/  @P0 IMAD.HI.U32 R4, R0, R6, RZ ;  /* 0x0000000600040227 */ /* 0x004fca00078e00ff */
[----:B------:R-:W-:-:S07]  /*b9b0*/  @P0 SHF.R.U32.HI R0, RZ, R7, R4 ;  /* 0x00000007ff000219 */ /* 0x000fce0000011604 */
.L_x_1680:
[----:B------:R-:W-:Y:S05]  /*b9c0*/  BSYNC B0 ;  /* 0x0000000000007941 */ /* 0x000fea0003800000 */
.L_x_1678:
[----:B------:R-:W-:-:S05]  /*b9d0*/  IMAD R0, R0, R5, RZ ;  /* 0x0000000500007224 */ /* 0x000fca00078e02ff */
[----:B------:R-:W-:-:S07]  /*b9e0*/  VIMNMX R3, R3, R0, !PT ;  /* 0x0000000003037248 */ /* 0x000fce0007fe0100 */
.L_x_1677:
[----:B------:R-:W-:Y:S01]  /*b9f0*/  IMAD.HI R3, R3, 0x2aaaaaab, RZ ;  /* 0x2aaaaaab03037827 */ /* 0x000fe200078e02ff */
[----:B------:R-:W-:Y:S03]  /*ba00*/  BSSY B0, `(.L_x_1681) ;  /* 0x0000026000007945 */ /* 0x000fe60003800000 */
[----:B------:R-:W-:Y:S01]  /*ba10*/  IMAD.MOV.U32 R72, RZ, RZ, RZ ;  /* 0x000000ffff487224 */ /* 0x000fe200078e00ff */
[----:B------:R-:W-:-:S04]  /*ba20*/  SHF.R.U32.HI R0, RZ, 0x1f, R3 ;  /* 0x0000001fff007819 */ /* 0x000fc80000011603 */
[----:B------:R-:W-:-:S04]  /*ba30*/  LEA.HI.SX32 R0, R3, R0, 0x1c ;  /* 0x0000000003007211 */ /* 0x000fc800078fe2ff */
[----:B------:R-:W-:-:S04]  /*ba40*/  VIMNMX R202, RZ, R0, !PT ;  /* 0x00000000ffca7248 */ /* 0x000fc80007fe0100 */
[----:B------:R-:W-:-:S13]  /*ba50*/  ISETP.GT.AND P0, PT, R141, R202, PT ;  /* 0x000000ca8d00720c */ /* 0x000fda0003f04270 */
[----:B------:R-:W-:Y:S05]  /*ba60*/  @!P0 BRA `(.L_x_1682) ;  /* 0x00000000007c8947 */ /* 0x000fea0003800000 */
[----:B------:R-:W-:Y:S01]  /*ba70*/  ISETP.NE.AND P0, PT, R207, RZ, PT ;  /* 0x000000ffcf00720c */ /* 0x000fe20003f05270 */
[----:B------:R-:W-:-:S03]  /*ba80*/  ULDC UR4, c[0x0][0x9f0] ;  /* 0x00027c0000047ab9 */ /* 0x000fc60000000800 */
[----:B------:R-:W-:-:S04]  /*ba90*/  SEL R8, R207, UR4, P0 ;  /* 0x00000004cf087c07 */ /* 0x000fc80008000000 */
[-C--:B------:R-:W-:Y:S02]  /*baa0*/  IABS R6, R8.reuse ;  /* 0x0000000800067213 */ /* 0x080fe40000000000 */
[----:B------:R-:W-:Y:S02]  /*bab0*/  IADD3 R0, R8, -0x1, R141 ;  /* 0xffffffff08007810 */ /* 0x000fe40007ffe08d */
[----:B------:R-:W2:Y:S01]  /*bac0*/  I2F.RP R3, R6 ;  /* 0x0000000600037306 */ /* 0x000ea20000209400 */
[----:B------:R-:W-:Y:S02]  /*bad0*/  IABS R10, R8 ;  /* 0x00000008000a7213 */ /* 0x000fe40000000000 */
[----:B------:R-:W-:-:S05]  /*bae0*/  IMAD.IADD R0, R0, 0x1, -R202 ;  /* 0x0000000100007824 */ /* 0x000fca00078e0aca */
[----:B------:R-:W-:Y:S02]  /*baf0*/  IABS R9, R0 ;  /* 0x0000000000097213 */ /* 0x000fe40000000000 */
[----:B------:R-:W-:-:S04]  /*bb00*/  LOP3.LUT R0, R0, R8, RZ, 0x3c, !PT ;  /* 0x0000000800007212 */ /* 0x000fc800078e3cff */
[----:B------:R-:W-:Y:S01]  /*bb10*/  ISETP.GE.AND P2, PT, R0, RZ, PT ;  /* 0x000000ff0000720c */ /* 0x000fe20003f46270 */
[----:B--2---:R-:W2:Y:S02]  /*bb20*/  MUFU.RCP R3, R3 ;  /* 0x0000000300037308 */ /* 0x004ea40000001000 */
[----:B--2---:R-:W-:Y:S02]  /*bb30*/  VIADD R4, R3, 0xffffffe ;  /* 0x0ffffffe03047836 */ /* 0x004fe40000000000 */
[----:B------:R-:W-:-:S04]  /*bb40*/  IMAD.MOV R3, RZ, RZ, -R10 ;  /* 0x000000ffff037224 */ /* 0x000fc800078e0a0a */
[----:B------:R2:W3:Y:S02]  /*bb50*/  F2I.FTZ.U32.TRUNC.NTZ R5, R4 ;  /* 0x0000000400057305 */ /* 0x0004e4000021f000 */
[----:B--2---:R-:W-:Y:S02]  /*bb60*/  IMAD.MOV.U32 R4, RZ, RZ, RZ ;  /* 0x000000ffff047224 */ /* 0x004fe400078e00ff */
[----:B---3--:R-:W-:-:S04]  /*bb70*/  IMAD.MOV R7, RZ, RZ, -R5 ;  /* 0x000000ffff077224 */ /* 0x008fc800078e0a05 */
        /* <DEDUP_REMOVED lines=14> */
.L_x_1682:
[----:B------:R-:W-:Y:S05]  /*bc60*/  BSYNC B0 ;  /* 0x0000000000007941 */ /* 0x000fea0003800000 */
.L_x_1681:
[-C--:B------:R-:W-:Y:S01]  /*bc70*/  IMAD R202, R211, R72.reuse, R202 ;  /* 0x00000048d3ca7224 */ /* 0x080fe200078e02ca */
        /* <DEDUP_REMOVED lines=37> */
[----:B------:R-:W2:Y:S04]  /*bed0*/  LDL R0, [R1+0x4c] ;  /* 0x00004c0001007983 */ /* 0x000ea80000100800 */
[----:B------:R-:W3:Y:S04]  /*bee0*/  LDL R3, [R1+0x48] ;  /* 0x0000480001037983 */ /* 0x000ee80000100800 */
[----:B--2---:R-:W2:Y:S01]  /*bef0*/  SHFL.IDX PT, R0, R0, RZ, 0x1f ;  /* 0x00001fff00007589 */ /* 0x004ea200000e0000 */
[----:B---3--:R-:W-:-:S13]  /*bf00*/  R2UR UR4, R3 ;  /* 0x00000000030472ca */ /* 0x008fda00000e0000 */
[----:B------:R-:W-:Y:S01]  /*bf10*/  ULOP3.LUT UP0, URZ, UR4, 0x1bf, URZ, 0xc0, !UPT ;  /* 0x000001bf043f7892 */ /* 0x000fe2000f80c03f */
[----:B--2---:R-:W-:-:S04]  /*bf20*/  LEA.HI R3, R0, R0, RZ, 0x1 ;  /* 0x0000000000037211 */ /* 0x004fc800078f08ff */
[----:B------:R-:W-:Y:S02]  /*bf30*/  LOP3.LUT R3, R3, 0x1e, RZ, 0xc0, !PT ;  /* 0x0000001e03037812 */ /* 0x000fe400078ec0ff */
[----:B------:R-:W-:-:S03]  /*bf40*/  PLOP3.LUT P0, PT, PT, PT, UP0, 0x80, 0x0 ;  /* 0x000000000000781c */ /* 0x000fc60003f0f008 */
[----:B------:R-:W-:-:S05]  /*bf50*/  IMAD.IADD R3, R0, 0x1, -R3 ;  /* 0x0000000100037824 */ /* 0x000fca00078e0a03 */
[----:B------:R-:W-:-:S04]  /*bf60*/  LEA R3, R3, UR4, 0xd ;  /* 0x0000000403037c11 */ /* 0x000fc8000f8e68ff */
[----:B------:R-:W-:-:S04]  /*bf70*/  SHF.R.U32.HI R3, RZ, 0x4, R3 ;  /* 0x00000004ff037819 */ /* 0x000fc80000011603 */
[----:B------:R-:W-:Y:S01]  /*bf80*/  LOP3.LUT R68, R3, 0x3fff, RZ, 0xc0, !PT ;  /* 0x00003fff03447812 */ /* 0x000fe200078ec0ff */
[----:B------:R-:W-:Y:S06]  /*bf90*/  @!P0 BRA `(.L_x_1684) ;  /* 0x0000000000408947 */ /* 0x000fec0003800000 */
[----:B------:R-:W-:Y:S01]  /*bfa0*/  MOV R0, 0x0 ;  /* 0x0000000000007802 */ /* 0x000fe20000000f00 */
[----:B------:R-:W-:Y:S01]  /*bfb0*/  ULDC.64 UR4, c[0x4][0x90] ;  /* 0x0100240000047ab9 */ /* 0x000fe20000000a00 */
[----:B------:R-:W-:Y:S01]  /*bfc0*/  ULDC.64 UR6, c[0x4][0x98] ;  /* 0x0100260000067ab9 */ /* 0x000fe20000000a00 */
[----:B------:R-:W-:Y:S01]  /*bfd0*/  IMAD.U32 R4, RZ, RZ, UR4 ;  /* 0x00000004ff047e24 */ /* 0x000fe2000f8e00ff */
[----:B------:R2:W3:Y:S01]  /*bfe0*/  LDC.64 R14, c[0x4][R0] ;  /* 0x01000000000e7b82 */ /* 0x0004e20000000a00 */
        /* <DEDUP_REMOVED lines=8> */
[----:B--2---:R-:W-:-:S07]  /*c070*/  IMAD.MOV.U32 R13, RZ, RZ, RZ ;  /* 0x000000ffff0d7224 */ /* 0x004fce00078e00ff */
[----:B------:R-:W-:-:S07]  /*c080*/  LEPC R20, `(.L_x_1684) ;  /* 0x000000001014794e */ /* 0x000fce0000000000 */
[----:B01-345:R-:W-:Y:S05]  /*c090*/  CALL.ABS.NOINC R14 ;  /* 0x000000000e007343 */ /* 0x03bfea0003c00000 */
.L_x_1684:
[----:B------:R-:W-:Y:S02]  /*c0a0*/  ULDC UR4, c[0x0][0x3f4] ;  /* 0x0000fd0000047ab9 */ /* 0x000fe40000000800 */
[----:B------:R-:W-:-:S13]  /*c0b0*/  ISETP.LT.AND P0, PT, RZ, UR4, PT ;  /* 0x00000004ff007c0c */ /* 0x000fda000bf01270 */
[----:B------:R-:W-:Y:S05]  /*c0c0*/  @P0 BRA `(.L_x_1685) ;  /* 0x00000000003c0947 */ /* 0x000fea0003800000 */
[----:B------:R-:W-:-:S04]  /*c0d0*/  LEA.HI R0, R209, R209, RZ, 0x1 ;  /* 0x000000d1d1007211 */ /* 0x000fc800078f08ff */
[----:B------:R-:W-:-:S05]  /*c0e0*/  LOP3.LUT R0, R0, 0xfffffffe, RZ, 0xc0, !PT ;  /* 0xfffffffe00007812 */ /* 0x000fca00078ec0ff */
[----:B------:R-:W-:-:S05]  /*c0f0*/  IMAD.IADD R0, R209, 0x1, -R0 ;  /* 0x00000001d1007824 */ /* 0x000fca00078e0a00 */
[----:B------:R-:W-:-:S04]  /*c100*/  SHF.L.U32 R3, R0, 0x1f, RZ ;  /* 0x0000001f00037819 */ /* 0x000fc800000006ff */
[----:B------:R2:W3:Y:S03]  /*c110*/  SYNCS.PHASECHK.TRANS64.TRYWAIT P0, [R2+URZ+0x2a800], R3 ;  /* 0x02a80003020075a7 */ /* 0x0004e6000800017f */
[----:B---3--:R-:W-:Y:S05]  /*c120*/  @!P0 NANOSLEEP.SYNCS 0x989680 ;  /* 0x009896800000895d */ /* 0x008fea0003900000 */
[----:B------:R-:W3:Y:S01]  /*c130*/  @!P0 SYNCS.PHASECHK.TRANS64 P0, [R2+URZ+0x2a800], R3 ;  /* 0x02a80003020085a7 */ /* 0x000ee2000800007f */
[----:B------:R-:W-:Y:S04]  /*c140*/  BSSY B0, `(.L_x_1686) ;  /* 0x0000006000007945 */ /* 0x000fe80003800000 */
[----:B---3--:R-:W-:Y:S05]  /*c150*/  @P0 BRA `(.L_x_1687) ;  /* 0x0000000000100947 */ /* 0x008fea0003800000 */
.L_x_1688:
[----:B---3--:R3:W0:Y:S02]  /*c160*/  SYNCS.PHASECHK.TRANS64.TRYWAIT P0, [R2+URZ+0x2a800], R3 ;  /* 0x02a80003020075a7 */ /* 0x008624000800017f */
[----:B0-----:R-:W-:Y:S05]  /*c170*/  @!P0 NANOSLEEP.SYNCS 0x989680 ;  /* 0x009896800000895d */ /* 0x001fea0003900000 */
[----:B------:R-:W0:Y:S02]  /*c180*/  @!P0 SYNCS.PHASECHK.TRANS64 P0, [R2+URZ+0x2a800], R3 ;  /* 0x02a80003020085a7 */ /* 0x000e24000800007f */
[----:B0-----:R-:W-:Y:S05]  /*c190*/  @!P0 BRA `(.L_x_1688) ;  /* 0xfffffffc00f08947 */ /* 0x001fea000383ffff */
.L_x_1687:
[----:B------:R-:W-:Y:S05]  /*c1a0*/  BSYNC B0 ;  /* 0x0000000000007941 */ /* 0x000fea0003800000 */
.L_x_1686:
[----:B------:R-:W-:Y:S05]  /*c1b0*/  BRA `(.L_x_1689) ;  /* 0x0000007400647947 */ /* 0x000fea0003800000 */
.L_x_1685:
[----:B------:R-:W2:Y:S01]  /*c1c0*/  LDL R0, [R1+0x48] ;  /* 0x0000480001007983 */ /* 0x000ea20000100800 */
[----:B------:R-:W-:Y:S01]  /*c1d0*/  ULDC.64 UR6, c[0x0][0x408] ;  /* 0x0001020000067ab9 */ /* 0x000fe20000000a00 */
[----:B--2---:R-:W-:Y:S02]  /*c1e0*/  R2UR UR4, R0 ;  /* 0x00000000000472ca */ /* 0x004fe400000e0000 */
[----:B-----5:R-:W-:-:S05]  /*c1f0*/  SHF.R.S32.HI R0, RZ, 0x1f, R140 ;  /* 0x0000001fff007819 */ /* 0x020fca000001148c */
[----:B------:R-:W-:-:S04]  /*c200*/  IMAD R5, R0, UR6, RZ ;  /* 0x0000000600057c24 */ /* 0x000fc8000f8e02ff */
[----:B------:R-:W-:Y:S02]  /*c210*/  IMAD R5, R140, UR7, R5 ;  /* 0x000000078c057c24 */ /* 0x000fe4000f8e0205 */
[----:B------:R-:W-:-:S03]  /*c220*/  ULOP3.LUT UP0, URZ, UR4, 0x3ff, URZ, 0xc0, !UPT ;  /* 0x000003ff043f7892 */ /* 0x000fc6000f80c03f */
[----:B------:R-:W-:Y:S02]  /*c230*/  ULDC.64 UR4, c[0x0][0x3f8] ;  /* 0x0000fe0000047ab9 */ /* 0x000fe40000000a00 */
[----:B------:R-:W-:Y:S01]  /*c240*/  IMAD R3, R0, UR4, RZ ;  /* 0x0000000400037c24 */ /* 0x000fe2000f8e02ff */
[----:B------:R-:W-:Y:S01]  /*c250*/  PLOP3.LUT P0, PT, PT, PT, UP0, 0x80, 0x0 ;  /* 0x000000000000781c */ /* 0x000fe20003f0f008 */
[----:B------:R-:W-:-:S04]  /*c260*/  IMAD.WIDE.U32 R24, R140, UR4, RZ ;  /* 0x000000048c187c25 */ /* 0x000fc8000f8e00ff */
[C---:B------:R-:W-:Y:S02]  /*c270*/  IMAD R3, R140.reuse, UR5, R3 ;  /* 0x000000058c037c24 */ /* 0x040fe4000f8e0203 */
[----:B------:R-:W-:-:S04]  /*c280*/  IMAD.WIDE.U32 R140, R140, UR6, RZ ;  /* 0x000000068c8c7c25 */ /* 0x000fc8000f8e00ff */
[----:B------:R-:W-:Y:S02]  /*c290*/  IMAD.IADD R27, R3, 0x1, R25 ;  /* 0x00000001031b7824 */ /* 0x000fe400078e0219 */
[----:B----4-:R-:W-:Y:S01]  /*c2a0*/  IMAD.IADD R29, R5, 0x1, R141 ;  /* 0x00000001051d7824 */ /* 0x010fe200078e028d */
[----:B------:R-:W-:Y:S06]  /*c2b0*/  @!P0 BRA `(.L_x_1690) ;  /* 0x0000000000408947 */ /* 0x000fec0003800000 */
[----:B------:R-:W-:Y:S01]  /*c2c0*/  MOV R14, 0x0 ;  /* 0x00000000000e7802 */ /* 0x000fe20000000f00 */
[----:B------:R-:W-:Y:S01]  /*c2d0*/  ULDC.64 UR4, c[0x4][0x90] ;  /* 0x0100240000047ab9 */ /* 0x000fe20000000a00 */
[----:B------:R-:W-:Y:S01]  /*c2e0*/  ULDC.64 UR6, c[0x4][0x98] ;  /* 0x0100260000067ab9 */ /* 0x000fe20000000a00 */
[----:B------:R-:W-:Y:S02]  /*c2f0*/  IMAD.U32 R4, RZ, RZ, UR4 ;  /* 0x00000004ff047e24 */ /* 0x000fe4000f8e00ff */
[----:B------:R-:W-:Y:S01]  /*c300*/  IMAD.U32 R5, RZ, RZ, UR5 ;  /* 0x00000005ff057e24 */ /* 0x000fe2000f8e00ff */
[----:B------:R-:W2:Y:S01]  /*c310*/  LDC.64 R14, c[0x4][R14] ;  /* 0x010000000e0e7b82 */ /* 0x000ea20000000a00 */
        /* <DEDUP_REMOVED lines=9> */
[----:B012---:R-:W-:Y:S05]  /*c3b0*/  CALL.ABS.NOINC R14 ;  /* 0x000000000e007343 */ /* 0x007fea0003c00000 */
.L_x_1690:
[----:B------:R-:W-:Y:S01]  /*c3c0*/  ULDC.U8 UR4, c[0x0][0x410] ;  /* 0x0001040000047ab9 */ /* 0x000fe20000000000 */
[----:B------:R-:W-:Y:S01]  /*c3d0*/  BSSY B0, `(.L_x_1691) ;  /* 0x000072f000007945 */ /* 0x000fe20003800000 */
[----:B------:R-:W-:Y:S01]  /*c3e0*/  ISETP.NE.AND P0, PT, RZ, UR4, PT ;  /* 0x00000004ff007c0c */ /* 0x000fe2000bf05270 */
[----:B------:R-:W-:-:S12]  /*c3f0*/  IMAD.IADD R69, R174, 0x1, R188 ;  /* 0x00000001ae457824 */ /* 0x000fd800078e02bc */
[----:B------:R-:W-:Y:S05]  /*c400*/  @!P0 BRA `(.L_x_1692) ;  /* 0x0000003800888947 */ /* 0x000fea0003800000 */
[----:B------:R-:W2:Y:S01]  /*c410*/  LDC R10, c[0x0][0x448] ;  /* 0x00011200ff0a7b82 */ /* 0x000ea20000000800 */
[----:B------:R-:W-:Y:S01]  /*c420*/  IMAD R3, R210, 0x40, R69 ;  /* 0x00000040d2037824 */ /* 0x000fe200078e0245 */
[----:B------:R-:W-:Y:S01]  /*c430*/  ULDC.64 UR4, c[0x0][0x3f8] ;  /* 0x0000fe0000047ab9 */ /* 0x000fe20000000a00 */
[----:B------:R-:W-:Y:S01]  /*c440*/  ULDC.64 UR6, c[0x0][0x408] ;  /* 0x0001020000067ab9 */ /* 0x000fe20000000a00 */
[----:B------:R-:W-:Y:S01]  /*c450*/  IMAD.MOV.U32 R4, RZ, RZ, R24 ;  /* 0x000000ffff047224 */ /* 0x000fe200078e0018 */
[----:B------:R-:W-:Y:S01]  /*c460*/  SHF.R.S32.HI R76, RZ, 0x1f, R179 ;  /* 0x0000001fff4c7819 */ /* 0x000fe200000114b3 */
[----:B------:R-:W-:Y:S01]  /*c470*/  IMAD.MOV.U32 R6, RZ, RZ, R140 ;  /* 0x000000ffff067224 */ /* 0x000fe200078e008c */
[----:B------:R-:W-:Y:S01]  /*c480*/  SHF.R.S32.HI R64, RZ, 0x1f, R177 ;  /* 0x0000001fff407819 */ /* 0x000fe200000114b1 */
[----:B------:R-:W-:Y:S01]  /*c490*/  IMAD.MOV.U32 R7, RZ, RZ, R29 ;  /* 0x000000ffff077224 */ /* 0x000fe200078e001d */
[----:B------:R-:W-:Y:S02]  /*c4a0*/  SHF.R.S32.HI R81, RZ, 0x1f, R178 ;  /* 0x0000001fff517819 */ /* 0x000fe400000114b2 */
[----:B------:R-:W-:-:S02]  /*c4b0*/  SHF.R.S32.HI R75, RZ, 0x1f, R176 ;  /* 0x0000001fff4b7819 */ /* 0x000fc400000114b0 */
[----:B------:R-:W-:Y:S02]  /*c4c0*/  SHF.R.S32.HI R71, RZ, 0x1f, R180 ;  /* 0x0000001fff477819 */ /* 0x000fe400000114b4 */
[----:B--2---:R-:W-:-:S13]  /*c4d0*/  ISETP.NE.AND P0, PT, R10, 0x1, PT ;  /* 0x000000010a00780c */ /* 0x004fda0003f05270 */
[----:B------:R-:W2:Y:S08]  /*c4e0*/  @P0 LDC R0, c[0x0][0x44c] ;  /* 0x00011300ff000b82 */ /* 0x000eb00000000800 */
[----:B------:R-:W3:Y:S01]  /*c4f0*/  @P0 LDC R5, c[0x0][0x450] ;  /* 0x00011400ff050b82 */ /* 0x000ee20000000800 */
[----:B--2---:R-:W-:-:S05]  /*c500*/  @P0 IMAD.HI.U32 R0, R3, R0, RZ ;  /* 0x0000000003000227 */ /* 0x004fca00078e00ff */
[----:B---3--:R-:W-:Y:S01]  /*c510*/  @P0 SHF.R.U32.HI R3, RZ, R5, R0 ;  /* 0x00000005ff030219 */ /* 0x008fe20000011600 */
[----:B------:R-:W-:-:S03]  /*c520*/  IMAD.MOV.U32 R5, RZ, RZ, R27 ;  /* 0x000000ffff057224 */ /* 0x000fc600078e001b */
[----:B------:R-:W-:Y:S01]  /*c530*/  SHF.R.S32.HI R0, RZ, 0x1f, R3 ;  /* 0x0000001fff007819 */ /* 0x000fe20000011403 */
[----:B------:R-:W-:-:S04]  /*c540*/  IMAD.WIDE.U32 R4, R3, UR4, R4 ;  /* 0x0000000403047c25 */ /* 0x000fc8000f8e0004 */
[C---:B------:R-:W-:Y:S02]  /*c550*/  IMAD R8, R0.reuse, UR4, RZ ;  /* 0x0000000400087c24 */ /* 0x040fe4000f8e02ff */
[----:B------:R-:W-:Y:S02]  /*c560*/  IMAD R0, R0, UR6, RZ ;  /* 0x0000000600007c24 */ /* 0x000fe4000f8e02ff */
[C---:B------:R-:W-:Y:S01]  /*c570*/  IMAD R9, R3.reuse, UR5, R8 ;  /* 0x0000000503097c24 */ /* 0x040fe2000f8e0208 */
[----:B------:R-:W-:Y:S01]  /*c580*/  ULDC.64 UR4, c[0x0][0x3e8] ;  /* 0x0000fa0000047ab9 */ /* 0x000fe20000000a00 */
[C---:B------:R-:W-:Y:S01]  /*c590*/  IMAD.WIDE.U32 R6, R3.reuse, UR6, R6 ;  /* 0x0000000603067c25 */ /* 0x040fe2000f8e0006 */
[----:B------:R-:W-:Y:S01]  /*c5a0*/  LEA R63, P0, R4, UR4, 0x1 ;  /* 0x00000004043f7c11 */ /* 0x000fe2000f8008ff */
[----:B------:R-:W-:Y:S02]  /*c5b0*/  UMOV UR4, 0xffffffff ;  /* 0xffffffff00047882 */ /* 0x000fe40000000000 */
[----:B------:R-:W-:Y:S01]  /*c5c0*/  IMAD R3, R3, UR7, R0 ;  /* 0x0000000703037c24 */ /* 0x000fe2000f8e0200 */
[----:B------:R-:W-:Y:S01]  /*c5d0*/  ULDC.64 UR6, c[0x0][0x400] ;  /* 0x0001000000067ab9 */ /* 0x000fe20000000a00 */
[----:B------:R-:W-:Y:S01]  /*c5e0*/  IMAD.IADD R5, R5, 0x1, R9 ;  /* 0x0000000105057824 */ /* 0x000fe200078e0209 */
[----:B------:R-:W-:Y:S01]  /*c5f0*/  LEA R65, P1, R6, UR6, 0x1 ;  /* 0x0000000606417c11 */ /* 0x000fe2000f8208ff */
[----:B------:R-:W-:-:S03]  /*c600*/  IMAD.IADD R3, R7, 0x1, R3 ;  /* 0x0000000107037824 */ /* 0x000fc600078e0203 */
[----:B------:R-:W-:Y:S02]  /*c610*/  LEA.HI.X R62, R4, UR5, R5, 0x1, P0 ;  /* 0x00000005043e7c11 */ /* 0x000fe400080f0c05 */
[----:B------:R-:W-:Y:S01]  /*c620*/  LEA.HI.X R0, R6, UR7, R3, 0x1, P1 ;  /* 0x0000000706007c11 */ /* 0x000fe200088f0c03 */
[----:B------:R-:W-:Y:S06]  /*c630*/  BRA.DIV UR4, `(.L_x_1693) ;  /* 0x000001f204447947 */ /* 0x000fec000b800000 */
[----:B------:R2:W3:Y:S04]  /*c640*/  SHFL.IDX PT, R3, R62, RZ, 0x1c1f ;  /* 0x001c1fff3e037589 */ /* 0x0004e800000e0000 */
[----:B------:R2:W4:Y:S04]  /*c650*/  SHFL.IDX PT, R6, R63, RZ, 0x1c1f ;  /* 0x001c1fff3f067589 */ /* 0x00052800000e0000 */
[----:B------:R2:W0:Y:S04]  /*c660*/  SHFL.IDX PT, R9, R0, RZ, 0x1c1f ;  /* 0x001c1fff00097589 */ /* 0x00042800000e0000 */
[----:B------:R2:W0:Y:S02]  /*c670*/  SHFL.IDX PT, R8, R65, RZ, 0x1c1f ;  /* 0x001c1fff41087589 */ /* 0x00042400000e0000 */
.L_x_2029:
[----:B------:R-:W-:Y:S01]  /*c680*/  IMAD R67, R165, R10, RZ ;  /* 0x0000000aa5437224 */ /* 0x000fe200078e02ff */
        /* <DEDUP_REMOVED lines=15> */
[----:B------:R-:W-:Y:S01]  /*c780*/  ULDC UR4, c[0x0][0x3f4] ;  /* 0x0000fd0000047ab9 */ /* 0x000fe20000000800 */
[----:B------:R-:W-:Y:S02]  /*c790*/  CS2R R60, SRZ ;  /* 0x00000000003c7805 */ /* 0x000fe4000001ff00 */
[----:B------:R-:W-:Y:S02]  /*c7a0*/  ISETP.GE.AND P3, PT, R179, UR4, PT ;  /* 0x00000004b3007c0c */ /* 0x000fe4000bf66270 */
[----:B------:R-:W-:Y:S02]  /*c7b0*/  CS2R R58, SRZ ;  /* 0x00000000003a7805 */ /* 0x000fe4000001ff00 */
[----:B------:R-:W-:Y:S02]  /*c7c0*/  ISETP.GE.AND P2, PT, R177, UR4, PT ;  /* 0x00000004b1007c0c */ /* 0x000fe4000bf46270 */
[----:B------:R-:W-:Y:S02]  /*c7d0*/  ISETP.GE.AND P1, PT, R178, UR4, PT ;  /* 0x00000004b2007c0c */ /* 0x000fe4000bf26270 */
[----:B------:R-:W-:-:S02]  /*c7e0*/  ISETP.GE.AND P0, PT, R176, UR4, PT ;  /* 0x00000004b0007c0c */ /* 0x000fc4000bf06270 */
[----:B------:R-:W-:-:S03]  /*c7f0*/  ISETP.GE.AND P4, PT, R162, UR4, PT ;  /* 0x00000004a2007c0c */ /* 0x000fc6000bf86270 */
[C---:B------:R-:W-:Y:S01]  /*c800*/  @!P3 IMAD.SHL.U32 R27, R179.reuse, 0x2, RZ ;  /* 0x00000002b31bb824 */ /* 0x040fe200078e00ff */
[----:B------:R-:W-:-:S03]  /*c810*/  @!P3 SHF.L.U64.HI R4, R179, 0x1, R76 ;  /* 0x00000001b304b819 */ /* 0x000fc6000001024c */
[C---:B------:R-:W-:Y:S01]  /*c820*/  @!P2 IMAD.SHL.U32 R21, R177.reuse, 0x2, RZ ;  /* 0x00000002b115a824 */ /* 0x040fe200078e00ff */
[----:B------:R-:W-:Y:S01]  /*c830*/  @!P2 SHF.L.U64.HI R10, R177, 0x1, R64 ;  /* 0x00000001b10aa819 */ /* 0x000fe20000010240 */
[----:B------:R-:W-:Y:S01]  /*c840*/  @!P1 IMAD.SHL.U32 R13, R178, 0x2, RZ ;  /* 0x00000002b20d9824 */ /* 0x000fe200078e00ff */
[-C--:B-1--4-:R-:W-:Y:S01]  /*c850*/  @!P3 IADD3 R28, P6, R6, R27.reuse, RZ ;  /* 0x0000001b061cb210 */ /* 0x092fe20007fde0ff */
[----:B------:R-:W-:Y:S01]  /*c860*/  @!P0 IMAD.SHL.U32 R35, R176, 0x2, RZ ;  /* 0x00000002b0238824 */ /* 0x000fe200078e00ff */
[----:B0-----:R-:W-:Y:S01]  /*c870*/  @!P3 IADD3 R26, P5, R8, R27, RZ ;  /* 0x0000001b081ab210 */ /* 0x001fe20007fbe0ff */
[----:B------:R-:W-:Y:S01]  /*c880*/  @!P4 IMAD.MOV.U32 R5, RZ, RZ, R9 ;  /* 0x000000ffff05c224 */ /* 0x000fe200078e0009 */
[----:B------:R-:W-:Y:S01]  /*c890*/  @!P0 SHF.L.U64.HI R36, R176, 0x1, R75 ;  /* 0x00000001b0248819 */ /* 0x000fe2000001024b */
[--C-:B---3--:R-:W-:Y:S01]  /*c8a0*/  @!P3 IMAD.X R29, R3, 0x1, R4.reuse, P6 ;  /* 0x00000001031db824 */ /* 0x108fe200030e0604 */
[-C--:B------:R-:W-:Y:S01]  /*c8b0*/  @!P2 IADD3 R24, P6, R6, R21.reuse, RZ ;  /* 0x000000150618a210 */ /* 0x080fe20007fde0ff */
[----:B------:R-:W-:Y:S01]  /*c8c0*/  @!P3 IMAD.X R27, R9, 0x1, R4, P5 ;  /* 0x00000001091bb824 */ /* 0x000fe200028e0604 */
[----:B------:R-:W-:Y:S01]  /*c8d0*/  @!P2 IADD3 R20, P5, R8, R21, RZ ;  /* 0x000000150814a210 */ /* 0x000fe20007fbe0ff */
[----:B------:R-:W-:Y:S01]  /*c8e0*/  @!P4 IMAD.MOV.U32 R7, RZ, RZ, R3 ;  /* 0x000000ffff07c224 */ /* 0x000fe200078e0003 */
[----:B------:R-:W-:Y:S01]  /*c8f0*/  @!P1 SHF.L.U64.HI R4, R178, 0x1, R81 ;  /* 0x00000001b2049819 */ /* 0x000fe20000010251 */
[--C-:B------:R-:W-:Y:S01]  /*c900*/  @!P2 IMAD.X R25, R3, 0x1, R10.reuse, P6 ;  /* 0x000000010319a824 */ /* 0x100fe200030e060a */
[----:B------:R-:W-:Y:S01]  /*c910*/  @!P1 IADD3 R14, P6, R6, R13, RZ ;  /* 0x0000000d060e9210 */ /* 0x000fe20007fde0ff */
[----:B------:R-:W-:Y:S01]  /*c920*/  @!P2 IMAD.X R21, R9, 0x1, R10, P5 ;  /* 0x000000010915a824 */ /* 0x000fe200028e060a */
[----:B------:R-:W-:Y:S01]  /*c930*/  ISETP.GE.AND P5, PT, R180, UR4, PT ;  /* 0x00000004b4007c0c */ /* 0x000fe2000bfa6270 */
[----:B------:R-:W-:-:S04]  /*c940*/  @!P4 IMAD.WIDE R32, R162, 0x2, R6 ;  /* 0x00000002a220c825 */ /* 0x000fc800078e0206 */
[--C-:B------:R-:W-:Y:S01]  /*c950*/  @!P1 IMAD.X R15, R3, 0x1, R4.reuse, P6 ;  /* 0x00000001030f9824 */ /* 0x100fe200030e0604 */
[----:B------:R-:W-:Y:S01]  /*c960*/  @!P1 IADD3 R12, P6, R8, R13, RZ ;  /* 0x0000000d080c9210 */ /* 0x000fe20007fde0ff */
[----:B------:R0:W5:Y:S04]  /*c970*/  @!P4 LD.E.64 R60, desc[UR60][R32.64] ;  /* 0x0000003c203cc980 */ /* 0x000168000c101b00 */
[----:B------:R-:W-:Y:S01]  /*c980*/  @!P1 IMAD.X R13, R9, 0x1, R4, P6 ;  /* 0x00000001090d9824 */ /* 0x000fe200030e0604 */
[----:B------:R-:W-:Y:S01]  /*c990*/  @!P0 IADD3 R10, P6, R6, R35, RZ ;  /* 0x00000023060a8210 */ /* 0x000fe20007fde0ff */
[----:B------:R-:W-:Y:S02]  /*c9a0*/  @!P4 IMAD.MOV.U32 R4, RZ, RZ, R8 ;  /* 0x000000ffff04c224 */ /* 0x000fe400078e0008 */
[----:B------:R-:W-:-:S02]  /*c9b0*/  @!P5 IMAD.SHL.U32 R7, R180, 0x2, RZ ;  /* 0x00000002b407d824 */ /* 0x000fc400078e00ff */
[----:B------:R-:W-:-:S04]  /*c9c0*/  @!P4 IMAD.WIDE R30, R162, 0x2, R4 ;  /* 0x00000002a21ec825 */ /* 0x000fc800078e0204 */
[--C-:B------:R-:W-:Y:S01]  /*c9d0*/  @!P0 IMAD.X R11, R3, 0x1, R36.reuse, P6 ;  /* 0x00000001030b8824 */ /* 0x100fe200030e0624 */
[----:B------:R-:W-:Y:S01]  /*c9e0*/  @!P0 IADD3 R4, P6, R8, R35, RZ ;  /* 0x0000002308048210 */ /* 0x000fe20007fde0ff */
[----:B------:R0:W5:Y:S01]  /*c9f0*/  @!P4 LD.E.64 R58, desc[UR60][R30.64] ;  /* 0x0000003c1e3ac980 */ /* 0x000162000c101b00 */
[----:B------:R-:W-:Y:S02]  /*ca00*/  @!P5 SHF.L.U64.HI R34, R180, 0x1, R71 ;  /* 0x00000001b422d819 */ /* 0x000fe40000010247 */
[-C--:B------:R-:W-:Y:S01]  /*ca10*/  @!P5 IADD3 R6, P4, R6, R7.reuse, RZ ;  /* 0x000000070606d210 */ /* 0x080fe20007f9e0ff */
[----:B------:R-:W-:Y:S01]  /*ca20*/  @!P0 IMAD.X R5, R9, 0x1, R36, P6 ;  /* 0x0000000109058824 */ /* 0x000fe200030e0624 */
[----:B------:R-:W-:Y:S02]  /*ca30*/  @!P5 IADD3 R8, P6, R8, R7, RZ ;  /* 0x000000070808d210 */ /* 0x000fe40007fde0ff */
        /* <DEDUP_REMOVED lines=10> */
[--C-:B------:R-:W-:Y:S01]  /*cae0*/  @!P5 IMAD.X R7, R3, 0x1, R34.reuse, P4 ;  /* 0x000000010307d824 */ /* 0x100fe200020e0622 */
[----:B------:R0:W5:Y:S01]  /*caf0*/  @!P3 LD.E.64 R56, desc[UR60][R28.64] ;  /* 0x0000003c1c38b980 */ /* 0x000162000c101b00 */
[----:B------:R-:W-:-:S03]  /*cb00*/  @!P5 IMAD.X R9, R9, 0x1, R34, P6 ;  /* 0x000000010909d824 */ /* 0x000fc600030e0622 */
[----:B------:R0:W5:Y:S04]  /*cb10*/  @!P3 LD.E.64 R54, desc[UR60][R26.64] ;  /* 0x0000003c1a36b980 */ /* 0x000168000c101b00 */
[----:B------:R0:W5:Y:S04]  /*cb20*/  @!P2 LD.E.64 R52, desc[UR60][R24.64] ;  /* 0x0000003c1834a980 */ /* 0x000168000c101b00 */
[----:B------:R0:W5:Y:S04]  /*cb30*/  @!P2 LD.E.64 R50, desc[UR60][R20.64] ;  /* 0x0000003c1432a980 */ /* 0x000168000c101b00 */
[----:B------:R0:W5:Y:S04]  /*cb40*/  @!P1 LD.E.64 R48, desc[UR60][R14.64] ;  /* 0x0000003c0e309980 */ /* 0x000168000c101b00 */
[----:B------:R0:W5:Y:S04]  /*cb50*/  @!P1 LD.E.64 R46, desc[UR60][R12.64] ;  /* 0x0000003c0c2e9980 */ /* 0x000168000c101b00 */
[----:B------:R0:W5:Y:S04]  /*cb60*/  @!P0 LD.E.64 R44, desc[UR60][R10.64] ;  /* 0x0000003c0a2c8980 */ /* 0x000168000c101b00 */
[----:B------:R0:W5:Y:S04]  /*cb70*/  @!P0 LD.E.64 R42, desc[UR60][R4.64] ;  /* 0x0000003c042a8980 */ /* 0x000168000c101b00 */
[----:B------:R0:W5:Y:S04]  /*cb80*/  @!P5 LD.E.64 R36, desc[UR60][R6.64] ;  /* 0x0000003c0624d980 */ /* 0x000168000c101b00 */
[----:B------:R0:W5:Y:S02]  /*cb90*/  @!P5 LD.E.64 R38, desc[UR60][R8.64] ;  /* 0x0000003c0826d980 */ /* 0x000164000c101b00 */
.L_x_1695:
[----:B------:R-:W-:Y:S05]  /*cba0*/  BSYNC B1 ;  /* 0x0000000000017941 */ /* 0x000fea0003800000 */
.L_x_1694:
[----:B---3-5:R-:W-:Y:S01]  /*cbb0*/  IMAD.MOV.U32 R3, RZ, RZ, R58 ;  /* 0x000000ffff037224 */ /* 0x028fe200078e003a */
[----:B------:R-:W-:Y:S01]  /*cbc0*/  UMOV UR4, 0xffffffff ;  /* 0xffffffff00047882 */ /* 0x000fe20000000000 */
[----:B0-----:R-:W-:Y:S01]  /*cbd0*/  IMAD.MOV.U32 R4, RZ, RZ, R59 ;  /* 0x000000ffff047224 */ /* 0x001fe200078e003b */
[----:B------:R-:W-:Y:S01]  /*cbe0*/  CS2R R30, SRZ ;  /* 0x00000000001e7805 */ /* 0x000fe2000001ff00 */
[----:B------:R-:W-:Y:S01]  /*cbf0*/  IMAD.MOV.U32 R5, RZ, RZ, R54 ;  /* 0x000000ffff057224 */ /* 0x000fe200078e0036 */
[----:B------:R-:W-:Y:S01]  /*cc00*/  PRMT R110, R3, 0x7610, R110 ;  /* 0x00007610036e7816 */ /* 0x000fe2000000006e */
[----:B----4-:R-:W-:Y:S01]  /*cc10*/  IMAD.MOV.U32 R6, RZ, RZ, R55 ;  /* 0x000000ffff067224 */ /* 0x010fe200078e0037 */
        /* <DEDUP_REMOVED lines=41> */
[----:B------:R-:W-:Y:S02]  /*ceb0*/  PRMT R70, R5, 0x7610, R70 ;  /* 0x0000761005467816 */ /* 0x000fe40000000046 */
[----:B------:R-:W-:Y:S01]  /*cec0*/  PRMT R66, R6, 0x7610, R66 ;  /* 0x0000761006427816 */ /* 0x000fe20000000042 */
[----:B------:R-:W-:Y:S06]  /*ced0*/  BRA.DIV UR4, `(.L_x_1696) ;  /* 0x000001ea04907947 */ /* 0x000fec000b800000 */
[----:B--2---:R-:W0:Y:S04]  /*cee0*/  SHFL.IDX PT, R62, R62, 0x1, 0x1c1f ;  /* 0x003c1f003e3e7f89 */ /* 0x004e2800000e0000 */
[----:B------:R-:W2:Y:S04]  /*cef0*/  SHFL.IDX PT, R63, R63, 0x1, 0x1c1f ;  /* 0x003c1f003f3f7f89 */ /* 0x000ea800000e0000 */
[----:B------:R-:W3:Y:S04]  /*cf00*/  SHFL.IDX PT, R0, R0, 0x1, 0x1c1f ;  /* 0x003c1f0000007f89 */ /* 0x000ee800000e0000 */
[----:B------:R-:W4:Y:S02]  /*cf10*/  SHFL.IDX PT, R65, R65, 0x1, 0x1c1f ;  /* 0x003c1f0041417f89 */ /* 0x000f2400000e0000 */
.L_x_2035:
[----:B------:R-:W-:Y:S01]  /*cf20*/  VIADD R4, R69, 0x40 ;  /* 0x0000004045047836 */ /* 0x000fe20000000000 */
[----:B------:R-:W-:Y:S01]  /*cf30*/  LOP3.LUT R3, R185, 0x18, R18, 0xf8, !PT ;  /* 0x00000018b9037812 */ /* 0x000fe200078ef812 */
[----:B------:R-:W-:Y:S01]  /*cf40*/  BSSY B1, `(.L_x_1697) ;  /* 0x0000055000017945 */ /* 0x000fe20003800000 */
[----:B------:R-:W-:Y:S02]  /*cf50*/  LOP3.LUT P0, RZ, R228, 0x4, RZ, 0xc0, !PT ;  /* 0x00000004e4ff7812 */ /* 0x000fe4000780c0ff */
[----:B------:R-:W-:Y:S02]  /*cf60*/  CS2R R32, SRZ ;  /* 0x0000000000207805 */ /* 0x000fe4000001ff00 */
[----:B------:R-:W-:Y:S02]  /*cf70*/  ISETP.GE.AND P1, PT, R4, R67, PT ;  /* 0x000000430400720c */ /* 0x000fe40003f26270 */
[----:B------:R-:W-:Y:S02]  /*cf80*/  CS2R R26, SRZ ;  /* 0x00000000001a7805 */ /* 0x000fe4000001ff00 */
[----:B------:R-:W-:-:S02]  /*cf90*/  LOP3.LUT R4, R3, R186, RZ, 0x3c, !PT ;  /* 0x000000ba03047212 */ /* 0x000fc400078e3cff */
[----:B------:R-:W-:Y:S02]  /*cfa0*/  CS2R R20, SRZ ;  /* 0x0000000000147805 */ /* 0x000fe4000001ff00 */
[----:B------:R-:W-:Y:S02]  /*cfb0*/  CS2R R12, SRZ ;  /* 0x00000000000c7805 */ /* 0x000fe4000001ff00 */
[----:B------:R-:W-:Y:S02]  /*cfc0*/  CS2R R8, SRZ ;  /* 0x0000000000087805 */ /* 0x000fe4000001ff00 */
[----:B------:R-:W-:Y:S01]  /*cfd0*/  CS2R R40, SRZ ;  /* 0x0000000000287805 */ /* 0x000fe2000001ff00 */
[----:B------:R-:W-:Y:S01]  /*cfe0*/  IMAD.IADD R3, R187, 0x1, R4 ;  /* 0x00000001bb037824 */ /* 0x000fe200078e0204 */
[----:B------:R-:W-:Y:S02]  /*cff0*/  CS2R R34, SRZ ;  /* 0x0000000000227805 */ /* 0x000fe4000001ff00 */
[----:B-1----:R-:W-:-:S02]  /*d000*/  CS2R R28, SRZ ;  /* 0x00000000001c7805 */ /* 0x002fc4000001ff00 */
[----:B------:R-:W-:Y:S02]  /*d010*/  CS2R R24, SRZ ;  /* 0x0000000000187805 */ /* 0x000fe4000001ff00 */
[----:B------:R-:W-:Y:S01]  /*d020*/  CS2R R14, SRZ ;  /* 0x00000000000e7805 */ /* 0x000fe2000001ff00 */
[----:B------:R-:W-:Y:S01]  /*d030*/  IMAD R3, R3, 0x2, R2 ;  /* 0x0000000203037824 */ /* 0x000fe200078e0202 */
        /* <DEDUP_REMOVED lines=8> */
[----:B------:R-:W-:-:S05]  /*d0c0*/  ISETP.GE.AND P1, PT, R176, UR4, PT ;  /* 0x00000004b0007c0c */ /* 0x000fca000bf26270 */
[C---:B------:R-:W-:Y:S01]  /*d0d0*/  @!P4 IMAD.SHL.U32 R24, R179.reuse, 0x2, RZ ;  /* 0x00000002b318c824 */ /* 0x040fe200078e00ff */
[----:B------:R-:W-:-:S03]  /*d0e0*/  @!P4 SHF.L.U64.HI R5, R179, 0x1, R76 ;  /* 0x00000001b305c819 */ /* 0x000fc6000001024c */
[C---:B------:R-:W-:Y:S01]  /*d0f0*/  @!P3 IMAD.SHL.U32 R14, R177.reuse, 0x2, RZ ;  /* 0x00000002b10eb824 */ /* 0x040fe200078e00ff */
[----:B------:R-:W-:Y:S01]  /*d100*/  @!P3 SHF.L.U64.HI R7, R177, 0x1, R64 ;  /* 0x00000001b107b819 */ /* 0x000fe20000010240 */
[----:B------:R-:W-:Y:S01]  /*d110*/  @!P2 IMAD.SHL.U32 R10, R178, 0x2, RZ ;  /* 0x00000002b20aa824 */ /* 0x000fe200078e00ff */
[-C--:B--2---:R-:W-:Y:S01]  /*d120*/  @!P4 IADD3 R26, P5, R63, R24.reuse, RZ ;  /* 0x000000183f1ac210 */ /* 0x084fe20007fbe0ff */
[----:B------:R-:W-:Y:S01]  /*d130*/  @!P1 IMAD.SHL.U32 R4, R176, 0x2, RZ ;  /* 0x00000002b0049824 */ /* 0x000fe200078e00ff */
[----:B----4-:R-:W-:Y:S02]  /*d140*/  @!P4 IADD3 R24, P6, R65, R24, RZ ;  /* 0x000000184118c210 */ /* 0x010fe40007fde0ff */
[----:B------:R-:W-:Y:S01]  /*d150*/  @!P2 SHF.L.U64.HI R81, R178, 0x1, R81 ;  /* 0x00000001b251a819 */ /* 0x000fe20000010251 */
[--C-:B0-----:R-:W-:Y:S01]  /*d160*/  @!P4 IMAD.X R27, R62, 0x1, R5.reuse, P5 ;  /* 0x000000013e1bc824 */ /* 0x101fe200028e0605 */
[-C--:B------:R-:W-:Y:S01]  /*d170*/  @!P3 IADD3 R20, P5, R63, R14.reuse, RZ ;  /* 0x0000000e3f14b210 */ /* 0x080fe20007fbe0ff */
[----:B---3--:R-:W-:Y:S01]  /*d180*/  @!P4 IMAD.X R25, R0, 0x1, R5, P6 ;  /* 0x000000010019c824 */ /* 0x008fe200030e0605 */
[----:B------:R-:W-:-:S02]  /*d190*/  @!P3 IADD3 R14, P6, R65, R14, RZ ;  /* 0x0000000e410eb210 */ /* 0x000fc40007fde0ff */
[----:B------:R-:W-:Y:S01]  /*d1a0*/  @!P1 SHF.L.U64.HI R75, R176, 0x1, R75 ;  /* 0x00000001b04b9819 */ /* 0x000fe2000001024b */
[--C-:B------:R-:W-:Y:S01]  /*d1b0*/  @!P3 IMAD.X R21, R62, 0x1, R7.reuse, P5 ;  /* 0x000000013e15b824 */ /* 0x100fe200028e0607 */
[-C--:B------:R-:W-:Y:S01]  /*d1c0*/  @!P2 IADD3 R12, P5, R63, R10.reuse, RZ ;  /* 0x0000000a3f0ca210 */ /* 0x080fe20007fbe0ff */
[----:B------:R-:W-:Y:S01]  /*d1d0*/  @!P3 IMAD.X R15, R0, 0x1, R7, P6 ;  /* 0x00000001000fb824 */ /* 0x000fe200030e0607 */
[----:B------:R-:W-:-:S03]  /*d1e0*/  @!P2 IADD3 R10, P6, R65, R10, RZ ;  /* 0x0000000a410aa210 */ /* 0x000fc60007fde0ff */
[--C-:B------:R-:W-:Y:S01]  /*d1f0*/  @!P2 IMAD.X R13, R62, 0x1, R81.reuse, P5 ;  /* 0x000000013e0da824 */ /* 0x100fe200028e0651 */
[----:B------:R-:W-:Y:S01]  /*d200*/  @!P1 IADD3 R8, P5, R63, R4, RZ ;  /* 0x000000043f089210 */ /* 0x000fe20007fbe0ff */
[----:B------:R-:W-:Y:S01]  /*d210*/  @!P2 IMAD.X R11, R0, 0x1, R81, P6 ;  /* 0x00000001000ba824 */ /* 0x000fe200030e0651 */
[----:B------:R-:W-:-:S03]  /*d220*/  ISETP.GE.AND P6, PT, R162, UR4, PT ;  /* 0x00000004a2007c0c */ /* 0x000fc6000bfc6270 */
[----:B------:R-:W-:Y:S01]  /*d230*/  @!P1 IMAD.X R9, R62, 0x1, R75, P5 ;  /* 0x000000013e099824 */ /* 0x000fe200028e064b */
[----:B------:R-:W-:-:S05]  /*d240*/  @!P1 IADD3 R4, P5, R65, R4, RZ ;  /* 0x0000000441049210 */ /* 0x000fca0007fbe0ff */
[----:B------:R-:W-:Y:S01]  /*d250*/  @!P1 IMAD.X R5, R0, 0x1, R75, P5 ;  /* 0x0000000100059824 */ /* 0x000fe200028e064b */
[----:B------:R-:W-:-:S03]  /*d260*/  ISETP.GE.AND P5, PT, R180, UR4, PT ;  /* 0x00000004b4007c0c */ /* 0x000fc6000bfa6270 */
[----:B------:R-:W-:Y:S02]  /*d270*/  @!P6 IMAD.MOV.U32 R28, RZ, RZ, R63 ;  /* 0x000000ffff1ce224 */ /* 0x000fe400078e003f */
[----:B------:R-:W-:Y:S02]  /*d280*/  @!P6 IMAD.MOV.U32 R29, RZ, RZ, R62 ;  /* 0x000000ffff1de224 */ /* 0x000fe400078e003e */
[----:B------:R-:W-:Y:S02]  /*d290*/  @!P6 IMAD.MOV.U32 R6, RZ, RZ, R65 ;  /* 0x000000ffff06e224 */ /* 0x000fe400078e0041 */
[----:B------:R-:W-:Y:S02]  /*d2a0*/  @!P6 IMAD.MOV.U32 R7, RZ, RZ, R0 ;  /* 0x000000ffff07e224 */ /* 0x000fe400078e0000 */
[----:B------:R-:W-:-:S04]  /*d2b0*/  @!P6 IMAD.WIDE R28, R162, 0x2, R28 ;  /* 0x00000002a21ce825 */ /* 0x000fc800078e021c */
[----:B------:R-:W-:Y:S01]  /*d2c0*/  @!P6 IMAD.WIDE R6, R162, 0x2, R6 ;  /* 0x00000002a206e825 */ /* 0x000fe200078e0206 */
[----:B------:R0:W5:Y:S03]  /*d2d0*/  @!P6 LD.E.64 R40, desc[UR60][R28.64] ;  /* 0x0000003c1c28e980 */ /* 0x000166000c101b00 */
[C---:B------:R-:W-:Y:S01]  /*d2e0*/  @!P5 IMAD.SHL.U32 R32, R180.reuse, 0x2, RZ ;  /* 0x00000002b420d824 */ /* 0x040fe200078e00ff */
[----:B------:R1:W5:Y:S01]  /*d2f0*/  @!P6 LD.E.64 R30, desc[UR60][R6.64] ;  /* 0x0000003c061ee980 */ /* 0x000362000c101b00 */
[----:B------:R-:W-:Y:S02]  /*d300*/  @!P5 SHF.L.U64.HI R71, R180, 0x1, R71 ;  /* 0x00000001b447d819 */ /* 0x000fe40000010247 */
[----:B------:R-:W-:Y:S02]  /*d310*/  CS2R R34, SRZ ;  /* 0x0000000000227805 */ /* 0x000fe4000001ff00 */
[----:B0-----:R-:W-:-:S04]  /*d320*/  CS2R R28, SRZ ;  /* 0x00000000001c7805 */ /* 0x001fc8000001ff00 */
[----:B------:R0:W5:Y:S01]  /*d330*/  @!P4 LD.E.64 R34, desc[UR60][R26.64] ;  /* 0x0000003c1a22c980 */ /* 0x000162000c101b00 */
[----:B-1----:R-:W-:-:S03]  /*d340*/  @!P5 IADD3 R6, P6, R63, R32, RZ ;  /* 0x000000203f06d210 */ /* 0x002fc60007fde0ff */
[----:B------:R1:W5:Y:S02]  /*d350*/  @!P3 LD.E.64 R28, desc[UR60][R20.64] ;  /* 0x0000003c141cb980 */ /* 0x000364000c101b00 */
[--C-:B------:R-:W-:Y:S01]  /*d360*/  @!P5 IMAD.X R7, R62, 0x1, R71.reuse, P6 ;  /* 0x000000013e07d824 */ /* 0x100fe200030e0647 */
[----:B------:R-:W-:Y:S02]  /*d370*/  @!P5 IADD3 R62, P6, R65, R32, RZ ;  /* 0x00000020413ed210 */ /* 0x000fe40007fde0ff */
[----:B------:R-:W-:Y:S02]  /*d380*/  CS2R R32, SRZ ;  /* 0x0000000000207805 */ /* 0x000fe4000001ff00 */
[----:B0-----:R-:W-:Y:S02]  /*d390*/  CS2R R26, SRZ ;  /* 0x00000000001a7805 */ /* 0x001fe4000001ff00 */
[----:B-1----:R-:W-:Y:S02]  /*d3a0*/  CS2R R20, SRZ ;  /* 0x0000000000147805 */ /* 0x002fe4000001ff00 */
[----:B------:R0:W5:Y:S04]  /*d3b0*/  @!P4 LD.E.64 R32, desc[UR60][R24.64] ;  /* 0x0000003c1820c980 */ /* 0x000168000c101b00 */
[----:B------:R1:W5:Y:S01]  /*d3c0*/  @!P3 LD.E.64 R26, desc[UR60][R14.64] ;  /* 0x0000003c0e1ab980 */ /* 0x000362000c101b00 */
[----:B------:R-:W-:-:S03]  /*d3d0*/  @!P5 IMAD.X R63, R0, 0x1, R71, P6 ;  /* 0x00000001003fd824 */ /* 0x000fc600030e0647 */
[----:B------:R2:W5:Y:S01]  /*d3e0*/  @!P2 LD.E.64 R20, desc[UR60][R10.64] ;  /* 0x0000003c0a14a980 */ /* 0x000562000c101b00 */
[----:B0-----:R-:W-:Y:S02]  /*d3f0*/  CS2R R24, SRZ ;  /* 0x0000000000187805 */ /* 0x001fe4000001ff00 */
[----:B-1----:R-:W-:-:S04]  /*d400*/  CS2R R14, SRZ ;  /* 0x00000000000e7805 */ /* 0x002fc8000001ff00 */
[----:B------:R0:W5:Y:S01]  /*d410*/  @!P2 LD.E.64 R24, desc[UR60][R12.64] ;  /* 0x0000003c0c18a980 */ /* 0x000162000c101b00 */
[----:B--2---:R-:W-:-:S03]  /*d420*/  CS2R R10, SRZ ;  /* 0x00000000000a7805 */ /* 0x004fc6000001ff00 */
[----:B------:R1:W5:Y:S04]  /*d430*/  @!P1 LD.E.64 R14, desc[UR60][R8.64] ;  /* 0x0000003c080e9980 */ /* 0x000368000c101b00 */
[----:B------:R2:W5:Y:S01]  /*d440*/  @!P5 LD.E.64 R10, desc[UR60][R6.64] ;  /* 0x0000003c060ad980 */ /* 0x000562000c101b00 */
[----:B0-----:R-:W-:Y:S02]  /*d450*/  CS2R R12, SRZ ;  /* 0x00000000000c7805 */ /* 0x001fe4000001ff00 */
[----:B-1----:R-:W-:-:S04]  /*d460*/  CS2R R8, SRZ ;  /* 0x0000000000087805 */ /* 0x002fc8000001ff00 */
[----:B------:R2:W5:Y:S04]  /*d470*/  @!P1 LD.E.64 R12, desc[UR60][R4.64] ;  /* 0x0000003c040c9980 */ /* 0x000568000c101b00 */
[----:B------:R2:W5:Y:S02]  /*d480*/  @!P5 LD.E.64 R8, desc[UR60][R62.64] ;  /* 0x0000003c3e08d980 */ /* 0x000564000c101b00 */
.L_x_1698:
[----:B------:R-:W-:Y:S05]  /*d490*/  BSYNC B1 ;  /* 0x0000000000017941 */ /* 0x000fea0003800000 */
.L_x_1697:
[----:B--2---:R-:W-:Y:S01]  /*d4a0*/  LEA.HI R4, R209, R209, RZ, 0x1 ;  /* 0x000000d1d1047211 */ /* 0x004fe200078f08ff */
[----:B-----5:R-:W-:Y:S01]  /*d4b0*/  IMAD.MOV.U32 R5, RZ, RZ, R30 ;  /* 0x000000ffff057224 */ /* 0x020fe200078e001e */
[----:B------:R-:W-:Y:S01]  /*d4c0*/  VIADDMNMX R67, R67, -R188, 0x80, PT ;  /* 0x0000008043437446 */ /* 0x000fe200038009bc */
[C---:B------:R-:W-:Y:S01]  /*d4d0*/  VIADD R6, R3.reuse, 0xc400 ;  /* 0x0000c40003067836 */ /* 0x040fe20000000000 */
[----:B------:R-:W-:Y:S01]  /*d4e0*/  LOP3.LUT R4, R4, 0xfffffffe, RZ, 0xc0, !PT ;  /* 0xfffffffe04047812 */ /* 0x000fe200078ec0ff */
[----:B---3--:R-:W-:Y:S01]  /*d4f0*/  VIADD R0, R3, 0xc440 ;  /* 0x0000c44003007836 */ /* 0x008fe20000000000 */
[----:B------:R-:W-:Y:S01]  /*d500*/  PRMT R105, R5, 0x7610, R105 ;  /* 0x0000761005697816 */ /* 0x000fe20000000069 */
[----:B------:R-:W-:Y:S01]  /*d510*/  IMAD.MOV.U32 R5, RZ, RZ, R31 ;  /* 0x000000ffff057224 */ /* 0x000fe200078e001f */
[----:B------:R-:W-:Y:S01]  /*d520*/  BSSY B1, `(.L_x_1699) ;  /* 0x0000031000017945 */ /* 0x000fe20003800000 */
[----:B------:R-:W-:Y:S01]  /*d530*/  IMAD.IADD R4, R209, 0x1, -R4 ;  /* 0x00000001d1047824 */ /* 0x000fe200078e0a04 */
[----:B------:R-:W-:Y:S01]  /*d540*/  ISETP.GE.AND P1, PT, R174, R67, PT ;  /* 0x00000043ae00720c */ /* 0x000fe20003f26270 */
[----:B------:R-:W-:Y:S01]  /*d550*/  @P0 VIADD R0, R6, 0xffffffc0 ;  /* 0xffffffc006000836 */ /* 0x000fe20000000000 */
[----:B------:R-:W-:Y:S01]  /*d560*/  PRMT R106, R5, 0x7610, R106 ;  /* 0x00007610056a7816 */ /* 0x000fe2000000006a */
[----:B------:R-:W-:Y:S01]  /*d570*/  IMAD.MOV.U32 R6, RZ, RZ, R32 ;  /* 0x000000ffff067224 */ /* 0x000fe200078e0020 */
[----:B------:R-:W-:Y:S01]  /*d580*/  SHF.L.U32 R5, R4, 0x1f, RZ ;  /* 0x0000001f04057819 */ /* 0x000fe200000006ff */
[----:B------:R-:W-:-:S02]  /*d590*/  IMAD.MOV.U32 R7, RZ, RZ, R33 ;  /* 0x000000ffff077224 */ /* 0x000fc400078e0021 */
[----:B------:R-:W-:Y:S01]  /*d5a0*/  IMAD.MOV.U32 R4, RZ, RZ, R21 ;  /* 0x000000ffff047224 */ /* 0x000fe200078e0015 */
[----:B------:R-:W1:Y:S01]  /*d5b0*/  SYNCS.PHASECHK.TRANS64.TRYWAIT P0, [R2+URZ+0x2a800], R5 ;  /* 0x02a80005020075a7 */ /* 0x000e62000800017f */
        /* <DEDUP_REMOVED lines=23> */
[----:B0-----:R-:W-:Y:S01]  /*d730*/  IMAD.MOV.U32 R62, RZ, RZ, R20 ;  /* 0x000000ffff3e7224 */ /* 0x001fe200078e0014 */
        /* <DEDUP_REMOVED lines=14> */
[----:B-1----:R-:W-:Y:S06]  /*d820*/  @!P0 BRA `(.L_x_1700) ;  /* 0x000001e000b08947 */ /* 0x002fec0003800000 */
.L_x_2036:
[----:B------:R-:W-:Y:S05]  /*d830*/  BSYNC B1 ;  /* 0x0000000000017941 */ /* 0x000fea0003800000 */
.L_x_1699:
[----:B------:R-:W-:Y:S01]  /*d840*/  BSSY B1, `(.L_x_1701) ;  /* 0x000012f000017945 */ /* 0x000fe20003800000 */
[----:B------:R-:W-:Y:S02]  /*d850*/  PRMT R64, R4, 0x7610, R64 ;  /* 0x0000761004407816 */ /* 0x000fe40000000040 */
[----:B----4-:R-:W-:Y:S01]  /*d860*/  PRMT R65, R6, 0x7610, R65 ;  /* 0x0000761006417816 */ /* 0x010fe20000000041 */
[----:B------:R-:W-:Y:S06]  /*d870*/  @P1 BRA `(.L_x_1702) ;  /* 0x0000001000ac1947 */ /* 0x000fec0003800000 */
[----:B0-----:R-:W0:Y:S01]  /*d880*/  LDC R5, c[0x0][0x3f4] ;  /* 0x0000fd00ff057b82 */ /* 0x001e220000000800 */
        /* <DEDUP_REMOVED lines=9> */
[----:B------:R-:W-:Y:S02]  /*d920*/  SHF.R.U64 R115, R60, 0x10, R61 ;  /* 0x000000103c737819 */ /* 0x000fe4000000123d */
[----:B------:R-:W-:Y:S02]  /*d930*/  SHF.R.U32.HI R112, RZ, 0x10, R59 ;  /* 0x00000010ff707819 */ /* 0x000fe4000001163b */
[----:B------:R-:W-:Y:S02]  /*d940*/  SHF.R.U32.HI R60, RZ, 0x10, R61 ;  /* 0x00000010ff3c7819 */ /* 0x000fe4000001163d */
[----:B------:R-:W-:Y:S02]  /*d950*/  PRMT R112, R109, 0x5410, R112 ;  /* 0x000054106d707816 */ /* 0x000fe40000000070 */
[----:B------:R-:W-:Y:S02]  /*d960*/  SHF.R.U64 R113, R58, 0x10, R59 ;  /* 0x000000103a717819 */ /* 0x000fe4000000123b */
[----:B------:R-:W-:Y:S01]  /*d970*/  PRMT R111, R111, 0x5410, R60 ;  /* 0x000054106f6f7816 */ /* 0x000fe2000000003c */
[----:B------:R-:W-:Y:S01]  /*d980*/  IMAD.U32 R114, R112, 0x10000, RZ ;  /* 0x0001000070727824 */ /* 0x000fe200078e00ff */
[----:B------:R-:W-:-:S02]  /*d990*/  PRMT R113, R110, 0x5410, R113 ;  /* 0x000054106e717816 */ /* 0x000fc40000000071 */
[----:B------:R-:W-:Y:S01]  /*d9a0*/  LOP3.LUT R116, R112, 0xffff0000, RZ, 0xc0, !PT ;  /* 0xffff000070747812 */ /* 0x000fe200078ec0ff */
[C---:B------:R-:W-:Y:S01]  /*d9b0*/  IMAD.U32 R110, R111.reuse, 0x10000, RZ ;  /* 0x000100006f6e7824 */ /* 0x040fe200078e00ff */
[----:B------:R-:W-:Y:S02]  /*d9c0*/  LOP3.LUT R112, R111, 0xffff0000, RZ, 0xc0, !PT ;  /* 0xffff00006f707812 */ /* 0x000fe400078ec0ff */
[----:B------:R-:W-:Y:S02]  /*d9d0*/  PRMT R58, R66, 0x5432, R115 ;  /* 0x00005432423a7816 */ /* 0x000fe40000000073 */
[C---:B0-----:R-:W-:Y:S01]  /*d9e0*/  LOP3.LUT R60, R6.reuse, 0xffff0000, RZ, 0xc0, !PT ;  /* 0xffff0000063c7812 */ /* 0x041fe200078ec0ff */
[----:B------:R-:W-:Y:S01]  /*d9f0*/  IMAD.U32 R59, R6, 0x10000, RZ ;  /* 0x00010000063b7824 */ /* 0x000fe200078e00ff */
[C---:B------:R-:W-:Y:S01]  /*da00*/  LOP3.LUT R109, R7.reuse, 0xffff0000, RZ, 0xc0, !PT ;  /* 0xffff0000076d7812 */ /* 0x040fe200078ec0ff */
[----:B------:R-:W-:Y:S01]  /*da10*/  IMAD.U32 R61, R7, 0x10000, RZ ;  /* 0x00010000073d7824 */ /* 0x000fe200078e00ff */
[----:B------:R-:W-:Y:S01]  /*da20*/  LOP3.LUT R7, R4, 0xffff0000, RZ, 0xc0, !PT ;  /* 0xffff000004077812 */ /* 0x000fe200078ec0ff */
[C---:B------:R-:W-:Y:S01]  /*da30*/  FMUL.FTZ R118, R60.reuse, R114 ;  /* 0x000000723c767220 */ /* 0x040fe20000410000 */
[----:B------:R-:W-:Y:S01]  /*da40*/  FMUL.FTZ R111, R60, R110 ;  /* 0x0000006e3c6f7220 */ /* 0x000fe20000410000 */
[----:B------:R-:W-:Y:S01]  /*da50*/  FMUL.FTZ R60, R109, R116 ;  /* 0x000000746d3c7220 */ /* 0x000fe20000410000 */
[----:B------:R-:W-:-:S02]  /*da60*/  IMAD.U32 R6, R4, 0x10000, RZ ;  /* 0x0001000004067824 */ /* 0x000fc400078e00ff */
[----:B------:R-:W-:Y:S01]  /*da70*/  FFMA.FTZ R118, R59, R110, -R118 ;  /* 0x0000006e3b767223 */ /* 0x000fe20000010876 */
[----:B------:R-:W-:Y:S01]  /*da80*/  FMUL.FTZ R110, R109, R112 ;  /* 0x000000706d6e7220 */ /* 0x000fe20000410000 */
[----:B------:R-:W-:Y:S01]  /*da90*/  FFMA.FTZ R111, R59, R114, R111 ;  /* 0x000000723b6f7223 */ /* 0x000fe2000001006f */
[----:B------:R-:W-:Y:S01]  /*daa0*/  FFMA.FTZ R112, R61, R112, -R60 ;  /* 0x000000703d707223 */ /* 0x000fe2000001083c */
[C---:B------:R-:W-:Y:S01]  /*dab0*/  IMAD.U32 R4, R5.reuse, 0x10000, RZ ;  /* 0x0001000005047824 */ /* 0x040fe200078e00ff */
[----:B------:R-:W-:Y:S01]  /*dac0*/  LOP3.LUT R5, R5, 0xffff0000, RZ, 0xc0, !PT ;  /* 0xffff000005057812 */ /* 0x000fe200078ec0ff */
[C---:B------:R-:W-:Y:S01]  /*dad0*/  IMAD.U32 R60, R113.reuse, 0x10000, RZ ;  /* 0x00010000713c7824 */ /* 0x040fe200078e00ff */
[----:B------:R-:W-:Y:S01]  /*dae0*/  LOP3.LUT R113, R113, 0xffff0000, RZ, 0xc0, !PT ;  /* 0xffff000071717812 */ /* 0x000fe200078ec0ff */
[C---:B------:R-:W-:Y:S01]  /*daf0*/  IMAD.U32 R59, R58.reuse, 0x10000, RZ ;  /* 0x000100003a3b7824 */ /* 0x040fe200078e00ff */
[----:B------:R-:W-:Y:S01]  /*db00*/  LOP3.LUT R58, R58, 0xffff0000, RZ, 0xc0, !PT ;  /* 0xffff00003a3a7812 */ /* 0x000fe200078ec0ff */
[----:B------:R-:W-:Y:S01]  /*db10*/  FFMA.FTZ R115, R61, R116, R110 ;  /* 0x000000743d737223 */ /* 0x000fe2000001006e */
[C---:B------:R-:W-:Y:S01]  /*db20*/  FMUL.FTZ R61, R7.reuse, R60 ;  /* 0x0000003c073d7220 */ /* 0x040fe20000410000 */
        /* <DEDUP_REMOVED lines=12> */
.L_x_1704:
[----:B------:R-:W-:Y:S05]  /*dbf0*/  BSYNC B2 ;  /* 0x0000000000027941 */ /* 0x000fea0003800000 */
.L_x_1703:
[----:B------:R-:W-:Y:S04]  /*dc00*/  BSSY B2, `(.L_x_1705) ;  /* 0x0000030000027945 */ /* 0x000fe80003800000 */
[----:B------:R-:W-:Y:S05]  /*dc10*/  @P1 BRA `(.L_x_1706) ;  /* 0x0000000000b81947 */ /* 0x000fea0003800000 */
[----:B0-----:R-:W0:Y:S01]  /*dc20*/  LDS.128 R4, [R0] ;  /* 0x0000000000047984 */ /* 0x001e220000000c00 */
[--C-:B------:R-:W-:Y:S02]  /*dc30*/  SHF.R.U64 R59, R56, 0x10, R57.reuse ;  /* 0x00000010383b7819 */ /* 0x100fe40000001239 */
[----:B------:R-:W-:Y:S02]  /*dc40*/  SHF.R.U32.HI R56, RZ, 0x10, R57 ;  /* 0x00000010ff387819 */ /* 0x000fe40000011639 */
[--C-:B------:R-:W-:Y:S02]  /*dc50*/  SHF.R.U64 R57, R54, 0x10, R55.reuse ;  /* 0x0000001036397819 */ /* 0x100fe40000001237 */
[----:B------:R-:W-:Y:S02]  /*dc60*/  SHF.R.U32.HI R54, RZ, 0x10, R55 ;  /* 0x00000010ff367819 */ /* 0x000fe40000011637 */
[----:B------:R-:W-:Y:S02]  /*dc70*/  PRMT R103, R103, 0x5410, R56 ;  /* 0x0000541067677816 */ /* 0x000fe40000000038 */
[----:B------:R-:W-:-:S02]  /*dc80*/  PRMT R101, R101, 0x5410, R54 ;  /* 0x0000541065657816 */ /* 0x000fc40000000036 */
[----:B------:R-:W-:Y:S01]  /*dc90*/  PRMT R102, R102, 0x5410, R59 ;  /* 0x0000541066667816 */ /* 0x000fe2000000003b */
[----:B------:R-:W-:Y:S01]  /*dca0*/  IMAD.U32 R58, R103, 0x10000, RZ ;  /* 0x00010000673a7824 */ /* 0x000fe200078e00ff */
[----:B------:R-:W-:Y:S01]  /*dcb0*/  PRMT R100, R100, 0x5410, R57 ;  /* 0x0000541064647816 */ /* 0x000fe20000000039 */
[C---:B------:R-:W-:Y:S01]  /*dcc0*/  IMAD.U32 R59, R101.reuse, 0x10000, RZ ;  /* 0x00010000653b7824 */ /* 0x040fe200078e00ff */
[----:B------:R-:W-:Y:S02]  /*dcd0*/  LOP3.LUT R101, R101, 0xffff0000, RZ, 0xc0, !PT ;  /* 0xffff000065657812 */ /* 0x000fe400078ec0ff */
[----:B------:R-:W-:Y:S02]  /*dce0*/  LOP3.LUT R103, R103, 0xffff0000, RZ, 0xc0, !PT ;  /* 0xffff000067677812 */ /* 0x000fe400078ec0ff */
[C---:B0-----:R-:W-:Y:S01]  /*dcf0*/  LOP3.LUT R55, R6.reuse, 0xffff0000, RZ, 0xc0, !PT ;  /* 0xffff000006377812 */ /* 0x041fe200078ec0ff */
[----:B------:R-:W-:Y:S01]  /*dd00*/  IMAD.U32 R54, R6, 0x10000, RZ ;  /* 0x0001000006367824 */ /* 0x000fe200078e00ff */
[C---:B------:R-:W-:Y:S01]  /*dd10*/  LOP3.LUT R57, R7.reuse, 0xffff0000, RZ, 0xc0, !PT ;  /* 0xffff000007397812 */ /* 0x040fe200078ec0ff */
[----:B------:R-:W-:-:S02]  /*dd20*/  IMAD.U32 R56, R7, 0x10000, RZ ;  /* 0x0001000007387824 */ /* 0x000fc400078e00ff */
[CC--:B------:R-:W-:Y:S01]  /*dd30*/  FMUL.FTZ R60, R55.reuse, R58.reuse ;  /* 0x0000003a373c7220 */ /* 0x0c0fe20000410000 */
[----:B------:R-:W-:Y:S01]  /*dd40*/  FMUL.FTZ R61, R55, R59 ;  /* 0x0000003b373d7220 */ /* 0x000fe20000410000 */
[C---:B------:R-:W-:Y:S01]  /*dd50*/  FMUL.FTZ R55, R57.reuse, R101 ;  /* 0x0000006539377220 */ /* 0x040fe20000410000 */
[----:B------:R-:W-:Y:S02]  /*dd60*/  IMAD.U32 R6, R4, 0x10000, RZ ;  /* 0x0001000004067824 */ /* 0x000fe400078e00ff */
[----:B------:R-:W-:Y:S01]  /*dd70*/  FFMA.FTZ R109, R54, R59, R60 ;  /* 0x0000003b366d7223 */ /* 0x000fe2000001003c */
[-C--:B------:R-:W-:Y:S01]  /*dd80*/  FMUL.FTZ R59, R57, R103.reuse ;  /* 0x00000067393b7220 */ /* 0x080fe20000410000 */
[----:B------:R-:W-:Y:S01]  /*dd90*/  FFMA.FTZ R103, R56, R103, -R55 ;  /* 0x0000006738677223 */ /* 0x000fe20000010837 */
[C---:B------:R-:W-:Y:S01]  /*dda0*/  IMAD.U32 R7, R5.reuse, 0x10000, RZ ;  /* 0x0001000005077824 */ /* 0x040fe200078e00ff */
[----:B------:R-:W-:Y:S01]  /*ddb0*/  LOP3.LUT R4, R4, 0xffff0000, RZ, 0xc0, !PT ;  /* 0xffff000004047812 */ /* 0x000fe200078ec0ff */
[----:B------:R-:W-:Y:S01]  /*ddc0*/  IMAD.U32 R57, R100, 0x10000, RZ ;  /* 0x0001000064397824 */ /* 0x000fe200078e00ff */
[----:B------:R-:W-:Y:S01]  /*ddd0*/  LOP3.LUT R5, R5, 0xffff0000, RZ, 0xc0, !PT ;  /* 0xffff000005057812 */ /* 0x000fe200078ec0ff */
[----:B------:R-:W-:Y:S01]  /*dde0*/  IMAD.U32 R55, R102, 0x10000, RZ ;  /* 0x0001000066377824 */ /* 0x000fe200078e00ff */
[----:B------:R-:W-:Y:S01]  /*ddf0*/  LOP3.LUT R100, R100, 0xffff0000, RZ, 0xc0, !PT ;  /* 0xffff000064647812 */ /* 0x000fe200078ec0ff */
[----:B------:R-:W-:Y:S01]  /*de00*/  FFMA.FTZ R58, R54, R58, -R61 ;  /* 0x0000003a363a7223 */ /* 0x000fe2000001083d */
[----:B------:R-:W-:Y:S01]  /*de10*/  LOP3.LUT R102, R102, 0xffff0000, RZ, 0xc0, !PT ;  /* 0xffff000066667812 */ /* 0x000fe200078ec0ff */
        /* <DEDUP_REMOVED lines=14> */
.L_x_1706:
[----:B------:R-:W-:Y:S05]  /*df00*/  BSYNC B2 ;  /* 0x0000000000027941 */ /* 0x000fea0003800000 */
.L_x_1705:
[----:B------:R-:W-:Y:S04]  /*df10*/  BSSY B2, `(.L_x_1707) ;  /* 0x0000030000027945 */ /* 0x000fe80003800000 */
[----:B------:R-:W-:Y:S05]  /*df20*/  @P2 BRA `(.L_x_1708) ;  /* 0x0000000000b82947 */ /* 0x000fea0003800000 */
[----:B01----:R-:W0:Y:S01]  /*df30*/  LDS.128 R4, [R3+0x10400] ;  /* 0x0104000003047984 */ /* 0x003e220000000c00 */
        /* <DEDUP_REMOVED lines=45> */
.L_x_1708:
[----:B------:R-:W-:Y:S05]  /*e210*/  BSYNC B2 ;  /* 0x0000000000027941 */ /* 0x000fea0003800000 */
.L_x_1707:
[----:B------:R-:W-:Y:S04]  /*e220*/  BSSY B2, `(.L_x_1709) ;  /* 0x0000030000027945 */ /* 0x000fe80003800000 */
[----:B------:R-:W-:Y:S05]  /*e230*/  @P3 BRA `(.L_x_1710) ;  /* 0x0000000000b83947 */ /* 0x000fea0003800000 */
[----:B012---:R-:W0:Y:S01]  /*e240*/  LDS.128 R4, [R0+0x4000] ;  /* 0x0040000000047984 */ /* 0x007e220000000c00 */
[----:B------:R-:W-:Y:S02]  /*e250*/  SHF.R.U64 R48, R48, 0x10, R49 ;  /* 0x0000001030307819 */ /* 0x000fe40000001231 */
[----:B------:R-:W-:Y:S02]  /*e260*/  SHF.R.U64 R46, R46, 0x10, R47 ;  /* 0x000000102e2e7819 */ /* 0x000fe4000000122f */
[----:B------:R-:W-:Y:S02]  /*e270*/  SHF.R.U32.HI R49, RZ, 0x10, R49 ;  /* 0x00000010ff317819 */ /* 0x000fe40000011631 */
[----:B------:R-:W-:Y:S02]  /*e280*/  SHF.R.U32.HI R47, RZ, 0x10, R47 ;  /* 0x00000010ff2f7819 */ /* 0x000fe4000001162f */
[----:B------:R-:W-:Y:S02]  /*e290*/  PRMT R86, R86, 0x5410, R49 ;  /* 0x0000541056567816 */ /* 0x000fe40000000031 */
[----:B------:R-:W-:-:S02]  /*e2a0*/  PRMT R84, R84, 0x5410, R47 ;  /* 0x0000541054547816 */ /* 0x000fc4000000002f */
[----:B------:R-:W-:Y:S01]  /*e2b0*/  PRMT R83, R83, 0x5410, R46 ;  /* 0x0000541053537816 */ /* 0x000fe2000000002e */
[C---:B------:R-:W-:Y:S01]  /*e2c0*/  IMAD.U32 R50, R86.reuse, 0x10000, RZ ;  /* 0x0001000056327824 */ /* 0x040fe200078e00ff */
[----:B------:R-:W-:Y:S01]  /*e2d0*/  LOP3.LUT R86, R86, 0xffff0000, RZ, 0xc0, !PT ;  /* 0xffff000056567812 */ /* 0x000fe200078ec0ff */
[C---:B------:R-:W-:Y:S01]  /*e2e0*/  IMAD.U32 R51, R84.reuse, 0x10000, RZ ;  /* 0x0001000054337824 */ /* 0x040fe200078e00ff */
[----:B------:R-:W-:Y:S02]  /*e2f0*/  LOP3.LUT R84, R84, 0xffff0000, RZ, 0xc0, !PT ;  /* 0xffff000054547812 */ /* 0x000fe400078ec0ff */
[----:B------:R-:W-:Y:S02]  /*e300*/  PRMT R85, R85, 0x5410, R48 ;  /* 0x0000541055557816 */ /* 0x000fe40000000030 */
[C---:B0-----:R-:W-:Y:S01]  /*e310*/  LOP3.LUT R47, R6.reuse, 0xffff0000, RZ, 0xc0, !PT ;  /* 0xffff0000062f7812 */ /* 0x041fe200078ec0ff */
[----:B------:R-:W-:Y:S01]  /*e320*/  IMAD.U32 R46, R6, 0x10000, RZ ;  /* 0x00010000062e7824 */ /* 0x000fe200078e00ff */
[C---:B------:R-:W-:Y:S01]  /*e330*/  LOP3.LUT R49, R7.reuse, 0xffff0000, RZ, 0xc0, !PT ;  /* 0xffff000007317812 */ /* 0x040fe200078ec0ff */
[----:B------:R-:W-:-:S02]  /*e340*/  IMAD.U32 R48, R7, 0x10000, RZ ;  /* 0x0001000007307824 */ /* 0x000fc400078e00ff */
[C---:B------:R-:W-:Y:S01]  /*e350*/  FMUL.FTZ R52, R47.reuse, R50 ;  /* 0x000000322f347220 */ /* 0x040fe20000410000 */
[-C--:B------:R-:W-:Y:S01]  /*e360*/  FMUL.FTZ R53, R47, R51.reuse ;  /* 0x000000332f357220 */ /* 0x080fe20000410000 */
[----:B------:R-:W-:Y:S01]  /*e370*/  FMUL.FTZ R47, R49, R84 ;  /* 0x00000054312f7220 */ /* 0x000fe20000410000 */
[----:B------:R-:W-:Y:S02]  /*e380*/  IMAD.U32 R6, R4, 0x10000, RZ ;  /* 0x0001000004067824 */ /* 0x000fe400078e00ff */
[C---:B------:R-:W-:Y:S01]  /*e390*/  FFMA.FTZ R55, R46.reuse, R51, R52 ;  /* 0x000000332e377223 */ /* 0x040fe20000010034 */
[----:B------:R-:W-:Y:S02]  /*e3a0*/  IMAD.U32 R7, R5, 0x10000, RZ ;  /* 0x0001000005077824 */ /* 0x000fe400078e00ff */
[----:B------:R-:W-:Y:S01]  /*e3b0*/  FFMA.FTZ R54, R46, R50, -R53 ;  /* 0x000000322e367223 */ /* 0x000fe20000010835 */
[-C--:B------:R-:W-:Y:S01]  /*e3c0*/  FMUL.FTZ R51, R49, R86.reuse ;  /* 0x0000005631337220 */ /* 0x080fe20000410000 */
[----:B------:R-:W-:Y:S01]  /*e3d0*/  LOP3.LUT R4, R4, 0xffff0000, RZ, 0xc0, !PT ;  /* 0xffff000004047812 */ /* 0x000fe200078ec0ff */
[C---:B------:R-:W-:Y:S01]  /*e3e0*/  FFMA.FTZ R86, R48.reuse, R86, -R47 ;  /* 0x0000005630567223 */ /* 0x040fe2000001082f */
[----:B------:R-:W-:Y:S01]  /*e3f0*/  LOP3.LUT R5, R5, 0xffff0000, RZ, 0xc0, !PT ;  /* 0xffff000005057812 */ /* 0x000fe200078ec0ff */
[C---:B------:R-:W-:Y:S01]  /*e400*/  IMAD.U32 R49, R83.reuse, 0x10000, RZ ;  /* 0x0001000053317824 */ /* 0x040fe200078e00ff */
[----:B------:R-:W-:Y:S01]  /*e410*/  LOP3.LUT R50, R83, 0xffff0000, RZ, 0xc0, !PT ;  /* 0xffff000053327812 */ /* 0x000fe200078ec0ff */
[C---:B------:R-:W-:Y:S01]  /*e420*/  IMAD.U32 R47, R85.reuse, 0x10000, RZ ;  /* 0x00010000552f7824 */ /* 0x040fe200078e00ff */
        /* <DEDUP_REMOVED lines=15> */
.L_x_1710:
[----:B------:R-:W-:Y:S05]  /*e520*/  BSYNC B2 ;  /* 0x0000000000027941 */ /* 0x000fea0003800000 */
.L_x_1709:
[----:B------:R-:W-:Y:S04]  /*e530*/  BSSY B2, `(.L_x_1711) ;  /* 0x0000030000027945 */ /* 0x000fe80003800000 */
[----:B------:R-:W-:Y:S05]  /*e540*/  @P4 BRA `(.L_x_1712) ;  /* 0x0000000000b84947 */ /* 0x000fea0003800000 */
[----:B0123--:R-:W0:Y:S01]  /*e550*/  LDS.128 R4, [R3+0x14400] ;  /* 0x0144000003047984 */ /* 0x00fe220000000c00 */
        /* <DEDUP_REMOVED lines=45> */
.L_x_1712:
[----:B------:R-:W-:Y:S05]  /*e830*/  BSYNC B2 ;  /* 0x0000000000027941 */ /* 0x000fea0003800000 */
.L_x_1711:
[----:B------:R-:W-:Y:S05]  /*e840*/  @P5 BRA `(.L_x_1702) ;  /* 0x0000000000b85947 */ /* 0x000fea0003800000 */
[----:B01234-:R-:W0:Y:S01]  /*e850*/  LDS.128 R4, [R0+0x8000] ;  /* 0x0080000000047984 */ /* 0x01fe220000000c00 */
        /* <DEDUP_REMOVED lines=16> */
[C---:B------:R-:W-:Y:S01]  /*e960*/  FMUL.FTZ R44, R37.reuse, R42 ;  /* 0x0000002a252c7220 */ /* 0x040fe20000410000 */
        /* <DEDUP_REMOVED lines=28> */
.L_x_1702:
[----:B------:R-:W-:Y:S05]  /*eb30*/  BSYNC B1 ;  /* 0x0000000000017941 */ /* 0x000fea0003800000 */
.L_x_1701:
        /* <DEDUP_REMOVED lines=58> */
.L_x_1715:
[----:B------:R-:W-:Y:S05]  /*eee0*/  BSYNC B1 ;  /* 0x0000000000017941 */ /* 0x000fea0003800000 */
.L_x_1714:
[----:B------:R-:W-:Y:S04]  /*eef0*/  BSSY B1, `(.L_x_1716) ;  /* 0x0000030000017945 */ /* 0x000fe80003800000 */
[----:B------:R-:W-:Y:S05]  /*ef00*/  @P1 BRA `(.L_x_1717) ;  /* 0x0000000000b81947 */ /* 0x000fea0003800000 */
[----:B0-----:R-:W0:Y:S01]  /*ef10*/  LDS.128 R4, [R0+0x2000] ;  /* 0x0020000000047984 */ /* 0x001e220000000c00 */
[----:B------:R-:W-:Y:S02]  /*ef20*/  SHF.R.U64 R34, R34, 0x10, R35 ;  /* 0x0000001022227819 */ /* 0x000fe40000001223 */
[----:B------:R-:W-:Y:S02]  /*ef30*/  SHF.R.U64 R30, R32, 0x10, R33 ;  /* 0x00000010201e7819 */ /* 0x000fe40000001221 */
[----:B------:R-:W-:Y:S02]  /*ef40*/  SHF.R.U32.HI R35, RZ, 0x10, R35 ;  /* 0x00000010ff237819 */ /* 0x000fe40000011623 */
        /* <DEDUP_REMOVED lines=42> */
.L_x_1717:
[----:B------:R-:W-:Y:S05]  /*f1f0*/  BSYNC B1 ;  /* 0x0000000000017941 */ /* 0x000fea0003800000 */
.L_x_1716:
        /* <DEDUP_REMOVED lines=23> */
[C---:B------:R-:W-:Y:S01]  /*f370*/  FFMA.FTZ R35, R26.reuse, R31, R34 ;  /* 0x0000001f1a237223 */ /* 0x040fe20000010022 */
[----:B------:R-:W-:Y:S01]  /*f380*/  FMUL.FTZ R31, R29, R96 ;  /* 0x000000601d1f7220 */ /* 0x000fe20000410000 */
[C---:B------:R-:W-:Y:S02]  /*f390*/  IMAD.U32 R7, R5.reuse, 0x10000, RZ ;  /* 0x0001000005077824 */ /* 0x040fe400078e00ff */
[----:B------:R-:W-:Y:S01]  /*f3a0*/  FFMA.FTZ R32, R26, R30, -R33 ;  /* 0x0000001e1a207223 */ /* 0x000fe20000010821 */
[----:B------:R-:W-:Y:S01]  /*f3b0*/  IMAD.U32 R29, R90, 0x10000, RZ ;  /* 0x000100005a1d7824 */ /* 0x000fe200078e00ff */
[----:B------:R-:W-:Y:S01]  /*f3c0*/  LOP3.LUT R4, R4, 0xffff0000, RZ, 0xc0, !PT ;  /* 0xffff000004047812 */ /* 0x000fe200078ec0ff */
[----:B------:R-:W-:Y:S01]  /*f3d0*/  FFMA.FTZ R96, R28, R96, -R27 ;  /* 0x000000601c607223 */ /* 0x000fe2000001081b */
[----:B------:R-:W-:Y:S01]  /*f3e0*/  LOP3.LUT R5, R5, 0xffff0000, RZ, 0xc0, !PT ;  /* 0xffff000005057812 */ /* 0x000fe200078ec0ff */
[C---:B------:R-:W-:Y:S01]  /*f3f0*/  IMAD.U32 R27, R95.reuse, 0x10000, RZ ;  /* 0x000100005f1b7824 */ /* 0x040fe200078e00ff */
        /* <DEDUP_REMOVED lines=16> */
.L_x_1719:
[----:B------:R-:W-:Y:S05]  /*f500*/  BSYNC B1 ;  /* 0x0000000000017941 */ /* 0x000fea0003800000 */
.L_x_1718:
[----:B------:R-:W-:Y:S04]  /*f510*/  BSSY B1, `(.L_x_1720) ;  /* 0x0000030000017945 */ /* 0x000fe80003800000 */
[----:B------:R-:W-:Y:S05]  /*f520*/  @P3 BRA `(.L_x_1721) ;  /* 0x0000000000b83947 */ /* 0x000fea0003800000 */
[----:B012---:R-:W0:Y:S01]  /*f530*/  LDS.128 R4, [R0+0x6000] ;  /* 0x0060000000047984 */ /* 0x007e220000000c00 */
        /* <DEDUP_REMOVED lines=45> */
.L_x_1721:
[----:B------:R-:W-:Y:S05]  /*f810*/  BSYNC B1 ;  /* 0x0000000000017941 */ /* 0x000fea0003800000 */
.L_x_1720:
[----:B------:R-:W-:Y:S04]  /*f820*/  BSSY B1, `(.L_x_1722) ;  /* 0x0000030000017945 */ /* 0x000fe80003800000 */
[----:B------:R-:W-:Y:S05]  /*f830*/  @P4 BRA `(.L_x_1723) ;  /* 0x0000000000b84947 */ /* 0x000fea0003800000 */
[----:B0123--:R-:W0:Y:S01]  /*f840*/  LDS.128 R4, [R3+0x16400] ;  /* 0x0164000003047984 */ /* 0x00fe220000000c00 */
        /* <DEDUP_REMOVED lines=16> */
[CC--:B------:R-:W-:Y:S01]  /*f950*/  FMUL.FTZ R24, R13.reuse, R20.reuse ;  /* 0x000000140d187220 */ /* 0x0c0fe20000410000 */
[----:B------:R-:W-:Y:S01]  /*f960*/  FMUL.FTZ R25, R13, R21 ;  /* 0x000000150d197220 */ /* 0x000fe20000410000 */
        /* <DEDUP_REMOVED lines=27> */
.L_x_1723:
[----:B------:R-:W-:Y:S05]  /*fb20*/  BSYNC B1 ;  /* 0x0000000000017941 */ /* 0x000fea0003800000 */
.L_x_1722:
[----:B------:R-:W-:Y:S05]  /*fb30*/  @P5 BRA `(.L_x_1713) ;  /* 0x0000003800e05947 */ /* 0x000fea0003800000 */
[----:B01234-:R-:W0:Y:S01]  /*fb40*/  LDS.128 R4, [R0+0xa000] ;  /* 0x00a0000000047984 */ /* 0x01fe220000000c00 */
        /* <DEDUP_REMOVED lines=13> */
[C---:B------:R-:W-:Y:S01]  /*fc20*/  IMAD.U32 R10, R7.reuse, 0x10000, RZ ;  /* 0x00010000070a7824 */ /* 0x040fe200078e00ff */
[----:B------:R-:W-:Y:S01]  /*fc30*/  LOP3.LUT R7, R7, 0xffff0000, RZ, 0xc0, !PT ;  /* 0xffff000007077812 */ /* 0x000fe200078ec0ff */
[----:B------:R-:W-:-:S02]  /*fc40*/  IMAD.U32 R8, R6, 0x10000, RZ ;  /* 0x0001000006087824 */ /* 0x000fc400078e00ff */
[CC--:B------:R-:W-:Y:S01]  /*fc50*/  FMUL.FTZ R13, R9.reuse, R12.reuse ;  /* 0x0000000c090d7220 */ /* 0x0c0fe20000410000 */
[----:B------:R-:W-:Y:S01]  /*fc60*/  FMUL.FTZ R9, R9, R11 ;  /* 0x0000000b09097220 */ /* 0x000fe20000410000 */
[C---:B------:R-:W-:Y:S01]  /*fc70*/  FMUL.FTZ R21, R7.reuse, R63 ;  /* 0x0000003f07157220 */ /* 0x040fe20000410000 */
[----:B------:R-:W-:Y:S02]  /*fc80*/  IMAD.U32 R3, R4, 0x10000, RZ ;  /* 0x0001000004037824 */ /* 0x000fe400078e00ff */
[C---:B------:R-:W-:Y:S01]  /*fc90*/  FFMA.FTZ R14, R8.reuse, R11, -R13 ;  /* 0x0000000b080e7223 */ /* 0x040fe2000001080d */
[----:B------:R-:W-:Y:S01]  /*fca0*/  FFMA.FTZ R15, R8, R12, R9 ;  /* 0x0000000c080f7223 */ /* 0x000fe20000010009 */
[-C--:B------:R-:W-:Y:S01]  /*fcb0*/  FMUL.FTZ R9, R7, R65.reuse ;  /* 0x0000004107097220 */ /* 0x080fe20000410000 */
        /* <DEDUP_REMOVED lines=21> */
[----:B------:R0:W-:Y:S01]  /*fe10*/  STS.128 [R0+0xa000], R4 ;  /* 0x00a0000400007388 */ /* 0x0001e20000000c00 */
[----:B------:R-:W-:Y:S05]  /*fe20*/  BRA `(.L_x_1713) ;  /* 0x0000003800247947 */ /* 0x000fea0003800000 */
.L_x_1692:
[----:B------:R-:W2:Y:S01]  /*fe30*/  LDC R64, c[0x0][0x448] ;  /* 0x00011200ff407b82 */ /* 0x000ea20000000800 */
[----:B------:R-:W-:Y:S01]  /*fe40*/  IMAD R3, R210, 0x40, R69 ;  /* 0x00000040d2037824 */ /* 0x000fe200078e0245 */
[----:B------:R-:W-:Y:S01]  /*fe50*/  ULDC.64 UR4, c[0x0][0x3f8] ;  /* 0x0000fe0000047ab9 */ /* 0x000fe20000000a00 */
[----:B------:R-:W-:Y:S01]  /*fe60*/  ULDC.64 UR6, c[0x0][0x408] ;  /* 0x0001020000067ab9 */ /* 0x000fe20000000a00 */
[----:B------:R-:W-:Y:S02]  /*fe70*/  IMAD.MOV.U32 R4, RZ, RZ, R24 ;  /* 0x000000ffff047224 */ /* 0x000fe400078e0018 */
[----:B------:R-:W-:Y:S02]  /*fe80*/  IMAD.MOV.U32 R6, RZ, RZ, R140 ;  /* 0x000000ffff067224 */ /* 0x000fe400078e008c */
[----:B------:R-:W-:Y:S01]  /*fe90*/  IMAD.MOV.U32 R7, RZ, RZ, R29 ;  /* 0x000000ffff077224 */ /* 0x000fe200078e001d */
        /* <DEDUP_REMOVED lines=27> */
.L_x_2042:
        /* <DEDUP_REMOVED lines=9> */
[----:B0-----:R-:W-:Y:S02]  /*100e0*/  CS2R R32, SRZ ;  /* 0x0000000000207805 */ /* 0x001fe4000001ff00 */
[----:B------:R-:W-:Y:S02]  /*100f0*/  CS2R R34, SRZ ;  /* 0x0000000000227805 */ /* 0x000fe4000001ff00 */
[----:B-1----:R-:W-:Y:S02]  /*10100*/  CS2R R28, SRZ ;  /* 0x00000000001c7805 */ /* 0x002fe4000001ff00 */
[----:B------:R-:W-:-:S02]  /*10110*/  CS2R R30, SRZ ;  /* 0x00000000001e7805 */ /* 0x000fc4000001ff00 */
[----:B------:R-:W-:Y:S02]  /*10120*/  CS2R R24, SRZ ;  /* 0x0000000000187805 */ /* 0x000fe4000001ff00 */
[----:B------:R-:W-:Y:S01]  /*10130*/  CS2R R26, SRZ ;  /* 0x00000000001a7805 */ /* 0x000fe2000001ff00 */
[----:B------:R-:W-:Y:S06]  /*10140*/  @P0 BRA `(.L_x_1726) ;  /* 0x0000000000980947 */ /* 0x000fec0003800000 */
[----:B------:R-:W-:Y:S01]  /*10150*/  ULDC UR4, c[0x0][0x3f4] ;  /* 0x0000fd0000047ab9 */ /* 0x000fe20000000800 */
[----:B----4-:R-:W-:Y:S01]  /*10160*/  IMAD.MOV.U32 R8, RZ, RZ, R0 ;  /* 0x000000ffff087224 */ /* 0x010fe200078e0000 */
[----:B------:R-:W-:Y:S01]  /*10170*/  ISETP.GE.AND P2, PT, R18, UR4, PT ;  /* 0x0000000412007c0c */ /* 0x000fe2000bf46270 */
[----:B---3--:R-:W-:Y:S01]  /*10180*/  IMAD.MOV.U32 R9, RZ, RZ, R3 ;  /* 0x000000ffff097224 */ /* 0x008fe200078e0003 */
[----:B------:R-:W-:Y:S01]  /*10190*/  ISETP.GE.AND P3, PT, R167, UR4, PT ;  /* 0x00000004a7007c0c */ /* 0x000fe2000bf66270 */
[----:B------:R-:W-:Y:S01]  /*101a0*/  IMAD.MOV.U32 R24, RZ, RZ, R14 ;  /* 0x000000ffff187224 */ /* 0x000fe200078e000e */
[----:B------:R-:W-:Y:S01]  /*101b0*/  ISETP.GE.AND P4, PT, R168, UR4, PT ;  /* 0x00000004a8007c0c */ /* 0x000fe2000bf86270 */
[----:B------:R-:W-:Y:S01]  /*101c0*/  IMAD.MOV.U32 R25, RZ, RZ, R7 ;  /* 0x000000ffff197224 */ /* 0x000fe200078e0007 */
[----:B------:R-:W-:Y:S02]  /*101d0*/  CS2R R28, SRZ ;  /* 0x00000000001c7805 */ /* 0x000fe4000001ff00 */
[----:B------:R-:W-:-:S02]  /*101e0*/  CS2R R30, SRZ ;  /* 0x00000000001e7805 */ /* 0x000fc4000001ff00 */
        /* <DEDUP_REMOVED lines=10> */
[----:B------:R-:W-:Y:S02]  /*10290*/  CS2R R36, SRZ ;  /* 0x0000000000247805 */ /* 0x000fe4000001ff00 */
[----:B------:R-:W-:Y:S02]  /*102a0*/  CS2R R38, SRZ ;  /* 0x0000000000267805 */ /* 0x000fe4000001ff00 */
[----:B------:R-:W-:Y:S01]  /*102b0*/  CS2R R32, SRZ ;  /* 0x0000000000207805 */ /* 0x000fe2000001ff00 */
[----:B------:R-:W-:Y:S01]  /*102c0*/  @!P3 IMAD.WIDE R14, R15, 0x2, R24 ;  /* 0x000000020f0eb825 */ /* 0x000fe200078e0218 */
[----:B------:R-:W-:Y:S02]  /*102d0*/  CS2R R34, SRZ ;  /* 0x0000000000227805 */ /* 0x000fe4000001ff00 */
[----:B------:R-:W-:-:S02]  /*102e0*/  CS2R R44, SRZ ;  /* 0x00000000002c7805 */ /* 0x000fc4000001ff00 */
[----:B------:R-:W-:Y:S01]  /*102f0*/  CS2R R46, SRZ ;  /* 0x00000000002e7805 */ /* 0x000fe2000001ff00 */
[----:B------:R-:W-:Y:S01]  /*10300*/  @!P4 IMAD.WIDE R8, R27, 0x2, R24 ;  /* 0x000000021b08c825 */ /* 0x000fe200078e0218 */
[----:B------:R-:W-:Y:S02]  /*10310*/  CS2R R24, SRZ ;  /* 0x0000000000187805 */ /* 0x000fe4000001ff00 */
[----:B------:R-:W-:Y:S01]  /*10320*/  CS2R R26, SRZ ;  /* 0x00000000001a7805 */ /* 0x000fe2000001ff00 */
[----:B------:R0:W5:Y:S01]  /*10330*/  @!P3 LD.E.128 R28, desc[UR60][R10.64] ;  /* 0x0000003c0a1cb980 */ /* 0x000162000c101d00 */
[--C-:B------:R-:W-:Y:S02]  /*10340*/  @!P2 IMAD.X R5, R3, 0x1, R0.reuse, P0 ;  /* 0x000000010305a824 */ /* 0x100fe400000e0600 */
[----:B------:R-:W-:Y:S01]  /*10350*/  @!P2 IMAD.X R7, R7, 0x1, R0, P1 ;  /* 0x000000010707a824 */ /* 0x000fe200008e0600 */
[----:B------:R0:W5:Y:S04]  /*10360*/  @!P3 LD.E.128 R40, desc[UR60][R14.64] ;  /* 0x0000003c0e28b980 */ /* 0x000168000c101d00 */
[----:B------:R0:W5:Y:S04]  /*10370*/  @!P4 LD.E.128 R24, desc[UR60][R12.64] ;  /* 0x0000003c0c18c980 */ /* 0x000168000c101d00 */
[----:B------:R0:W5:Y:S04]  /*10380*/  @!P4 LD.E.128 R36, desc[UR60][R8.64] ;  /* 0x0000003c0824c980 */ /* 0x000168000c101d00 */
[----:B------:R0:W5:Y:S04]  /*10390*/  @!P2 LD.E.128 R32, desc[UR60][R4.64] ;  /* 0x0000003c0420a980 */ /* 0x000168000c101d00 */
[----:B------:R0:W5:Y:S02]  /*103a0*/  @!P2 LD.E.128 R44, desc[UR60][R6.64] ;  /* 0x0000003c062ca980 */ /* 0x000164000c101d00 */
.L_x_1726:
[----:B------:R-:W-:Y:S05]  /*103b0*/  BSYNC B1 ;  /* 0x0000000000017941 */ /* 0x000fea0003800000 */
.L_x_1725:
[----:B0----5:R-:W-:Y:S01]  /*103c0*/  IMAD.MOV.U32 R4, RZ, RZ, R46 ;  /* 0x000000ffff047224 */ /* 0x021fe200078e002e */
[----:B------:R-:W-:Y:S01]  /*103d0*/  UMOV UR4, 0xffffffff ;  /* 0xffffffff00047882 */ /* 0x000fe20000000000 */
[----:B------:R-:W-:Y:S02]  /*103e0*/  IMAD.MOV.U32 R5, RZ, RZ, R47 ;  /* 0x000000ffff057224 */ /* 0x000fe400078e002f */
[----:B----4-:R-:W-:Y:S01]  /*103f0*/  IMAD.MOV.U32 R0, RZ, RZ, R44 ;  /* 0x000000ffff007224 */ /* 0x010fe200078e002c */
[----:B------:R-:W-:Y:S01]  /*10400*/  PRMT R71, R71, 0x5410, R4 ;  /* 0x0000541047477816 */ /* 0x000fe20000000004 */
[----:B---3--:R-:W-:Y:S01]  /*10410*/  IMAD.MOV.U32 R3, RZ, RZ, R45 ;  /* 0x000000ffff037224 */ /* 0x008fe200078e002d */
        /* <DEDUP_REMOVED lines=41> */
[----:B------:R-:W-:Y:S02]  /*106b0*/  CS2R R4, SRZ ;  /* 0x0000000000047805 */ /* 0x000fe4000001ff00 */
[----:B------:R-:W-:Y:S02]  /*106c0*/  PRMT R88, R0, 0x7610, R88 ;  /* 0x0000761000587816 */ /* 0x000fe40000000058 */
[----:B------:R-:W-:Y:S01]  /*106d0*/  PRMT R89, R3, 0x7610, R89 ;  /* 0x0000761003597816 */ /* 0x000fe20000000059 */
[----:B------:R-:W-:Y:S06]  /*106e0*/  BRA.DIV UR4, `(.L_x_1727) ;  /* 0x000001b604847947 */ /* 0x000fec000b800000 */
[----:B------:R0:W1:Y:S04]  /*106f0*/  SHFL.IDX PT, R0, R21, 0x1, 0x1c1f ;  /* 0x003c1f0015007f89 */ /* 0x00006800000e0000 */
[----:B------:R0:W3:Y:S04]  /*10700*/  SHFL.IDX PT, R3, R20, 0x1, 0x1c1f ;  /* 0x003c1f0014037f89 */ /* 0x0000e800000e0000 */
[----:B--2---:R-:W2:Y:S04]  /*10710*/  SHFL.IDX PT, R61, R61, 0x1, 0x1c1f ;  /* 0x003c1f003d3d7f89 */ /* 0x004ea800000e0000 */
[----:B0-----:R-:W4:Y:S02]  /*10720*/  SHFL.IDX PT, R62, R62, 0x1, 0x1c1f ;  /* 0x003c1f003e3e7f89 */ /* 0x001f2400000e0000 */
.L_x_2048:
[----:B------:R-:W-:Y:S01]  /*10730*/  VIADD R69, R69, 0x40 ;  /* 0x0000004045457836 */ /* 0x000fe20000000000 */
        /* <DEDUP_REMOVED lines=14> */
[----:B------:R-:W-:Y:S01]  /*10820*/  ULDC UR4, c[0x0][0x3f4] ;  /* 0x0000fd0000047ab9 */ /* 0x000fe20000000800 */
[----:B---3--:R-:W-:Y:S01]  /*10830*/  IMAD.MOV.U32 R6, RZ, RZ, R3 ;  /* 0x000000ffff067224 */ /* 0x008fe200078e0003 */
[----:B------:R-:W-:Y:S01]  /*10840*/  ISETP.GE.AND P2, PT, R18, UR4, PT ;  /* 0x0000000412007c0c */ /* 0x000fe2000bf46270 */
[----:B-1----:R-:W-:Y:S01]  /*10850*/  IMAD.MOV.U32 R7, RZ, RZ, R0 ;  /* 0x000000ffff077224 */ /* 0x002fe200078e0000 */
[----:B------:R-:W-:Y:S01]  /*10860*/  ISETP.GE.AND P3, PT, R167, UR4, PT ;  /* 0x00000004a7007c0c */ /* 0x000fe2000bf66270 */
[----:B----4-:R-:W-:Y:S01]  /*10870*/  IMAD.MOV.U32 R8, RZ, RZ, R62 ;  /* 0x000000ffff087224 */ /* 0x010fe200078e003e */
[----:B------:R-:W-:Y:S01]  /*10880*/  ISETP.GE.AND P4, PT, R168, UR4, PT ;  /* 0x00000004a8007c0c */ /* 0x000fe2000bf86270 */
[----:B--2---:R-:W-:Y:S01]  /*10890*/  IMAD.MOV.U32 R9, RZ, RZ, R61 ;  /* 0x000000ffff097224 */ /* 0x004fe200078e003d */
[----:B------:R-:W-:Y:S02]  /*108a0*/  CS2R R52, SRZ ;  /* 0x0000000000347805 */ /* 0x000fe4000001ff00 */
        /* <DEDUP_REMOVED lines=29> */
.L_x_1729:
[----:B------:R-:W-:Y:S05]  /*10a80*/  BSYNC B1 ;  /* 0x0000000000017941 */ /* 0x000fea0003800000 */
.L_x_1728:
[----:B-1----:R-:W-:Y:S01]  /*10a90*/  LEA.HI R0, R209, R209, RZ, 0x1 ;  /* 0x000000d1d1007211 */ /* 0x002fe200078f08ff */
[----:B---3-5:R-:W-:Y:S01]  /*10aa0*/  IMAD.MOV.U32 R3, RZ, RZ, R4 ;  /* 0x000000ffff037224 */ /* 0x028fe200078e0004 */
[----:B------:R-:W-:Y:S01]  /*10ab0*/  VIADDMNMX R69, R64, -R188, 0x80, PT ;  /* 0x0000008040457446 */ /* 0x000fe200038009bc */
[----:B------:R-:W-:Y:S01]  /*10ac0*/  IMAD.MOV.U32 R20, RZ, RZ, R5 ;  /* 0x000000ffff147224 */ /* 0x000fe200078e0005 */
[----:B------:R-:W-:Y:S01]  /*10ad0*/  LOP3.LUT R0, R0, 0xfffffffe, RZ, 0xc0, !PT ;  /* 0xfffffffe00007812 */ /* 0x000fe200078ec0ff */
[----:B------:R-:W-:Y:S01]  /*10ae0*/  IMAD.MOV.U32 R21, RZ, RZ, R7 ;  /* 0x000000ffff157224 */ /* 0x000fe200078e0007 */
[----:B------:R-:W-:Y:S01]  /*10af0*/  PRMT R92, R3, 0x7610, R92 ;  /* 0x00007610035c7816 */ /* 0x000fe2000000005c */
[----:B------:R-:W-:Y:S01]  /*10b00*/  IMAD.MOV.U32 R3, RZ, RZ, R6 ;  /* 0x000000ffff037224 */ /* 0x000fe200078e0006 */
[----:B------:R-:W-:Y:S01]  /*10b10*/  PRMT R93, R20, 0x7610, R93 ;  /* 0x00007610145d7816 */ /* 0x000fe2000000005d */
[----:B------:R-:W-:Y:S01]  /*10b20*/  IMAD.IADD R0, R209, 0x1, -R0 ;  /* 0x00000001d1007824 */ /* 0x000fe200078e0a00 */
[----:B------:R-:W-:Y:S01]  /*10b30*/  PRMT R95, R21, 0x7610, R95 ;  /* 0x00007610155f7816 */ /* 0x000fe2000000005f */
[----:B------:R-:W-:Y:S01]  /*10b40*/  IMAD.MOV.U32 R60, RZ, RZ, R48 ;  /* 0x000000ffff3c7224 */ /* 0x000fe200078e0030 */
[----:B------:R-:W-:Y:S01]  /*10b50*/  PRMT R94, R3, 0x7610, R94 ;  /* 0x00007610035e7816 */ /* 0x000fe2000000005e */
[----:B----4-:R-:W-:Y:S01]  /*10b60*/  IMAD.MOV.U32 R62, RZ, RZ, R49 ;  /* 0x000000ffff3e7224 */ /* 0x010fe200078e0031 */
[----:B--2---:R-:W-:Y:S01]  /*10b70*/  SHF.L.U32 R61, R0, 0x1f, RZ ;  /* 0x0000001f003d7819 */ /* 0x004fe200000006ff */
[----:B------:R-:W-:Y:S01]  /*10b80*/  IMAD.MOV.U32 R63, RZ, RZ, R50 ;  /* 0x000000ffff3f7224 */ /* 0x000fe200078e0032 */
[----:B------:R-:W-:Y:S01]  /*10b90*/  PRMT R96, R60, 0x7610, R96 ;  /* 0x000076103c607816 */ /* 0x000fe20000000060 */
[----:B------:R-:W-:Y:S01]  /*10ba0*/  IMAD.MOV.U32 R3, RZ, RZ, R8 ;  /* 0x000000ffff037224 */ /* 0x000fe200078e0008 */
[----:B------:R-:W0:Y:S01]  /*10bb0*/  SYNCS.PHASECHK.TRANS64.TRYWAIT P0, [R2+URZ+0x2a800], R61 ;  /* 0x02a8003d020075a7 */ /* 0x000e22000800017f */
        /* <DEDUP_REMOVED lines=21> */
[----:B------:R-:W-:Y:S01]  /*10d10*/  BSSY B1, `(.L_x_1730) ;  /* 0x000000e000017945 */ /* 0x000fe20003800000 */
        /* <DEDUP_REMOVED lines=9> */
[----:B------:R-:W-:-:S02]  /*10db0*/  ISETP.GE.AND P1, PT, R174, R69, PT ;  /* 0x00000045ae00720c */ /* 0x000fc40003f26270 */
[----:B------:R-:W-:Y:S02]  /*10dc0*/  PRMT R70, R63, 0x7610, R70 ;  /* 0x000076103f467816 */ /* 0x000fe40000000046 */
[----:B------:R-:W-:Y:S01]  /*10dd0*/  PRMT R71, R64, 0x7610, R71 ;  /* 0x0000761040477816 */ /* 0x000fe20000000047 */
[----:B0-----:R-:W-:Y:S08]  /*10de0*/  @!P0 BRA `(.L_x_1731) ;  /* 0x000001b000388947 */ /* 0x001ff00003800000 */
.L_x_2049:
[----:B------:R-:W-:Y:S05]  /*10df0*/  BSYNC B1 ;  /* 0x0000000000017941 */ /* 0x000fea0003800000 */
.L_x_1730:
[----:B------:R-:W-:Y:S01]  /*10e00*/  BSSY B1, `(.L_x_1732) ;  /* 0x0000147000017945 */ /* 0x000fe20003800000 */
[----:B------:R-:W-:Y:S02]  /*10e10*/  PRMT R73, R60, 0x7610, R73 ;  /* 0x000076103c497816 */ /* 0x000fe40000000049 */
[----:B------:R-:W-:Y:S01]  /*10e20*/  PRMT R74, R62, 0x7610, R74 ;  /* 0x000076103e4a7816 */ /* 0x000fe2000000004a */
[----:B------:R-:W-:Y:S06]  /*10e30*/  @P1 BRA `(.L_x_1733) ;  /* 0x00000014000c1947 */ /* 0x000fec0003800000 */
[----:B------:R-:W1:Y:S01]  /*10e40*/  LDC R83, c[0x0][0x3f4] ;  /* 0x0000fd00ff537b82 */ /* 0x000e620000000800 */
[----:B------:R-:W-:Y:S01]  /*10e50*/  BSSY B2, `(.L_x_1734) ;  /* 0x000006f000027945 */ /* 0x000fe20003800000 */
[-C--:B-1----:R-:W-:Y:S02]  /*10e60*/  ISETP.GE.AND P0, PT, R18, R83.reuse, PT ;  /* 0x000000531200720c */ /* 0x082fe40003f06270 */
[-C--:B------:R-:W-:Y:S02]  /*10e70*/  ISETP.GE.AND P1, PT, R167, R83.reuse, PT ;  /* 0x00000053a700720c */ /* 0x080fe40003f26270 */
[----:B------:R-:W-:-:S09]  /*10e80*/  ISETP.GE.AND P2, PT, R168, R83, PT ;  /* 0x00000053a800720c */ /* 0x000fd20003f46270 */
[----:B------:R-:W-:Y:S05]  /*10e90*/  @P0 BRA `(.L_x_1735) ;  /* 0x0000000400a80947 */ /* 0x000fea0003800000 */
[----:B------:R-:W-:Y:S02]  /*10ea0*/  LEA.HI R62, R83, R210, RZ, 0x1d ;  /* 0x000000d2533e7211 */ /* 0x000fe400078fe8ff */
[----:B0-----:R-:W-:Y:S02]  /*10eb0*/  LOP3.LUT R61, R185, 0x38, R18, 0xf8, !PT ;  /* 0x00000038b93d7812 */ /* 0x001fe400078ef812 */
[----:B------:R-:W-:Y:S01]  /*10ec0*/  SHF.R.S32.HI R63, RZ, 0x1f, R62 ;  /* 0x0000001fff3f7819 */ /* 0x000fe2000001143e */
[----:B------:R-:W-:Y:S01]  /*10ed0*/  IMAD.SHL.U32 R64, R62, 0x8, RZ ;  /* 0x000000083e407824 */ /* 0x000fe200078e00ff */
[----:B------:R-:W-:Y:S02]  /*10ee0*/  LOP3.LUT R60, R61, R186, RZ, 0x3c, !PT ;  /* 0x000000ba3d3c7212 */ /* 0x000fe400078e3cff */
[----:B------:R-:W-:Y:S02]  /*10ef0*/  LEA.HI R62, R63, R62, RZ, 0x3 ;  /* 0x0000003e3f3e7211 */ /* 0x000fe400078f18ff */
[----:B------:R-:W-:Y:S01]  /*10f00*/  LOP3.LUT R63, R185, 0x38, R64, 0xf8, !PT ;  /* 0x00000038b93f7812 */ /* 0x000fe200078ef840 */
[----:B------:R-:W-:Y:S01]  /*10f10*/  IMAD.IADD R61, R187, 0x1, R60 ;  /* 0x00000001bb3d7824 */ /* 0x000fe200078e023c */
[----:B------:R-:W-:Y:S01]  /*10f20*/  SHF.R.U64 R116, R32, 0x10, R33 ;  /* 0x0000001020747819 */ /* 0x000fe20000001221 */
[----:B------:R-:W-:Y:S01]  /*10f30*/  IMAD.SHL.U32 R62, R62, 0x400, RZ ;  /* 0x000004003e3e7824 */ /* 0x000fe200078e00ff */
[----:B------:R-:W-:Y:S01]  /*10f40*/  LOP3.LUT R63, R63, R186, RZ, 0x3c, !PT ;  /* 0x000000ba3f3f7212 */ /* 0x000fe200078e3cff */
[----:B------:R-:W-:Y:S01]  /*10f50*/  IMAD R100, R61, 0x2, R2 ;  /* 0x000000023d647824 */ /* 0x000fe200078e0202 */
[----:B------:R-:W-:-:S02]  /*10f60*/  SHF.R.U64 R115, R44, 0x10, R45 ;  /* 0x000000102c737819 */ /* 0x000fc4000000122d */
[----:B------:R-:W-:Y:S02]  /*10f70*/  LOP3.LUT R62, R62, 0x7fffe000, RZ, 0xc0, !PT ;  /* 0x7fffe0003e3e7812 */ /* 0x000fe400078ec0ff */
[----:B------:R-:W-:Y:S02]  /*10f80*/  SHF.R.U32.HI R32, RZ, 0x10, R35 ;  /* 0x00000010ff207819 */ /* 0x000fe40000011623 */
[----:B------:R-:W-:Y:S02]  /*10f90*/  IADD3 R101, R63, R62, R187 ;  /* 0x0000003e3f657210 */ /* 0x000fe40007ffe0bb */
[----:B------:R-:W0:Y:S01]  /*10fa0*/  LDS.128 R60, [R100+0xc400] ;  /* 0x00c40000643c7984 */ /* 0x000e220000000c00 */
[----:B------:R-:W-:Y:S02]  /*10fb0*/  SHF.R.U32.HI R113, RZ, 0x10, R45 ;  /* 0x00000010ff717819 */ /* 0x000fe4000001162d */
[----:B------:R-:W-:Y:S01]  /*10fc0*/  IMAD R101, R101, 0x2, R2 ;  /* 0x0000000265657824 */ /* 0x000fe200078e0202 */
[----:B------:R-:W-:-:S02]  /*10fd0*/  SHF.R.U32.HI R45, RZ, 0x10, R47 ;  /* 0x00000010ff2d7819 */ /* 0x000fc4000001162f */
[----:B------:R-:W-:Y:S02]  /*10fe0*/  PRMT R111, R111, 0x5410, R116 ;  /* 0x000054106f6f7816 */ /* 0x000fe40000000074 */
[----:B------:R-:W1:Y:S01]  /*10ff0*/  LDS.128 R64, [R101+0xc400] ;  /* 0x00c4000065407984 */ /* 0x000e620000000c00 */
[----:B------:R-:W-:Y:S02]  /*11000*/  SHF.R.U32.HI R114, RZ, 0x10, R33 ;  /* 0x00000010ff727819 */ /* 0x000fe40000011621 */
[----:B------:R-:W-:Y:S02]  /*11010*/  SHF.R.U64 R33, R34, 0x10, R35 ;  /* 0x0000001022217819 */ /* 0x000fe40000001223 */
[----:B------:R-:W-:Y:S02]  /*11020*/  PRMT R112, R112, 0x5410, R115 ;  /* 0x0000541070707816 */ /* 0x000fe40000000073 */
[----:B------:R-:W-:Y:S02]  /*11030*/  PRMT R35, R73, 0x5432, R32 ;  /* 0x0000543249237816 */ /* 0x000fe40000000020 */
[----:B------:R-:W-:Y:S01]  /*11040*/  PRMT R110, R110, 0x5410, R113 ;  /* 0x000054106e6e7816 */ /* 0x000fe20000000071 */
[----:B------:R-:W-:Y:S01]  /*11050*/  IMAD.U32 R122, R112, 0x10000, RZ ;  /* 0x00010000707a7824 */ /* 0x000fe200078e00ff */
[----:B------:R-:W-:-:S02]  /*11060*/  SHF.R.U64 R34, R46, 0x10, R47 ;  /* 0x000000102e227819 */ /* 0x000fc4000000122f */
[----:B------:R-:W-:Y:S01]  /*11070*/  PRMT R32, R70, 0x5432, R45 ;  /* 0x0000543246207816 */ /* 0x000fe2000000002d */
[----:B------:R-:W-:Y:S01]  /*11080*/  IMAD.U32 R121, R110, 0x10000, RZ ;  /* 0x000100006e797824 */ /* 0x000fe200078e00ff */
[----:B------:R-:W-:Y:S02]  /*11090*/  PRMT R47, R75, 0x5432, R114 ;  /* 0x000054324b2f7816 */ /* 0x000fe40000000072 */
[----:B------:R-:W-:Y:S01]  /*110a0*/  PRMT R34, R71, 0x5432, R34 ;  /* 0x0000543247227816 */ /* 0x000fe20000000022 */
[----:B------:R-:W-:Y:S01]  /*110b0*/  IMAD.U32 R120, R32, 0x10000, RZ ;  /* 0x0001000020787824 */ /* 0x000fe200078e00ff */
[----:B------:R-:W-:Y:S01]  /*110c0*/  PRMT R33, R74, 0x5432, R33 ;  /* 0x000054324a217816 */ /* 0x000fe20000000021 */
        /* <DEDUP_REMOVED lines=8> */
[C---:B-1----:R-:W-:Y:S01]  /*11150*/  IMAD.U32 R118, R65.reuse, 0x10000, RZ ;  /* 0x0001000041767824 */ /* 0x042fe200078e00ff */
[----:B------:R-:W-:Y:S01]  /*11160*/  LOP3.LUT R115, R65, 0xffff0000, RZ, 0xc0, !PT ;  /* 0xffff000041737812 */ /* 0x000fe200078ec0ff */
[----:B------:R-:W-:Y:S01]  /*11170*/  IMAD.U32 R119, R64, 0x10000, RZ ;  /* 0x0001000040777824 */ /* 0x000fe200078e00ff */
[----:B------:R-:W-:Y:S01]  /*11180*/  LOP3.LUT R61, R66, 0xffff0000, RZ, 0xc0, !PT ;  /* 0xffff0000423d7812 */ /* 0x000fe200078ec0ff */
[----:B------:R-:W-:-:S02]  /*11190*/  IMAD.U32 R65, R111, 0x10000, RZ ;  /* 0x000100006f417824 */ /* 0x000fc400078e00ff */
[----:B------:R-:W-:Y:S01]  /*111a0*/  FMUL.FTZ R124, R118, R121 ;  /* 0x00000079767c7220 */ /* 0x000fe20000410000 */
[----:B------:R-:W-:Y:S01]  /*111b0*/  IMAD.U32 R63, R66, 0x10000, RZ ;  /* 0x00010000423f7824 */ /* 0x000fe200078e00ff */
[C---:B------:R-:W-:Y:S01]  /*111c0*/  LOP3.LUT R66, R67.reuse, 0xffff0000, RZ, 0xc0, !PT ;  /* 0xffff000043427812 */ /* 0x040fe200078ec0ff */
[----:B------:R-:W-:Y:S02]  /*111d0*/  IMAD.U32 R117, R67, 0x10000, RZ ;  /* 0x0001000043757824 */ /* 0x000fe400078e00ff */
[C---:B------:R-:W-:Y:S01]  /*111e0*/  FMUL.FTZ R67, R119.reuse, R65 ;  /* 0x0000004177437220 */ /* 0x040fe20000410000 */
[-C--:B------:R-:W-:Y:S01]  /*111f0*/  FMUL.FTZ R123, R119, R122.reuse ;  /* 0x0000007a777b7220 */ /* 0x080fe20000410000 */
[----:B------:R-:W-:Y:S01]  /*11200*/  IMAD.U32 R119, R47, 0x10000, RZ ;  /* 0x000100002f777824 */ /* 0x000fe200078e00ff */
[----:B------:R-:W-:Y:S01]  /*11210*/  LOP3.LUT R64, R64, 0xffff0000, RZ, 0xc0, !PT ;  /* 0xffff000040407812 */ /* 0x000fe200078ec0ff */
[----:B------:R-:W-:Y:S01]  /*11220*/  FFMA.FTZ R67, R116, R122, R67 ;  /* 0x0000007a74437223 */ /* 0x000fe20000010043 */
[----:B------:R-:W-:-:S02]  /*11230*/  IMAD.U32 R122, R35, 0x10000, RZ ;  /* 0x00010000237a7824 */ /* 0x000fc400078e00ff */
[----:B------:R-:W-:Y:S01]  /*11240*/  FFMA.FTZ R65, R116, R65, -R123 ;  /* 0x0000004174417223 */ /* 0x000fe2000001087b */
[-C--:B------:R-:W-:Y:S01]  /*11250*/  FMUL.FTZ R118, R118, R119.reuse ;  /* 0x0000007776767220 */ /* 0x080fe20000410000 */
[----:B------:R-:W-:Y:S01]  /*11260*/  FFMA.FTZ R116, R113, R119, -R124 ;  /* 0x0000007771747223 */ /* 0x000fe2000001087c */
[C---:B------:R-:W-:Y:S01]  /*11270*/  FMUL.FTZ R123, R117.reuse, R120 ;  /* 0x00000078757b7220 */ /* 0x040fe20000410000 */
[----:B------:R-:W-:Y:S01]  /*11280*/  LOP3.LUT R119, R112, 0xffff0000, RZ, 0xc0, !PT ;  /* 0xffff000070777812 */ /* 0x000fe200078ec0ff */
[-C--:B------:R-:W-:Y:S01]  /*11290*/  FMUL.FTZ R117, R117, R122.reuse ;  /* 0x0000007a75757220 */ /* 0x080fe20000410000 */
[----:B------:R-:W-:Y:S01]  /*112a0*/  LOP3.LUT R111, R111, 0xffff0000, RZ, 0xc0, !PT ;  /* 0xffff00006f6f7812 */ /* 0x000fe200078ec0ff */
[----:B------:R-:W-:Y:S01]  /*112b0*/  FFMA.FTZ R113, R113, R121, R118 ;  /* 0x0000007971717223 */ /* 0x000fe20000010076 */
[C---:B------:R-:W-:Y:S01]  /*112c0*/  FFMA.FTZ R112, R114.reuse, R122, -R123 ;  /* 0x0000007a72707223 */ /* 0x040fe2000001087b */
[----:B------:R-:W-:Y:S01]  /*112d0*/  FFMA.FTZ R114, R114, R120, R117 ;  /* 0x0000007872727223 */ /* 0x000fe20000010075 */
[----:B------:R-:W-:Y:S01]  /*112e0*/  FMUL.FTZ R121, R64, R119 ;  /* 0x0000007740797220 */ /* 0x000fe20000410000 */
[----:B------:R-:W-:Y:S01]  /*112f0*/  LOP3.LUT R117, R110, 0xffff0000, RZ, 0xc0, !PT ;  /* 0xffff00006e757812 */ /* 0x000fe200078ec0ff */
[-C--:B------:R-:W-:Y:S01]  /*11300*/  FMUL.FTZ R123, R64, R111.reuse ;  /* 0x0000006f407b7220 */ /* 0x080fe20000410000 */
[----:B------:R-:W-:Y:S01]  /*11310*/  LOP3.LUT R47, R47, 0xffff0000, RZ, 0xc0, !PT ;  /* 0xffff00002f2f7812 */ /* 0x000fe200078ec0ff */
[----:B------:R-:W-:Y:S01]  /*11320*/  FFMA.FTZ R64, R44, R111, -R121 ;  /* 0x0000006f2c407223 */ /* 0x000fe20000010879 */
[----:B------:R-:W-:-:S02]  /*11330*/  IMAD.U32 R111, R34, 0x10000, RZ ;  /* 0x00010000226f7824 */ /* 0x000fc400078e00ff */
[----:B------:R-:W-:Y:S01]  /*11340*/  FMUL.FTZ R121, R115, R117 ;  /* 0x0000007573797220 */ /* 0x000fe20000410000 */
[----:B------:R-:W-:Y:S02]  /*11350*/  IMAD.U32 R110, R33, 0x10000, RZ ;  /* 0x00010000216e7824 */ /* 0x000fe400078e00ff */
[----:B------:R-:W-:Y:S01]  /*11360*/  FMUL.FTZ R118, R115, R47 ;  /* 0x0000002f73767220 */ /* 0x000fe20000410000 */
[----:B------:R-:W-:Y:S01]  /*11370*/  FMUL.FTZ R115, R63, R111 ;  /* 0x0000006f3f737220 */ /* 0x000fe20000410000 */
[C---:B------:R-:W-:Y:S01]  /*11380*/  FFMA.FTZ R47, R60.reuse, R47, -R121 ;  /* 0x0000002f3c2f7223 */ /* 0x040fe20000010879 */
[----:B------:R-:W-:Y:S01]  /*11390*/  LOP3.LUT R35, R35, 0xffff0000, RZ, 0xc0, !PT ;  /* 0xffff000023237812 */ /* 0x000fe200078ec0ff */
[----:B------:R-:W-:Y:S01]  /*113a0*/  FFMA.FTZ R60, R60, R117, R118 ;  /* 0x000000753c3c7223 */ /* 0x000fe20000010076 */
[-C--:B------:R-:W-:Y:S01]  /*113b0*/  FMUL.FTZ R117, R63, R110.reuse ;  /* 0x0000006e3f757220 */ /* 0x080fe20000410000 */
[----:B------:R-:W-:Y:S01]  /*113c0*/  FFMA.FTZ R63, R46, R110, -R115 ;  /* 0x0000006e2e3f7223 */ /* 0x000fe20000010873 */
[----:B------:R-:W-:Y:S01]  /*113d0*/  LOP3.LUT R110, R34, 0xffff0000, RZ, 0xc0, !PT ;  /* 0xffff0000226e7812 */ /* 0x000fe200078ec0ff */
[----:B------:R-:W-:Y:S01]  /*113e0*/  FFMA.FTZ R44, R44, R119, R123 ;  /* 0x000000772c2c7223 */ /* 0x000fe2000001007b */
[----:B------:R-:W-:Y:S01]  /*113f0*/  LOP3.LUT R34, R33, 0xffff0000, RZ, 0xc0, !PT ;  /* 0xffff000021227812 */ /* 0x000fe200078ec0ff */
[----:B------:R-:W-:Y:S01]  /*11400*/  FFMA.FTZ R46, R46, R111, R117 ;  /* 0x0000006f2e2e7223 */ /* 0x000fe20000010075 */
[----:B------:R-:W-:Y:S01]  /*11410*/  LOP3.LUT R33, R32, 0xffff0000, RZ, 0xc0, !PT ;  /* 0xffff000020217812 */ /* 0x000fe200078ec0ff */
[C---:B------:R-:W-:Y:S01]  /*11420*/  FMUL.FTZ R32, R61.reuse, R110 ;  /* 0x0000006e3d207220 */ /* 0x040fe20000410000 */
[----:B------:R-:W-:Y:S01]  /*11430*/  F2FP.BF16.F32.PACK_AB R44, R44, R67 ;  /* 0x000000432c2c723e */ /* 0x000fe200000010ff */
[----:B------:R-:W-:-:S02]  /*11440*/  FMUL.FTZ R61, R61, R34 ;  /* 0x000000223d3d7220 */ /* 0x000fc40000410000 */
[C---:B------:R-:W-:Y:S01]  /*11450*/  FMUL.FTZ R111, R66.reuse, R33 ;  /* 0x00000021426f7220 */ /* 0x040fe20000410000 */
[-C--:B------:R-:W-:Y:S01]  /*11460*/  FMUL.FTZ R66, R66, R35.reuse ;  /* 0x0000002342427220 */ /* 0x080fe20000410000 */
[C---:B------:R-:W-:Y:S01]  /*11470*/  FFMA.FTZ R34, R45.reuse, R34, -R32 ;  /* 0x000000222d227223 */ /* 0x040fe20000010820 */
[----:B------:R-:W-:Y:S01]  /*11480*/  FFMA.FTZ R61, R45, R110, R61 ;  /* 0x0000006e2d3d7223 */ /* 0x000fe2000001003d */
[C---:B------:R-:W-:Y:S01]  /*11490*/  FFMA.FTZ R35, R62.reuse, R35, -R111 ;  /* 0x000000233e237223 */ /* 0x040fe2000001086f */
[----:B------:R-:W-:Y:S01]  /*114a0*/  FFMA.FTZ R111, R62, R33, R66 ;  /* 0x000000213e6f7223 */ /* 0x000fe20000010042 */
[----:B------:R-:W-:Y:S02]  /*114b0*/  F2FP.BF16.F32.PACK_AB R32, R64, R65 ;  /* 0x000000414020723e */ /* 0x000fe400000010ff */
[----:B------:R-:W-:Y:S02]  /*114c0*/  F2FP.BF16.F32.PACK_AB R33, R47, R116 ;  /* 0x000000742f21723e */ /* 0x000fe400000010ff */
[----:B------:R-:W-:-:S02]  /*114d0*/  F2FP.BF16.F32.PACK_AB R34, R34, R63 ;  /* 0x0000003f2222723e */ /* 0x000fc400000010ff */
[----:B------:R-:W-:Y:S02]  /*114e0*/  F2FP.BF16.F32.PACK_AB R35, R35, R112 ;  /* 0x000000702323723e */ /* 0x000fe400000010ff */
[----:B------:R-:W-:Y:S02]  /*114f0*/  F2FP.BF16.F32.PACK_AB R45, R60, R113 ;  /* 0x000000713c2d723e */ /* 0x000fe400000010ff */
[----:B------:R-:W-:Y:S01]  /*11500*/  F2FP.BF16.F32.PACK_AB R46, R61, R46 ;  /* 0x0000002e3d2e723e */ /* 0x000fe200000010ff */
[----:B------:R1:W-:Y:S01]  /*11510*/  STS.128 [R100+0xc400], R32 ;  /* 0x00c4002064007388 */ /* 0x0003e20000000c00 */
[----:B------:R-:W-:-:S05]  /*11520*/  F2FP.BF16.F32.PACK_AB R47, R111, R114 ;  /* 0x000000726f2f723e */ /* 0x000fca00000010ff */
[----:B------:R1:W-:Y:S02]  /*11530*/  STS.128 [R101+0xc400], R44 ;  /* 0x00c4002c65007388 */ /* 0x0003e40000000c00 */
.L_x_1735:
[----:B------:R-:W-:Y:S05]  /*11540*/  BSYNC B2 ;  /* 0x0000000000027941 */ /* 0x000fea0003800000 */
.L_x_1734:
[----:B------:R-:W-:Y:S04]  /*11550*/  BSSY B2, `(.L_x_1736) ;  /* 0x0000069000027945 */ /* 0x000fe80003800000 */
[----:B------:R-:W-:Y:S05]  /*11560*/  @P1 BRA `(.L_x_1737) ;  /* 0x00000004009c1947 */ /* 0x000fea0003800000 */
[----:B------:R-:W2:Y:S01]  /*11570*/  LDL R67, [R1+0x44] ;  /* 0x0000440001437983 */ /* 0x000ea20000100800 */
[----:B-1----:R-:W-:Y:S02]  /*11580*/  LEA.HI R32, R83, R170, RZ, 0x1d ;  /* 0x000000aa53207211 */ /* 0x002fe400078fe8ff */
[--C-:B0-----:R-:W-:Y:S02]  /*11590*/  SHF.R.U64 R61, R30, 0x10, R31.reuse ;  /* 0x000000101e3d7819 */ /* 0x101fe4000000121f */
[----:B------:R-:W-:Y:S01]  /*115a0*/  SHF.R.S32.HI R33, RZ, 0x1f, R32 ;  /* 0x0000001fff217819 */ /* 0x000fe20000011420 */
[----:B------:R-:W-:Y:S01]  /*115b0*/  IMAD.SHL.U32 R34, R32, 0x8, RZ ;  /* 0x0000000820227824 */ /* 0x000fe200078e00ff */
[----:B------:R-:W-:Y:S02]  /*115c0*/  SHF.R.U32.HI R30, RZ, 0x10, R31 ;  /* 0x00000010ff1e7819 */ /* 0x000fe4000001161f */
[----:B------:R-:W-:Y:S02]  /*115d0*/  LEA.HI R32, R33, R32, RZ, 0x3 ;  /* 0x0000002021207211 */ /* 0x000fe400078f18ff */
[----:B------:R-:W-:-:S02]  /*115e0*/  LOP3.LUT R33, R185, 0x38, R34, 0xf8, !PT ;  /* 0x00000038b9217812 */ /* 0x000fc400078ef822 */
[----:B------:R-:W-:Y:S01]  /*115f0*/  SHF.R.U64 R63, R28, 0x10, R29 ;  /* 0x000000101c3f7819 */ /* 0x000fe2000000121d */
[----:B------:R-:W-:Y:S01]  /*11600*/  IMAD.SHL.U32 R32, R32, 0x400, RZ ;  /* 0x0000040020207824 */ /* 0x000fe200078e00ff */
[----:B------:R-:W-:Y:S02]  /*11610*/  LOP3.LUT R33, R33, R186, RZ, 0x3c, !PT ;  /* 0x000000ba21217212 */ /* 0x000fe400078e3cff */
[----:B------:R-:W-:Y:S02]  /*11620*/  SHF.R.U64 R31, R40, 0x10, R41 ;  /* 0x00000010281f7819 */ /* 0x000fe40000001229 */
[----:B------:R-:W-:Y:S02]  /*11630*/  LOP3.LUT R32, R32, 0x7fffe000, RZ, 0xc0, !PT ;  /* 0x7fffe00020207812 */ /* 0x000fe400078ec0ff */
[----:B------:R-:W-:Y:S02]  /*11640*/  SHF.R.U32.HI R28, RZ, 0x10, R29 ;  /* 0x00000010ff1c7819 */ /* 0x000fe4000001161d */
[----:B------:R-:W-:-:S02]  /*11650*/  IADD3 R45, R33, R32, R187 ;  /* 0x00000020212d7210 */ /* 0x000fc40007ffe0bb */
[----:B------:R-:W-:Y:S02]  /*11660*/  SHF.R.U64 R29, R42, 0x10, R43 ;  /* 0x000000102a1d7819 */ /* 0x000fe4000000122b */
[----:B------:R-:W-:Y:S01]  /*11670*/  PRMT R102, R102, 0x5410, R31 ;  /* 0x0000541066667816 */ /* 0x000fe2000000001f */
[----:B------:R-:W-:Y:S01]  /*11680*/  IMAD R60, R45, 0x2, R2 ;  /* 0x000000022d3c7824 */ /* 0x000fe200078e0202 */
[----:B------:R-:W-:Y:S02]  /*11690*/  SHF.R.U32.HI R40, RZ, 0x10, R41 ;  /* 0x00000010ff287819 */ /* 0x000fe40000011629 */
[----:B------:R-:W-:Y:S02]  /*116a0*/  PRMT R107, R107, 0x5410, R28 ;  /* 0x000054106b6b7816 */ /* 0x000fe4000000001c */
[----:B------:R-:W0:Y:S01]  /*116b0*/  LDS.128 R44, [R60+0xc400] ;  /* 0x00c400003c2c7984 */ /* 0x000e220000000c00 */
[----:B------:R-:W-:Y:S02]  /*116c0*/  PRMT R104, R104, 0x5410, R29 ;  /* 0x0000541068687816 */ /* 0x000fe4000000001d */
[----:B------:R-:W-:Y:S01]  /*116d0*/  PRMT R106, R106, 0x5410, R63 ;  /* 0x000054106a6a7816 */ /* 0x000fe2000000003f */
[----:B------:R-:W-:Y:S01]  /*116e0*/  IMAD.U32 R63, R102, 0x10000, RZ ;  /* 0x00010000663f7824 */ /* 0x000fe200078e00ff */
[----:B------:R-:W-:-:S02]  /*116f0*/  PRMT R108, R108, 0x5410, R61 ;  /* 0x000054106c6c7816 */ /* 0x000fc4000000003d */
[----:B------:R-:W-:Y:S02]  /*11700*/  SHF.R.U32.HI R42, RZ, 0x10, R43 ;  /* 0x00000010ff2a7819 */ /* 0x000fe4000001162b */
[----:B------:R-:W-:Y:S02]  /*11710*/  PRMT R103, R103, 0x5410, R40 ;  /* 0x0000541067677816 */ /* 0x000fe40000000028 */
[----:B------:R-:W-:Y:S02]  /*11720*/  PRMT R109, R109, 0x5410, R30 ;  /* 0x000054106d6d7816 */ /* 0x000fe4000000001e */
[----:B------:R-:W-:Y:S01]  /*11730*/  PRMT R105, R105, 0x5410, R42 ;  /* 0x0000541069697816 */ /* 0x000fe2000000002a */
[C---:B------:R-:W-:Y:S01]  /*11740*/  IMAD.U32 R64, R103.reuse, 0x10000, RZ ;  /* 0x0001000067407824 */ /* 0x040fe200078e00ff */
[----:B------:R-:W-:Y:S02]  /*11750*/  LOP3.LUT R103, R103, 0xffff0000, RZ, 0xc0, !PT ;  /* 0xffff000067677812 */ /* 0x000fe400078ec0ff */
[----:B0-----:R-:W-:Y:S01]  /*11760*/  LOP3.LUT R62, R44, 0xffff0000, RZ, 0xc0, !PT ;  /* 0xffff00002c3e7812 */ /* 0x001fe200078ec0ff */
[----:B------:R-:W-:Y:S01]  /*11770*/  IMAD.U32 R41, R45, 0x10000, RZ ;  /* 0x000100002d297824 */ /* 0x000fe200078e00ff */
[----:B------:R-:W-:Y:S01]  /*11780*/  LOP3.LUT R31, R46, 0xffff0000, RZ, 0xc0, !PT ;  /* 0xffff00002e1f7812 */ /* 0x000fe200078ec0ff */
[----:B------:R-:W-:Y:S01]  /*11790*/  IMAD.U32 R42, R47, 0x10000, RZ ;  /* 0x000100002f2a7824 */ /* 0x000fe200078e00ff */
[----:B------:R-:W-:Y:S01]  /*117a0*/  LOP3.LUT R45, R45, 0xffff0000, RZ, 0xc0, !PT ;  /* 0xffff00002d2d7812 */ /* 0x000fe200078ec0ff */
[----:B------:R-:W-:Y:S01]  /*117b0*/  FMUL.FTZ R66, R41, R64 ;  /* 0x0000004029427220 */ /* 0x000fe20000410000 */
[----:B--2---:R-:W0:Y:S02]  /*117c0*/  LDS.128 R32, [R67] ;  /* 0x0000000043207984 */ /* 0x004e240000000c00 */
[C---:B0-----:R-:W-:Y:S01]  /*117d0*/  IMAD.U32 R29, R34.reuse, 0x10000, RZ ;  /* 0x00010000221d7824 */ /* 0x041fe200078e00ff */
[----:B------:R-:W-:Y:S01]  /*117e0*/  LOP3.LUT R28, R34, 0xffff0000, RZ, 0xc0, !PT ;  /* 0xffff0000221c7812 */ /* 0x000fe200078ec0ff */
[C---:B------:R-:W-:Y:S01]  /*117f0*/  IMAD.U32 R61, R35.reuse, 0x10000, RZ ;  /* 0x00010000233d7824 */ /* 0x040fe200078e00ff */
[----:B------:R-:W-:Y:S01]  /*11800*/  LOP3.LUT R34, R35, 0xffff0000, RZ, 0xc0, !PT ;  /* 0xffff000023227812 */ /* 0x000fe200078ec0ff */
[----:B------:R-:W-:Y:S01]  /*11810*/  IMAD.U32 R35, R44, 0x10000, RZ ;  /* 0x000100002c237824 */ /* 0x000fe200078e00ff */
[C---:B------:R-:W-:Y:S01]  /*11820*/  LOP3.LUT R30, R32.reuse, 0xffff0000, RZ, 0xc0, !PT ;  /* 0xffff0000201e7812 */ /* 0x040fe200078ec0ff */
[----:B------:R-:W-:Y:S01]  /*11830*/  IMAD.U32 R40, R32, 0x10000, RZ ;  /* 0x0001000020287824 */ /* 0x000fe200078e00ff */
[----:B------:R-:W-:Y:S01]  /*11840*/  LOP3.LUT R32, R33, 0xffff0000, RZ, 0xc0, !PT ;  /* 0xffff000021207812 */ /* 0x000fe200078ec0ff */
[----:B------:R-:W-:-:S02]  /*11850*/  IMAD.U32 R44, R106, 0x10000, RZ ;  /* 0x000100006a2c7824 */ /* 0x000fc400078e00ff */
[-C--:B------:R-:W-:Y:S01]  /*11860*/  FMUL.FTZ R65, R35, R63.reuse ;  /* 0x0000003f23417220 */ /* 0x080fe20000410000 */
[----:B------:R-:W-:Y:S02]  /*11870*/  IMAD.U32 R43, R33, 0x10000, RZ ;  /* 0x00010000212b7824 */ /* 0x000fe400078e00ff */
[----:B------:R-:W-:Y:S01]  /*11880*/  IMAD.U32 R33, R46, 0x10000, RZ ;  /* 0x000100002e217824 */ /* 0x000fe200078e00ff */
[----:B------:R-:W-:Y:S01]  /*11890*/  LOP3.LUT R46, R47, 0xffff0000, RZ, 0xc0, !PT ;  /* 0xffff00002f2e7812 */ /* 0x000fe200078ec0ff */
[-C--:B------:R-:W-:Y:S01]  /*118a0*/  FMUL.FTZ R47, R35, R44.reuse ;  /* 0x0000002c232f7220 */ /* 0x080fe20000410000 */
[C---:B------:R-:W-:Y:S01]  /*118b0*/  FFMA.FTZ R35, R40.reuse, R44, -R65 ;  /* 0x0000002c28237223 */ /* 0x040fe20000010841 */
[C---:B------:R-:W-:Y:S01]  /*118c0*/  IMAD.U32 R44, R107.reuse, 0x10000, RZ ;  /* 0x000100006b2c7824 */ /* 0x040fe200078e00ff */
[----:B------:R-:W-:Y:S01]  /*118d0*/  LOP3.LUT R107, R107, 0xffff0000, RZ, 0xc0, !PT ;  /* 0xffff00006b6b7812 */ /* 0x000fe200078ec0ff */
[----:B------:R-:W-:Y:S02]  /*118e0*/  IMAD.U32 R65, R105, 0x10000, RZ ;  /* 0x0001000069417824 */ /* 0x000fe400078e00ff */
[----:B------:R-:W-:Y:S01]  /*118f0*/  FFMA.FTZ R40, R40, R63, R47 ;  /* 0x0000003f28287223 */ /* 0x000fe2000001002f */
[----:B------:R-:W-:-:S02]  /*11900*/  IMAD.U32 R47, R109, 0x10000, RZ ;  /* 0x000100006d2f7824 */ /* 0x000fc400078e00ff */
[-C--:B------:R-:W-:Y:S01]  /*11910*/  FMUL.FTZ R100, R41, R44.reuse ;  /* 0x0000002c29647220 */ /* 0x080fe20000410000 */
[C---:B------:R-:W-:Y:S01]  /*11920*/  FFMA.FTZ R41, R43.reuse, R44, -R66 ;  /* 0x0000002c2b297223 */ /* 0x040fe20000010842 */
[----:B------:R-:W-:Y:S01]  /*11930*/  FMUL.FTZ R44, R42, R65 ;  /* 0x000000412a2c7220 */ /* 0x000fe20000410000 */
[----:B------:R-:W-:Y:S01]  /*11940*/  LOP3.LUT R63, R102, 0xffff0000, RZ, 0xc0, !PT ;  /* 0xffff0000663f7812 */ /* 0x000fe200078ec0ff */
[-C--:B------:R-:W-:Y:S01]  /*11950*/  FMUL.FTZ R66, R42, R47.reuse ;  /* 0x0000002f2a427220 */ /* 0x080fe20000410000 */
[----:B------:R-:W-:Y:S01]  /*11960*/  FFMA.FTZ R43, R43, R64, R100 ;  /* 0x000000402b2b7223 */ /* 0x000fe20000010064 */
[C---:B------:R-:W-:Y:S01]  /*11970*/  FFMA.FTZ R42, R61.reuse, R47, -R44 ;  /* 0x0000002f3d2a7223 */ /* 0x040fe2000001082c */
[----:B------:R-:W-:Y:S01]  /*11980*/  LOP3.LUT R47, R106, 0xffff0000, RZ, 0xc0, !PT ;  /* 0xffff00006a2f7812 */ /* 0x000fe200078ec0ff */
[----:B------:R-:W-:Y:S01]  /*11990*/  FFMA.FTZ R44, R61, R65, R66 ;  /* 0x000000413d2c7223 */ /* 0x000fe20000010042 */
[----:B------:R-:W-:Y:S01]  /*119a0*/  FMUL.FTZ R61, R62, R63 ;  /* 0x0000003f3e3d7220 */ /* 0x000fe20000410000 */
[----:B------:R-:W-:Y:S01]  /*119b0*/  FMUL.FTZ R100, R45, R107 ;  /* 0x0000006b2d647220 */ /* 0x000fe20000410000 */
[----:B------:R-:W-:-:S02]  /*119c0*/  IMAD.U32 R64, R104, 0x10000, RZ ;  /* 0x0001000068407824 */ /* 0x000fc400078e00ff */
[-C--:B------:R-:W-:Y:S01]  /*119d0*/  FMUL.FTZ R65, R62, R47.reuse ;  /* 0x0000002f3e417220 */ /* 0x080fe20000410000 */
[----:B------:R-:W-:Y:S01]  /*119e0*/  FFMA.FTZ R66, R30, R47, -R61 ;  /* 0x0000002f1e427223 */ /* 0x000fe2000001083d */
[----:B------:R-:W-:Y:S01]  /*119f0*/  FMUL.FTZ R47, R45, R103 ;  /* 0x000000672d2f7220 */ /* 0x000fe20000410000 */
[----:B------:R-:W-:Y:S02]  /*11a00*/  IMAD.U32 R62, R108, 0x10000, RZ ;  /* 0x000100006c3e7824 */ /* 0x000fe400078e00ff */
[----:B------:R-:W-:Y:S01]  /*11a10*/  FFMA.FTZ R65, R30, R63, R65 ;  /* 0x0000003f1e417223 */ /* 0x000fe20000010041 */
[C---:B------:R-:W-:Y:S01]  /*11a20*/  FFMA.FTZ R100, R32.reuse, R103, R100 ;  /* 0x0000006720647223 */ /* 0x040fe20000010064 */
[----:B------:R-:W-:Y:S01]  /*11a30*/  FFMA.FTZ R30, R32, R107, -R47 ;  /* 0x0000006b201e7223 */ /* 0x000fe2000001082f */
[C---:B------:R-:W-:Y:S01]  /*11a40*/  FMUL.FTZ R102, R33.reuse, R64 ;  /* 0x0000004021667220 */ /* 0x040fe20000410000 */
[----:B------:R-:W-:Y:S01]  /*11a50*/  FMUL.FTZ R32, R33, R62 ;  /* 0x0000003e21207220 */ /* 0x000fe20000410000 */
[----:B------:R-:W-:-:S02]  /*11a60*/  LOP3.LUT R104, R104, 0xffff0000, RZ, 0xc0, !PT ;  /* 0xffff000068687812 */ /* 0x000fc400078ec0ff */
[----:B------:R-:W-:Y:S01]  /*11a70*/  LOP3.LUT R105, R105, 0xffff0000, RZ, 0xc0, !PT ;  /* 0xffff000069697812 */ /* 0x000fe200078ec0ff */
[C---:B------:R-:W-:Y:S01]  /*11a80*/  FFMA.FTZ R102, R29.reuse, R62, -R102 ;  /* 0x0000003e1d667223 */ /* 0x040fe20000010866 */
[----:B------:R-:W-:Y:S01]  /*11a90*/  LOP3.LUT R108, R108, 0xffff0000, RZ, 0xc0, !PT ;  /* 0xffff00006c6c7812 */ /* 0x000fe200078ec0ff */
[----:B------:R-:W-:Y:S01]  /*11aa0*/  FFMA.FTZ R64, R29, R64, R32 ;  /* 0x000000401d407223 */ /* 0x000fe20000010020 */
[----:B------:R-:W-:Y:S01]  /*11ab0*/  LOP3.LUT R109, R109, 0xffff0000, RZ, 0xc0, !PT ;  /* 0xffff00006d6d7812 */ /* 0x000fe200078ec0ff */
[C---:B------:R-:W-:Y:S01]  /*11ac0*/  FMUL.FTZ R29, R31.reuse, R104 ;  /* 0x000000681f1d7220 */ /* 0x040fe20000410000 */
[C---:B------:R-:W-:Y:S01]  /*11ad0*/  FMUL.FTZ R47, R46.reuse, R105 ;  /* 0x000000692e2f7220 */ /* 0x040fe20000410000 */
[----:B------:R-:W-:Y:S01]  /*11ae0*/  FMUL.FTZ R33, R31, R108 ;  /* 0x0000006c1f217220 */ /* 0x000fe20000410000 */
[----:B------:R-:W-:Y:S01]  /*11af0*/  F2FP.BF16.F32.PACK_AB R32, R65, R40 ;  /* 0x000000284120723e */ /* 0x000fe200000010ff */
[-C--:B------:R-:W-:Y:S01]  /*11b00*/  FMUL.FTZ R46, R46, R109.reuse ;  /* 0x0000006d2e2e7220 */ /* 0x080fe20000410000 */
        /* <DEDUP_REMOVED lines=13> */
.L_x_1737:
[----:B------:R-:W-:Y:S05]  /*11be0*/  BSYNC B2 ;  /* 0x0000000000027941 */ /* 0x000fea0003800000 */
.L_x_1736:
[----:B------:R-:W-:Y:S05]  /*11bf0*/  @P2 BRA `(.L_x_1733) ;  /* 0x00000004009c2947 */ /* 0x000fea0003800000 */
[----:B------:R-:W3:Y:S01]  /*11c00*/  LDL R43, [R1+0x3c] ;  /* 0x00003c00012b7983 */ /* 0x000ee20000100800 */
[----:B------:R-:W-:Y:S02]  /*11c10*/  LEA.HI R83, R83, R171, RZ, 0x1d ;  /* 0x000000ab53537211 */ /* 0x000fe400078fe8ff */
[----:B------:R-:W-:Y:S02]  /*11c20*/  SHF.R.U64 R41, R24, 0x10, R25 ;  /* 0x0000001018297819 */ /* 0x000fe40000001219 */
[----:B--2---:R-:W-:Y:S01]  /*11c30*/  SHF.R.S32.HI R30, RZ, 0x1f, R83 ;  /* 0x0000001fff1e7819 */ /* 0x004fe20000011453 */
[----:B------:R-:W-:Y:S01]  /*11c40*/  IMAD.SHL.U32 R28, R83, 0x8, RZ ;  /* 0x00000008531c7824 */ /* 0x000fe200078e00ff */
[----:B-1----:R-:W-:Y:S02]  /*11c50*/  SHF.R.U32.HI R44, RZ, 0x10, R25 ;  /* 0x00000010ff2c7819 */ /* 0x002fe40000011619 */
[----:B------:R-:W-:Y:S02]  /*11c60*/  LEA.HI R30, R30, R83, RZ, 0x3 ;  /* 0x000000531e1e7211 */ /* 0x000fe400078f18ff */
[----:B------:R-:W-:-:S02]  /*11c70*/  LOP3.LUT R29, R185, 0x38, R28, 0xf8, !PT ;  /* 0x00000038b91d7812 */ /* 0x000fc400078ef81c */
[----:B------:R-:W-:Y:S01]  /*11c80*/  SHF.R.U64 R25, R26, 0x10, R27 ;  /* 0x000000101a197819 */ /* 0x000fe2000000121b */
[----:B------:R-:W-:Y:S01]  /*11c90*/  IMAD.SHL.U32 R30, R30, 0x400, RZ ;  /* 0x000004001e1e7824 */ /* 0x000fe200078e00ff */
[----:B------:R-:W-:Y:S02]  /*11ca0*/  LOP3.LUT R29, R29, R186, RZ, 0x3c, !PT ;  /* 0x000000ba1d1d7212 */ /* 0x000fe400078e3cff */
[----:B------:R-:W-:Y:S02]  /*11cb0*/  SHF.R.U64 R26, R36, 0x10, R37 ;  /* 0x00000010241a7819 */ /* 0x000fe40000001225 */
[----:B------:R-:W-:Y:S02]  /*11cc0*/  LOP3.LUT R30, R30, 0x7fffe000, RZ, 0xc0, !PT ;  /* 0x7fffe0001e1e7812 */ /* 0x000fe400078ec0ff */
[----:B------:R-:W-:Y:S02]  /*11cd0*/  SHF.R.U64 R24, R38, 0x10, R39 ;  /* 0x0000001026187819 */ /* 0x000fe40000001227 */
[----:B------:R-:W-:-:S02]  /*11ce0*/  IADD3 R33, R29, R30, R187 ;  /* 0x0000001e1d217210 */ /* 0x000fc40007ffe0bb */
[----:B------:R-:W-:Y:S02]  /*11cf0*/  PRMT R90, R90, 0x5410, R25 ;  /* 0x000054105a5a7816 */ /* 0x000fe40000000019 */
[----:B------:R-:W-:Y:S01]  /*11d00*/  PRMT R87, R87, 0x5410, R26 ;  /* 0x0000541057577816 */ /* 0x000fe2000000001a */
[----:B------:R-:W-:Y:S01]  /*11d10*/  IMAD R40, R33, 0x2, R2 ;  /* 0x0000000221287824 */ /* 0x000fe200078e0202 */
[----:B------:R-:W-:Y:S02]  /*11d20*/  SHF.R.U32.HI R42, RZ, 0x10, R27 ;  /* 0x00000010ff2a7819 */ /* 0x000fe4000001161b */
[----:B------:R-:W-:Y:S02]  /*11d30*/  PRMT R85, R85, 0x5410, R24 ;  /* 0x0000541055557816 */ /* 0x000fe40000000018 */
[----:B------:R-:W1:Y:S01]  /*11d40*/  LDS.128 R32, [R40+0xc400] ;  /* 0x00c4000028207984 */ /* 0x000e620000000c00 */
[----:B------:R-:W-:Y:S02]  /*11d50*/  PRMT R88, R88, 0x5410, R41 ;  /* 0x0000541058587816 */ /* 0x000fe40000000029 */
[----:B------:R-:W-:Y:S01]  /*11d60*/  PRMT R89, R89, 0x5410, R44 ;  /* 0x0000541059597816 */ /* 0x000fe2000000002c */
[----:B------:R-:W-:Y:S01]  /*11d70*/  IMAD.U32 R44, R87, 0x10000, RZ ;  /* 0x00010000572c7824 */ /* 0x000fe200078e00ff */
[----:B------:R-:W-:-:S02]  /*11d80*/  SHF.R.U32.HI R37, RZ, 0x10, R37 ;  /* 0x00000010ff257819 */ /* 0x000fc40000011625 */
[----:B------:R-:W-:Y:S02]  /*11d90*/  SHF.R.U32.HI R39, RZ, 0x10, R39 ;  /* 0x00000010ff277819 */ /* 0x000fe40000011627 */
[----:B------:R-:W-:Y:S01]  /*11da0*/  PRMT R91, R91, 0x5410, R42 ;  /* 0x000054105b5b7816 */ /* 0x000fe2000000002a */
[----:B------:R-:W-:Y:S01]  /*11db0*/  IMAD.U32 R42, R88, 0x10000, RZ ;  /* 0x00010000582a7824 */ /* 0x000fe200078e00ff */
[----:B------:R-:W-:Y:S02]  /*11dc0*/  PRMT R86, R86, 0x5410, R37 ;  /* 0x0000541056567816 */ /* 0x000fe40000000025 */
[----:B------:R-:W-:Y:S02]  /*11dd0*/  PRMT R84, R84, 0x5410, R39 ;  /* 0x0000541054547816 */ /* 0x000fe40000000027 */
[----:B------:R-:W-:Y:S01]  /*11de0*/  LOP3.LUT R87, R87, 0xffff0000, RZ, 0xc0, !PT ;  /* 0xffff000057577812 */ /* 0x000fe200078ec0ff */
[C---:B------:R-:W-:Y:S01]  /*11df0*/  IMAD.U32 R46, R86.reuse, 0x10000, RZ ;  /* 0x00010000562e7824 */ /* 0x040fe200078e00ff */
[----:B------:R-:W-:Y:S01]  /*11e00*/  LOP3.LUT R86, R86, 0xffff0000, RZ, 0xc0, !PT ;  /* 0xffff000056567812 */ /* 0x000fe200078ec0ff */
[C---:B-1----:R-:W-:Y:S01]  /*11e10*/  IMAD.U32 R37, R33.reuse, 0x10000, RZ ;  /* 0x0001000021257824 */ /* 0x042fe200078e00ff */
[----:B------:R-:W-:Y:S01]  /*11e20*/  LOP3.LUT R33, R33, 0xffff0000, RZ, 0xc0, !PT ;  /* 0xffff000021217812 */ /* 0x000fe200078ec0ff */
[C---:B------:R-:W-:Y:S01]  /*11e30*/  IMAD.U32 R39, R35.reuse, 0x10000, RZ ;  /* 0x0001000023277824 */ /* 0x040fe200078e00ff */
[----:B------:R-:W-:Y:S01]  /*11e40*/  LOP3.LUT R35, R35, 0xffff0000, RZ, 0xc0, !PT ;  /* 0xffff000023237812 */ /* 0x000fe200078ec0ff */
[----:B------:R-:W-:Y:S01]  /*11e50*/  FMUL.FTZ R64, R37, R46 ;  /* 0x0000002e25407220 */ /* 0x000fe20000410000 */
[C---:B------:R-:W-:Y:S01]  /*11e60*/  IMAD.U32 R38, R34.reuse, 0x10000, RZ ;  /* 0x0001000022267824 */ /* 0x040fe200078e00ff */
[----:B------:R-:W-:Y:S01]  /*11e70*/  LOP3.LUT R34, R34, 0xffff0000, RZ, 0xc0, !PT ;  /* 0xffff000022227812 */ /* 0x000fe200078ec0ff */
[----:B---3--:R-:W1:Y:S02]  /*11e80*/  LDS.128 R28, [R43] ;  /* 0x000000002b1c7984 */ /* 0x008e640000000c00 */
[C---:B-1----:R-:W-:Y:S01]  /*11e90*/  IMAD.U32 R25, R28.reuse, 0x10000, RZ ;  /* 0x000100001c197824 */ /* 0x042fe200078e00ff */
[----:B------:R-:W-:Y:S01]  /*11ea0*/  LOP3.LUT R26, R28, 0xffff0000, RZ, 0xc0, !PT ;  /* 0xffff00001c1a7812 */ /* 0x000fe200078ec0ff */
[C---:B------:R-:W-:Y:S01]  /*11eb0*/  IMAD.U32 R27, R29.reuse, 0x10000, RZ ;  /* 0x000100001d1b7824 */ /* 0x040fe200078e00ff */
[----:B------:R-:W-:Y:S01]  /*11ec0*/  LOP3.LUT R28, R29, 0xffff0000, RZ, 0xc0, !PT ;  /* 0xffff00001d1c7812 */ /* 0x000fe200078ec0ff */
[C---:B------:R-:W-:Y:S01]  /*11ed0*/  IMAD.U32 R29, R30.reuse, 0x10000, RZ ;  /* 0x000100001e1d7824 */ /* 0x040fe200078e00ff */
[----:B------:R-:W-:Y:S01]  /*11ee0*/  LOP3.LUT R24, R30, 0xffff0000, RZ, 0xc0, !PT ;  /* 0xffff00001e187812 */ /* 0x000fe200078ec0ff */
[C---:B------:R-:W-:Y:S01]  /*11ef0*/  IMAD.U32 R36, R31.reuse, 0x10000, RZ ;  /* 0x000100001f247824 */ /* 0x040fe200078e00ff */
[----:B------:R-:W-:Y:S01]  /*11f00*/  LOP3.LUT R30, R31, 0xffff0000, RZ, 0xc0, !PT ;  /* 0xffff00001f1e7812 */ /* 0x000fe200078ec0ff */
[C---:B------:R-:W-:Y:S01]  /*11f10*/  IMAD.U32 R31, R32.reuse, 0x10000, RZ ;  /* 0x00010000201f7824 */ /* 0x040fe200078e00ff */
[----:B------:R-:W-:-:S03]  /*11f20*/  LOP3.LUT R32, R32, 0xffff0000, RZ, 0xc0, !PT ;  /* 0xffff000020207812 */ /* 0x000fc600078ec0ff */
[C---:B------:R-:W-:Y:S01]  /*11f30*/  FMUL.FTZ R60, R31.reuse, R44 ;  /* 0x0000002c1f3c7220 */ /* 0x040fe20000410000 */
[-C--:B------:R-:W-:Y:S01]  /*11f40*/  FMUL.FTZ R62, R31, R42.reuse ;  /* 0x0000002a1f3e7220 */ /* 0x080fe20000410000 */
[C---:B------:R-:W-:Y:S01]  /*11f50*/  IMAD.U32 R31, R84.reuse, 0x10000, RZ ;  /* 0x00010000541f7824 */ /* 0x040fe200078e00ff */
[----:B------:R-:W-:Y:S01]  /*11f60*/  LOP3.LUT R84, R84, 0xffff0000, RZ, 0xc0, !PT ;  /* 0xffff000054547812 */ /* 0x000fe200078ec0ff */
[----:B------:R-:W-:Y:S01]  /*11f70*/  FFMA.FTZ R60, R25, R42, -R60 ;  /* 0x0000002a193c7223 */ /* 0x000fe2000001083c */
[----:B------:R-:W-:Y:S02]  /*11f80*/  IMAD.U32 R42, R89, 0x10000, RZ ;  /* 0x00010000592a7824 */ /* 0x000fe400078e00ff */
[----:B------:R-:W-:Y:S01]  /*11f90*/  FFMA.FTZ R62, R25, R44, R62 ;  /* 0x0000002c193e7223 */ /* 0x000fe2000001003e */
[----:B------:R-:W-:Y:S01]  /*11fa0*/  IMAD.U32 R25, R91, 0x10000, RZ ;  /* 0x000100005b197824 */ /* 0x000fe200078e00ff */
[----:B------:R-:W-:Y:S01]  /*11fb0*/  LOP3.LUT R89, R89, 0xffff0000, RZ, 0xc0, !PT ;  /* 0xffff000059597812 */ /* 0x000fe200078ec0ff */
[-C--:B------:R-:W-:Y:S01]  /*11fc0*/  FMUL.FTZ R44, R37, R42.reuse ;  /* 0x0000002a252c7220 */ /* 0x080fe20000410000 */
[----:B------:R-:W-:Y:S01]  /*11fd0*/  FMUL.FTZ R37, R39, R31 ;  /* 0x0000001f27257220 */ /* 0x000fe20000410000 */
[----:B------:R-:W-:Y:S01]  /*11fe0*/  FFMA.FTZ R64, R27, R42, -R64 ;  /* 0x0000002a1b407223 */ /* 0x000fe20000010840 */
[-C--:B------:R-:W-:Y:S01]  /*11ff0*/  FMUL.FTZ R42, R39, R25.reuse ;  /* 0x00000019272a7220 */ /* 0x080fe20000410000 */
[----:B------:R-:W-:Y:S01]  /*12000*/  FFMA.FTZ R44, R27, R46, R44 ;  /* 0x0000002e1b2c7223 */ /* 0x000fe2000001002c */
[----:B------:R-:W-:Y:S01]  /*12010*/  FFMA.FTZ R41, R36, R25, -R37 ;  /* 0x0000001924297223 */ /* 0x000fe20000010825 */
[----:B------:R-:W-:Y:S01]  /*12020*/  LOP3.LUT R25, R88, 0xffff0000, RZ, 0xc0, !PT ;  /* 0xffff000058197812 */ /* 0x000fe200078ec0ff */
[----:B------:R-:W-:Y:S01]  /*12030*/  FMUL.FTZ R27, R32, R87 ;  /* 0x00000057201b7220 */ /* 0x000fe20000410000 */
[----:B------:R-:W-:Y:S01]  /*12040*/  FFMA.FTZ R42, R36, R31, R42 ;  /* 0x0000001f242a7223 */ /* 0x000fe2000001002a */
[----:B------:R-:W-:Y:S01]  /*12050*/  LOP3.LUT R91, R91, 0xffff0000, RZ, 0xc0, !PT ;  /* 0xffff00005b5b7812 */ /* 0x000fe200078ec0ff */
[----:B------:R-:W-:Y:S01]  /*12060*/  FMUL.FTZ R39, R33, R86 ;  /* 0x0000005621277220 */ /* 0x000fe20000410000 */
[-C--:B------:R-:W-:Y:S01]  /*12070*/  FMUL.FTZ R37, R32, R25.reuse ;  /* 0x0000001920257220 */ /* 0x080fe20000410000 */
[----:B------:R-:W-:Y:S01]  /*12080*/  FFMA.FTZ R31, R26, R25, -R27 ;  /* 0x000000191a1f7223 */ /* 0x000fe2000001081b */
[C---:B------:R-:W-:Y:S01]  /*12090*/  IMAD.U32 R27, R85.reuse, 0x10000, RZ ;  /* 0x00010000551b7824 */ /* 0x040fe200078e00ff */
[----:B------:R-:W-:Y:S01]  /*120a0*/  LOP3.LUT R85, R85, 0xffff0000, RZ, 0xc0, !PT ;  /* 0xffff000055557812 */ /* 0x000fe200078ec0ff */
[----:B------:R-:W-:-:S02]  /*120b0*/  IMAD.U32 R25, R90, 0x10000, RZ ;  /* 0x000100005a197824 */ /* 0x000fc400078e00ff */
[----:B------:R-:W-:Y:S01]  /*120c0*/  FFMA.FTZ R37, R26, R87, R37 ;  /* 0x000000571a257223 */ /* 0x000fe20000010025 */
[C---:B------:R-:W-:Y:S01]  /*120d0*/  FMUL.FTZ R26, R38.reuse, R27 ;  /* 0x0000001b261a7220 */ /* 0x040fe20000410000 */
[----:B------:R-:W-:Y:S01]  /*120e0*/  FMUL.FTZ R33, R33, R89 ;  /* 0x0000005921217220 */ /* 0x000fe20000410000 */
[----:B------:R-:W-:Y:S01]  /*120f0*/  FMUL.FTZ R38, R38, R25 ;  /* 0x0000001926267220 */ /* 0x000fe20000410000 */
[----:B------:R-:W-:Y:S01]  /*12100*/  FFMA.FTZ R39, R28, R89, -R39 ;  /* 0x000000591c277223 */ /* 0x000fe20000010827 */
[C---:B------:R-:W-:Y:S01]  /*12110*/  FFMA.FTZ R26, R29.reuse, R25, -R26 ;  /* 0x000000191d1a7223 */ /* 0x040fe2000001081a */
[----:B------:R-:W-:Y:S01]  /*12120*/  LOP3.LUT R25, R90, 0xffff0000, RZ, 0xc0, !PT ;  /* 0xffff00005a197812 */ /* 0x000fe200078ec0ff */
[----:B------:R-:W-:Y:S01]  /*12130*/  FFMA.FTZ R38, R29, R27, R38 ;  /* 0x0000001b1d267223 */ /* 0x000fe20000010026 */
[C---:B------:R-:W-:Y:S01]  /*12140*/  FMUL.FTZ R27, R34.reuse, R85 ;  /* 0x00000055221b7220 */ /* 0x040fe20000410000 */
[C---:B------:R-:W-:Y:S01]  /*12150*/  FMUL.FTZ R29, R35.reuse, R84 ;  /* 0x00000054231d7220 */ /* 0x040fe20000410000 */
[----:B------:R-:W-:Y:S01]  /*12160*/  FMUL.FTZ R35, R35, R91 ;  /* 0x0000005b23237220 */ /* 0x000fe20000410000 */
[-C--:B------:R-:W-:Y:S01]  /*12170*/  FMUL.FTZ R34, R34, R25.reuse ;  /* 0x0000001922227220 */ /* 0x080fe20000410000 */
        /* <DEDUP_REMOVED lines=15> */
.L_x_1733:
[----:B------:R-:W-:Y:S05]  /*12270*/  BSYNC B1 ;  /* 0x0000000000017941 */ /* 0x000fea0003800000 */
.L_x_1732:
[----:B---3--:R-:W-:-:S05]  /*12280*/  VIADD R24, R174, 0x40 ;  /* 0x00000040ae187836 */ /* 0x008fca0000000000 */
[----:B------:R-:W-:-:S13]  /*12290*/  ISETP.GE.AND P0, PT, R24, R69, PT ;  /* 0x000000451800720c */ /* 0x000fda0003f06270 */
[----:B------:R-:W-:Y:S05]  /*122a0*/  @P0 BRA `(.L_x_1713) ;  /* 0x0000001400040947 */ /* 0x000fea0003800000 */
[----:B-12---:R-:W1:Y:S01]  /*122b0*/  LDC R33, c[0x0][0x3f4] ;  /* 0x0000fd00ff217b82 */ /* 0x006e620000000800 */
[----:B------:R-:W-:Y:S01]  /*122c0*/  BSSY B1, `(.L_x_1738) ;  /* 0x000006d000017945 */ /* 0x000fe20003800000 */
[----:B------:R-:W-:Y:S02]  /*122d0*/  SHF.R.U32.HI R44, RZ, 0x3, R181 ;  /* 0x00000003ff2c7819 */ /* 0x000fe400000116b5 */
[-C--:B-1----:R-:W-:Y:S02]  /*122e0*/  ISETP.GE.AND P0, PT, R18, R33.reuse, PT ;  /* 0x000000211200720c */ /* 0x082fe40003f06270 */
[-C--:B------:R-:W-:Y:S02]  /*122f0*/  ISETP.GE.AND P1, PT, R167, R33.reuse, PT ;  /* 0x00000021a700720c */ /* 0x080fe40003f26270 */
[----:B------:R-:W-:-:S09]  /*12300*/  ISETP.GE.AND P2, PT, R168, R33, PT ;  /* 0x00000021a800720c */ /* 0x000fd20003f46270 */
[----:B------:R-:W-:Y:S05]  /*12310*/  @P0 BRA `(.L_x_1739) ;  /* 0x00000004009c0947 */ /* 0x000fea0003800000 */
[----:B------:R-:W2:Y:S01]  /*12320*/  LDL R46, [R1+0x40] ;  /* 0x00004000012e7983 */ /* 0x000ea20000100800 */
[----:B------:R-:W-:Y:S02]  /*12330*/  LEA.HI R24, R33, R210, RZ, 0x1d ;  /* 0x000000d221187211 */ /* 0x000fe400078fe8ff */
[--C-:B------:R-:W-:Y:S02]  /*12340*/  SHF.R.U64 R35, R4, 0x10, R5.reuse ;  /* 0x0000001004237819 */ /* 0x100fe40000001205 */
[----:B------:R-:W-:Y:S01]  /*12350*/  SHF.R.S32.HI R25, RZ, 0x1f, R24 ;  /* 0x0000001fff197819 */ /* 0x000fe20000011418 */
[----:B------:R-:W-:Y:S01]  /*12360*/  IMAD.SHL.U32 R26, R24, 0x8, RZ ;  /* 0x00000008181a7824 */ /* 0x000fe200078e00ff */
[----:B------:R-:W-:Y:S02]  /*12370*/  SHF.R.U32.HI R4, RZ, 0x10, R5 ;  /* 0x00000010ff047819 */ /* 0x000fe40000011605 */
[----:B------:R-:W-:Y:S02]  /*12380*/  LEA.HI R25, R25, R24, RZ, 0x3 ;  /* 0x0000001819197211 */ /* 0x000fe400078f18ff */
[----:B------:R-:W-:-:S02]  /*12390*/  LOP3.LUT R24, R181, 0x38, R26, 0xf8, !PT ;  /* 0x00000038b5187812 */ /* 0x000fc400078ef81a */
[--C-:B------:R-:W-:Y:S01]  /*123a0*/  SHF.R.U64 R5, R6, 0x10, R7.reuse ;  /* 0x0000001006057819 */ /* 0x100fe20000001207 */
[----:B------:R-:W-:Y:S01]  /*123b0*/  IMAD.SHL.U32 R25, R25, 0x400, RZ ;  /* 0x0000040019197824 */ /* 0x000fe200078e00ff */
[----:B------:R-:W-:Y:S02]  /*123c0*/  LOP3.LUT R24, R24, R44, RZ, 0x3c, !PT ;  /* 0x0000002c18187212 */ /* 0x000fe400078e3cff */
[----:B------:R-:W-:Y:S02]  /*123d0*/  SHF.R.U32.HI R6, RZ, 0x10, R7 ;  /* 0x00000010ff067819 */ /* 0x000fe40000011607 */
[----:B------:R-:W-:Y:S02]  /*123e0*/  LOP3.LUT R25, R25, 0x7fffe000, RZ, 0xc0, !PT ;  /* 0x7fffe00019197812 */ /* 0x000fe400078ec0ff */
[----:B------:R-:W-:Y:S02]  /*123f0*/  SHF.R.U64 R39, R48, 0x10, R49 ;  /* 0x0000001030277819 */ /* 0x000fe40000001231 */
[----:B------:R-:W-:-:S02]  /*12400*/  IADD3 R29, R24, R25, R201 ;  /* 0x00000019181d7210 */ /* 0x000fc40007ffe0c9 */
[----:B------:R-:W-:Y:S02]  /*12410*/  PRMT R92, R92, 0x5410, R35 ;  /* 0x000054105c5c7816 */ /* 0x000fe40000000023 */
[----:B------:R-:W-:Y:S01]  /*12420*/  PRMT R93, R93, 0x5410, R4 ;  /* 0x000054105d5d7816 */ /* 0x000fe20000000004 */
[----:B------:R-:W-:Y:S01]  /*12430*/  IMAD R32, R29, 0x2, R2 ;  /* 0x000000021d207824 */ /* 0x000fe200078e0202 */
[----:B------:R-:W-:Y:S02]  /*12440*/  PRMT R94, R94, 0x5410, R5 ;  /* 0x000054105e5e7816 */ /* 0x000fe40000000005 */
[----:B------:R-:W-:Y:S01]  /*12450*/  PRMT R95, R95, 0x5410, R6 ;  /* 0x000054105f5f7816 */ /* 0x000fe20000000006 */
[----:B------:R-:W-:Y:S01]  /*12460*/  IMAD.U32 R40, R93, 0x10000, RZ ;  /* 0x000100005d287824 */ /* 0x000fe200078e00ff */
[----:B------:R-:W1:Y:S01]  /*12470*/  LDS.128 R28, [R32+0xc400] ;  /* 0x00c40000201c7984 */ /* 0x000e620000000c00 */
[----:B------:R-:W-:Y:S01]  /*12480*/  PRMT R96, R96, 0x5410, R39 ;  /* 0x0000541060607816 */ /* 0x000fe20000000027 */
[----:B------:R-:W-:Y:S01]  /*12490*/  IMAD.U32 R39, R92, 0x10000, RZ ;  /* 0x000100005c277824 */ /* 0x000fe200078e00ff */
[----:B------:R-:W-:-:S02]  /*124a0*/  SHF.R.U32.HI R48, RZ, 0x10, R49 ;  /* 0x00000010ff307819 */ /* 0x000fc40000011631 */
[--C-:B------:R-:W-:Y:S01]  /*124b0*/  SHF.R.U64 R37, R50, 0x10, R51.reuse ;  /* 0x0000001032257819 */ /* 0x100fe20000001233 */
[----:B------:R-:W-:Y:S01]  /*124c0*/  IMAD.U32 R38, R96, 0x10000, RZ ;  /* 0x0001000060267824 */ /* 0x000fe200078e00ff */
[----:B------:R-:W-:Y:S02]  /*124d0*/  SHF.R.U32.HI R50, RZ, 0x10, R51 ;  /* 0x00000010ff327819 */ /* 0x000fe40000011633 */
[----:B------:R-:W-:Y:S02]  /*124e0*/  PRMT R97, R97, 0x5410, R48 ;  /* 0x0000541061617816 */ /* 0x000fe40000000030 */
[----:B------:R-:W-:Y:S02]  /*124f0*/  PRMT R99, R99, 0x5410, R50 ;  /* 0x0000541063637816 */ /* 0x000fe40000000032 */
[----:B------:R-:W-:Y:S02]  /*12500*/  PRMT R98, R98, 0x5410, R37 ;  /* 0x0000541062627816 */ /* 0x000fe40000000025 */
[----:B------:R-:W-:-:S02]  /*12510*/  LOP3.LUT R92, R92, 0xffff0000, RZ, 0xc0, !PT ;  /* 0xffff00005c5c7812 */ /* 0x000fc400078ec0ff */
[----:B------:R-:W-:Y:S02]  /*12520*/  LOP3.LUT R96, R96, 0xffff0000, RZ, 0xc0, !PT ;  /* 0xffff000060607812 */ /* 0x000fe400078ec0ff */
        /* <DEDUP_REMOVED lines=8> */
[----:B--2---:R-:W1:Y:S02]  /*125b0*/  LDS.128 R24, [R46] ;  /* 0x000000002e187984 */ /* 0x004e640000000c00 */
        /* <DEDUP_REMOVED lines=10> */
[CC--:B------:R-:W-:Y:S01]  /*12660*/  FMUL.FTZ R41, R27.reuse, R39.reuse ;  /* 0x000000271b297220 */ /* 0x0c0fe20000410000 */
[-C--:B------:R-:W-:Y:S01]  /*12670*/  FMUL.FTZ R43, R27, R38.reuse ;  /* 0x000000261b2b7220 */ /* 0x080fe20000410000 */
[C---:B------:R-:W-:Y:S01]  /*12680*/  IMAD.U32 R27, R97.reuse, 0x10000, RZ ;  /* 0x00010000611b7824 */ /* 0x040fe200078e00ff */
[----:B------:R-:W-:Y:S01]  /*12690*/  LOP3.LUT R97, R97, 0xffff0000, RZ, 0xc0, !PT ;  /* 0xffff000061617812 */ /* 0x000fe200078ec0ff */
[C---:B------:R-:W-:Y:S01]  /*126a0*/  FFMA.FTZ R41, R4.reuse, R38, -R41 ;  /* 0x0000002604297223 */ /* 0x040fe20000010829 */
[----:B------:R-:W-:Y:S02]  /*126b0*/  IMAD.U32 R38, R95, 0x10000, RZ ;  /* 0x000100005f267824 */ /* 0x000fe400078e00ff */
[----:B------:R-:W-:Y:S01]  /*126c0*/  FFMA.FTZ R43, R4, R39, R43 ;  /* 0x00000027042b7223 */ /* 0x000fe2000001002b */
[----:B------:R-:W-:Y:S02]  /*126d0*/  IMAD.U32 R4, R99, 0x10000, RZ ;  /* 0x0001000063047824 */ /* 0x000fe400078e00ff */
[-C--:B------:R-:W-:Y:S01]  /*126e0*/  FMUL.FTZ R35, R35, R27.reuse ;  /* 0x0000001b23237220 */ /* 0x080fe20000410000 */
[C---:B------:R-:W-:Y:S01]  /*126f0*/  FFMA.FTZ R45, R6.reuse, R27, -R45 ;  /* 0x0000001b062d7223 */ /* 0x040fe2000001082d */
[C---:B------:R-:W-:Y:S01]  /*12700*/  FMUL.FTZ R27, R37.reuse, R38 ;  /* 0x00000026251b7220 */ /* 0x040fe20000410000 */
[----:B------:R-:W-:Y:S01]  /*12710*/  FMUL.FTZ R39, R37, R4 ;  /* 0x0000000425277220 */ /* 0x000fe20000410000 */
[----:B------:R-:W-:Y:S01]  /*12720*/  FFMA.FTZ R35, R6, R40, R35 ;  /* 0x0000002806237223 */ /* 0x000fe20000010023 */
[----:B------:R-:W-:-:S02]  /*12730*/  IMAD.U32 R6, R94, 0x10000, RZ ;  /* 0x000100005e067824 */ /* 0x000fc400078e00ff */
[----:B------:R-:W-:Y:S01]  /*12740*/  FFMA.FTZ R37, R34, R4, -R27 ;  /* 0x0000000422257223 */ /* 0x000fe2000001081b */
[C---:B------:R-:W-:Y:S01]  /*12750*/  FMUL.FTZ R4, R28.reuse, R92 ;  /* 0x0000005c1c047220 */ /* 0x040fe20000410000 */
[----:B------:R-:W-:Y:S01]  /*12760*/  FMUL.FTZ R28, R28, R96 ;  /* 0x000000601c1c7220 */ /* 0x000fe20000410000 */
[----:B------:R-:W-:Y:S01]  /*12770*/  FMUL.FTZ R40, R36, R6 ;  /* 0x0000000624287220 */ /* 0x000fe20000410000 */
[----:B------:R-:W-:Y:S01]  /*12780*/  LOP3.LUT R94, R94, 0xffff0000, RZ, 0xc0, !PT ;  /* 0xffff00005e5e7812 */ /* 0x000fe200078ec0ff */
[----:B------:R-:W-:Y:S01]  /*12790*/  FFMA.FTZ R96, R5, R96, -R4 ;  /* 0x0000006005607223 */ /* 0x000fe20000010804 */
[C---:B------:R-:W-:Y:S01]  /*127a0*/  IMAD.U32 R4, R98.reuse, 0x10000, RZ ;  /* 0x0001000062047824 */ /* 0x040fe200078e00ff */
[----:B------:R-:W-:Y:S01]  /*127b0*/  LOP3.LUT R98, R98, 0xffff0000, RZ, 0xc0, !PT ;  /* 0xffff000062627812 */ /* 0x000fe200078ec0ff */
[----:B------:R-:W-:Y:S01]  /*127c0*/  FFMA.FTZ R39, R34, R38, R39 ;  /* 0x0000002622277223 */ /* 0x000fe20000010027 */
[----:B------:R-:W-:Y:S01]  /*127d0*/  LOP3.LUT R95, R95, 0xffff0000, RZ, 0xc0, !PT ;  /* 0xffff00005f5f7812 */ /* 0x000fe200078ec0ff */
[-C--:B------:R-:W-:Y:S01]  /*127e0*/  FMUL.FTZ R36, R36, R4.reuse ;  /* 0x0000000424247220 */ /* 0x080fe20000410000 */
[----:B------:R-:W-:Y:S01]  /*127f0*/  LOP3.LUT R99, R99, 0xffff0000, RZ, 0xc0, !PT ;  /* 0xffff000063637812 */ /* 0x000fe200078ec0ff */
[----:B------:R-:W-:Y:S01]  /*12800*/  FFMA.FTZ R40, R7, R4, -R40 ;  /* 0x0000000407287223 */ /* 0x000fe20000010828 */
[C---:B------:R-:W-:Y:S01]  /*12810*/  FMUL.FTZ R27, R29.reuse, R93 ;  /* 0x0000005d1d1b7220 */ /* 0x040fe20000410000 */
[----:B------:R-:W-:Y:S01]  /*12820*/  FMUL.FTZ R38, R29, R97 ;  /* 0x000000611d267220 */ /* 0x000fe20000410000 */
[----:B------:R-:W-:Y:S01]  /*12830*/  FFMA.FTZ R28, R5, R92, R28 ;  /* 0x0000005c051c7223 */ /* 0x000fe2000001001c */
[C---:B------:R-:W-:Y:S01]  /*12840*/  FMUL.FTZ R4, R30.reuse, R94 ;  /* 0x0000005e1e047220 */ /* 0x040fe20000410000 */
[----:B------:R-:W-:Y:S01]  /*12850*/  FFMA.FTZ R36, R7, R6, R36 ;  /* 0x0000000607247223 */ /* 0x000fe20000010024 */
[-C--:B------:R-:W-:Y:S01]  /*12860*/  FMUL.FTZ R5, R30, R98.reuse ;  /* 0x000000621e057220 */ /* 0x080fe20000410000 */
[C---:B------:R-:W-:Y:S01]  /*12870*/  FMUL.FTZ R29, R31.reuse, R95 ;  /* 0x0000005f1f1d7220 */ /* 0x040fe20000410000 */
[----:B------:R-:W-:Y:S01]  /*12880*/  FMUL.FTZ R6, R31, R99 ;  /* 0x000000631f067220 */ /* 0x000fe20000410000 */
[----:B------:R-:W-:Y:S01]  /*12890*/  FFMA.FTZ R34, R24, R97, -R27 ;  /* 0x0000006118227223 */ /* 0x000fe2000001081b */
[C---:B------:R-:W-:Y:S01]  /*128a0*/  FFMA.FTZ R7, R25.reuse, R98, -R4 ;  /* 0x0000006219077223 */ /* 0x040fe20000010804 */
[----:B------:R-:W-:Y:S01]  /*128b0*/  FFMA.FTZ R27, R25, R94, R5 ;  /* 0x0000005e191b7223 */ /* 0x000fe20000010005 */
        /* <DEDUP_REMOVED lines=13> */
.L_x_1739:
[----:B------:R-:W-:Y:S05]  /*12990*/  BSYNC B1 ;  /* 0x0000000000017941 */ /* 0x000fea0003800000 */
.L_x_1738:
[----:B------:R-:W-:Y:S04]  /*129a0*/  BSSY B1, `(.L_x_1740) ;  /* 0x0000069000017945 */ /* 0x000fe80003800000 */
[----:B------:R-:W-:Y:S05]  /*129b0*/  @P1 BRA `(.L_x_1741) ;  /* 0x00000004009c1947 */ /* 0x000fea0003800000 */
[----:B------:R-:W2:Y:S01]  /*129c0*/  LDL R41, [R1+0x38] ;  /* 0x0000380001297983 */ /* 0x000ea20000100800 */
[----:B-1----:R-:W-:Y:S02]  /*129d0*/  LEA.HI R4, R33, R170, RZ, 0x1d ;  /* 0x000000aa21047211 */ /* 0x002fe400078fe8ff */
[----:B------:R-:W-:Y:S02]  /*129e0*/  SHF.R.U64 R34, R52, 0x10, R53 ;  /* 0x0000001034227819 */ /* 0x000fe40000001235 */
[----:B------:R-:W-:Y:S01]  /*129f0*/  SHF.R.S32.HI R5, RZ, 0x1f, R4 ;  /* 0x0000001fff057819 */ /* 0x000fe20000011404 */
[----:B------:R-:W-:Y:S01]  /*12a00*/  IMAD.SHL.U32 R6, R4, 0x8, RZ ;  /* 0x0000000804067824 */ /* 0x000fe200078e00ff */
[----:B------:R-:W-:Y:S02]  /*12a10*/  SHF.R.U64 R30, R8, 0x10, R9 ;  /* 0x00000010081e7819 */ /* 0x000fe40000001209 */
[----:B------:R-:W-:Y:S02]  /*12a20*/  LEA.HI R5, R5, R4, RZ, 0x3 ;  /* 0x0000000405057211 */ /* 0x000fe400078f18ff */
[----:B------:R-:W-:-:S02]  /*12a30*/  LOP3.LUT R4, R181, 0x38, R6, 0xf8, !PT ;  /* 0x00000038b5047812 */ /* 0x000fc400078ef806 */
[----:B------:R-:W-:Y:S01]  /*12a40*/  SHF.R.U32.HI R9, RZ, 0x10, R9 ;  /* 0x00000010ff097819 */ /* 0x000fe20000011609 */
[----:B------:R-:W-:Y:S01]  /*12a50*/  IMAD.SHL.U32 R5, R5, 0x400, RZ ;  /* 0x0000040005057824 */ /* 0x000fe200078e00ff */
[----:B------:R-:W-:Y:S02]  /*12a60*/  LOP3.LUT R4, R4, R44, RZ, 0x3c, !PT ;  /* 0x0000002c04047212 */ /* 0x000fe400078e3cff */
[----:B------:R-:W-:Y:S02]  /*12a70*/  PRMT R79, R79, 0x5410, R34 ;  /* 0x000054104f4f7816 */ /* 0x000fe40000000022 */
[----:B------:R-:W-:Y:S02]  /*12a80*/  LOP3.LUT R5, R5, 0x7fffe000, RZ, 0xc0, !PT ;  /* 0x7fffe00005057812 */ /* 0x000fe400078ec0ff */
[----:B------:R-:W-:Y:S01]  /*12a90*/  PRMT R75, R75, 0x5410, R30 ;  /* 0x000054104b4b7816 */ /* 0x000fe2000000001e */
[----:B------:R-:W-:Y:S01]  /*12aa0*/  IMAD.U32 R34, R79, 0x10000, RZ ;  /* 0x000100004f227824 */ /* 0x000fe200078e00ff */
[----:B------:R-:W-:-:S02]  /*12ab0*/  IADD3 R25, R4, R5, R201 ;  /* 0x0000000504197210 */ /* 0x000fc40007ffe0c9 */
[----:B------:R-:W-:Y:S01]  /*12ac0*/  SHF.R.U32.HI R53, RZ, 0x10, R53 ;  /* 0x00000010ff357819 */ /* 0x000fe20000011635 */
[----:B------:R-:W-:Y:S01]  /*12ad0*/  IMAD.U32 R35, R75, 0x10000, RZ ;  /* 0x000100004b237824 */ /* 0x000fe200078e00ff */
[----:B------:R-:W-:Y:S01]  /*12ae0*/  SHF.R.U64 R32, R54, 0x10, R55 ;  /* 0x0000001036207819 */ /* 0x000fe20000001237 */
[----:B------:R-:W-:Y:S01]  /*12af0*/  IMAD R28, R25, 0x2, R2 ;  /* 0x00000002191c7824 */ /* 0x000fe200078e0202 */
[----:B------:R-:W-:Y:S02]  /*12b00*/  SHF.R.U64 R8, R10, 0x10, R11 ;  /* 0x000000100a087819 */ /* 0x000fe4000000120b */
[----:B------:R-:W-:Y:S02]  /*12b10*/  PRMT R76, R76, 0x5410, R9 ;  /* 0x000054104c4c7816 */ /* 0x000fe40000000009 */
[----:B------:R-:W1:Y:S01]  /*12b20*/  LDS.128 R24, [R28+0xc400] ;  /* 0x00c400001c187984 */ /* 0x000e620000000c00 */
[----:B------:R-:W-:Y:S02]  /*12b30*/  SHF.R.U32.HI R55, RZ, 0x10, R55 ;  /* 0x00000010ff377819 */ /* 0x000fe40000011637 */
[----:B------:R-:W-:Y:S01]  /*12b40*/  SHF.R.U32.HI R11, RZ, 0x10, R11 ;  /* 0x00000010ff0b7819 */ /* 0x000fe2000001160b */
[----:B------:R-:W-:Y:S01]  /*12b50*/  IMAD.U32 R36, R76, 0x10000, RZ ;  /* 0x000100004c247824 */ /* 0x000fe200078e00ff */
[----:B------:R-:W-:-:S02]  /*12b60*/  PRMT R80, R80, 0x5410, R53 ;  /* 0x0000541050507816 */ /* 0x000fc40000000035 */
[----:B------:R-:W-:Y:S02]  /*12b70*/  PRMT R77, R77, 0x5410, R8 ;  /* 0x000054104d4d7816 */ /* 0x000fe40000000008 */
[----:B------:R-:W-:Y:S02]  /*12b80*/  PRMT R82, R82, 0x5410, R55 ;  /* 0x0000541052527816 */ /* 0x000fe40000000037 */
[----:B------:R-:W-:Y:S02]  /*12b90*/  PRMT R78, R78, 0x5410, R11 ;  /* 0x000054104e4e7816 */ /* 0x000fe4000000000b */
[----:B------:R-:W-:Y:S02]  /*12ba0*/  PRMT R81, R81, 0x5410, R32 ;  /* 0x0000541051517816 */ /* 0x000fe40000000020 */
[----:B------:R-:W-:Y:S02]  /*12bb0*/  LOP3.LUT R75, R75, 0xffff0000, RZ, 0xc0, !PT ;  /* 0xffff00004b4b7812 */ /* 0x000fe400078ec0ff */
[----:B------:R-:W-:-:S02]  /*12bc0*/  LOP3.LUT R79, R79, 0xffff0000, RZ, 0xc0, !PT ;  /* 0xffff00004f4f7812 */ /* 0x000fc400078ec0ff */
[----:B------:R-:W-:Y:S01]  /*12bd0*/  LOP3.LUT R76, R76, 0xffff0000, RZ, 0xc0, !PT ;  /* 0xffff00004c4c7812 */ /* 0x000fe200078ec0ff */
[C---:B-1----:R-:W-:Y:S01]  /*12be0*/  IMAD.U32 R29, R24.reuse, 0x10000, RZ ;  /* 0x00010000181d7824 */ /* 0x042fe200078e00ff */
[----:B------:R-:W-:Y:S01]  /*12bf0*/  LOP3.LUT R24, R24, 0xffff0000, RZ, 0xc0, !PT ;  /* 0xffff000018187812 */ /* 0x000fe200078ec0ff */
[C---:B------:R-:W-:Y:S01]  /*12c00*/  IMAD.U32 R30, R25.reuse, 0x10000, RZ ;  /* 0x00010000191e7824 */ /* 0x040fe200078e00ff */
[----:B------:R-:W-:Y:S01]  /*12c10*/  LOP3.LUT R25, R25, 0xffff0000, RZ, 0xc0, !PT ;  /* 0xffff000019197812 */ /* 0x000fe200078ec0ff */
[C---:B------:R-:W-:Y:S01]  /*12c20*/  FMUL.FTZ R37, R29.reuse, R35 ;  /* 0x000000231d257220 */ /* 0x040fe20000410000 */
[----:B------:R-:W-:Y:S01]  /*12c30*/  FMUL.FTZ R39, R29, R34 ;  /* 0x000000221d277220 */ /* 0x000fe20000410000 */
[----:B------:R-:W-:Y:S02]  /*12c40*/  IMAD.U32 R29, R80, 0x10000, RZ ;  /* 0x00010000501d7824 */ /* 0x000fe400078e00ff */
[----:B------:R-:W-:Y:S01]  /*12c50*/  FMUL.FTZ R38, R30, R36 ;  /* 0x000000241e267220 */ /* 0x000fe20000410000 */
[----:B------:R-:W-:Y:S01]  /*12c60*/  IMAD.U32 R32, R27, 0x10000, RZ ;  /* 0x000100001b207824 */ /* 0x000fe200078e00ff */
[----:B------:R-:W-:Y:S01]  /*12c70*/  LOP3.LUT R80, R80, 0xffff0000, RZ, 0xc0, !PT ;  /* 0xffff000050507812 */ /* 0x000fe200078ec0ff */
[----:B------:R-:W-:Y:S01]  /*12c80*/  FMUL.FTZ R30, R30, R29 ;  /* 0x0000001d1e1e7220 */ /* 0x000fe20000410000 */
[C---:B------:R-:W-:Y:S01]  /*12c90*/  IMAD.U32 R31, R26.reuse, 0x10000, RZ ;  /* 0x000100001a1f7824 */ /* 0x040fe200078e00ff */
[----:B------:R-:W-:-:S02]  /*12ca0*/  LOP3.LUT R26, R26, 0xffff0000, RZ, 0xc0, !PT ;  /* 0xffff00001a1a7812 */ /* 0x000fc400078ec0ff */
[----:B------:R-:W-:Y:S01]  /*12cb0*/  LOP3.LUT R27, R27, 0xffff0000, RZ, 0xc0, !PT ;  /* 0xffff00001b1b7812 */ /* 0x000fe200078ec0ff */
[----:B--2---:R-:W1:Y:S02]  /*12cc0*/  LDS.128 R4, [R41] ;  /* 0x0000000029047984 */ /* 0x004e640000000c00 */
[C---:B-1----:R-:W-:Y:S01]  /*12cd0*/  IMAD.U32 R8, R4.reuse, 0x10000, RZ ;  /* 0x0001000004087824 */ /* 0x042fe200078e00ff */
[----:B------:R-:W-:Y:S01]  /*12ce0*/  LOP3.LUT R4, R4, 0xffff0000, RZ, 0xc0, !PT ;  /* 0xffff000004047812 */ /* 0x000fe200078ec0ff */
[C---:B------:R-:W-:Y:S01]  /*12cf0*/  IMAD.U32 R9, R5.reuse, 0x10000, RZ ;  /* 0x0001000005097824 */ /* 0x040fe200078e00ff */
[----:B------:R-:W-:Y:S01]  /*12d00*/  LOP3.LUT R5, R5, 0xffff0000, RZ, 0xc0, !PT ;  /* 0xffff000005057812 */ /* 0x000fe200078ec0ff */
[C---:B------:R-:W-:Y:S01]  /*12d10*/  FFMA.FTZ R37, R8.reuse, R34, -R37 ;  /* 0x0000002208257223 */ /* 0x040fe20000010825 */
[----:B------:R-:W-:Y:S01]  /*12d20*/  FFMA.FTZ R39, R8, R35, R39 ;  /* 0x0000002308277223 */ /* 0x000fe20000010027 */
[----:B------:R-:W-:Y:S02]  /*12d30*/  IMAD.U32 R34, R78, 0x10000, RZ ;  /* 0x000100004e227824 */ /* 0x000fe400078e00ff */
[----:B------:R-:W-:Y:S01]  /*12d40*/  FFMA.FTZ R38, R9, R29, -R38 ;  /* 0x0000001d09267223 */ /* 0x000fe20000010826 */
[----:B------:R-:W-:-:S02]  /*12d50*/  IMAD.U32 R8, R82, 0x10000, RZ ;  /* 0x0001000052087824 */ /* 0x000fc400078e00ff */
[----:B------:R-:W-:Y:S01]  /*12d60*/  FFMA.FTZ R36, R9, R36, R30 ;  /* 0x0000002409247223 */ /* 0x000fe2000001001e */
[----:B------:R-:W-:Y:S02]  /*12d70*/  IMAD.U32 R11, R7, 0x10000, RZ ;  /* 0x00010000070b7824 */ /* 0x000fe400078e00ff */
[C---:B------:R-:W-:Y:S01]  /*12d80*/  FMUL.FTZ R40, R32.reuse, R34 ;  /* 0x0000002220287220 */ /* 0x040fe20000410000 */
[----:B------:R-:W-:Y:S01]  /*12d90*/  FMUL.FTZ R29, R32, R8 ;  /* 0x00000008201d7220 */ /* 0x000fe20000410000 */
[C---:B------:R-:W-:Y:S01]  /*12da0*/  FMUL.FTZ R9, R24.reuse, R75 ;  /* 0x0000004b18097220 */ /* 0x040fe20000410000 */
[----:B------:R-:W-:Y:S01]  /*12db0*/  FMUL.FTZ R32, R25, R76 ;  /* 0x0000004c19207220 */ /* 0x000fe20000410000 */
[C---:B------:R-:W-:Y:S01]  /*12dc0*/  FFMA.FTZ R40, R11.reuse, R8, -R40 ;  /* 0x000000080b287223 */ /* 0x040fe20000010828 */
[----:B------:R-:W-:Y:S01]  /*12dd0*/  FFMA.FTZ R34, R11, R34, R29 ;  /* 0x000000220b227223 */ /* 0x000fe2000001001d */
[-C--:B------:R-:W-:Y:S01]  /*12de0*/  FMUL.FTZ R11, R24, R79.reuse ;  /* 0x0000004f180b7220 */ /* 0x080fe20000410000 */
[----:B------:R-:W-:Y:S01]  /*12df0*/  FFMA.FTZ R24, R4, R79, -R9 ;  /* 0x0000004f04187223 */ /* 0x000fe20000010809 */
[----:B------:R-:W-:-:S02]  /*12e00*/  IMAD.U32 R9, R77, 0x10000, RZ ;  /* 0x000100004d097824 */ /* 0x000fc400078e00ff */
[----:B------:R-:W-:Y:S01]  /*12e10*/  FMUL.FTZ R25, R25, R80 ;  /* 0x0000005019197220 */ /* 0x000fe20000410000 */
[----:B------:R-:W-:Y:S01]  /*12e20*/  IMAD.U32 R8, R81, 0x10000, RZ ;  /* 0x0001000051087824 */ /* 0x000fe200078e00ff */
[----:B------:R-:W-:Y:S01]  /*12e30*/  LOP3.LUT R77, R77, 0xffff0000, RZ, 0xc0, !PT ;  /* 0xffff00004d4d7812 */ /* 0x000fe200078ec0ff */
[----:B------:R-:W-:Y:S02]  /*12e40*/  IMAD.U32 R10, R6, 0x10000, RZ ;  /* 0x00010000060a7824 */ /* 0x000fe400078e00ff */
[C---:B------:R-:W-:Y:S01]  /*12e50*/  FMUL.FTZ R29, R31.reuse, R9 ;  /* 0x000000091f1d7220 */ /* 0x040fe20000410000 */
[----:B------:R-:W-:Y:S01]  /*12e60*/  LOP3.LUT R78, R78, 0xffff0000, RZ, 0xc0, !PT ;  /* 0xffff00004e4e7812 */ /* 0x000fe200078ec0ff */
[----:B------:R-:W-:Y:S01]  /*12e70*/  FMUL.FTZ R31, R31, R8 ;  /* 0x000000081f1f7220 */ /* 0x000fe20000410000 */
[----:B------:R-:W-:Y:S01]  /*12e80*/  LOP3.LUT R81, R81, 0xffff0000, RZ, 0xc0, !PT ;  /* 0xffff000051517812 */ /* 0x000fe200078ec0ff */
[----:B------:R-:W-:Y:S01]  /*12e90*/  FFMA.FTZ R30, R4, R75, R11 ;  /* 0x0000004b041e7223 */ /* 0x000fe2000001000b */
[----:B------:R-:W-:Y:S01]  /*12ea0*/  LOP3.LUT R82, R82, 0xffff0000, RZ, 0xc0, !PT ;  /* 0xffff000052527812 */ /* 0x000fe200078ec0ff */
[C---:B------:R-:W-:Y:S01]  /*12eb0*/  FFMA.FTZ R11, R5.reuse, R80, -R32 ;  /* 0x00000050050b7223 */ /* 0x040fe20000010820 */
[----:B------:R-:W-:Y:S01]  /*12ec0*/  LOP3.LUT R6, R6, 0xffff0000, RZ, 0xc0, !PT ;  /* 0xffff000006067812 */ /* 0x000fe200078ec0ff */
[----:B------:R-:W-:Y:S01]  /*12ed0*/  FFMA.FTZ R25, R5, R76, R25 ;  /* 0x0000004c05197223 */ /* 0x000fe20000010019 */
[----:B------:R-:W-:Y:S01]  /*12ee0*/  LOP3.LUT R7, R7, 0xffff0000, RZ, 0xc0, !PT ;  /* 0xffff000007077812 */ /* 0x000fe200078ec0ff */
[C---:B------:R-:W-:Y:S01]  /*12ef0*/  FFMA.FTZ R29, R10.reuse, R8, -R29 ;  /* 0x000000080a1d7223 */ /* 0x040fe2000001081d */
[----:B------:R-:W-:Y:S01]  /*12f00*/  FFMA.FTZ R10, R10, R9, R31 ;  /* 0x000000090a0a7223 */ /* 0x000fe2000001001f */
[C---:B------:R-:W-:Y:S01]  /*12f10*/  FMUL.FTZ R5, R26.reuse, R77 ;  /* 0x0000004d1a057220 */ /* 0x040fe20000410000 */
[C---:B------:R-:W-:Y:S01]  /*12f20*/  FMUL.FTZ R8, R27.reuse, R78 ;  /* 0x0000004e1b087220 */ /* 0x040fe20000410000 */
[-C--:B------:R-:W-:Y:S01]  /*12f30*/  FMUL.FTZ R4, R26, R81.reuse ;  /* 0x000000511a047220 */ /* 0x080fe20000410000 */
[-C--:B------:R-:W-:Y:S01]  /*12f40*/  FMUL.FTZ R9, R27, R82.reuse ;  /* 0x000000521b097220 */ /* 0x080fe20000410000 */
[C---:B------:R-:W-:Y:S01]  /*12f50*/  FFMA.FTZ R26, R6.reuse, R81, -R5 ;  /* 0x00000051061a7223 */ /* 0x040fe20000010805 */
[C---:B------:R-:W-:Y:S01]  /*12f60*/  FFMA.FTZ R27, R7.reuse, R82, -R8 ;  /* 0x00000052071b7223 */ /* 0x040fe20000010808 */
        /* <DEDUP_REMOVED lines=12> */
.L_x_1741:
[----:B------:R-:W-:Y:S05]  /*13030*/  BSYNC B1 ;  /* 0x0000000000017941 */ /* 0x000fea0003800000 */
.L_x_1740:
[----:B------:R-:W-:Y:S05]  /*13040*/  @P2 BRA `(.L_x_1713) ;  /* 0x00000004009c2947 */ /* 0x000fea0003800000 */
[----:B------:R-:W3:Y:S01]  /*13050*/  LDL R34, [R1+0x34] ;  /* 0x0000340001227983 */ /* 0x000ee20000100800 */
[----:B------:R-:W-:Y:S02]  /*13060*/  LEA.HI R33, R33, R171, RZ, 0x1d ;  /* 0x000000ab21217211 */ /* 0x000fe400078fe8ff */
[----:B-1----:R-:W-:Y:S02]  /*13070*/  SHF.R.U64 R26, R58, 0x10, R59 ;  /* 0x000000103a1a7819 */ /* 0x002fe4000000123b */
[----:B--2---:R-:W-:Y:S01]  /*13080*/  SHF.R.S32.HI R6, RZ, 0x1f, R33 ;  /* 0x0000001fff067819 */ /* 0x004fe20000011421 */
[----:B------:R-:W-:Y:S01]  /*13090*/  IMAD.SHL.U32 R4, R33, 0x8, RZ ;  /* 0x0000000821047824 */ /* 0x000fe200078e00ff */
[----:B------:R-:W-:Y:S02]  /*130a0*/  SHF.R.U64 R25, R12, 0x10, R13 ;  /* 0x000000100c197819 */ /* 0x000fe4000000120d */
[----:B------:R-:W-:Y:S02]  /*130b0*/  LEA.HI R6, R6, R33, RZ, 0x3 ;  /* 0x0000002106067211 */ /* 0x000fe400078f18ff */
[----:B------:R-:W-:-:S02]  /*130c0*/  LOP3.LUT R4, R181, 0x38, R4, 0xf8, !PT ;  /* 0x00000038b5047812 */ /* 0x000fc400078ef804 */
[----:B------:R-:W-:Y:S01]  /*130d0*/  SHF.R.U32.HI R28, RZ, 0x10, R13 ;  /* 0x00000010ff1c7819 */ /* 0x000fe2000001160d */
[----:B------:R-:W-:Y:S01]  /*130e0*/  IMAD.SHL.U32 R6, R6, 0x400, RZ ;  /* 0x0000040006067824 */ /* 0x000fe200078e00ff */
[----:B------:R-:W-:Y:S02]  /*130f0*/  LOP3.LUT R4, R4, R44, RZ, 0x3c, !PT ;  /* 0x0000002c04047212 */ /* 0x000fe400078e3cff */
[----:B------:R-:W-:Y:S02]  /*13100*/  SHF.R.U64 R13, R14, 0x10, R15 ;  /* 0x000000100e0d7819 */ /* 0x000fe4000000120f */
[----:B------:R-:W-:Y:S02]  /*13110*/  LOP3.LUT R6, R6, 0x7fffe000, RZ, 0xc0, !PT ;  /* 0x7fffe00006067812 */ /* 0x000fe400078ec0ff */
[----:B------:R-:W-:Y:S02]  /*13120*/  PRMT R73, R73, 0x5410, R26 ;  /* 0x0000541049497816 */ /* 0x000fe4000000001a */
[----:B------:R-:W-:-:S02]  /*13130*/  IADD3 R9, R4, R6, R201 ;  /* 0x0000000604097210 */ /* 0x000fc40007ffe0c9 */
[----:B------:R-:W-:Y:S02]  /*13140*/  SHF.R.U64 R27, R56, 0x10, R57 ;  /* 0x00000010381b7819 */ /* 0x000fe40000001239 */
[----:B------:R-:W-:Y:S01]  /*13150*/  SHF.R.U32.HI R14, RZ, 0x10, R15 ;  /* 0x00000010ff0e7819 */ /* 0x000fe2000001160f */
[----:B------:R-:W-:Y:S01]  /*13160*/  IMAD R24, R9, 0x2, R2 ;  /* 0x0000000209187824 */ /* 0x000fe200078e0202 */
[----:B------:R-:W-:Y:S02]  /*13170*/  PRMT R26, R0, 0x5410, R25 ;  /* 0x00005410001a7816 */ /* 0x000fe40000000019 */
[----:B------:R-:W-:Y:S02]  /*13180*/  PRMT R70, R70, 0x5410, R27 ;  /* 0x0000541046467816 */ /* 0x000fe4000000001b */
[----:B------:R-:W1:Y:S01]  /*13190*/  LDS.128 R8, [R24+0xc400] ;  /* 0x00c4000018087984 */ /* 0x000e620000000c00 */
[----:B------:R-:W-:Y:S01]  /*131a0*/  PRMT R31, R21, 0x5410, R14 ;  /* 0x00005410151f7816 */ /* 0x000fe2000000000e */
[----:B------:R-:W-:Y:S01]  /*131b0*/  IMAD.U32 R27, R26, 0x10000, RZ ;  /* 0x000100001a1b7824 */ /* 0x000fe200078e00ff */
[----:B------:R-:W-:Y:S01]  /*131c0*/  SHF.R.U32.HI R56, RZ, 0x10, R57 ;  /* 0x00000010ff387819 */ /* 0x000fe20000011639 */
[----:B------:R-:W-:Y:S01]  /*131d0*/  IMAD.U32 R25, R70, 0x10000, RZ ;  /* 0x0001000046197824 */ /* 0x000fe200078e00ff */
[----:B------:R-:W-:Y:S01]  /*131e0*/  PRMT R28, R3, 0x5410, R28 ;  /* 0x00005410031c7816 */ /* 0x000fe2000000001c */
[----:B------:R-:W-:Y:S01]  /*131f0*/  IMAD.U32 R32, R31, 0x10000, RZ ;  /* 0x000100001f207824 */ /* 0x000fe200078e00ff */
[----:B------:R-:W-:-:S02]  /*13200*/  SHF.R.U32.HI R59, RZ, 0x10, R59 ;  /* 0x00000010ff3b7819 */ /* 0x000fc4000001163b */
[----:B------:R-:W-:Y:S01]  /*13210*/  PRMT R71, R71, 0x5410, R56 ;  /* 0x0000541047477816 */ /* 0x000fe20000000038 */
[----:B------:R-:W-:Y:S01]  /*13220*/  IMAD.U32 R29, R28, 0x10000, RZ ;  /* 0x000100001c1d7824 */ /* 0x000fe200078e00ff */
[----:B------:R-:W-:Y:S02]  /*13230*/  PRMT R74, R74, 0x5410, R59 ;  /* 0x000054104a4a7816 */ /* 0x000fe4000000003b */
[----:B------:R-:W-:Y:S02]  /*13240*/  PRMT R30, R20, 0x5410, R13 ;  /* 0x00005410141e7816 */ /* 0x000fe4000000000d */
[----:B------:R-:W-:Y:S02]  /*13250*/  LOP3.LUT R26, R26, 0xffff0000, RZ, 0xc0, !PT ;  /* 0xffff00001a1a7812 */ /* 0x000fe400078ec0ff */
[----:B------:R-:W-:Y:S02]  /*13260*/  LOP3.LUT R70, R70, 0xffff0000, RZ, 0xc0, !PT ;  /* 0xffff000046467812 */ /* 0x000fe400078ec0ff */
[----:B------:R-:W-:Y:S01]  /*13270*/  LOP3.LUT R28, R28, 0xffff0000, RZ, 0xc0, !PT ;  /* 0xffff00001c1c7812 */ /* 0x000fe200078ec0ff */
[C---:B-1----:R-:W-:Y:S01]  /*13280*/  IMAD.U32 R14, R8.reuse, 0x10000, RZ ;  /* 0x00010000080e7824 */ /* 0x042fe200078e00ff */
[----:B------:R-:W-:Y:S01]  /*13290*/  LOP3.LUT R8, R8, 0xffff0000, RZ, 0xc0, !PT ;  /* 0xffff000008087812 */ /* 0x000fe200078ec0ff */
[C---:B------:R-:W-:Y:S01]  /*132a0*/  IMAD.U32 R15, R9.reuse, 0x10000, RZ ;  /* 0x00010000090f7824 */ /* 0x040fe200078e00ff */
[----:B------:R-:W-:Y:S01]  /*132b0*/  LOP3.LUT R9, R9, 0xffff0000, RZ, 0xc0, !PT ;  /* 0xffff000009097812 */ /* 0x000fe200078ec0ff */
[C---:B------:R-:W-:Y:S01]  /*132c0*/  FMUL.FTZ R33, R14.reuse, R27 ;  /* 0x0000001b0e217220 */ /* 0x040fe20000410000 */
[-C--:B------:R-:W-:Y:S01]  /*132d0*/  FMUL.FTZ R35, R14, R25.reuse ;  /* 0x000000190e237220 */ /* 0x080fe20000410000 */
[C---:B------:R-:W-:Y:S01]  /*132e0*/  IMAD.U32 R14, R71.reuse, 0x10000, RZ ;  /* 0x00010000470e7824 */ /* 0x040fe200078e00ff */
[----:B------:R-:W-:Y:S01]  /*132f0*/  LOP3.LUT R71, R71, 0xffff0000, RZ, 0xc0, !PT ;  /* 0xffff000047477812 */ /* 0x000fe200078ec0ff */
[C---:B------:R-:W-:Y:S01]  /*13300*/  IMAD.U32 R21, R11.reuse, 0x10000, RZ ;  /* 0x000100000b157824 */ /* 0x040fe200078e00ff */
[----:B------:R-:W-:Y:S01]  /*13310*/  LOP3.LUT R11, R11, 0xffff0000, RZ, 0xc0, !PT ;  /* 0xffff00000b0b7812 */ /* 0x000fe200078ec0ff */
[C---:B------:R-:W-:Y:S01]  /*13320*/  IMAD.U32 R20, R10.reuse, 0x10000, RZ ;  /* 0x000100000a147824 */ /* 0x040fe200078e00ff */
[----:B------:R-:W-:Y:S01]  /*13330*/  LOP3.LUT R10, R10, 0xffff0000, RZ, 0xc0, !PT ;  /* 0xffff00000a0a7812 */ /* 0x000fe200078ec0ff */
[----:B---3--:R-:W1:Y:S02]  /*13340*/  LDS.128 R4, [R34] ;  /* 0x0000000022047984 */ /* 0x008e640000000c00 */
[C---:B-1----:R-:W-:Y:S01]  /*13350*/  IMAD.U32 R0, R4.reuse, 0x10000, RZ ;  /* 0x0001000004007824 */ /* 0x042fe200078e00ff */
[----:B------:R-:W-:Y:S01]  /*13360*/  LOP3.LUT R3, R4, 0xffff0000, RZ, 0xc0, !PT ;  /* 0xffff000004037812 */ /* 0x000fe200078ec0ff */
[C---:B------:R-:W-:Y:S01]  /*13370*/  IMAD.U32 R12, R5.reuse, 0x10000, RZ ;  /* 0x00010000050c7824 */ /* 0x040fe200078e00ff */
[----:B------:R-:W-:Y:S01]  /*13380*/  LOP3.LUT R4, R5, 0xffff0000, RZ, 0xc0, !PT ;  /* 0xffff000005047812 */ /* 0x000fe200078ec0ff */
[C---:B------:R-:W-:Y:S01]  /*13390*/  FFMA.FTZ R33, R0.reuse, R25, -R33 ;  /* 0x0000001900217223 */ /* 0x040fe20000010821 */
[----:B------:R-:W-:Y:S01]  /*133a0*/  FMUL.FTZ R25, R15, R29 ;  /* 0x0000001d0f197220 */ /* 0x000fe20000410000 */
[----:B------:R-:W-:Y:S01]  /*133b0*/  FFMA.FTZ R35, R0, R27, R35 ;  /* 0x0000001b00237223 */ /* 0x000fe20000010023 */
[----:B------:R-:W-:-:S02]  /*133c0*/  IMAD.U32 R0, R74, 0x10000, RZ ;  /* 0x000100004a007824 */ /* 0x000fc400078e00ff */
[-C--:B------:R-:W-:Y:S01]  /*133d0*/  FMUL.FTZ R15, R15, R14.reuse ;  /* 0x0000000e0f0f7220 */ /* 0x080fe20000410000 */
[C---:B------:R-:W-:Y:S01]  /*133e0*/  FFMA.FTZ R25, R12.reuse, R14, -R25 ;  /* 0x0000000e0c197223 */ /* 0x040fe20000010819 */
[----:B------:R-:W-:Y:S02]  /*133f0*/  IMAD.U32 R13, R7, 0x10000, RZ ;  /* 0x00010000070d7824 */ /* 0x000fe400078e00ff */
[C---:B------:R-:W-:Y:S01]  /*13400*/  FMUL.FTZ R14, R21.reuse, R32 ;  /* 0x00000020150e7220 */ /* 0x040fe20000410000 */
[----:B------:R-:W-:Y:S01]  /*13410*/  FMUL.FTZ R27, R21, R0 ;  /* 0x00000000151b7220 */ /* 0x000fe20000410000 */
[----:B------:R-:W-:Y:S01]  /*13420*/  FFMA.FTZ R15, R12, R29, R15 ;  /* 0x0000001d0c0f7223 */ /* 0x000fe2000001000f */
[C---:B------:R-:W-:Y:S01]  /*13430*/  FMUL.FTZ R12, R8.reuse, R70 ;  /* 0x00000046080c7220 */ /* 0x040fe20000410000 */
[----:B------:R-:W-:Y:S01]  /*13440*/  FFMA.FTZ R21, R13, R0, -R14 ;  /* 0x000000000d157223 */ /* 0x000fe2000001080e */
[----:B------:R-:W-:Y:S01]  /*13450*/  FMUL.FTZ R0, R8, R26 ;  /* 0x0000001a08007220 */ /* 0x000fe20000410000 */
[----:B------:R-:W-:-:S02]  /*13460*/  IMAD.U32 R8, R30, 0x10000, RZ ;  /* 0x000100001e087824 */ /* 0x000fc400078e00ff */
[C---:B------:R-:W-:Y:S01]  /*13470*/  FFMA.FTZ R12, R3.reuse, R26, R12 ;  /* 0x0000001a030c7223 */ /* 0x040fe2000001000c */
[----:B------:R-:W-:Y:S02]  /*13480*/  IMAD.U32 R5, R6, 0x10000, RZ ;  /* 0x0001000006057824 */ /* 0x000fe400078e00ff */
[----:B------:R-:W-:Y:S01]  /*13490*/  FFMA.FTZ R70, R3, R70, -R0 ;  /* 0x0000004603467223 */ /* 0x000fe20000010800 */
[----:B------:R-:W-:Y:S02]  /*134a0*/  IMAD.U32 R0, R73, 0x10000, RZ ;  /* 0x0001000049007824 */ /* 0x000fe400078e00ff */
[C---:B------:R-:W-:Y:S01]  /*134b0*/  FMUL.FTZ R26, R20.reuse, R8 ;  /* 0x00000008141a7220 */ /* 0x040fe20000410000 */
[----:B------:R-:W-:Y:S01]  /*134c0*/  FFMA.FTZ R27, R13, R32, R27 ;  /* 0x000000200d1b7223 */ /* 0x000fe2000001001b */
[----:B------:R-:W-:Y:S01]  /*134d0*/  FMUL.FTZ R13, R9, R28 ;  /* 0x0000001c090d7220 */ /* 0x000fe20000410000 */
[-C--:B------:R-:W-:Y:S01]  /*134e0*/  FMUL.FTZ R20, R20, R0.reuse ;  /* 0x0000000014147220 */ /* 0x080fe20000410000 */
[----:B------:R-:W-:Y:S01]  /*134f0*/  FFMA.FTZ R26, R5, R0, -R26 ;  /* 0x00000000051a7223 */ /* 0x000fe2000001081a */
[-C--:B------:R-:W-:Y:S01]  /*13500*/  FMUL.FTZ R9, R9, R71.reuse ;  /* 0x0000004709097220 */ /* 0x080fe20000410000 */
[----:B------:R-:W-:Y:S01]  /*13510*/  LOP3.LUT R3, R30, 0xffff0000, RZ, 0xc0, !PT ;  /* 0xffff00001e037812 */ /* 0x000fe200078ec0ff */
[C---:B------:R-:W-:Y:S01]  /*13520*/  FFMA.FTZ R14, R4.reuse, R71, -R13 ;  /* 0x00000047040e7223 */ /* 0x040fe2000001080d */
[----:B------:R-:W-:Y:S01]  /*13530*/  LOP3.LUT R0, R31, 0xffff0000, RZ, 0xc0, !PT ;  /* 0xffff00001f007812 */ /* 0x000fe200078ec0ff */
[----:B------:R-:W-:Y:S01]  /*13540*/  FFMA.FTZ R28, R4, R28, R9 ;  /* 0x0000001c041c7223 */ /* 0x000fe20000010009 */
[----:B------:R-:W-:Y:S01]  /*13550*/  LOP3.LUT R73, R73, 0xffff0000, RZ, 0xc0, !PT ;  /* 0xffff000049497812 */ /* 0x000fe200078ec0ff */
[----:B------:R-:W-:Y:S01]  /*13560*/  FFMA.FTZ R20, R5, R8, R20 ;  /* 0x0000000805147223 */ /* 0x000fe20000010014 */
[----:B------:R-:W-:Y:S01]  /*13570*/  LOP3.LUT R74, R74, 0xffff0000, RZ, 0xc0, !PT ;  /* 0xffff00004a4a7812 */ /* 0x000fe200078ec0ff */
[----:B------:R-:W-:Y:S01]  /*13580*/  FMUL.FTZ R5, R10, R3 ;  /* 0x000000030a057220 */ /* 0x000fe20000410000 */
[----:B------:R-:W-:Y:S01]  /*13590*/  LOP3.LUT R6, R6, 0xffff0000, RZ, 0xc0, !PT ;  /* 0xffff000006067812 */ /* 0x000fe200078ec0ff */
[----:B------:R-:W-:Y:S01]  /*135a0*/  FMUL.FTZ R4, R11, R0 ;  /* 0x000000000b047220 */ /* 0x000fe20000410000 */
[----:B------:R-:W-:Y:S01]  /*135b0*/  LOP3.LUT R7, R7, 0xffff0000, RZ, 0xc0, !PT ;  /* 0xffff000007077812 */ /* 0x000fe200078ec0ff */
[-C--:B------:R-:W-:Y:S01]  /*135c0*/  FMUL.FTZ R10, R10, R73.reuse ;  /* 0x000000490a0a7220 */ /* 0x080fe20000410000 */
[-C--:B------:R-:W-:Y:S01]  /*135d0*/  FMUL.FTZ R11, R11, R74.reuse ;  /* 0x0000004a0b0b7220 */ /* 0x080fe20000410000 */
[----:B------:R-:W-:Y:S01]  /*135e0*/  FFMA.FTZ R73, R6, R73, -R5 ;  /* 0x0000004906497223 */ /* 0x000fe20000010805 */
[----:B------:R-:W-:Y:S01]  /*135f0*/  F2FP.BF16.F32.PACK_AB R5, R14, R25 ;  /* 0x000000190e05723e */ /* 0x000fe200000010ff */
[C---:B------:R-:W-:Y:S01]  /*13600*/  FFMA.FTZ R74, R7.reuse, R74, -R4 ;  /* 0x0000004a074a7223 */ /* 0x040fe20000010804 */
        /* <DEDUP_REMOVED lines=11> */
.L_x_1713:
[----:B------:R-:W-:Y:S05]  /*136c0*/  BSYNC B0 ;  /* 0x0000000000007941 */ /* 0x000fea0003800000 */
.L_x_1691:
        /* <DEDUP_REMOVED lines=8> */
.L_x_1689:
[----:B01-3--:R-:W3:Y:S02]  /*13750*/  LDL R0, [R1+0x30] ;  /* 0x0000300001007983 */ /* 0x00bee40000100800 */
[----:B---3--:R-:W-:-:S13]  /*13760*/  R2UR UR4, R0 ;  /* 0x00000000000472ca */ /* 0x008fda00000e0000 */
[----:B------:R-:W-:-:S05]  /*13770*/  IMAD.U32 R0, RZ, RZ, UR4 ;  /* 0x00000004ff007e24 */ /* 0x000fca000f8e00ff */
[----:B------:R-:W-:-:S13]  /*13780*/  ISETP.NE.AND P0, PT, R0, 0x3, PT ;  /* 0x000000030000780c */ /* 0x000fda0003f05270 */
[----:B------:R-:W-:Y:S05]  /*13790*/  @!P0 BRA `(.L_x_1742) ;  /* 0x0000000000048947 */ /* 0x000fea0003800000 */
[----:B------:R-:W-:Y:S01]  /*137a0*/  BPT.TRAP 0x1 ;  /* 0x000000040000795c */ /* 0x000fe20000300000 */
.L_x_1742:
[----:B--2---:R-:W-:Y:S01]  /*137b0*/  IMAD R9, R23, 0x8, R2 ;  /* 0x0000000817097824 */ /* 0x004fe200078e0202 */
[----:B------:R-:W-:-:S04]  /*137c0*/  SHF.L.U32 R0, R164, 0x1f, RZ ;  /* 0x0000001fa4007819 */ /* 0x000fc800000006ff */
[----:B------:R0:W1:Y:S01]  /*137d0*/  SYNCS.PHASECHK.TRANS64.TRYWAIT P1, [R9+URZ+0x2a830], R0 ;  /* 0x02a83000090075a7 */ /* 0x000062000802017f */
[----:B------:R-:W-:Y:S05]  /*137e0*/  @!P0 BRA `(.L_x_1743) ;  /* 0x0000000000048947 */ /* 0x000fea0003800000 */
[----:B------:R-:W-:Y:S01]  /*137f0*/  BPT.TRAP 0x1 ;  /* 0x000000040000795c */ /* 0x000fe20000300000 */
.L_x_1743:
[----:B-1----:R-:W-:Y:S05]  /*13800*/  @P1 BRA `(.L_x_1744) ;  /* 0x0000000000081947 */ /* 0x002fea0003800000 */
[----:B------:R-:W1:Y:S02]  /*13810*/  SYNCS.PHASECHK.TRANS64.TRYWAIT P1, [R9+URZ+0x2a830], R0 ;  /* 0x02a83000090075a7 */ /* 0x000e64000802017f */
[----:B-1----:R-:W-:Y:S05]  /*13820*/  @!P1 BRA `(.L_x_1745) ;  /* 0x0000018400bc9947 */ /* 0x002fea0003800000 */
.L_x_1744:
        /* <DEDUP_REMOVED lines=40> */
[----:B------:R-:W-:Y:S01]  /*13ab0*/  UIADD3 UR36, UR4, 0x806, URZ ;  /* 0x0000080604247890 */ /* 0x000fe2000fffe03f */
[----:B0-----:R-:W-:Y:S01]  /*13ac0*/  IMAD.U32 R10, RZ, RZ, UR8 ;  /* 0x00000008ff0a7e24 */ /* 0x001fe2000f8e00ff */
[----:B------:R-:W-:Y:S01]  /*13ad0*/  UMOV UR37, 0x40000040 ;  /* 0x4000004000257882 */ /* 0x000fe20000000000 */
        /* <DEDUP_REMOVED lines=64> */
[----:B------:R-:W-:-:S03]  /*13ee0*/  IMAD.MOV.U32 R7, RZ, RZ, 0x40000040 ;  /* 0x40000040ff077424 */ /* 0x000fc600078e00ff */
[----:B------:R-:W-:Y:S01]  /*13ef0*/  R2UR UR46, R6 ;  /* 0x00000000062e72ca */ /* 0x000fe200000e0000 */
[C---:B------:R-:W-:Y:S01]  /*13f00*/  VIADD R6, R4.reuse, 0x604 ;  /* 0x0000060404067836 */ /* 0x040fe20000000000 */
[----:B------:R-:W-:Y:S01]  /*13f10*/  R2UR UR47, R7 ;  /* 0x00000000072f72ca */ /* 0x000fe200000e0000 */
[----:B------:R-:W-:Y:S02]  /*13f20*/  IMAD.MOV.U32 R7, RZ, RZ, 0x40000040 ;  /* 0x40000040ff077424 */ /* 0x000fe400078e00ff */
[----:B------:R-:W-:Y:S01]  /*13f30*/  VIADD R4, R4, 0x606 ;  /* 0x0000060604047836 */ /* 0x000fe20000000000 */
[----:B------:R-:W-:Y:S02]  /*13f40*/  R2UR UR42, R6 ;  /* 0x00000000062a72ca */ /* 0x000fe400000e0000 */
[----:B------:R-:W-:Y:S02]  /*13f50*/  R2UR UR43, R7 ;  /* 0x00000000072b72ca */ /* 0x000fe400000e0000 */
[----:B------:R-:W-:Y:S01]  /*13f60*/  R2UR UR38, R4 ;  /* 0x00000000042672ca */ /* 0x000fe200000e0000 */
        /* <DEDUP_REMOVED lines=24> */
.L_x_1746:
[----:B------:R-:W0:Y:S01]  /*140f0*/  LDC R225, c[0x0][0x448] ;  /* 0x00011200ffe17b82 */ /* 0x000e220000000800 */
[----:B------:R-:W-:Y:S01]  /*14100*/  IMAD.IADD R3, R203, 0x1, R188 ;  /* 0x00000001cb037824 */ /* 0x000fe200078e02bc */
[----:B------:R-:W-:Y:S01]  /*14110*/  LOP3.LUT R16, R16, 0xffefffff, RZ, 0xc0, !PT ;  /* 0xffefffff10107812 */ /* 0x000fe200078ec0ff */
[----:B------:R-:W-:Y:S01]  /*14120*/  IMAD.MOV.U32 R7, RZ, RZ, -0x60 ;  /* 0xffffffa0ff077424 */ /* 0x000fe200078e00ff */
[----:B------:R-:W-:-:S03]  /*14130*/  ULDC UR4, c[0x0][0x9dc] ;  /* 0x0002770000047ab9 */ /* 0x000fc60000000800 */
[----:B------:R-:W-:Y:S01]  /*14140*/  IMAD R7, R72, R7, 0x61 ;  /* 0x0000006148077424 */ /* 0x000fe200078e0207 */
[----:B------:R-:W1:Y:S03]  /*14150*/  LDC.64 R12, c[0x0][0x9e0] ;  /* 0x00027800ff0c7b82 */ /* 0x000e660000000a00 */
[----:B------:R-:W-:-:S04]  /*14160*/  VIADD R89, R7, 0xffffffff ;  /* 0xffffffff07597836 */ /* 0x000fc80000000000 */
[----:B------:R-:W-:Y:S01]  /*14170*/  IMAD.IADD R10, R89, 0x1, -R182 ;  /* 0x00000001590a7824 */ /* 0x000fe200078e0ab6 */
[----:B0-----:R-:W-:-:S13]  /*14180*/  ISETP.NE.AND P1, PT, R225, 0x1, PT ;  /* 0x00000001e100780c */ /* 0x001fda0003f25270 */
[----:B------:R-:W0:Y:S01]  /*14190*/  @P1 LDC R0, c[0x0][0x44c] ;  /* 0x00011300ff001b82 */ /* 0x000e220000000800 */
[----:B------:R-:W-:-:S04]  /*141a0*/  @P1 LOP3.LUT R16, R16, 0x100000, RZ, 0xfc, !PT ;  /* 0x0010000010101812 */ /* 0x000fc800078efcff */
[----:B------:R-:W-:-:S03]  /*141b0*/  LOP3.LUT R16, R16, 0xfff7ffff, RZ, 0xc0, !PT ;  /* 0xfff7ffff10107812 */ /* 0x000fc600078ec0ff */
[----:B------:R-:W2:Y:S01]  /*141c0*/  @P1 LDC R5, c[0x0][0x450] ;  /* 0x00011400ff051b82 */ /* 0x000ea20000000800 */
[----:B0-----:R-:W-:-:S05]  /*141d0*/  @P1 IMAD.HI.U32 R0, R3, R0, RZ ;  /* 0x0000000003001227 */ /* 0x001fca00078e00ff */
[----:B--2---:R-:W-:Y:S01]  /*141e0*/  @P1 SHF.R.U32.HI R3, RZ, R5, R0 ;  /* 0x00000005ff031219 */ /* 0x004fe20000011600 */
[----:B------:R-:W-:Y:S01]  /*141f0*/  VIADD R5, R9, 0x2a840 ;  /* 0x0002a84009057836 */ /* 0x000fe20000000000 */
[----:B-1----:R-:W-:Y:S01]  /*14200*/  ISETP.GE.AND P1, PT, R13, 0x1, PT ;  /* 0x000000010d00780c */ /* 0x002fe20003f26270 */
[----:B------:R-:W-:Y:S01]  /*14210*/  IMAD.U32 R9, RZ, RZ, UR4 ;  /* 0x00000004ff097e24 */ /* 0x000fe2000f8e00ff */
[----:B------:R-:W-:Y:S01]  /*14220*/  IADD3 R0, R166, R7, -R182 ;  /* 0x00000007a6007210 */ /* 0x000fe20007ffe8b6 */
[----:B------:R-:W0:Y:S01]  /*14230*/  SHFL.IDX PT, R15, R3, RZ, 0x1c1f ;  /* 0x001c1fff030f7589 */ /* 0x000e2200000e0000 */
[----:B------:R-:W-:Y:S02]  /*14240*/  PRMT R5, R172, 0x654, R5 ;  /* 0x00000654ac057816 */ /* 0x000fe40000000005 */
[----:B------:R-:W-:Y:S01]  /*14250*/  LOP3.LUT R4, RZ, R9, RZ, 0x33, !PT ;  /* 0x00000009ff047212 */ /* 0x000fe200078e33ff */
[----:B------:R-:W-:Y:S01]  /*14260*/  IMAD.IADD R11, R0, 0x1, -R165 ;  /* 0x00000001000b7824 */ /* 0x000fe200078e0aa5 */
[----:B------:R1:W-:Y:S03]  /*14270*/  SYNCS.ARRIVE.TRANS64.RED.A1T0 RZ, [R5+URZ], RZ ;  /* 0x000000ff05ff79a7 */ /* 0x0003e6000810043f */
[----:B------:R-:W-:-:S02]  /*14280*/  IMAD.IADD R87, R11, 0x1, R12 ;  /* 0x000000010b577824 */ /* 0x000fc400078e020c */
[----:B------:R-:W-:Y:S01]  /*14290*/  IMAD.IADD R20, R11, 0x1, R4 ;  /* 0x000000010b147824 */ /* 0x000fe200078e0204 */
[----:B------:R-:W-:Y:S01]  /*142a0*/  @P1 LOP3.LUT R16, R16, 0x80000, RZ, 0xfc, !PT ;  /* 0x0008000010101812 */ /* 0x000fe200078efcff */
[----:B-1----:R-:W-:-:S05]  /*142b0*/  IMAD R5, R72, -0x60, R166 ;  /* 0xffffffa048057824 */ /* 0x002fca00078e02a6 */
[----:B------:R-:W-:Y:S01]  /*142c0*/  IADD3 R14, -R182, 0x60, R5 ;  /* 0x00000060b60e7810 */ /* 0x000fe20007ffe105 */
[----:B0-----:R-:W-:-:S03]  /*142d0*/  IMAD.IADD R6, R20, 0x1, R15 ;  /* 0x0000000114067824 */ /* 0x001fc600078e020f */
[----:B------:R-:W-:Y:S01]  /*142e0*/  VIADDMNMX R0, R15, R87, R14, PT ;  /* 0x000000570f007246 */ /* 0x000fe2000380010e */
[----:B------:R-:W-:Y:S06]  /*142f0*/  @!P1 BRA `(.L_x_1747) ;  /* 0x00000000004c9947 */ /* 0x000fec0003800000 */
[----:B------:R-:W-:Y:S01]  /*14300*/  IADD3 R7, -R165, R166, R15 ;  /* 0x000000a6a5077210 */ /* 0x000fe20007ffe10f */
[----:B------:R-:W-:Y:S03]  /*14310*/  BSSY B0, `(.L_x_1748) ;  /* 0x000000e000007945 */ /* 0x000fe60003800000 */
        /* <DEDUP_REMOVED lines=9> */
.L_x_1749:
[----:B------:R-:W-:-:S13]  /*143b0*/  ISETP.NE.AND P1, PT, R13, 0x1, PT ;  /* 0x000000010d00780c */ /* 0x000fda0003f25270 */
[----:B------:R-:W0:Y:S02]  /*143c0*/  @P1 LDC.64 R4, c[0x0][0x9e8] ;  /* 0x00027a00ff041b82 */ /* 0x000e240000000a00 */
[----:B0-----:R-:W-:-:S05]  /*143d0*/  @P1 IMAD.HI.U32 R4, R7, R4, RZ ;  /* 0x0000000407041227 */ /* 0x001fca00078e00ff */
[----:B------:R-:W-:-:S07]  /*143e0*/  @P1 SHF.R.U32.HI R7, RZ, R5, R4 ;  /* 0x00000005ff071219 */ /* 0x000fce0000011604 */
.L_x_1750:
[----:B------:R-:W-:Y:S05]  /*143f0*/  BSYNC B0 ;  /* 0x0000000000007941 */ /* 0x000fea0003800000 */
.L_x_1748:
[----:B------:R-:W-:-:S05]  /*14400*/  IMAD R7, R7, R13, R10 ;  /* 0x0000000d07077224 */ /* 0x000fca00078e020a */
[----:B------:R-:W-:Y:S02]  /*14410*/  VIMNMX R6, R6, R7, !PT ;  /* 0x0000000706067248 */ /* 0x000fe40007fe0100 */
[----:B------:R-:W-:-:S07]  /*14420*/  VIADDMNMX R0, R7, R13, R0, PT ;  /* 0x0000000d07007246 */ /* 0x000fce0003800100 */
.L_x_1747:
        /* <DEDUP_REMOVED lines=118> */
[----:B------:R-:W-:-:S13]  /*14b90*/  ISETP.GE.AND P5, PT, R13, 0x1, PT ;  /* 0x000000010d00780c */ /* 0x000fda0003fa6270 */
[----:B------:R-:W-:Y:S05]  /*14ba0*/  @!P5 BRA `(.L_x_1751) ;  /* 0x00000000004cd947 */ /* 0x000fea0003800000 */
        /* <DEDUP_REMOVED lines=11> */
.L_x_1753:
[----:B------:R-:W-:-:S13]  /*14c60*/  ISETP.NE.AND P5, PT, R13, 0x1, PT ;  /* 0x000000010d00780c */ /* 0x000fda0003fa5270 */
[----:B------:R-:W0:Y:S02]  /*14c70*/  @P5 LDC.64 R4, c[0x0][0x9e8] ;  /* 0x00027a00ff045b82 */ /* 0x000e240000000a00 */
[----:B0-----:R-:W-:-:S05]  /*14c80*/  @P5 IMAD.HI.U32 R4, R3, R4, RZ ;  /* 0x0000000403045227 */ /* 0x001fca00078e00ff */
[----:B------:R-:W-:-:S07]  /*14c90*/  @P5 SHF.R.U32.HI R3, RZ, R5, R4 ;  /* 0x00000005ff035219 */ /* 0x000fce0000011604 */
.L_x_1754:
[----:B------:R-:W-:Y:S05]  /*14ca0*/  BSYNC B0 ;  /* 0x0000000000007941 */ /* 0x000fea0003800000 */
.L_x_1752:
[----:B------:R-:W-:-:S05]  /*14cb0*/  IMAD R3, R3, R13, R10 ;  /* 0x0000000d03037224 */ /* 0x000fca00078e020a */
[----:B------:R-:W-:Y:S02]  /*14cc0*/  VIMNMX R6, R6, R3, !PT ;  /* 0x0000000306067248 */ /* 0x000fe40007fe0100 */
[----:B------:R-:W-:-:S07]  /*14cd0*/  VIADDMNMX R0, R3, R13, R0, PT ;  /* 0x0000000d03007246 */ /* 0x000fce0003800100 */
.L_x_1751:
        /* <DEDUP_REMOVED lines=14> */
[----:B------:R-:W-:Y:S02]  /*14dc0*/  FSEL R5, R30, -INF , !P6 ;  /* 0xff8000001e057808 */ /* 0x000fe40007000000 */
[----:B------:R-:W-:Y:S02]  /*14dd0*/  ISETP.GT.AND P1, PT, R6, 0x10, !P1 ;  /* 0x000000100600780c */ /* 0x000fe40004f24270 */
[----:B------:R-:W-:Y:S02]  /*14de0*/  ISETP.NE.AND P6, PT, R78, RZ, PT ;  /* 0x000000ff4e00720c */ /* 0x000fe40003fc5270 */
[----:B------:R-:W-:Y:S02]  /*14df0*/  ISETP.LT.OR P1, PT, R0, 0x11, P1 ;  /* 0x000000110000780c */ /* 0x000fe40000f21670 */
[----:B------:R-:W-:-:S02]  /*14e00*/  FMNMX.FTZ R4, R81, R4, !PT ;  /* 0x0000000451047209 */ /* 0x000fc40007810000 */
[----:B------:R-:W-:Y:S02]  /*14e10*/  FSEL R27, R34, -INF , !P1 ;  /* 0xff800000221b7808 */ /* 0x000fe40004800000 */
[----:B------:R-:W-:Y:S02]  /*14e20*/  ISETP.NE.AND P1, PT, R32, RZ, PT ;  /* 0x000000ff2000720c */ /* 0x000fe40003f25270 */
[----:B------:R-:W-:Y:S02]  /*14e30*/  FMNMX.FTZ R4, R75, R4, !PT ;  /* 0x000000044b047209 */ /* 0x000fe40007810000 */
        /* <DEDUP_REMOVED lines=22> */
[----:B------:R-:W-:Y:S01]  /*14fa0*/  ISETP.NE.AND P1, PT, R40, RZ, PT ;  /* 0x000000ff2800720c */ /* 0x000fe20003f25270 */
[----:B------:R-:W-:Y:S01]  /*14fb0*/  IMAD.MOV.U32 R40, RZ, RZ, R188 ;  /* 0x000000ffff287224 */ /* 0x000fe200078e00bc */
        /* <DEDUP_REMOVED lines=21> */
[----:B------:R-:W-:Y:S01]  /*15110*/  FMNMX.FTZ R14, R69, R4, !PT ;  /* 0x00000004450e7209 */ /* 0x000fe20007810000 */
[----:B------:R-:W-:Y:S01]  /*15120*/  IMAD.U32 R4, RZ, RZ, UR4 ;  /* 0x00000004ff047e24 */ /* 0x000fe2000f8e00ff */
[----:B------:R-:W-:-:S02]  /*15130*/  ISETP.GT.AND P1, PT, R6, 0x30, !P1 ;  /* 0x000000300600780c */ /* 0x000fc40004f24270 */
[----:B------:R-:W-:Y:S01]  /*15140*/  ISETP.GT.AND P4, PT, R6, RZ, !P4 ;  /* 0x000000ff0600720c */ /* 0x000fe20006784270 */
[----:B------:R-:W0:Y:S01]  /*15150*/  SHFL.BFLY PT, R3, R14, 0x2, 0x1f ;  /* 0x0c401f000e037f89 */ /* 0x000e2200000e0000 */
[C---:B------:R-:W-:Y:S02]  /*15160*/  ISETP.LT.OR P1, PT, R0.reuse, 0x31, P1 ;  /* 0x000000310000780c */ /* 0x040fe40000f21670 */
[----:B------:R-:W-:Y:S02]  /*15170*/  ISETP.LT.OR P4, PT, R0, 0x1, P4 ;  /* 0x000000010000780c */ /* 0x000fe40002781670 */
[----:B------:R-:W-:Y:S02]  /*15180*/  FSEL R39, R50, -INF , !P1 ;  /* 0xff80000032277808 */ /* 0x000fe40004800000 */
[----:B------:R-:W-:Y:S02]  /*15190*/  ISETP.NE.AND P1, PT, R48, RZ, PT ;  /* 0x000000ff3000720c */ /* 0x000fe40003f25270 */
[----:B------:R-:W-:-:S02]  /*151a0*/  FSEL R26, R26, -INF , !P4 ;  /* 0xff8000001a1a7808 */ /* 0x000fc40006000000 */
[----:B------:R-:W-:Y:S02]  /*151b0*/  ISETP.GT.AND P1, PT, R6, 0x31, !P1 ;  /* 0x000000310600780c */ /* 0x000fe40004f24270 */
[----:B------:R-:W-:Y:S02]  /*151c0*/  ISETP.NE.AND P6, PT, R56, RZ, PT ;  /* 0x000000ff3800720c */ /* 0x000fe40003fc5270 */
[----:B------:R-:W-:Y:S02]  /*151d0*/  ISETP.LT.OR P1, PT, R0, 0x32, P1 ;  /* 0x000000320000780c */ /* 0x000fe40000f21670 */
[----:B------:R-:W-:Y:S02]  /*151e0*/  ISETP.NE.AND P5, PT, R90, RZ, PT ;  /* 0x000000ff5a00720c */ /* 0x000fe40003fa5270 */
[----:B------:R-:W-:Y:S02]  /*151f0*/  FSEL R51, R51, -INF , !P1 ;  /* 0xff80000033337808 */ /* 0x000fe40004800000 */
[----:B------:R-:W-:-:S02]  /*15200*/  ISETP.NE.AND P1, PT, R86, RZ, PT ;  /* 0x000000ff5600720c */ /* 0x000fc40003f25270 */
        /* <DEDUP_REMOVED lines=29> */
[----:B0-----:R-:W-:Y:S02]  /*153e0*/  FMNMX.FTZ R3, R20, R3, !PT ;  /* 0x0000000314037209 */ /* 0x001fe40007810000 */
        /* <DEDUP_REMOVED lines=13> */
[-CC-:B------:R-:W-:Y:S01]  /*154c0*/  FFMA.FTZ R154, R79, R4.reuse, -R10.reuse ;  /* 0x000000044f9a7223 */ /* 0x180fe2000001080a */
[----:B------:R-:W-:Y:S01]  /*154d0*/  ISETP.NE.AND P6, PT, R28, RZ, PT ;  /* 0x000000ff1c00720c */ /* 0x000fe20003fc5270 */
[--C-:B------:R-:W-:Y:S01]  /*154e0*/  FFMA.FTZ R150, R11, R4, -R10.reuse ;  /* 0x000000040b967223 */ /* 0x100fe2000001080a */
[----:B------:R-:W-:Y:S01]  /*154f0*/  FMNMX.FTZ R14, R47, R14, !PT ;  /* 0x0000000e2f0e7209 */ /* 0x000fe20007810000 */
[-CC-:B------:R-:W-:Y:S01]  /*15500*/  FFMA.FTZ R11, R45, R4.reuse, -R10.reuse ;  /* 0x000000042d0b7223 */ /* 0x180fe2000001080a */
[----:B------:R-:W-:Y:S01]  /*15510*/  FSEL R63, R63, -INF , !P1 ;  /* 0xff8000003f3f7808 */ /* 0x000fe20004800000 */
[-CC-:B------:R-:W-:Y:S01]  /*15520*/  FFMA.FTZ R156, R103, R4.reuse, -R10.reuse ;  /* 0x00000004679c7223 */ /* 0x180fe2000001080a */
[----:B------:R-:W-:Y:S01]  /*15530*/  ISETP.GT.AND P1, PT, R6, 0x50, !P6 ;  /* 0x000000500600780c */ /* 0x000fe20007724270 */
[--C-:B------:R-:W-:Y:S01]  /*15540*/  FFMA.FTZ R85, R85, R4, -R10.reuse ;  /* 0x0000000455557223 */ /* 0x100fe2000001080a */
[----:B------:R-:W-:Y:S01]  /*15550*/  FMNMX.FTZ R14, R59, R14, !PT ;  /* 0x0000000e3b0e7209 */ /* 0x000fe20007810000 */
[--C-:B------:R-:W-:Y:S01]  /*15560*/  FFMA.FTZ R158, R83, R4, -R10.reuse ;  /* 0x00000004539e7223 */ /* 0x100fe2000001080a */
[----:B------:R-:W-:Y:S01]  /*15570*/  ISETP.LT.OR P1, PT, R0, 0x51, P1 ;  /* 0x000000510000780c */ /* 0x000fe20000f21670 */
[----:B------:R-:W-:Y:S01]  /*15580*/  MUFU.EX2 R156, R156 ;  /* 0x0000009c009c7308 */ /* 0x000fe20000000800 */
[----:B------:R-:W-:Y:S01]  /*15590*/  FMNMX.FTZ R14, R101, R14, !PT ;  /* 0x0000000e650e7209 */ /* 0x000fe20007810000 */
[-CC-:B------:R-:W-:Y:S01]  /*155a0*/  FFMA.FTZ R73, R73, R4.reuse, -R10.reuse ;  /* 0x0000000449497223 */ /* 0x180fe2000001080a */
[----:B------:R-:W-:Y:S01]  /*155b0*/  ISETP.NE.AND P5, PT, R24, RZ, PT ;  /* 0x000000ff1800720c */ /* 0x000fe20003fa5270 */
[-CC-:B------:R-:W-:Y:S01]  /*155c0*/  FFMA.FTZ R152, R81, R4.reuse, -R10.reuse ;  /* 0x0000000451987223 */ /* 0x180fe2000001080a */
[----:B------:R-:W-:Y:S01]  /*155d0*/  ISETP.GT.AND P3, PT, R6, 0x58, !P3 ;  /* 0x000000580600780c */ /* 0x000fe20005f64270 */
[-CC-:B------:R-:W-:Y:S01]  /*155e0*/  FFMA.FTZ R144, R29, R4.reuse, -R10.reuse ;  /* 0x000000041d907223 */ /* 0x180fe2000001080a */
[----:B------:R-:W-:Y:S01]  /*155f0*/  ISETP.LT.OR P2, PT, R0, 0x52, P2 ;  /* 0x000000520000780c */ /* 0x000fe20001741670 */
[----:B------:R-:W0:Y:S01]  /*15600*/  MUFU.EX2 R85, R85 ;  /* 0x0000005500557308 */ /* 0x000e220000000800 */
[----:B------:R-:W-:Y:S01]  /*15610*/  FSEL R77, R66, -INF , !P1 ;  /* 0xff800000424d7808 */ /* 0x000fe20004800000 */
[--C-:B------:R-:W-:Y:S01]  /*15620*/  FFMA.FTZ R146, R15, R4, -R10.reuse ;  /* 0x000000040f927223 */ /* 0x100fe2000001080a */
[----:B------:R-:W-:Y:S01]  /*15630*/  FMNMX.FTZ R14, R63, R14, !PT ;  /* 0x0000000e3f0e7209 */ /* 0x000fe20007810000 */
[-CC-:B-----5:R-:W-:Y:S01]  /*15640*/  FFMA.FTZ R140, R25, R4.reuse, -R10.reuse ;  /* 0x00000004198c7223 */ /* 0x1a0fe2000001080a */
[----:B------:R-:W-:Y:S01]  /*15650*/  ISETP.GT.AND P4, PT, R6, 0x59, !P5 ;  /* 0x000000590600780c */ /* 0x000fe20006f84270 */
[-CC-:B------:R-:W-:Y:S01]  /*15660*/  FFMA.FTZ R142, R33, R4.reuse, -R10.reuse ;  /* 0x00000004218e7223 */ /* 0x180fe2000001080a */
[C---:B------:R-:W-:Y:S01]  /*15670*/  ISETP.LT.OR P3, PT, R0.reuse, 0x59, P3 ;  /* 0x000000590000780c */ /* 0x040fe20001f61670 */
[----:B------:R-:W1:Y:S01]  /*15680*/  MUFU.EX2 R158, R158 ;  /* 0x0000009e009e7308 */ /* 0x000e620000000800 */
[----:B------:R-:W-:Y:S01]  /*15690*/  FSEL R67, R67, -INF , !P2 ;  /* 0xff80000043437808 */ /* 0x000fe20005000000 */
[--C-:B------:R-:W-:Y:S01]  /*156a0*/  FFMA.FTZ R136, R21, R4, -R10.reuse ;  /* 0x0000000415887223 */ /* 0x100fe2000001080a */
[----:B------:R-:W-:Y:S01]  /*156b0*/  FMNMX.FTZ R14, R77, R14, !PT ;  /* 0x0000000e4d0e7209 */ /* 0x000fe20007810000 */
[-CC-:B------:R-:W-:Y:S01]  /*156c0*/  FFMA.FTZ R75, R75, R4.reuse, -R10.reuse ;  /* 0x000000044b4b7223 */ /* 0x180fe2000001080a */
[----:B------:R-:W-:Y:S01]  /*156d0*/  ISETP.LT.OR P4, PT, R0, 0x5a, P4 ;  /* 0x0000005a0000780c */ /* 0x000fe20002781670 */
[--C-:B------:R-:W-:Y:S01]  /*156e0*/  FFMA.FTZ R37, R37, R4, -R10.reuse ;  /* 0x0000000425257223 */ /* 0x100fe2000001080a */
[----:B------:R-:W-:Y:S01]  /*156f0*/  FSEL R79, R70, -INF , !P3 ;  /* 0xff800000464f7808 */ /* 0x000fe20005800000 */
[----:B------:R-:W2:Y:S01]  /*15700*/  MUFU.EX2 R73, R73 ;  /* 0x0000004900497308 */ /* 0x000ea20000000800 */
        /* <DEDUP_REMOVED lines=12> */
[----:B------:R-:W-:Y:S01]  /*157d0*/  ISETP.NE.AND P5, PT, R225, 0x1, PT ;  /* 0x00000001e100780c */ /* 0x000fe20003fa5270 */
[----:B------:R-:W4:Y:S06]  /*157e0*/  SHFL.BFLY PT, R45, R14, 0x2, 0x1f ;  /* 0x0c401f000e2d7f89 */ /* 0x000f2c00000e0000 */
[----:B------:R-:W3:Y:S06]  /*157f0*/  MUFU.EX2 R75, R75 ;  /* 0x0000004b004b7308 */ /* 0x000eec0000000800 */
[----:B------:R-:W3:Y:S02]  /*15800*/  @P5 LDC R42, c[0x0][0x450] ;  /* 0x00011400ff2a5b82 */ /* 0x000ee40000000800 */
[----:B------:R-:W3:Y:S08]  /*15810*/  MUFU.EX2 R154, R154 ;  /* 0x0000009a009a7308 */ /* 0x000ef00000000800 */
[----:B------:R-:W3:Y:S01]  /*15820*/  MUFU.EX2 R37, R37 ;  /* 0x0000002500257308 */ /* 0x000ee20000000800 */
[----:B----4-:R-:W-:-:S05]  /*15830*/  FMNMX.FTZ R45, R14, R45, !PT ;  /* 0x0000002d0e2d7209 */ /* 0x010fca0007810000 */
[----:B------:R-:W4:Y:S02]  /*15840*/  SHFL.BFLY PT, R0, R45, 0x1, 0x1f ;  /* 0x0c201f002d007f89 */ /* 0x000f2400000e0000 */
[----:B------:R-:W-:Y:S08]  /*15850*/  MUFU.EX2 R148, R148 ;  /* 0x0000009400947308 */ /* 0x000ff00000000800 */
[----:B------:R-:W-:Y:S08]  /*15860*/  MUFU.EX2 R41, R41 ;  /* 0x0000002900297308 */ /* 0x000ff00000000800 */
[----:B------:R-:W-:Y:S01]  /*15870*/  MUFU.EX2 R150, R150 ;  /* 0x0000009600967308 */ /* 0x000fe20000000800 */
[----:B----4-:R-:W-:Y:S01]  /*15880*/  FMNMX.FTZ R0, R45, R0, !PT ;  /* 0x000000002d007209 */ /* 0x010fe20007810000 */
[----:B------:R-:W-:-:S06]  /*15890*/  FFMA.FTZ R45, R69, R4, -R10 ;  /* 0x00000004452d7223 */ /* 0x000fcc000001080a */
[----:B------:R-:W-:Y:S01]  /*158a0*/  MUFU.EX2 R11, R11 ;  /* 0x0000000b000b7308 */ /* 0x000fe20000000800 */
[C---:B------:R-:W-:Y:S01]  /*158b0*/  FSETP.NEU.FTZ.AND P1, PT, R0.reuse, -INF , PT ;  /* 0xff8000000000780b */ /* 0x040fe20003f3d000 */
[----:B------:R-:W-:-:S05]  /*158c0*/  FMUL.FTZ R32, R0, R4 ;  /* 0x0000000400207220 */ /* 0x000fca0000410000 */
[----:B------:R-:W-:Y:S01]  /*158d0*/  FSEL R32, R32, RZ, P1 ;  /* 0x000000ff20207208 */ /* 0x000fe20000800000 */
[----:B------:R-:W-:Y:S04]  /*158e0*/  MUFU.EX2 R144, R144 ;  /* 0x0000009000907308 */ /* 0x000fe80000000800 */
[-CC-:B------:R-:W-:Y:S01]  /*158f0*/  FFMA.FTZ R157, R26, R4.reuse, -R32.reuse ;  /* 0x000000041a9d7223 */ /* 0x180fe20000010820 */
[-CC-:B------:R-:W-:Y:S01]  /*15900*/  FFMA.FTZ R6, R99, R4.reuse, -R32.reuse ;  /* 0x0000000463067223 */ /* 0x180fe20000010820 */
[-CC-:B------:R-:W-:Y:S01]  /*15910*/  FFMA.FTZ R159, R5, R4.reuse, -R32.reuse ;  /* 0x00000004059f7223 */ /* 0x180fe20000010820 */
[-CC-:B------:R-:W-:Y:S01]  /*15920*/  FFMA.FTZ R10, R97, R4.reuse, -R32.reuse ;  /* 0x00000004610a7223 */ /* 0x180fe20000010820 */
[-CC-:B------:R-:W-:Y:S01]  /*15930*/  FFMA.FTZ R153, R27, R4.reuse, -R32.reuse ;  /* 0x000000041b997223 */ /* 0x180fe20000010820 */
[----:B0-----:R-:W-:Y:S01]  /*15940*/  FADD.FTZ R5, R156, R85 ;  /* 0x000000559c057221 */ /* 0x001fe20000010000 */
[----:B------:R-:W-:Y:S01]  /*15950*/  MUFU.EX2 R157, R157 ;  /* 0x0000009d009d7308 */ /* 0x000fe20000000800 */
[-CC-:B------:R-:W-:Y:S01]  /*15960*/  FFMA.FTZ R14, R95, R4.reuse, -R32.reuse ;  /* 0x000000045f0e7223 */ /* 0x180fe20000010820 */
[-CC-:B------:R-:W-:Y:S01]  /*15970*/  FFMA.FTZ R155, R87, R4.reuse, -R32.reuse ;  /* 0x00000004579b7223 */ /* 0x180fe20000010820 */
[----:B-1----:R-:W-:Y:S01]  /*15980*/  FADD.FTZ R30, R158, R5 ;  /* 0x000000059e1e7221 */ /* 0x002fe20000010000 */
[-CC-:B------:R-:W-:Y:S01]  /*15990*/  FFMA.FTZ R20, R93, R4.reuse, -R32.reuse ;  /* 0x000000045d147223 */ /* 0x180fe20000010820 */
[-CC-:B------:R-:W-:Y:S01]  /*159a0*/  FFMA.FTZ R149, R31, R4.reuse, -R32.reuse ;  /* 0x000000041f957223 */ /* 0x180fe20000010820 */
[-C--:B------:R-:W-:Y:S01]  /*159b0*/  FFMA.FTZ R24, R91, R4.reuse, -R32 ;  /* 0x000000045b187223 */ /* 0x080fe20000010820 */
[----:B--2---:R-:W-:Y:S01]  /*159c0*/  FADD.FTZ R5, R73, R30 ;  /* 0x0000001e49057221 */ /* 0x004fe20000010000 */
[----:B------:R-:W0:Y:S01]  /*159d0*/  MUFU.EX2 R6, R6 ;  /* 0x0000000600067308 */ /* 0x000e220000000800 */
[-CC-:B------:R-:W-:Y:S01]  /*159e0*/  FFMA.FTZ R151, R35, R4.reuse, -R32.reuse ;  /* 0x0000000423977223 */ /* 0x180fe20000010820 */
[-CC-:B------:R-:W-:Y:S01]  /*159f0*/  FFMA.FTZ R26, R89, R4.reuse, -R32.reuse ;  /* 0x00000004591a7223 */ /* 0x180fe20000010820 */
[----:B---3--:R-:W-:Y:S01]  /*15a00*/  FADD.FTZ R30, R152, R5 ;  /* 0x00000005981e7221 */ /* 0x008fe20000010000 */
[-CC-:B------:R-:W-:Y:S01]  /*15a10*/  FFMA.FTZ R145, R39, R4.reuse, -R32.reuse ;  /* 0x0000000427917223 */ /* 0x180fe20000010820 */
[----:B------:R-:W1:Y:S01]  /*15a20*/  @P5 LDC R27, c[0x0][0x44c] ;  /* 0x00011300ff1b5b82 */ /* 0x000e620000000800 */
[-C--:B------:R-:W-:Y:S01]  /*15a30*/  FFMA.FTZ R28, R51, R4.reuse, -R32 ;  /* 0x00000004331c7223 */ /* 0x080fe20000010820 */
[----:B------:R-:W-:Y:S01]  /*15a40*/  FADD.FTZ R7, R75, R30 ;  /* 0x0000001e4b077221 */ /* 0x000fe20000010000 */
[----:B------:R-:W2:Y:S01]  /*15a50*/  MUFU.EX2 R159, R159 ;  /* 0x0000009f009f7308 */ /* 0x000ea20000000800 */
[-CC-:B------:R-:W-:Y:S01]  /*15a60*/  FFMA.FTZ R147, R43, R4.reuse, -R32.reuse ;  /* 0x000000042b937223 */ /* 0x180fe20000010820 */
[-CC-:B------:R-:W-:Y:S01]  /*15a70*/  FFMA.FTZ R30, R55, R4.reuse, -R32.reuse ;  /* 0x00000004371e7223 */ /* 0x180fe20000010820 */
[----:B------:R-:W-:Y:S01]  /*15a80*/  FADD.FTZ R36, R154, R7 ;  /* 0x000000079a247221 */ /* 0x000fe20000010000 */
[-CC-:B------:R-:W-:Y:S01]  /*15a90*/  FFMA.FTZ R141, R47, R4.reuse, -R32.reuse ;  /* 0x000000042f8d7223 */ /* 0x180fe20000010820 */
[-CC-:B------:R-:W-:Y:S01]  /*15aa0*/  FFMA.FTZ R59, R59, R4.reuse, -R32.reuse ;  /* 0x000000043b3b7223 */ /* 0x180fe20000010820 */
[-C--:B------:R-:W-:Y:S01]  /*15ab0*/  FFMA.FTZ R101, R101, R4.reuse, -R32 ;  /* 0x0000000465657223 */ /* 0x080fe20000010820 */
[----:B------:R-:W-:Y:S01]  /*15ac0*/  FADD.FTZ R7, R37, R36 ;  /* 0x0000002425077221 */ /* 0x000fe20000010000 */
[----:B------:R-:W3:Y:S01]  /*15ad0*/  MUFU.EX2 R10, R10 ;  /* 0x0000000a000a7308 */ /* 0x000ee20000000800 */
[----:B0-----:R-:W-:Y:S01]  /*15ae0*/  FADD.FTZ R34, R157, R6 ;  /* 0x000000069d227221 */ /* 0x001fe20000010000 */
[-CC-:B------:R-:W-:Y:S01]  /*15af0*/  FFMA.FTZ R63, R63, R4.reuse, -R32.reuse ;  /* 0x000000043f3f7223 */ /* 0x180fe20000010820 */
[----:B------:R-:W-:Y:S01]  /*15b00*/  FADD.FTZ R36, R148, R7 ;  /* 0x0000000794247221 */ /* 0x000fe20000010000 */
[-CC-:B------:R-:W-:Y:S01]  /*15b10*/  FFMA.FTZ R77, R77, R4.reuse, -R32.reuse ;  /* 0x000000044d4d7223 */ /* 0x180fe20000010820 */
[-CC-:B------:R-:W-:Y:S01]  /*15b20*/  FFMA.FTZ R67, R67, R4.reuse, -R32.reuse ;  /* 0x0000000443437223 */ /* 0x180fe20000010820 */
[-C--:B------:R-:W-:Y:S01]  /*15b30*/  FFMA.FTZ R79, R79, R4.reuse, -R32 ;  /* 0x000000044f4f7223 */ /* 0x080fe20000010820 */
[----:B------:R-:W-:Y:S01]  /*15b40*/  FADD.FTZ R7, R41, R36 ;  /* 0x0000002429077221 */ /* 0x000fe20000010000 */
[----:B------:R-:W0:Y:S01]  /*15b50*/  MUFU.EX2 R153, R153 ;  /* 0x0000009900997308 */ /* 0x000e220000000800 */
[----:B--2---:R-:W-:Y:S01]  /*15b60*/  FADD.FTZ R5, R159, R34 ;  /* 0x000000229f057221 */ /* 0x004fe20000010000 */
[----:B------:R-:W-:Y:S01]  /*15b70*/  FFMA.FTZ R71, R71, R4, -R32 ;  /* 0x0000000447477223 */ /* 0x000fe20000010820 */
[----:B------:R-:W-:Y:S01]  /*15b80*/  FADD.FTZ R38, R150, R7 ;  /* 0x0000000796267221 */ /* 0x000fe20000010000 */
[----:B------:R-:W-:Y:S01]  /*15b90*/  F2FP.BF16.F32.PACK_AB R157, R6, R157 ;  /* 0x0000009d069d723e */ /* 0x000fe200000010ff */
[----:B-1----:R-:W-:Y:S01]  /*15ba0*/  @P5 IMAD.HI.U32 R27, R188, R27, RZ ;  /* 0x0000001bbc1b5227 */ /* 0x002fe200078e00ff */
[----:B------:R-:W-:-:S03]  /*15bb0*/  F2FP.BF16.F32.PACK_AB R156, R85, R156 ;  /* 0x0000009c559c723e */ /* 0x000fc600000010ff */
[----:B------:R-:W-:Y:S01]  /*15bc0*/  FADD.FTZ R7, R11, R38 ;  /* 0x000000260b077221 */ /* 0x000fe20000010000 */
[----:B------:R-:W1:Y:S01]  /*15bd0*/  MUFU.EX2 R14, R14 ;  /* 0x0000000e000e7308 */ /* 0x000e620000000800 */
[----:B---3--:R-:W-:Y:S01]  /*15be0*/  FADD.FTZ R34, R10, R5 ;  /* 0x000000050a227221 */ /* 0x008fe20000010000 */
[----:B------:R-:W-:Y:S01]  /*15bf0*/  @P5 SHF.R.U32.HI R40, RZ, R42, R27 ;  /* 0x0000002aff285219 */ /* 0x000fe2000001161b */
[----:B------:R-:W-:Y:S01]  /*15c00*/  FADD.FTZ R38, R144, R7 ;  /* 0x0000000790267221 */ /* 0x000fe20000010000 */
[----:B------:R-:W-:Y:S02]  /*15c10*/  ISETP.GE.AND P5, PT, R13, 0x1, PT ;  /* 0x000000010d00780c */ /* 0x000fe40003fa6270 */
[----:B------:R-:W-:Y:S01]  /*15c20*/  F2FP.BF16.F32.PACK_AB R159, R10, R159 ;  /* 0x0000009f0a9f723e */ /* 0x000fe200000010ff */
[----:B------:R-:W-:Y:S01]  /*15c30*/  IMAD.IADD R193, R193, 0x1, R40 ;  /* 0x00000001c1c17824 */ /* 0x000fe200078e0228 */
[----:B------:R-:W2:Y:S01]  /*15c40*/  MUFU.EX2 R155, R155 ;  /* 0x0000009b009b7308 */ /* 0x000ea20000000800 */
[----:B0-----:R-:W-:Y:S01]  /*15c50*/  FADD.FTZ R5, R153, R34 ;  /* 0x0000002299057221 */ /* 0x001fe20000010000 */
[----:B------:R-:W-:Y:S01]  /*15c60*/  F2FP.BF16.F32.PACK_AB R158, R73, R158 ;  /* 0x0000009e499e723e */ /* 0x000fe200000010ff */
[----:B------:R-:W-:Y:S01]  /*15c70*/  VIADD R10, R72, 0xfffffffe ;  /* 0xfffffffe480a7836 */ /* 0x000fe20000000000 */
[----:B------:R-:W-:Y:S01]  /*15c80*/  F2FP.BF16.F32.PACK_AB R152, R75, R152 ;  /* 0x000000984b98723e */ /* 0x000fe200000010ff */
[----:B------:R-:W-:Y:S01]  /*15c90*/  IMAD.IADD R12, R193, 0x1, R12 ;  /* 0x00000001c10c7824 */ /* 0x000fe200078e020c */
[----:B------:R-:W-:-:S02]  /*15ca0*/  F2FP.BF16.F32.PACK_AB R154, R37, R154 ;  /* 0x0000009a259a723e */ /* 0x000fc400000010ff */
[----:B------:R-:W0:Y:S01]  /*15cb0*/  MUFU.EX2 R20, R20 ;  /* 0x0000001400147308 */ /* 0x000e220000000800 */
[C---:B-1----:R-:W-:Y:S01]  /*15cc0*/  FADD.FTZ R34, R14.reuse, R5 ;  /* 0x000000050e227221 */ /* 0x042fe20000010000 */
[----:B------:R-:W-:Y:S02]  /*15cd0*/  F2FP.BF16.F32.PACK_AB R148, R41, R148 ;  /* 0x000000942994723e */ /* 0x000fe400000010ff */
[----:B------:R-:W-:Y:S02]  /*15ce0*/  F2FP.BF16.F32.PACK_AB R150, R11, R150 ;  /* 0x000000960b96723e */ /* 0x000fe400000010ff */
[----:B------:R-:W-:Y:S02]  /*15cf0*/  F2FP.BF16.F32.PACK_AB R153, R14, R153 ;  /* 0x000000990e99723e */ /* 0x000fe400000010ff */
[----:B------:R-:W1:Y:S01]  /*15d00*/  MUFU.EX2 R149, R149 ;  /* 0x0000009500957308 */ /* 0x000e620000000800 */
[----:B--2---:R-:W-:-:S07]  /*15d10*/  FADD.FTZ R5, R155, R34 ;  /* 0x000000229b057221 */ /* 0x004fce0000010000 */
[----:B------:R-:W2:Y:S01]  /*15d20*/  MUFU.EX2 R24, R24 ;  /* 0x0000001800187308 */ /* 0x000ea20000000800 */
[C---:B0-----:R-:W-:Y:S01]  /*15d30*/  FADD.FTZ R36, R20.reuse, R5 ;  /* 0x0000000514247221 */ /* 0x041fe20000010000 */
[----:B------:R-:W-:-:S06]  /*15d40*/  F2FP.BF16.F32.PACK_AB R155, R20, R155 ;  /* 0x0000009b149b723e */ /* 0x000fcc00000010ff */
        /* <DEDUP_REMOVED lines=11> */
[C---:B--2---:R-:W-:Y:S01]  /*15e00*/  FADD.FTZ R36, R26.reuse, R5 ;  /* 0x000000051a247221 */ /* 0x044fe20000010000 */
[----:B------:R-:W-:-:S06]  /*15e10*/  F2FP.BF16.F32.PACK_AB R151, R26, R151 ;  /* 0x000000971a97723e */ /* 0x000fcc00000010ff */
[----:B------:R-:W2:Y:S01]  /*15e20*/  MUFU.EX2 R15, R15 ;  /* 0x0000000f000f7308 */ /* 0x000ea20000000800 */
[----:B0-----:R-:W-:-:S07]  /*15e30*/  FADD.FTZ R38, R146, R7 ;  /* 0x0000000792267221 */ /* 0x001fce0000010000 */
[----:B------:R-:W0:Y:S01]  /*15e40*/  MUFU.EX2 R28, R28 ;  /* 0x0000001c001c7308 */ /* 0x000e220000000800 */
[----:B-1----:R-:W-:-:S07]  /*15e50*/  FADD.FTZ R5, R145, R36 ;  /* 0x0000002491057221 */ /* 0x002fce0000010000 */
[----:B------:R-:W1:Y:S01]  /*15e60*/  MUFU.EX2 R140, R140 ;  /* 0x0000008c008c7308 */ /* 0x000e620000000800 */
[C---:B--2---:R-:W-:Y:S01]  /*15e70*/  FADD.FTZ R7, R15.reuse, R38 ;  /* 0x000000260f077221 */ /* 0x044fe20000010000 */
[----:B------:R-:W-:-:S06]  /*15e80*/  F2FP.BF16.F32.PACK_AB R146, R15, R146 ;  /* 0x000000920f92723e */ /* 0x000fcc00000010ff */
[----:B------:R-:W2:Y:S01]  /*15e90*/  MUFU.EX2 R147, R147 ;  /* 0x0000009300937308 */ /* 0x000ea20000000800 */
[C---:B0-----:R-:W-:Y:S01]  /*15ea0*/  FADD.FTZ R36, R28.reuse, R5 ;  /* 0x000000051c247221 */ /* 0x041fe20000010000 */
[----:B------:R-:W-:-:S06]  /*15eb0*/  F2FP.BF16.F32.PACK_AB R145, R28, R145 ;  /* 0x000000911c91723e */ /* 0x000fcc00000010ff */
[----:B------:R-:W0:Y:S01]  /*15ec0*/  MUFU.EX2 R25, R25 ;  /* 0x0000001900197308 */ /* 0x000e220000000800 */
[----:B-1----:R-:W-:-:S07]  /*15ed0*/  FADD.FTZ R38, R140, R7 ;  /* 0x000000078c267221 */ /* 0x002fce0000010000 */
[----:B------:R-:W1:Y:S01]  /*15ee0*/  MUFU.EX2 R30, R30 ;  /* 0x0000001e001e7308 */ /* 0x000e620000000800 */
[----:B--2---:R-:W-:-:S07]  /*15ef0*/  FADD.FTZ R5, R147, R36 ;  /* 0x0000002493057221 */ /* 0x004fce0000010000 */
[----:B------:R-:W2:Y:S01]  /*15f00*/  MUFU.EX2 R142, R142 ;  /* 0x0000008e008e7308 */ /* 0x000ea20000000800 */
[C---:B0-----:R-:W-:Y:S01]  /*15f10*/  FADD.FTZ R7, R25.reuse, R38 ;  /* 0x0000002619077221 */ /* 0x041fe20000010000 */
[----:B------:R-:W-:-:S06]  /*15f20*/  F2FP.BF16.F32.PACK_AB R140, R25, R140 ;  /* 0x0000008c198c723e */ /* 0x000fcc00000010ff */
[----:B------:R-:W0:Y:S01]  /*15f30*/  MUFU.EX2 R141, R141 ;  /* 0x0000008d008d7308 */ /* 0x000e220000000800 */
[C---:B-1----:R-:W-:Y:S01]  /*15f40*/  FADD.FTZ R38, R30.reuse, R5 ;  /* 0x000000051e267221 */ /* 0x042fe20000010000 */
[----:B------:R-:W-:-:S06]  /*15f50*/  F2FP.BF16.F32.PACK_AB R147, R30, R147 ;  /* 0x000000931e93723e */ /* 0x000fcc00000010ff */
[----:B------:R-:W1:Y:S01]  /*15f60*/  MUFU.EX2 R33, R33 ;  /* 0x0000002100217308 */ /* 0x000e620000000800 */
[----:B--2---:R-:W-:-:S07]  /*15f70*/  FADD.FTZ R40, R142, R7 ;  /* 0x000000078e287221 */ /* 0x004fce0000010000 */
        /* <DEDUP_REMOVED lines=26> */
[----:B-1----:R-:W-:Y:S01]  /*16120*/  FADD.FTZ R5, R79, R6 ;  /* 0x000000064f057221 */ /* 0x002fe20000010000 */
[C---:B--2---:R-:W-:Y:S01]  /*16130*/  FADD.FTZ R7, R45.reuse, R42 ;  /* 0x0000002a2d077221 */ /* 0x044fe20000010000 */
[----:B------:R-:W-:Y:S02]  /*16140*/  F2FP.BF16.F32.PACK_AB R138, R45, R138 ;  /* 0x0000008a2d8a723e */ /* 0x000fe400000010ff */
[C---:B0-----:R-:W-:Y:S01]  /*16150*/  FADD.FTZ R6, R38.reuse, R5 ;  /* 0x0000000526067221 */ /* 0x041fe20000010000 */
[----:B------:R-:W-:Y:S01]  /*16160*/  F2FP.BF16.F32.PACK_AB R139, R38, R79 ;  /* 0x0000004f268b723e */ /* 0x000fe200000010ff */
        /* <DEDUP_REMOVED lines=12> */
.L_x_1757:
[----:B------:R-:W-:-:S13]  /*16230*/  ISETP.NE.AND P1, PT, R13, 0x1, PT ;  /* 0x000000010d00780c */ /* 0x000fda0003f25270 */
[----:B------:R-:W0:Y:S02]  /*16240*/  @P1 LDC.64 R14, c[0x0][0x9e8] ;  /* 0x00027a00ff0e1b82 */ /* 0x000e240000000a00 */
[----:B0-----:R-:W-:-:S05]  /*16250*/  @P1 IMAD.HI.U32 R14, R5, R14, RZ ;  /* 0x0000000e050e1227 */ /* 0x001fca00078e00ff */
[----:B------:R-:W-:-:S07]  /*16260*/  @P1 SHF.R.U32.HI R5, RZ, R15, R14 ;  /* 0x0000000fff051219 */ /* 0x000fce000001160e */
.L_x_1758:
[----:B------:R-:W-:Y:S05]  /*16270*/  BSYNC B0 ;  /* 0x0000000000007941 */ /* 0x000fea0003800000 */
.L_x_1756:
[----:B------:R-:W-:-:S05]  /*16280*/  IMAD R5, R5, R13, R13 ;  /* 0x0000000d05057224 */ /* 0x000fca00078e020d */
[----:B------:R-:W-:-:S07]  /*16290*/  VIMNMX R12, R12, R5, PT ;  /* 0x000000050c0c7248 */ /* 0x000fce0003fe0100 */
.L_x_1755:
[----:B------:R-:W-:Y:S01]  /*162a0*/  IMAD.HI R12, R12, 0x2aaaaaab, RZ ;  /* 0x2aaaaaab0c0c7827 */ /* 0x000fe200078e02ff */
[----:B------:R-:W-:Y:S01]  /*162b0*/  ULDC UR39, c[0x0][0x9e4] ;  /* 0x0002790000277ab9 */ /* 0x000fe20000000800 */
[----:B------:R-:W-:Y:S01]  /*162c0*/  ULDC UR38, c[0x0][0x9e4] ;  /* 0x0002790000267ab9 */ /* 0x000fe20000000800 */
[----:B------:R-:W-:Y:S01]  /*162d0*/  ULDC UR50, c[0x0][0x9dc] ;  /* 0x0002770000327ab9 */ /* 0x000fe20000000800 */
[----:B------:R-:W-:Y:S01]  /*162e0*/  ULDC UR42, c[0x0][0x9dc] ;  /* 0x00027700002a7ab9 */ /* 0x000fe20000000800 */
[----:B------:R-:W-:Y:S01]  /*162f0*/  SHF.R.U32.HI R5, RZ, 0x1f, R12 ;  /* 0x0000001fff057819 */ /* 0x000fe2000001160c */
[----:B------:R-:W-:Y:S01]  /*16300*/  ULDC UR43, c[0x0][0x988] ;  /* 0x00026200002b7ab9 */ /* 0x000fe20000000800 */
[----:B------:R-:W-:Y:S01]  /*16310*/  ULDC UR47, c[0x0][0x988] ;  /* 0x00026200002f7ab9 */ /* 0x000fe20000000800 */
[----:B------:R-:W-:Y:S01]  /*16320*/  ULDC UR46, c[0x0][0x988] ;  /* 0x00026200002e7ab9 */ /* 0x000fe20000000800 */
[----:B------:R-:W-:Y:S01]  /*16330*/  LEA.HI.SX32 R11, R12, R5, 0x1c ;  /* 0x000000050c0b7211 */ /* 0x000fe200078fe2ff */
[----:B------:R-:W-:Y:S01]  /*16340*/  ULDC UR54, c[0x0][0x9e0] ;  /* 0x0002780000367ab9 */ /* 0x000fe20000000800 */
[----:B------:R-:W-:Y:S01]  /*16350*/  ULDC UR51, c[0x0][0x9e0] ;  /* 0x0002780000337ab9 */ /* 0x000fe20000000800 */
[----:B------:R-:W-:Y:S01]  /*16360*/  BSSY B1, `(.L_x_1759) ;  /* 0x0000367000017945 */ /* 0x000fe20003800000 */
[----:B------:R-:W-:Y:S01]  /*16370*/  VIMNMX R11, R202, R11, !PT ;  /* 0x0000000bca0b7248 */ /* 0x000fe20007fe0100 */
[----:B------:R-:W-:Y:S01]  /*16380*/  IMAD.MOV.U32 R5, RZ, RZ, 0x3f800000 ;  /* 0x3f800000ff057424 */ /* 0x000fe200078e00ff */
[----:B------:R-:W-:Y:S01]  /*16390*/  CS2R R86, SRZ ;  /* 0x0000000000567805 */ /* 0x000fe2000001ff00 */
[----:B------:R-:W-:Y:S01]  /*163a0*/  IMAD.MOV.U32 R12, RZ, RZ, 0x3f800000 ;  /* 0x3f800000ff0c7424 */ /* 0x000fe200078e00ff */
[----:B------:R-:W-:-:S02]  /*163b0*/  ISETP.GE.AND P1, PT, R10, R11, PT ;  /* 0x0000000b0a00720c */ /* 0x000fc40003f26270 */
        /* <DEDUP_REMOVED lines=32> */
[----:B------:R-:W-:Y:S01]  /*165c0*/  BSSY B0, `(.L_x_1761) ;  /* 0x000033c000007945 */ /* 0x000fe20003800000 */
[----:B------:R-:W-:Y:S02]  /*165d0*/  IMAD.MOV.U32 R5, RZ, RZ, 0x3f800000 ;  /* 0x3f800000ff057424 */ /* 0x000fe400078e00ff */
[----:B------:R-:W-:-:S07]  /*165e0*/  IMAD.MOV.U32 R87, RZ, RZ, RZ ;  /* 0x000000ffff577224 */ /* 0x000fce00078e00ff */
.L_x_1782:
[----:B------:R-:W-:-:S05]  /*165f0*/  VIADD R13, R23, 0x1 ;  /* 0x00000001170d7836 */ /* 0x000fca0000000000 */
[----:B------:R-:W-:-:S04]  /*16600*/  ISETP.NE.AND P1, PT, R13, 0x2, PT ;  /* 0x000000020d00780c */ /* 0x000fc80003f25270 */
[----:B------:R-:W-:Y:S02]  /*16610*/  SEL R9, RZ, 0x1, P1 ;  /* 0x00000001ff097807 */ /* 0x000fe40000800000 */
[----:B------:R-:W-:Y:S02]  /*16620*/  SEL R13, R13, RZ, P1 ;  /* 0x000000ff0d0d7207 */ /* 0x000fe40000800000 */
[----:B------:R-:W-:Y:S01]  /*16630*/  LOP3.LUT R20, R164, R9, RZ, 0x3c, !PT ;  /* 0x00000009a4147212 */ /* 0x000fe200078e3cff */
[----:B------:R-:W-:Y:S06]  /*16640*/  @!P0 BRA `(.L_x_1762) ;  /* 0x0000000000048947 */ /* 0x000fec0003800000 */
[----:B------:R-:W-:Y:S01]  /*16650*/  BPT.TRAP 0x1 ;  /* 0x000000040000795c */ /* 0x000fe20000300000 */
.L_x_1762:
[----:B------:R-:W-:Y:S01]  /*16660*/  IMAD R9, R13, 0x8, R2 ;  /* 0x000000080d097824 */ /* 0x000fe200078e0202 */
[----:B------:R-:W-:-:S04]  /*16670*/  SHF.L.U32 R4, R20, 0x1f, RZ ;  /* 0x0000001f14047819 */ /* 0x000fc800000006ff */
[----:B------:R0:W1:Y:S01]  /*16680*/  SYNCS.PHASECHK.TRANS64.TRYWAIT P1, [R9+URZ+0x2a830], R4 ;  /* 0x02a83004090075a7 */ /* 0x000062000802017f */
[----:B------:R-:W-:Y:S05]  /*16690*/  @!P0 BRA `(.L_x_1763) ;  /* 0x0000000000048947 */ /* 0x000fea0003800000 */
[----:B------:R-:W-:Y:S01]  /*166a0*/  BPT.TRAP 0x1 ;  /* 0x000000040000795c */ /* 0x000fe20000300000 */
.L_x_1763:
[----:B------:R-:W-:Y:S01]  /*166b0*/  IMAD R94, R13, 0x900, R8 ;  /* 0x000009000d5e7824 */ /* 0x000fe200078e0208 */
[----:B------:R-:W-:Y:S03]  /*166c0*/  BSSY B2, `(.L_x_1764) ;  /* 0x0000006000027945 */ /* 0x000fe60003800000 */
[C---:B------:R-:W-:Y:S02]  /*166d0*/  VIADD R90, R94.reuse, 0x2 ;  /* 0x000000025e5a7836 */ /* 0x040fe40000000000 */
[----:B------:R-:W-:Y:S01]  /*166e0*/  VIADD R93, R94, 0x4 ;  /* 0x000000045e5d7836 */ /* 0x000fe20000000000 */
[----:B-1----:R-:W-:Y:S06]  /*166f0*/  @P1 BRA `(.L_x_1765) ;  /* 0x0000000000081947 */ /* 0x002fec0003800000 */
[----:B------:R-:W1:Y:S02]  /*16700*/  SYNCS.PHASECHK.TRANS64.TRYWAIT P1, [R9+URZ+0x2a830], R4 ;  /* 0x02a83004090075a7 */ /* 0x000e64000802017f */
[----:B-1----:R-:W-:Y:S05]  /*16710*/  @!P1 BRA `(.L_x_1766) ;  /* 0x0000015800149947 */ /* 0x002fea0003800000 */
.L_x_1765:
[----:B------:R-:W-:Y:S05]  /*16720*/  BSYNC B2 ;  /* 0x0000000000027941 */ /* 0x000fea0003800000 */
.L_x_1764:
[----:B------:R-:W2:Y:S01]  /*16730*/  LDL.64 R96, [R1+0x28] ;  /* 0x0000280001607983 */ /* 0x000ea20000100a00 */
[----:B------:R-:W-:Y:S01]  /*16740*/  IMAD.MOV.U32 R88, RZ, RZ, R94 ;  /* 0x000000ffff587224 */ /* 0x000fe200078e005e */
[----:B------:R-:W-:Y:S01]  /*16750*/  MOV R198, UR50 ;  /* 0x0000003200c67c02 */ /* 0x000fe20008000f00 */
[----:B------:R-:W-:Y:S01]  /*16760*/  IMAD.MOV.U32 R89, RZ, RZ, 0x40000040 ;  /* 0x40000040ff597424 */ /* 0x000fe200078e00ff */
[----:B------:R-:W-:Y:S01]  /*16770*/  MOV R194, UR46 ;  /* 0x0000002e00c27c02 */ /* 0x000fe20008000f00 */
[----:B------:R-:W-:Y:S01]  /*16780*/  VIADD R92, R94, 0x300 ;  /* 0x000003005e5c7836 */ /* 0x000fe20000000000 */
[----:B------:R-:W-:Y:S01]  /*16790*/  R2UR UR50, R88 ;  /* 0x00000000583272ca */ /* 0x000fe200000e0000 */
[----:B------:R-:W-:Y:S01]  /*167a0*/  IMAD.MOV.U32 R88, RZ, RZ, R93 ;  /* 0x000000ffff587224 */ /* 0x000fe200078e005d */
[----:B------:R-:W-:Y:S01]  /*167b0*/  R2UR UR46, R90 ;  /* 0x000000005a2e72ca */ /* 0x000fe200000e0000 */
[----:B------:R-:W-:Y:S01]  /*167c0*/  VIADD R90, R94, 0x6 ;  /* 0x000000065e5a7836 */ /* 0x000fe20000000000 */
[----:B------:R-:W-:Y:S01]  /*167d0*/  MOV R190, UR42 ;  /* 0x0000002a00be7c02 */ /* 0x000fe20008000f00 */
[----:B------:R-:W-:Y:S01]  /*167e0*/  IMAD.MOV.U32 R91, RZ, RZ, 0x40000040 ;  /* 0x40000040ff5b7424 */ /* 0x000fe200078e00ff */
[----:B------:R-:W-:Y:S01]  /*167f0*/  MOV R14, UR38 ;  /* 0x00000026000e7c02 */ /* 0x000fe20008000f00 */
[----:B------:R-:W-:Y:S01]  /*16800*/  IMAD.MOV.U32 R93, RZ, RZ, 0x40000040 ;  /* 0x40000040ff5d7424 */ /* 0x000fe200078e00ff */
[----:B------:R-:W-:Y:S01]  /*16810*/  R2UR UR42, R88 ;  /* 0x00000000582a72ca */ /* 0x000fe200000e0000 */
[----:B------:R-:W-:Y:S01]  /*16820*/  VIADD R88, R94, 0x302 ;  /* 0x000003025e587836 */ /* 0x000fe20000000000 */
[----:B------:R-:W-:Y:S01]  /*16830*/  R2UR UR38, R90 ;  /* 0x000000005a2672ca */ /* 0x000fe200000e0000 */
[----:B------:R-:W-:Y:S01]  /*16840*/  VIADD R90, R94, 0x304 ;  /* 0x000003045e5a7836 */ /* 0x000fe20000000000 */
[----:B------:R-:W-:Y:S01]  /*16850*/  MOV R197, UR51 ;  /* 0x0000003300c57c02 */ /* 0x000fe20008000f00 */
[-C--:B------:R-:W-:Y:S01]  /*16860*/  FMUL.FTZ R24, R24, R12.reuse ;  /* 0x0000000c18187220 */ /* 0x080fe20000410000 */
[----:B------:R-:W-:Y:S01]  /*16870*/  R2UR UR30, R88 ;  /* 0x00000000581e72ca */ /* 0x000fe200000e0000 */
[----:B------:R-:W-:Y:S01]  /*16880*/  VIADD R88, R94, 0x600 ;  /* 0x000006005e587836 */ /* 0x000fe20000000000 */
[----:B------:R-:W-:Y:S01]  /*16890*/  R2UR UR26, R90 ;  /* 0x000000005a1a72ca */ /* 0x000fe200000e0000 */
[----:B------:R-:W-:Y:S01]  /*168a0*/  VIADD R90, R94, 0x602 ;  /* 0x000006025e5a7836 */ /* 0x000fe20000000000 */
[----:B------:R-:W-:Y:S01]  /*168b0*/  MOV R199, UR49 ;  /* 0x0000003100c77c02 */ /* 0x000fe20008000f00 */
[-C--:B------:R-:W-:Y:S01]  /*168c0*/  FMUL.FTZ R25, R25, R12.reuse ;  /* 0x0000000c19197220 */ /* 0x080fe20000410000 */
[----:B------:R-:W-:Y:S01]  /*168d0*/  MOV R200, UR48 ;  /* 0x0000003000c87c02 */ /* 0x000fe20008000f00 */
[-C--:B------:R-:W-:Y:S01]  /*168e0*/  FMUL.FTZ R28, R28, R12.reuse ;  /* 0x0000000c1c1c7220 */ /* 0x080fe20000410000 */
[----:B------:R-:W-:Y:S01]  /*168f0*/  R2UR UR51, R89 ;  /* 0x00000000593372ca */ /* 0x000fe200000e0000 */
[-C--:B------:R-:W-:Y:S01]  /*16900*/  FMUL.FTZ R29, R29, R12.reuse ;  /* 0x0000000c1d1d7220 */ /* 0x080fe20000410000 */
[----:B------:R-:W-:Y:S01]  /*16910*/  R2UR UR34, R92 ;  /* 0x000000005c2272ca */ /* 0x000fe200000e0000 */
[----:B------:R-:W-:Y:S01]  /*16920*/  VIADD R92, R94, 0x306 ;  /* 0x000003065e5c7836 */ /* 0x000fe20000000000 */
        /* <DEDUP_REMOVED lines=8> */
[----:B01----:R-:W-:Y:S01]  /*169b0*/  MOV R4, UR39 ;  /* 0x0000002700047c02 */ /* 0x003fe20008000f00 */
        /* <DEDUP_REMOVED lines=82> */
[----:B------:R-:W-:Y:S02]  /*16ee0*/  R2UR UR50, R198 ;  /* 0x00000000c63272ca */ /* 0x000fe400000e0000 */
[----:B------:R-:W-:Y:S02]  /*16ef0*/  R2UR UR49, R199 ;  /* 0x00000000c73172ca */ /* 0x000fe400000e0000 */
[----:B------:R-:W2:Y:S01]  /*16f00*/  LDL.64 R198, [R1+0x20] ;  /* 0x0000200001c67983 */ /* 0x000ea20000100a00 */
[----:B------:R-:W-:Y:S01]  /*16f10*/  R2UR UR51, R197 ;  /* 0x00000000c53372ca */ /* 0x000fe200000e0000 */
[----:B------:R-:W-:Y:S02]  /*16f20*/  WARPGROUP.DEPBAR.LE gsb0, 0x0 ;  /* 0x00008000000079c5 */ /* 0x000fe40000010000 */
[----:B------:R-:W-:Y:S01]  /*16f30*/  WARPGROUP.ARRIVE ;  /* 0x00000000000079c5 */ /* 0x000fe20000000000 */
[----:B--2---:R-:W-:-:S02]  /*16f40*/  R2UR UR44, R198 ;  /* 0x00000000c62c72ca */ /* 0x004fc400000e0000 */
[----:B------:R-:W-:Y:S02]  /*16f50*/  R2UR UR45, R199 ;  /* 0x00000000c72d72ca */ /* 0x000fe400000e0000 */
[----:B------:R-:W2:Y:S11]  /*16f60*/  LDL.64 R198, [R1+0x8] ;  /* 0x0000080001c67983 */ /* 0x000eb60000100a00 */
[----:B------:R-:W-:Y:S01]  /*16f70*/  HGMMA.64x96x16.F32.BF16 R88, gdesc[UR44], R88, gsb0 ;  /* 0x016000002c5879f0 */ /* 0x000fe20008001858 */
[----:B------:R-:W-:-:S02]  /*16f80*/  R2UR UR46, R194 ;  /* 0x00000000c22e72ca */ /* 0x000fc400000e0000 */
[----:B------:R-:W-:Y:S02]  /*16f90*/  R2UR UR45, R195 ;  /* 0x00000000c32d72ca */ /* 0x000fe400000e0000 */
[----:B------:R-:W3:Y:S01]  /*16fa0*/  LDL.64 R194, [R1+0x18] ;  /* 0x0000180001c27983 */ /* 0x000ee20000100a00 */
[----:B------:R-:W-:-:S03]  /*16fb0*/  R2UR UR44, R196 ;  /* 0x00000000c42c72ca */ /* 0x000fc600000e0000 */
[----:B------:R-:W4:Y:S01]  /*16fc0*/  LDL.64 R196, [R1+0x10] ;  /* 0x0000100001c47983 */ /* 0x000f220000100a00 */
[----:B------:R-:W-:Y:S02]  /*16fd0*/  WARPGROUP.DEPBAR.LE gsb0, 0x0 ;  /* 0x00008000000079c5 */ /* 0x000fe40000010000 */
[----:B------:R-:W-:Y:S01]  /*16fe0*/  WARPGROUP.ARRIVE ;  /* 0x00000000000079c5 */ /* 0x000fe20000000000 */
[----:B---3--:R-:W-:Y:S02]  /*16ff0*/  R2UR UR40, R194 ;  /* 0x00000000c22872ca */ /* 0x008fe400000e0000 */
[----:B------:R-:W-:Y:S02]  /*17000*/  R2UR UR41, R195 ;  /* 0x00000000c32972ca */ /* 0x000fe400000e0000 */
[----:B------:R-:W3:Y:S11]  /*17010*/  LDL.64 R194, [R1] ;  /* 0x0000000001c27983 */ /* 0x000ef60000100a00 */
[----:B------:R-:W-:Y:S01]  /*17020*/  HGMMA.64x96x16.F32.BF16 R88, gdesc[UR40], R88, gsb0 ;  /* 0x01600000285879f0 */ /* 0x000fe20008001858 */
[----:B----4-:R-:W-:-:S02]  /*17030*/  R2UR UR36, R196 ;  /* 0x00000000c42472ca */ /* 0x010fc400000e0000 */
[----:B------:R-:W-:Y:S02]  /*17040*/  R2UR UR37, R197 ;  /* 0x00000000c52572ca */ /* 0x000fe400000e0000 */
        /* <DEDUP_REMOVED lines=8> */
[----:B---3--:R-:W-:Y:S02]  /*170d0*/  R2UR UR28, R194 ;  /* 0x00000000c21c72ca */ /* 0x008fe400000e0000 */
[----:B------:R-:W-:Y:S01]  /*170e0*/  R2UR UR29, R195 ;  /* 0x00000000c31d72ca */ /* 0x000fe200000e0000 */
[----:B------:R-:W-:Y:S02]  /*170f0*/  WARPGROUP.DEPBAR.LE gsb0, 0x0 ;  /* 0x00008000000079c5 */ /* 0x000fe40000010000 */
[----:B------:R-:W-:-:S10]  /*17100*/  WARPGROUP.ARRIVE ;  /* 0x00000000000079c5 */ /* 0x000fd40000000000 */
        /* <DEDUP_REMOVED lines=39> */
[----:B------:R-:W-:Y:S02]  /*17380*/  R2UR UR39, R4 ;  /* 0x00000000042772ca */ /* 0x000fe400000e0000 */
[----:B------:R-:W-:Y:S01]  /*17390*/  R2UR UR38, R14 ;  /* 0x000000000e2672ca */ /* 0x000fe200000e0000 */
[----:B------:R-:W-:Y:S02]  /*173a0*/  WARPGROUP.DEPBAR.LE gsb0, 0x0 ;  /* 0x00008000000079c5 */ /* 0x000fe40000010000 */
[----:B------:R-:W-:-:S12]  /*173b0*/  @!P0 BRA `(.L_x_1767) ;  /* 0x0000000000048947 */ /* 0x000fd80003800000 */
[----:B------:R-:W-:Y:S01]  /*173c0*/  BPT.TRAP 0x1 ;  /* 0x000000040000795c */ /* 0x000fe20000300000 */
.L_x_1767:
[----:B------:R-:W-:Y:S01]  /*173d0*/  SHF.L.U32 R4, R164, 0x1f, RZ ;  /* 0x0000001fa4047819 */ /* 0x000fe200000006ff */
[----:B------:R-:W-:-:S04]  /*173e0*/  IMAD R21, R23, 0x8, R2 ;  /* 0x0000000817157824 */ /* 0x000fc800078e0202 */
[----:B------:R0:W1:Y:S01]  /*173f0*/  SYNCS.PHASECHK.TRANS64.TRYWAIT P1, [R21+URZ+0x2a850], R4 ;  /* 0x02a85004150075a7 */ /* 0x000062000802017f */
[----:B------:R-:W-:Y:S05]  /*17400*/  @!P0 BRA `(.L_x_1768) ;  /* 0x0000000000048947 */ /* 0x000fea0003800000 */
[----:B------:R-:W-:Y:S01]  /*17410*/  BPT.TRAP 0x1 ;  /* 0x000000040000795c */ /* 0x000fe20000300000 */
.L_x_1768:
[----:B------:R-:W-:Y:S04]  /*17420*/  BSSY B2, `(.L_x_1769) ;  /* 0x0000004000027945 */ /* 0x000fe80003800000 */
[----:B-1----:R-:W-:Y:S05]  /*17430*/  @P1 BRA `(.L_x_1770) ;  /* 0x0000000000081947 */ /* 0x002fea0003800000 */
[----:B------:R-:W1:Y:S02]  /*17440*/  SYNCS.PHASECHK.TRANS64.TRYWAIT P1, [R21+URZ+0x2a850], R4 ;  /* 0x02a85004150075a7 */ /* 0x000e64000802017f */
[----:B-1----:R-:W-:Y:S05]  /*17450*/  @!P1 BRA `(.L_x_1771) ;  /* 0x0000014800d89947 */ /* 0x002fea0003800000 */
.L_x_1770:
[----:B------:R-:W-:Y:S05]  /*17460*/  BSYNC B2 ;  /* 0x0000000000027941 */ /* 0x000fea0003800000 */
.L_x_1769:
[----:B01----:R-:W-:Y:S01]  /*17470*/  VIADD R4, R2, 0x400 ;  /* 0x0000040002047836 */ /* 0x003fe20000000000 */
[----:B------:R-:W-:Y:S01]  /*17480*/  WARPGROUP.ARRIVE ;  /* 0x00000000000079c5 */ /* 0x000fe20000000000 */
[----:B------:R-:W-:Y:S02]  /*17490*/  IMAD.MOV.U32 R5, RZ, RZ, 0x40000040 ;  /* 0x40000040ff057424 */ /* 0x000fe400078e00ff */
[----:B------:R-:W-:Y:S01]  /*174a0*/  IMAD.MOV.U32 R15, RZ, RZ, 0x40000040 ;  /* 0x40000040ff0f7424 */ /* 0x000fe200078e00ff */
[----:B------:R-:W-:Y:S02]  /*174b0*/  SHF.R.U32.HI R4, RZ, 0x4, R4 ;  /* 0x00000004ff047819 */ /* 0x000fe40000011604 */
[----:B------:R-:W-:Y:S01]  /*174c0*/  R2UR UR7, R5 ;  /* 0x00000000050772ca */ /* 0x000fe200000e0000 */
[----:B------:R-:W-:Y:S01]  /*174d0*/  IMAD.MOV.U32 R5, RZ, RZ, 0x40000040 ;  /* 0x40000040ff057424 */ /* 0x000fe200078e00ff */
[----:B------:R-:W-:-:S04]  /*174e0*/  LOP3.LUT R4, R4, 0x3fff, RZ, 0xc0, !PT ;  /* 0x00003fff04047812 */ /* 0x000fc800078ec0ff */
[----:B------:R-:W-:-:S05]  /*174f0*/  LOP3.LUT R4, R4, 0x3000000, RZ, 0xfc, !PT ;  /* 0x0300000004047812 */ /* 0x000fca00078efcff */
[----:B------:R-:W-:-:S04]  /*17500*/  IMAD R4, R23, 0x600, R4 ;  /* 0x0000060017047824 */ /* 0x000fc800078e0204 */
        /* <DEDUP_REMOVED lines=38> */
.L_x_1772:
[----:B------:R-:W-:Y:S01]  /*17770*/  ISETP.NE.AND P2, PT, R225, 0x1, PT ;  /* 0x00000001e100780c */ /* 0x000fe20003f45270 */
[----:B------:R-:W-:Y:S01]  /*17780*/  IMAD.IADD R14, R203, 0x1, R188 ;  /* 0x00000001cb0e7824 */ /* 0x000fe200078e02bc */
[----:B------:R-:W-:Y:S01]  /*17790*/  LOP3.LUT P1, RZ, R16, 0x80000, RZ, 0xc0, !PT ;  /* 0x0008000010ff7812 */ /* 0x000fe2000782c0ff */
[----:B------:R-:W-:Y:S02]  /*177a0*/  VIADD R9, R9, 0x2a840 ;  /* 0x0002a84009097836 */ /* 0x000fe40000000000 */
[----:B------:R-:W-:-:S03]  /*177b0*/  IMAD R138, R10, -0x60, RZ ;  /* 0xffffffa00a8a7824 */ /* 0x000fc600078e02ff */
[----:B------:R-:W-:Y:S01]  /*177c0*/  PRMT R9, R172, 0x654, R9 ;  /* 0x00000654ac097816 */ /* 0x000fe20000000009 */
[----:B------:R-:W-:Y:S01]  /*177d0*/  IMAD.IADD R12, R138, 0x1, -R182 ;  /* 0x000000018a0c7824 */ /* 0x000fe200078e0ab6 */
[----:B------:R-:W-:Y:S02]  /*177e0*/  IADD3 R136, -R182, 0x1, R138 ;  /* 0x00000001b6887810 */ /* 0x000fe40007ffe18a */
[----:B------:R0:W-:Y:S02]  /*177f0*/  SYNCS.ARRIVE.TRANS64.RED.A1T0 RZ, [R9+URZ], RZ ;  /* 0x000000ff09ff79a7 */ /* 0x0001e4000810043f */
[----:B------:R-:W-:Y:S01]  /*17800*/  IADD3 R136, -R165, R136, R166 ;  /* 0x00000088a5887210 */ /* 0x000fe20007ffe1a6 */
[----:B------:R-:W1:Y:S01]  /*17810*/  @P2 LDC R5, c[0x0][0x44c] ;  /* 0x00011300ff052b82 */ /* 0x000e620000000800 */
[----:B0-----:R-:W-:-:S05]  /*17820*/  IMAD.U32 R9, RZ, RZ, UR50 ;  /* 0x00000032ff097e24 */ /* 0x001fca000f8e00ff */
[----:B------:R-:W-:Y:S02]  /*17830*/  LOP3.LUT R137, RZ, R9, RZ, 0x33, !PT ;  /* 0x00000009ff897212 */ /* 0x000fe400078e33ff */
[----:B------:R-:W0:Y:S03]  /*17840*/  @P2 LDC R4, c[0x0][0x450] ;  /* 0x00011400ff042b82 */ /* 0x000e260000000800 */
[----:B------:R-:W-:Y:S02]  /*17850*/  IMAD.IADD R137, R137, 0x1, R136 ;  /* 0x0000000189897824 */ /* 0x000fe400078e0288 */
[----:B------:R-:W-:Y:S02]  /*17860*/  VIADD R136, R136, UR54 ;  /* 0x0000003688887c36 */ /* 0x000fe40008000000 */
[----:B-1----:R-:W-:-:S05]  /*17870*/  @P2 IMAD.HI.U32 R5, R14, R5, RZ ;  /* 0x000000050e052227 */ /* 0x002fca00078e00ff */
[----:B0-----:R-:W-:-:S05]  /*17880*/  @P2 SHF.R.U32.HI R14, RZ, R4, R5 ;  /* 0x00000004ff0e2219 */ /* 0x001fca0000011605 */
[----:B------:R-:W0:Y:S02]  /*17890*/  SHFL.IDX PT, R139, R14, RZ, 0x1c1f ;  /* 0x001c1fff0e8b7589 */ /* 0x000e2400000e0000 */
[--C-:B0-----:R-:W-:Y:S02]  /*178a0*/  IMAD.IADD R23, R136, 0x1, R139.reuse ;  /* 0x0000000188177824 */ /* 0x101fe400078e028b */
[----:B------:R-:W-:Y:S01]  /*178b0*/  IMAD.IADD R15, R137, 0x1, R139 ;  /* 0x00000001890f7824 */ /* 0x000fe200078e028b */
[----:B------:R-:W-:Y:S06]  /*178c0*/  @!P1 BRA `(.L_x_1773) ;  /* 0x0000000000549947 */ /* 0x000fec0003800000 */
        /* <DEDUP_REMOVED lines=12> */
.L_x_1775:
[----:B------:R-:W-:-:S05]  /*17990*/  IMAD.U32 R140, RZ, RZ, UR39 ;  /* 0x00000027ff8c7e24 */ /* 0x000fca000f8e00ff */
[----:B------:R-:W-:-:S13]  /*179a0*/  ISETP.NE.AND P1, PT, R140, 0x1, PT ;  /* 0x000000018c00780c */ /* 0x000fda0003f25270 */
[----:B------:R-:W0:Y:S02]  /*179b0*/  @P1 LDC.64 R4, c[0x0][0x9e8] ;  /* 0x00027a00ff041b82 */ /* 0x000e240000000a00 */
[----:B0-----:R-:W-:-:S05]  /*179c0*/  @P1 IMAD.HI.U32 R4, R139, R4, RZ ;  /* 0x000000048b041227 */ /* 0x001fca00078e00ff */
[----:B------:R-:W-:-:S07]  /*179d0*/  @P1 SHF.R.U32.HI R139, RZ, R5, R4 ;  /* 0x00000005ff8b1219 */ /* 0x000fce0000011604 */
.L_x_1776:
[----:B------:R-:W-:Y:S05]  /*179e0*/  BSYNC B2 ;  /* 0x0000000000027941 */ /* 0x000fea0003800000 */
.L_x_1774:
[----:B------:R-:W-:-:S05]  /*179f0*/  IMAD R139, R139, R140, R12 ;  /* 0x0000008c8b8b7224 */ /* 0x000fca00078e020c */
[----:B------:R-:W-:Y:S02]  /*17a00*/  VIADDMNMX R23, R139, R140, R23, PT ;  /* 0x0000008c8b177246 */ /* 0x000fe40003800117 */
[----:B------:R-:W-:-:S07]  /*17a10*/  VIMNMX R15, R15, R139, !PT ;  /* 0x0000008b0f0f7248 */ /* 0x000fce0007fe0100 */
.L_x_1773:
[C---:B------:R-:W-:Y:S01]  /*17a20*/  ISETP.GE.AND P1, PT, R138.reuse, 0x2, PT ;  /* 0x000000028a00780c */ /* 0x040fe20003f26270 */
[----:B------:R-:W0:Y:S01]  /*17a30*/  SHFL.IDX PT, R14, R14, 0x1, 0x1c1f ;  /* 0x003c1f000e0e7f89 */ /* 0x000e2200000e0000 */
[C---:B------:R-:W-:Y:S02]  /*17a40*/  ISETP.GE.AND P2, PT, R138.reuse, 0x9, PT ;  /* 0x000000098a00780c */ /* 0x040fe40003f46270 */
[C---:B------:R-:W-:Y:S02]  /*17a50*/  ISETP.GT.AND P4, PT, R15.reuse, 0x1, !P1 ;  /* 0x000000010f00780c */ /* 0x040fe40004f84270 */
[----:B------:R-:W-:Y:S02]  /*17a60*/  ISETP.GE.AND P5, PT, R138, 0xa, PT ;  /* 0x0000000a8a00780c */ /* 0x000fe40003fa6270 */
[----:B------:R-:W-:Y:S02]  /*17a70*/  ISETP.GT.AND P3, PT, R15, 0x8, !P2 ;  /* 0x000000080f00780c */ /* 0x000fe40005764270 */
[----:B------:R-:W-:-:S02]  /*17a80*/  ISETP.LT.OR P4, PT, R23, 0x2, P4 ;  /* 0x000000021700780c */ /* 0x000fc40002781670 */
[----:B------:R-:W-:Y:S02]  /*17a90*/  ISETP.LT.OR P3, PT, R23, 0x9, P3 ;  /* 0x000000091700780c */ /* 0x000fe40001f61670 */
[----:B------:R-:W-:Y:S02]  /*17aa0*/  FSEL R89, R89, -INF , !P4 ;  /* 0xff80000059597808 */ /* 0x000fe40006000000 */
[----:B------:R-:W-:Y:S02]  /*17ab0*/  ISETP.GE.AND P4, PT, R138, 0x11, PT ;  /* 0x000000118a00780c */ /* 0x000fe40003f86270 */
[----:B------:R-:W-:Y:S02]  /*17ac0*/  LOP3.LUT R16, R16, 0xfffffffb, RZ, 0xc0, !PT ;  /* 0xfffffffb10107812 */ /* 0x000fe400078ec0ff */
[----:B------:R-:W-:Y:S02]  /*17ad0*/  FSEL R92, R92, -INF , !P3 ;  /* 0xff8000005c5c7808 */ /* 0x000fe40005800000 */
[----:B------:R-:W-:-:S02]  /*17ae0*/  ISETP.GT.AND P3, PT, R15, 0x9, !P5 ;  /* 0x000000090f00780c */ /* 0x000fc40006f64270 */
[----:B------:R-:W-:Y:S01]  /*17af0*/  @P5 LOP3.LUT R16, R16, 0x4, RZ, 0xfc, !PT ;  /* 0x0000000410105812 */ /* 0x000fe200078efcff */
[--C-:B0-----:R-:W-:Y:S01]  /*17b00*/  IMAD.IADD R136, R136, 0x1, R14.reuse ;  /* 0x0000000188887824 */ /* 0x101fe200078e020e */
[----:B------:R-:W-:Y:S01]  /*17b10*/  ISETP.LT.OR P3, PT, R23, 0xa, P3 ;  /* 0x0000000a1700780c */ /* 0x000fe20001f61670 */
[----:B------:R-:W-:Y:S01]  /*17b20*/  IMAD.IADD R137, R137, 0x1, R14 ;  /* 0x0000000189897824 */ /* 0x000fe200078e020e */
[----:B------:R-:W-:Y:S02]  /*17b30*/  LOP3.LUT R16, R16, 0xfffffff7, RZ, 0xc0, !PT ;  /* 0xfffffff710107812 */ /* 0x000fe400078ec0ff */
[----:B------:R-:W-:Y:S02]  /*17b40*/  FSEL R93, R93, -INF , !P3 ;  /* 0xff8000005d5d7808 */ /* 0x000fe40005800000 */
[----:B------:R-:W-:Y:S02]  /*17b50*/  @P4 LOP3.LUT R16, R16, 0x8, RZ, 0xfc, !PT ;  /* 0x0000000810104812 */ /* 0x000fe400078efcff */
[----:B------:R-:W-:-:S02]  /*17b60*/  ISETP.GT.AND P3, PT, R15, 0x10, !P4 ;  /* 0x000000100f00780c */ /* 0x000fc40006764270 */
[----:B------:R-:W-:Y:S02]  /*17b70*/  ISETP.GE.AND P4, PT, R138, 0x12, PT ;  /* 0x000000128a00780c */ /* 0x000fe40003f86270 */
[----:B------:R-:W-:Y:S02]  /*17b80*/  ISETP.LT.OR P3, PT, R23, 0x11, P3 ;  /* 0x000000111700780c */ /* 0x000fe40001f61670 */
[----:B------:R-:W-:Y:S02]  /*17b90*/  LOP3.LUT R16, R16, 0xffffffef, RZ, 0xc0, !PT ;  /* 0xffffffef10107812 */ /* 0x000fe400078ec0ff */
[----:B------:R-:W-:Y:S02]  /*17ba0*/  FSEL R96, R96, -INF , !P3 ;  /* 0xff80000060607808 */ /* 0x000fe40005800000 */
[----:B------:R-:W-:-:S04]  /*17bb0*/  ISETP.GT.AND P3, PT, R15, 0x11, !P4 ;  /* 0x000000110f00780c */ /* 0x000fc80006764270 */
[----:B------:R-:W-:Y:S02]  /*17bc0*/  ISETP.LT.OR P3, PT, R23, 0x12, P3 ;  /* 0x000000121700780c */ /* 0x000fe40001f61670 */
[----:B------:R-:W-:Y:S02]  /*17bd0*/  @P4 LOP3.LUT R16, R16, 0x10, RZ, 0xfc, !PT ;  /* 0x0000001010104812 */ /* 0x000fe400078efcff */
[----:B------:R-:W-:Y:S02]  /*17be0*/  ISETP.GE.AND P4, PT, R138, 0x19, PT ;  /* 0x000000198a00780c */ /* 0x000fe40003f86270 */
[----:B------:R-:W-:Y:S02]  /*17bf0*/  LOP3.LUT R16, R16, 0xfffbffff, RZ, 0xc0, !PT ;  /* 0xfffbffff10107812 */ /* 0x000fe400078ec0ff */
[----:B------:R-:W-:Y:S02]  /*17c00*/  FSEL R97, R97, -INF , !P3 ;  /* 0xff80000061617808 */ /* 0x000fe40005800000 */
[----:B------:R-:W-:-:S04]  /*17c10*/  ISETP.GT.AND P3, PT, R15, 0x18, !P4 ;  /* 0x000000180f00780c */ /* 0x000fc80006764270 */
[----:B------:R-:W-:-:S03]  /*17c20*/  ISETP.LT.OR P3, PT, R23, 0x19, P3 ;  /* 0x000000191700780c */ /* 0x000fc60001f61670 */
        /* <DEDUP_REMOVED lines=68> */
[----:B------:R-:W-:Y:S02]  /*18070*/  FSEL R121, R121, -INF , !P3 ;  /* 0xff80000079797808 */ /* 0x000fe40005800000 */
[----:B------:R-:W-:Y:S02]  /*18080*/  LOP3.LUT R16, R16, 0xffffffbf, RZ, 0xc0, !PT ;  /* 0xffffffbf10107812 */ /* 0x000fe400078ec0ff */
[----:B------:R-:W-:-:S04]  /*18090*/  ISETP.GT.AND P3, PT, R15, 0x48, !P4 ;  /* 0x000000480f00780c */ /* 0x000fc80006764270 */
[----:B------:R-:W-:-:S03]  /*180a0*/  ISETP.LT.OR P3, PT, R23, 0x49, P3 ;  /* 0x000000491700780c */ /* 0x000fc60001f61670 */
[----:B------:R-:W-:Y:S02]  /*180b0*/  @P4 LOP3.LUT R16, R16, 0x40, RZ, 0xfc, !PT ;  /* 0x0000004010104812 */ /* 0x000fe400078efcff */
[----:B------:R-:W-:Y:S02]  /*180c0*/  ISETP.GE.AND P4, PT, R138, 0x4a, PT ;  /* 0x0000004a8a00780c */ /* 0x000fe40003f86270 */
[----:B------:R-:W-:Y:S02]  /*180d0*/  FSEL R124, R124, -INF , !P3 ;  /* 0xff8000007c7c7808 */ /* 0x000fe40005800000 */
[----:B------:R-:W-:Y:S02]  /*180e0*/  ISETP.GT.AND P3, PT, R15, 0x49, !P4 ;  /* 0x000000490f00780c */ /* 0x000fe40006764270 */
[----:B------:R-:W-:Y:S02]  /*180f0*/  LOP3.LUT R16, R16, 0xffffffdf, RZ, 0xc0, !PT ;  /* 0xffffffdf10107812 */ /* 0x000fe400078ec0ff */
[----:B------:R-:W-:-:S04]  /*18100*/  ISETP.LT.OR P3, PT, R23, 0x4a, P3 ;  /* 0x0000004a1700780c */ /* 0x000fc80001f61670 */
[----:B------:R-:W-:Y:S02]  /*18110*/  FSEL R125, R125, -INF , !P3 ;  /* 0xff8000007d7d7808 */ /* 0x000fe40005800000 */
[----:B------:R-:W-:Y:S02]  /*18120*/  ISETP.GE.AND P3, PT, R138, 0x51, PT ;  /* 0x000000518a00780c */ /* 0x000fe40003f66270 */
[----:B------:R-:W-:Y:S02]  /*18130*/  @P4 LOP3.LUT R16, R16, 0x20, RZ, 0xfc, !PT ;  /* 0x0000002010104812 */ /* 0x000fe400078efcff */
[----:B------:R-:W-:Y:S02]  /*18140*/  ISETP.GT.AND P4, PT, R15, 0x50, !P3 ;  /* 0x000000500f00780c */ /* 0x000fe40005f84270 */
[----:B------:R-:W-:Y:S02]  /*18150*/  LOP3.LUT R16, R16, 0xfffffffd, RZ, 0xc0, !PT ;  /* 0xfffffffd10107812 */ /* 0x000fe400078ec0ff */
        /* <DEDUP_REMOVED lines=10> */
[----:B------:R-:W-:-:S13]  /*18200*/  ISETP.GE.AND P6, PT, R138, 0x1, PT ;  /* 0x000000018a00780c */ /* 0x000fda0003fc6270 */
[----:B------:R-:W-:Y:S02]  /*18210*/  @P6 LOP3.LUT R16, R16, 0x2, RZ, 0xfc, !PT ;  /* 0x0000000210106812 */ /* 0x000fe400078efcff */
[----:B------:R-:W-:Y:S02]  /*18220*/  ISETP.GT.AND P6, PT, R15, RZ, !P6 ;  /* 0x000000ff0f00720c */ /* 0x000fe400077c4270 */
[----:B------:R-:W-:Y:S02]  /*18230*/  LOP3.LUT R16, R16, 0xfffffffe, RZ, 0xc0, !PT ;  /* 0xfffffffe10107812 */ /* 0x000fe400078ec0ff */
[----:B------:R-:W-:-:S04]  /*18240*/  ISETP.LT.OR P6, PT, R23, 0x1, P6 ;  /* 0x000000011700780c */ /* 0x000fc800037c1670 */
[----:B------:R-:W-:Y:S02]  /*18250*/  FSEL R88, R88, -INF , !P6 ;  /* 0xff80000058587808 */ /* 0x000fe40007000000 */
[----:B------:R-:W-:-:S13]  /*18260*/  ISETP.GE.AND P6, PT, R138, 0x5a, PT ;  /* 0x0000005a8a00780c */ /* 0x000fda0003fc6270 */
[----:B------:R-:W-:Y:S02]  /*18270*/  @P6 LOP3.LUT R16, R16, 0x1, RZ, 0xfc, !PT ;  /* 0x0000000110106812 */ /* 0x000fe400078efcff */
[----:B------:R-:W-:-:S04]  /*18280*/  ISETP.GT.AND P6, PT, R15, 0x59, !P6 ;  /* 0x000000590f00780c */ /* 0x000fc800077c4270 */
[----:B------:R-:W-:-:S04]  /*18290*/  ISETP.LT.OR P6, PT, R23, 0x5a, P6 ;  /* 0x0000005a1700780c */ /* 0x000fc800037c1670 */
[----:B------:R-:W-:Y:S02]  /*182a0*/  FSEL R133, R133, -INF , !P6 ;  /* 0xff80000085857808 */ /* 0x000fe40007000000 */
[----:B------:R-:W-:-:S13]  /*182b0*/  LOP3.LUT P6, RZ, R16, 0x80000, RZ, 0xc0, !PT ;  /* 0x0008000010ff7812 */ /* 0x000fda00078cc0ff */
[----:B------:R-:W-:Y:S05]  /*182c0*/  @!P6 BRA `(.L_x_1777) ;  /* 0x000000000054e947 */ /* 0x000fea0003800000 */
        /* <DEDUP_REMOVED lines=12> */
.L_x_1779:
[----:B------:R-:W-:-:S05]  /*18390*/  IMAD.U32 R15, RZ, RZ, UR39 ;  /* 0x00000027ff0f7e24 */ /* 0x000fca000f8e00ff */
[----:B------:R-:W-:-:S13]  /*183a0*/  ISETP.NE.AND P6, PT, R15, 0x1, PT ;  /* 0x000000010f00780c */ /* 0x000fda0003fc5270 */
[----:B------:R-:W0:Y:S02]  /*183b0*/  @P6 LDC.64 R4, c[0x0][0x9e8] ;  /* 0x00027a00ff046b82 */ /* 0x000e240000000a00 */
[----:B0-----:R-:W-:-:S05]  /*183c0*/  @P6 IMAD.HI.U32 R4, R14, R4, RZ ;  /* 0x000000040e046227 */ /* 0x001fca00078e00ff */
[----:B------:R-:W-:-:S07]  /*183d0*/  @P6 SHF.R.U32.HI R14, RZ, R5, R4 ;  /* 0x00000005ff0e6219 */ /* 0x000fce0000011604 */
.L_x_1780:
[----:B------:R-:W-:Y:S05]  /*183e0*/  BSYNC B2 ;  /* 0x0000000000027941 */ /* 0x000fea0003800000 */
.L_x_1778:
[----:B------:R-:W-:-:S05]  /*183f0*/  IMAD R12, R14, R15, R12 ;  /* 0x0000000f0e0c7224 */ /* 0x000fca00078e020c */
[----:B------:R-:W-:Y:S02]  /*18400*/  VIADDMNMX R136, R12, R15, R136, PT ;  /* 0x0000000f0c887246 */ /* 0x000fe40003800188 */
[----:B------:R-:W-:-:S07]  /*18410*/  VIMNMX R137, R137, R12, !PT ;  /* 0x0000000c89897248 */ /* 0x000fce0007fe0100 */
.L_x_1777:
[C---:B------:R-:W-:Y:S02]  /*18420*/  ISETP.GT.AND P1, PT, R137.reuse, 0x1, !P1 ;  /* 0x000000018900780c */ /* 0x040fe40004f24270 */
[----:B------:R-:W-:Y:S02]  /*18430*/  ISETP.GT.AND P2, PT, R137, 0x8, !P2 ;  /* 0x000000088900780c */ /* 0x000fe40005744270 */
[C---:B------:R-:W-:Y:S02]  /*18440*/  ISETP.LT.OR P1, PT, R136.reuse, 0x2, P1 ;  /* 0x000000028800780c */ /* 0x040fe40000f21670 */
[----:B------:R-:W-:Y:S02]  /*18450*/  ISETP.LT.OR P2, PT, R136, 0x9, P2 ;  /* 0x000000098800780c */ /* 0x000fe40001741670 */
[----:B------:R-:W-:Y:S02]  /*18460*/  FSEL R91, R91, -INF , !P1 ;  /* 0xff8000005b5b7808 */ /* 0x000fe40004800000 */
[----:B------:R-:W-:-:S02]  /*18470*/  LOP3.LUT P1, RZ, R16, 0x4, RZ, 0xc0, !PT ;  /* 0x0000000410ff7812 */ /* 0x000fc4000782c0ff */
[----:B------:R-:W-:Y:S02]  /*18480*/  FSEL R94, R94, -INF , !P2 ;  /* 0xff8000005e5e7808 */ /* 0x000fe40005000000 */
[----:B------:R-:W-:Y:S02]  /*18490*/  ISETP.GT.AND P1, PT, R137, 0x9, !P1 ;  /* 0x000000098900780c */ /* 0x000fe40004f24270 */
[----:B------:R-:W-:Y:S02]  /*184a0*/  LOP3.LUT P2, RZ, R16, 0x20000, RZ, 0xc0, !PT ;  /* 0x0002000010ff7812 */ /* 0x000fe4000784c0ff */
[----:B------:R-:W-:Y:S02]  /*184b0*/  ISETP.LT.OR P1, PT, R136, 0xa, P1 ;  /* 0x0000000a8800780c */ /* 0x000fe40000f21670 */
[----:B------:R-:W-:Y:S02]  /*184c0*/  LOP3.LUT P6, RZ, R16, 0x10000, RZ, 0xc0, !PT ;  /* 0x0001000010ff7812 */ /* 0x000fe400078cc0ff */
[----:B------:R-:W-:-:S02]  /*184d0*/  FSEL R95, R95, -INF , !P1 ;  /* 0xff8000005f5f7808 */ /* 0x000fc40004800000 */
[----:B------:R-:W-:Y:S02]  /*184e0*/  LOP3.LUT P1, RZ, R16, 0x8, RZ, 0xc0, !PT ;  /* 0x0000000810ff7812 */ /* 0x000fe4000782c0ff */
[----:B------:R-:W-:Y:S02]  /*184f0*/  FMNMX.FTZ R4, R88, R3, !PT ;  /* 0x0000000358047209 */ /* 0x000fe40007810000 */
[----:B------:R-:W-:Y:S02]  /*18500*/  ISETP.GT.AND P1, PT, R137, 0x10, !P1 ;  /* 0x000000108900780c */ /* 0x000fe40004f24270 */
[----:B------:R-:W-:Y:S02]  /*18510*/  FMNMX.FTZ R5, R89, R4, !PT ;  /* 0x0000000459057209 */ /* 0x000fe40007810000 */
[----:B------:R-:W-:Y:S02]  /*18520*/  ISETP.LT.OR P1, PT, R136, 0x11, P1 ;  /* 0x000000118800780c */ /* 0x000fe40000f21670 */
[----:B------:R-:W-:-:S02]  /*18530*/  FMNMX.FTZ R4, R92, R5, !PT ;  /* 0x000000055c047209 */ /* 0x000fc40007810000 */
[----:B------:R-:W-:Y:S02]  /*18540*/  FSEL R98, R98, -INF , !P1 ;  /* 0xff80000062627808 */ /* 0x000fe40004800000 */
[----:B------:R-:W-:Y:S02]  /*18550*/  LOP3.LUT P1, RZ, R16, 0x10, RZ, 0xc0, !PT ;  /* 0x0000001010ff7812 */ /* 0x000fe4000782c0ff */
[----:B------:R-:W-:Y:S02]  /*18560*/  FMNMX.FTZ R5, R93, R4, !PT ;  /* 0x000000045d057209 */ /* 0x000fe40007810000 */
[----:B------:R-:W-:Y:S02]  /*18570*/  ISETP.GT.AND P1, PT, R137, 0x11, !P1 ;  /* 0x000000118900780c */ /* 0x000fe40004f24270 */
[----:B------:R-:W-:Y:S02]  /*18580*/  FMNMX.FTZ R4, R96, R5, !PT ;  /* 0x0000000560047209 */ /* 0x000fe40007810000 */
[----:B------:R-:W-:-:S02]  /*18590*/  ISETP.LT.OR P1, PT, R136, 0x12, P1 ;  /* 0x000000128800780c */ /* 0x000fc40000f21670 */
[----:B------:R-:W-:Y:S02]  /*185a0*/  FMNMX.FTZ R5, R97, R4, !PT ;  /* 0x0000000461057209 */ /* 0x000fe40007810000 */
[----:B------:R-:W-:Y:S02]  /*185b0*/  FSEL R99, R99, -INF , !P1 ;  /* 0xff80000063637808 */ /* 0x000fe40004800000 */
[----:B------:R-:W-:Y:S02]  /*185c0*/  LOP3.LUT P1, RZ, R16, 0x40000, RZ, 0xc0, !PT ;  /* 0x0004000010ff7812 */ /* 0x000fe4000782c0ff */
[----:B------:R-:W-:Y:S02]  /*185d0*/  FMNMX.FTZ R4, R100, R5, !PT ;  /* 0x0000000564047209 */ /* 0x000fe40007810000 */
[----:B------:R-:W-:Y:S02]  /*185e0*/  ISETP.GT.AND P1, PT, R137, 0x18, !P1 ;  /* 0x000000188900780c */ /* 0x000fe40004f24270 */
[----:B------:R-:W-:-:S02]  /*185f0*/  FMNMX.FTZ R5, R101, R4, !PT ;  /* 0x0000000465057209 */ /* 0x000fc40007810000 */
[----:B------:R-:W-:Y:S02]  /*18600*/  ISETP.LT.OR P1, PT, R136, 0x19, P1 ;  /* 0x000000198800780c */ /* 0x000fe40000f21670 */
[----:B------:R-:W-:Y:S02]  /*18610*/  FMNMX.FTZ R4, R104, R5, !PT ;  /* 0x0000000568047209 */ /* 0x000fe40007810000 */
[----:B------:R-:W-:Y:S02]  /*18620*/  FSEL R102, R102, -INF , !P1 ;  /* 0xff80000066667808 */ /* 0x000fe40004800000 */
[----:B------:R-:W-:Y:S02]  /*18630*/  ISETP.GT.AND P1, PT, R137, 0x19, !P2 ;  /* 0x000000198900780c */ /* 0x000fe40005724270 */
[----:B------:R-:W-:Y:S02]  /*18640*/  LOP3.LUT P2, RZ, R16, 0x40, RZ, 0xc0, !PT ;  /* 0x0000004010ff7812 */ /* 0x000fe4000784c0ff */
[----:B------:R-:W-:-:S02]  /*18650*/  ISETP.LT.OR P1, PT, R136, 0x1a, P1 ;  /* 0x0000001a8800780c */ /* 0x000fc40000f21670 */
[----:B------:R-:W-:Y:S02]  /*18660*/  FMNMX.FTZ R5, R105, R4, !PT ;  /* 0x0000000469057209 */ /* 0x000fe40007810000 */
[----:B------:R-:W-:Y:S02]  /*18670*/  FSEL R103, R103, -INF , !P1 ;  /* 0xff80000067677808 */ /* 0x000fe40004800000 */
[----:B------:R-:W-:Y:S02]  /*18680*/  ISETP.GT.AND P1, PT, R137, 0x20, !P6 ;  /* 0x000000208900780c */ /* 0x000fe40007724270 */
[----:B------:R-:W-:Y:S02]  /*18690*/  FMNMX.FTZ R4, R108, R5, !PT ;  /* 0x000000056c047209 */ /* 0x000fe40007810000 */
[----:B------:R-:W-:Y:S02]  /*186a0*/  ISETP.LT.OR P1, PT, R136, 0x21, P1 ;  /* 0x000000218800780c */ /* 0x000fe40000f21670 */
[----:B------:R-:W-:-:S02]  /*186b0*/  LOP3.LUT P6, RZ, R16, 0x20, RZ, 0xc0, !PT ;  /* 0x0000002010ff7812 */ /* 0x000fc400078cc0ff */
        /* <DEDUP_REMOVED lines=15> */
[----:B------:R-:W-:Y:S02]  /*187b0*/  LOP3.LUT P1, RZ, R16, 0x2000, RZ, 0xc0, !PT ;  /* 0x0000200010ff7812 */ /* 0x000fe4000782c0ff */
[----:B------:R-:W-:Y:S02]  /*187c0*/  FMNMX.FTZ R5, R121, R4, !PT ;  /* 0x0000000479057209 */ /* 0x000fe40007810000 */
[----:B------:R-:W-:-:S02]  /*187d0*/  ISETP.GT.AND P1, PT, R137, 0x29, !P1 ;  /* 0x000000298900780c */ /* 0x000fc40004f24270 */
[----:B------:R-:W-:Y:S02]  /*187e0*/  FMNMX.FTZ R4, R124, R5, !PT ;  /* 0x000000057c047209 */ /* 0x000fe40007810000 */
[----:B------:R-:W-:Y:S02]  /*187f0*/  ISETP.LT.OR P1, PT, R136, 0x2a, P1 ;  /* 0x0000002a8800780c */ /* 0x000fe40000f21670 */
[----:B------:R-:W-:Y:S02]  /*18800*/  FMNMX.FTZ R5, R125, R4, !PT ;  /* 0x000000047d057209 */ /* 0x000fe40007810000 */
[----:B------:R-:W-:Y:S02]  /*18810*/  FSEL R111, R111, -INF , !P1 ;  /* 0xff8000006f6f7808 */ /* 0x000fe40004800000 */
[----:B------:R-:W-:Y:S02]  /*18820*/  LOP3.LUT P1, RZ, R16, 0x1000, RZ, 0xc0, !PT ;  /* 0x0000100010ff7812 */ /* 0x000fe4000782c0ff */
[----:B------:R-:W-:-:S02]  /*18830*/  FMNMX.FTZ R4, R128, R5, !PT ;  /* 0x0000000580047209 */ /* 0x000fc40007810000 */
[----:B------:R-:W-:Y:S02]  /*18840*/  ISETP.GT.AND P1, PT, R137, 0x30, !P1 ;  /* 0x000000308900780c */ /* 0x000fe40004f24270 */
[----:B------:R-:W-:Y:S02]  /*18850*/  FMNMX.FTZ R5, R129, R4, !PT ;  /* 0x0000000481057209 */ /* 0x000fe40007810000 */
[----:B------:R-:W-:Y:S02]  /*18860*/  ISETP.LT.OR P1, PT, R136, 0x31, P1 ;  /* 0x000000318800780c */ /* 0x000fe40000f21670 */
[----:B------:R-:W-:Y:S02]  /*18870*/  FMNMX.FTZ R4, R132, R5, !PT ;  /* 0x0000000584047209 */ /* 0x000fe40007810000 */
[----:B------:R-:W-:Y:S02]  /*18880*/  FSEL R114, R114, -INF , !P1 ;  /* 0xff80000072727808 */ /* 0x000fe40004800000 */
[----:B------:R-:W-:-:S02]  /*18890*/  LOP3.LUT P1, RZ, R16, 0x800, RZ, 0xc0, !PT ;  /* 0x0000080010ff7812 */ /* 0x000fc4000782c0ff */
[----:B------:R-:W-:Y:S02]  /*188a0*/  FMNMX.FTZ R4, R133, R4, !PT ;  /* 0x0000000485047209 */ /* 0x000fe40007810000 */
[C---:B------:R-:W-:Y:S02]  /*188b0*/  ISETP.GT.AND P1, PT, R137.reuse, 0x31, !P1 ;  /* 0x000000318900780c */ /* 0x040fe40004f24270 */
[----:B------:R-:W-:Y:S01]  /*188c0*/  ISETP.GT.AND P3, PT, R137, 0x50, !P3 ;  /* 0x000000508900780c */ /* 0x000fe20005f64270 */
[----:B------:R-:W0:Y:S01]  /*188d0*/  SHFL.BFLY PT, R5, R4, 0x2, 0x1f ;  /* 0x0c401f0004057f89 */ /* 0x000e2200000e0000 */
[C---:B------:R-:W-:Y:S02]  /*188e0*/  ISETP.LT.OR P1, PT, R136.reuse, 0x32, P1 ;  /* 0x000000328800780c */ /* 0x040fe40000f21670 */
[----:B------:R-:W-:Y:S02]  /*188f0*/  ISETP.LT.OR P3, PT, R136, 0x51, P3 ;  /* 0x000000518800780c */ /* 0x000fe40001f61670 */
[----:B------:R-:W-:-:S02]  /*18900*/  FSEL R115, R115, -INF , !P1 ;  /* 0xff80000073737808 */ /* 0x000fc40004800000 */
[----:B------:R-:W-:Y:S02]  /*18910*/  LOP3.LUT P1, RZ, R16, 0x400, RZ, 0xc0, !PT ;  /* 0x0000040010ff7812 */ /* 0x000fe4000782c0ff */
[C---:B------:R-:W-:Y:S02]  /*18920*/  ISETP.GT.AND P4, PT, R137.reuse, 0x51, !P4 ;  /* 0x000000518900780c */ /* 0x040fe40006784270 */
[C---:B------:R-:W-:Y:S02]  /*18930*/  ISETP.GT.AND P1, PT, R137.reuse, 0x38, !P1 ;  /* 0x000000388900780c */ /* 0x040fe40004f24270 */
[----:B------:R-:W-:Y:S02]  /*18940*/  FSEL R130, R130, -INF , !P3 ;  /* 0xff80000082827808 */ /* 0x000fe40005800000 */
[----:B------:R-:W-:Y:S02]  /*18950*/  ISETP.LT.OR P1, PT, R136, 0x39, P1 ;  /* 0x000000398800780c */ /* 0x000fe40000f21670 */
[----:B------:R-:W-:-:S02]  /*18960*/  ISETP.GT.AND P5, PT, R137, 0x58, !P5 ;  /* 0x000000588900780c */ /* 0x000fc40006fa4270 */
[----:B------:R-:W-:Y:S02]  /*18970*/  FSEL R118, R118, -INF , !P1 ;  /* 0xff80000076767808 */ /* 0x000fe40004800000 */
[----:B------:R-:W-:Y:S02]  /*18980*/  LOP3.LUT P1, RZ, R16, 0x200, RZ, 0xc0, !PT ;  /* 0x0000020010ff7812 */ /* 0x000fe4000782c0ff */
[----:B------:R-:W-:Y:S02]  /*18990*/  ISETP.LT.OR P4, PT, R136, 0x52, P4 ;  /* 0x000000528800780c */ /* 0x000fe40002781670 */
[----:B------:R-:W-:Y:S02]  /*189a0*/  ISETP.GT.AND P1, PT, R137, 0x39, !P1 ;  /* 0x000000398900780c */ /* 0x000fe40004f24270 */
[----:B0-----:R-:W-:Y:S01]  /*189b0*/  FMNMX.FTZ R5, R4, R5, !PT ;  /* 0x0000000504057209 */ /* 0x001fe20007810000 */
[----:B------:R-:W-:Y:S01]  /*189c0*/  IMAD.U32 R4, RZ, RZ, UR47 ;  /* 0x0000002fff047e24 */ /* 0x000fe2000f8e00ff */
[----:B------:R-:W-:-:S02]  /*189d0*/  ISETP.LT.OR P1, PT, R136, 0x3a, P1 ;  /* 0x0000003a8800780c */ /* 0x000fc40000f21670 */
[----:B------:R-:W-:Y:S01]  /*189e0*/  ISETP.LT.OR P5, PT, R136, 0x59, P5 ;  /* 0x000000598800780c */ /* 0x000fe20002fa1670 */
[----:B------:R-:W0:Y:S01]  /*189f0*/  SHFL.BFLY PT, R14, R5, 0x1, 0x1f ;  /* 0x0c201f00050e7f89 */ /* 0x000e2200000e0000 */
[----:B------:R-:W-:Y:S02]  /*18a00*/  FSEL R119, R119, -INF , !P1 ;  /* 0xff80000077777808 */ /* 0x000fe40004800000 */
[----:B------:R-:W-:Y:S02]  /*18a10*/  LOP3.LUT P1, RZ, R16, 0x100, RZ, 0xc0, !PT ;  /* 0x0000010010ff7812 */ /* 0x000fe4000782c0ff */
[----:B------:R-:W-:Y:S02]  /*18a20*/  FSEL R131, R131, -INF , !P4 ;  /* 0xff80000083837808 */ /* 0x000fe40006000000 */
[----:B------:R-:W-:Y:S02]  /*18a30*/  ISETP.GT.AND P1, PT, R137, 0x40, !P1 ;  /* 0x000000408900780c */ /* 0x000fe40004f24270 */
[----:B------:R-:W-:-:S02]  /*18a40*/  FSEL R134, R134, -INF , !P5 ;  /* 0xff80000086867808 */ /* 0x000fc40006800000 */
[----:B------:R-:W-:-:S04]  /*18a50*/  ISETP.LT.OR P1, PT, R136, 0x41, P1 ;  /* 0x000000418800780c */ /* 0x000fc80000f21670 */
[----:B------:R-:W-:Y:S02]  /*18a60*/  FSEL R122, R122, -INF , !P1 ;  /* 0xff8000007a7a7808 */ /* 0x000fe40004800000 */
[----:B------:R-:W-:-:S04]  /*18a70*/  LOP3.LUT P1, RZ, R16, 0x80, RZ, 0xc0, !PT ;  /* 0x0000008010ff7812 */ /* 0x000fc8000782c0ff */
[----:B------:R-:W-:Y:S02]  /*18a80*/  ISETP.GT.AND P1, PT, R137, 0x41, !P1 ;  /* 0x000000418900780c */ /* 0x000fe40004f24270 */
[----:B0-----:R-:W-:Y:S02]  /*18a90*/  FMNMX.FTZ R14, R5, R14, !PT ;  /* 0x0000000e050e7209 */ /* 0x001fe40007810000 */
[----:B------:R-:W-:-:S03]  /*18aa0*/  ISETP.LT.OR P1, PT, R136, 0x42, P1 ;  /* 0x000000428800780c */ /* 0x000fc60000f21670 */
[----:B------:R-:W-:Y:S01]  /*18ab0*/  FMUL.FTZ R5, R14, R4 ;  /* 0x000000040e057220 */ /* 0x000fe20000410000 */
[----:B------:R-:W-:Y:S02]  /*18ac0*/  FSEL R123, R123, -INF , !P1 ;  /* 0xff8000007b7b7808 */ /* 0x000fe40004800000 */
[----:B------:R-:W-:Y:S02]  /*18ad0*/  ISETP.GT.AND P1, PT, R137, 0x48, !P2 ;  /* 0x000000488900780c */ /* 0x000fe40005724270 */
[----:B------:R-:W-:Y:S02]  /*18ae0*/  LOP3.LUT P2, RZ, R16, 0x2, RZ, 0xc0, !PT ;  /* 0x0000000210ff7812 */ /* 0x000fe4000784c0ff */
[----:B------:R-:W-:-:S04]  /*18af0*/  ISETP.LT.OR P1, PT, R136, 0x49, P1 ;  /* 0x000000498800780c */ /* 0x000fc80000f21670 */
[----:B------:R-:W-:Y:S02]  /*18b00*/  FSEL R126, R126, -INF , !P1 ;  /* 0xff8000007e7e7808 */ /* 0x000fe40004800000 */
[----:B------:R-:W-:Y:S02]  /*18b10*/  ISETP.GT.AND P1, PT, R137, 0x49, !P6 ;  /* 0x000000498900780c */ /* 0x000fe40007724270 */
[----:B------:R-:W-:Y:S02]  /*18b20*/  LOP3.LUT P6, RZ, R16, 0x1, RZ, 0xc0, !PT ;  /* 0x0000000110ff7812 */ /* 0x000fe400078cc0ff */
[----:B------:R-:W-:-:S04]  /*18b30*/  ISETP.LT.OR P1, PT, R136, 0x4a, P1 ;  /* 0x0000004a8800780c */ /* 0x000fc80000f21670 */
[----:B------:R-:W-:Y:S02]  /*18b40*/  FSEL R127, R127, -INF , !P1 ;  /* 0xff8000007f7f7808 */ /* 0x000fe40004800000 */
[C---:B------:R-:W-:Y:S02]  /*18b50*/  ISETP.GT.AND P1, PT, R137.reuse, RZ, !P2 ;  /* 0x000000ff8900720c */ /* 0x040fe40005724270 */
[----:B------:R-:W-:Y:S02]  /*18b60*/  ISETP.GT.AND P2, PT, R137, 0x59, !P6 ;  /* 0x000000598900780c */ /* 0x000fe40007744270 */
[C---:B------:R-:W-:Y:S02]  /*18b70*/  ISETP.LT.OR P1, PT, R136.reuse, 0x1, P1 ;  /* 0x000000018800780c */ /* 0x040fe40000f21670 */
[----:B------:R-:W-:Y:S02]  /*18b80*/  ISETP.LT.OR P2, PT, R136, 0x5a, P2 ;  /* 0x0000005a8800780c */ /* 0x000fe40001741670 */
[----:B------:R-:W-:-:S02]  /*18b90*/  FSEL R90, R90, -INF , !P1 ;  /* 0xff8000005a5a7808 */ /* 0x000fc40004800000 */
[----:B------:R-:W-:Y:S02]  /*18ba0*/  FSETP.NEU.FTZ.AND P1, PT, R14, -INF , PT ;  /* 0xff8000000e00780b */ /* 0x000fe40003f3d000 */
[----:B------:R-:W-:Y:S02]  /*18bb0*/  FMNMX.FTZ R12, R90, R0, !PT ;  /* 0x000000005a0c7209 */ /* 0x000fe40007810000 */
[----:B------:R-:W-:Y:S02]  /*18bc0*/  FSEL R135, R135, -INF , !P2 ;  /* 0xff80000087877808 */ /* 0x000fe40005000000 */
[----:B------:R-:W-:Y:S02]  /*18bd0*/  FMNMX.FTZ R12, R91, R12, !PT ;  /* 0x0000000c5b0c7209 */ /* 0x000fe40007810000 */
[----:B------:R-:W-:Y:S02]  /*18be0*/  FSEL R5, R5, RZ, P1 ;  /* 0x000000ff05057208 */ /* 0x000fe40000800000 */
[----:B------:R-:W-:-:S03]  /*18bf0*/  FMNMX.FTZ R12, R94, R12, !PT ;  /* 0x0000000c5e0c7209 */ /* 0x000fc60007810000 */
        /* <DEDUP_REMOVED lines=32> */
[----:B------:R-:W-:Y:S01]  /*18e00*/  MUFU.EX2 R156, R156 ;  /* 0x0000009c009c7308 */ /* 0x000fe20000000800 */
        /* <DEDUP_REMOVED lines=18> */
[----:B------:R-:W-:-:S05]  /*18f30*/  FMNMX.FTZ R12, R135, R12, !PT ;  /* 0x0000000c870c7209 */ /* 0x000fca0007810000 */
[----:B------:R-:W0:Y:S02]  /*18f40*/  SHFL.BFLY PT, R92, R12, 0x2, 0x1f ;  /* 0x0c401f000c5c7f89 */ /* 0x000e2400000e0000 */
[----:B------:R-:W-:Y:S08]  /*18f50*/  MUFU.EX2 R23, R23 ;  /* 0x0000001700177308 */ /* 0x000ff00000000800 */
[----:B------:R-:W-:Y:S08]  /*18f60*/  MUFU.EX2 R148, R148 ;  /* 0x0000009400947308 */ /* 0x000ff00000000800 */
[----:B------:R-:W-:Y:S01]  /*18f70*/  MUFU.EX2 R15, R15 ;  /* 0x0000000f000f7308 */ /* 0x000fe20000000800 */
[----:B0-----:R-:W-:-:S07]  /*18f80*/  FMNMX.FTZ R12, R12, R92, !PT ;  /* 0x0000005c0c0c7209 */ /* 0x001fce0007810000 */
[----:B------:R-:W-:Y:S01]  /*18f90*/  MUFU.EX2 R150, R150 ;  /* 0x0000009600967308 */ /* 0x000fe20000000800 */
[----:B------:R-:W0:Y:S07]  /*18fa0*/  SHFL.BFLY PT, R92, R12, 0x1, 0x1f ;  /* 0x0c201f000c5c7f89 */ /* 0x000e2e00000e0000 */
[----:B------:R-:W-:Y:S08]  /*18fb0*/  MUFU.EX2 R96, R96 ;  /* 0x0000006000607308 */ /* 0x000ff00000000800 */
[----:B------:R-:W-:Y:S08]  /*18fc0*/  MUFU.EX2 R144, R144 ;  /* 0x0000009000907308 */ /* 0x000ff00000000800 */
[----:B------:R-:W-:Y:S01]  /*18fd0*/  MUFU.EX2 R105, R105 ;  /* 0x0000006900697308 */ /* 0x000fe20000000800 */
[----:B0-----:R-:W-:-:S02]  /*18fe0*/  FMNMX.FTZ R92, R12, R92, !PT ;  /* 0x0000005c0c5c7209 */ /* 0x001fc40007810000 */
[----:B------:R-:W-:Y:S02]  /*18ff0*/  FSEL R12, R14, RZ, P1 ;  /* 0x000000ff0e0c7208 */ /* 0x000fe40000800000 */
[C---:B------:R-:W-:Y:S01]  /*19000*/  FSETP.NEU.FTZ.AND P1, PT, R92.reuse, -INF , PT ;  /* 0xff8000005c00780b */ /* 0x040fe20003f3d000 */
[-C--:B------:R-:W-:Y:S02]  /*19010*/  FMUL.FTZ R109, R92, R4.reuse ;  /* 0x000000045c6d7220 */ /* 0x080fe40000410000 */
[----:B------:R-:W-:Y:S01]  /*19020*/  MUFU.EX2 R146, R146 ;  /* 0x0000009200927308 */ /* 0x000fe20000000800 */
[----:B------:R-:W-:Y:S02]  /*19030*/  FADD.FTZ R12, -R12, R3 ;  /* 0x000000030c0c7221 */ /* 0x000fe40000010100 */
[----:B------:R-:W-:Y:S02]  /*19040*/  FSEL R109, R109, RZ, P1 ;  /* 0x000000ff6d6d7208 */ /* 0x000fe40000800000 */
[----:B------:R-:W-:-:S03]  /*19050*/  FMUL.FTZ R12, R12, R4 ;  /* 0x000000040c0c7220 */ /* 0x000fc60000410000 */
        /* <DEDUP_REMOVED lines=9> */
[----:B0-----:R-:W-:Y:S01]  /*190f0*/  FSEL R5, R92, RZ, P1 ;  /* 0x000000ff5c057208 */ /* 0x001fe20000800000 */
[-CC-:B------:R-:W-:Y:S01]  /*19100*/  FFMA.FTZ R91, R103, R4.reuse, -R109.reuse ;  /* 0x00000004675b7223 */ /* 0x180fe2000001086d */
[-CC-:B------:R-:W-:Y:S01]  /*19110*/  FFMA.FTZ R149, R106, R4.reuse, -R109.reuse ;  /* 0x000000046a957223 */ /* 0x180fe2000001086d */
[-CC-:B------:R-:W-:Y:S01]  /*19120*/  FFMA.FTZ R90, R107, R4.reuse, -R109.reuse ;  /* 0x000000046b5a7223 */ /* 0x180fe2000001086d */
[-CC-:B------:R-:W-:Y:S01]  /*19130*/  FFMA.FTZ R151, R110, R4.reuse, -R109.reuse ;  /* 0x000000046e977223 */ /* 0x180fe2000001086d */
[----:B------:R-:W-:Y:S01]  /*19140*/  FADD.FTZ R5, -R5, R0 ;  /* 0x0000000005057221 */ /* 0x000fe20000010100 */
[-CC-:B------:R-:W-:Y:S01]  /*19150*/  FFMA.FTZ R106, R111, R4.reuse, -R109.reuse ;  /* 0x000000046f6a7223 */ /* 0x180fe2000001086d */
[----:B------:R-:W-:Y:S01]  /*19160*/  MUFU.EX2 R157, R157 ;  /* 0x0000009d009d7308 */ /* 0x000fe20000000800 */
[-CC-:B------:R-:W-:Y:S01]  /*19170*/  FFMA.FTZ R145, R114, R4.reuse, -R109.reuse ;  /* 0x0000000472917223 */ /* 0x180fe2000001086d */
[-C--:B------:R-:W-:Y:S01]  /*19180*/  FMUL.FTZ R5, R5, R4.reuse ;  /* 0x0000000405057220 */ /* 0x080fe20000410000 */
[-CC-:B------:R-:W-:Y:S01]  /*19190*/  FFMA.FTZ R103, R115, R4.reuse, -R109.reuse ;  /* 0x0000000473677223 */ /* 0x180fe2000001086d */
[-CC-:B------:R-:W-:Y:S01]  /*191a0*/  FFMA.FTZ R147, R118, R4.reuse, -R109.reuse ;  /* 0x0000000476937223 */ /* 0x180fe2000001086d */
[-CC-:B------:R-:W-:Y:S01]  /*191b0*/  FFMA.FTZ R102, R119, R4.reuse, -R109.reuse ;  /* 0x0000000477667223 */ /* 0x180fe2000001086d */
[-CC-:B------:R-:W-:Y:S01]  /*191c0*/  FFMA.FTZ R141, R122, R4.reuse, -R109.reuse ;  /* 0x000000047a8d7223 */ /* 0x180fe2000001086d */
[-CC-:B------:R-:W-:Y:S01]  /*191d0*/  FFMA.FTZ R99, R123, R4.reuse, -R109.reuse ;  /* 0x000000047b637223 */ /* 0x180fe2000001086d */
[----:B------:R-:W0:Y:S01]  /*191e0*/  MUFU.EX2 R5, R5 ;  /* 0x0000000500057308 */ /* 0x000e220000000800 */
[----:B-1----:R-:W-:Y:S01]  /*191f0*/  FFMA.FTZ R7, R12, R7, R156 ;  /* 0x000000070c077223 */ /* 0x002fe2000001009c */
[-CC-:B------:R-:W-:Y:S01]  /*19200*/  FFMA.FTZ R143, R126, R4.reuse, -R109.reuse ;  /* 0x000000047e8f7223 */ /* 0x180fe2000001086d */
[-CC-:B------:R-:W-:Y:S01]  /*19210*/  FFMA.FTZ R98, R127, R4.reuse, -R109.reuse ;  /* 0x000000047f627223 */ /* 0x180fe2000001086d */
[-C--:B------:R-:W-:Y:S01]  /*19220*/  FFMA.FTZ R137, R130, R4.reuse, -R109 ;  /* 0x0000000482897223 */ /* 0x080fe2000001086d */
[----:B------:R-:W-:Y:S01]  /*19230*/  FADD.FTZ R7, R136, R7 ;  /* 0x0000000788077221 */ /* 0x000fe20000010000 */
[-CC-:B------:R-:W-:Y:S01]  /*19240*/  FFMA.FTZ R0, R131, R4.reuse, -R109.reuse ;  /* 0x0000000483007223 */ /* 0x180fe2000001086d */
[-C--:B------:R-:W-:Y:S01]  /*19250*/  FFMA.FTZ R139, R134, R4.reuse, -R109 ;  /* 0x00000004868b7223 */ /* 0x080fe2000001086d */
[----:B------:R-:W1:Y:S01]  /*19260*/  MUFU.EX2 R108, R108 ;  /* 0x0000006c006c7308 */ /* 0x000e620000000800 */
[----:B------:R-:W-:Y:S01]  /*19270*/  FADD.FTZ R7, R158, R7 ;  /* 0x000000079e077221 */ /* 0x000fe20000010000 */
[----:B------:R-:W-:-:S03]  /*19280*/  FFMA.FTZ R107, R135, R4, -R109 ;  /* 0x00000004876b7223 */ /* 0x000fc6000001086d */
[----:B------:R-:W-:-:S03]  /*19290*/  FADD.FTZ R7, R89, R7 ;  /* 0x0000000759077221 */ /* 0x000fc60000010000 */
[----:B------:R-:W2:Y:S01]  /*192a0*/  MUFU.EX2 R159, R159 ;  /* 0x0000009f009f7308 */ /* 0x000ea20000000800 */
[----:B0-----:R-:W-:Y:S01]  /*192b0*/  FFMA.FTZ R6, R5, R6, R157 ;  /* 0x0000000605067223 */ /* 0x001fe2000001009d */
[----:B------:R-:W-:-:S04]  /*192c0*/  FADD.FTZ R7, R152, R7 ;  /* 0x0000000798077221 */ /* 0x000fc80000010000 */
[----:B------:R-:W-:Y:S02]  /*192d0*/  FADD.FTZ R7, R88, R7 ;  /* 0x0000000758077221 */ /* 0x000fe40000010000 */
[----:B------:R-:W0:Y:S01]  /*192e0*/  MUFU.EX2 R95, R95 ;  /* 0x0000005f005f7308 */ /* 0x000e220000000800 */
[----:B-1----:R-:W-:Y:S01]  /*192f0*/  FADD.FTZ R6, R108, R6 ;  /* 0x000000066c067221 */ /* 0x002fe20000010000 */
[----:B------:R-:W-:-:S04]  /*19300*/  FADD.FTZ R7, R154, R7 ;  /* 0x000000079a077221 */ /* 0x000fc80000010000 */
[----:B------:R-:W-:Y:S02]  /*19310*/  FADD.FTZ R7, R23, R7 ;  /* 0x0000000717077221 */ /* 0x000fe40000010000 */
[----:B------:R-:W1:Y:S01]  /*19320*/  MUFU.EX2 R153, R153 ;  /* 0x0000009900997308 */ /* 0x000e620000000800 */
[----:B--2---:R-:W-:Y:S01]  /*19330*/  FADD.FTZ R6, R159, R6 ;  /* 0x000000069f067221 */ /* 0x004fe20000010000 */
[----:B------:R-:W-:-:S04]  /*19340*/  FADD.FTZ R7, R148, R7 ;  /* 0x0000000794077221 */ /* 0x000fc80000010000 */
[----:B------:R-:W-:Y:S02]  /*19350*/  FADD.FTZ R7, R15, R7 ;  /* 0x000000070f077221 */ /* 0x000fe40000010000 */
[----:B------:R-:W2:Y:S01]  /*19360*/  MUFU.EX2 R94, R94 ;  /* 0x0000005e005e7308 */ /* 0x000ea20000000800 */
[----:B0-----:R-:W-:Y:S01]  /*19370*/  FADD.FTZ R6, R95, R6 ;  /* 0x000000065f067221 */ /* 0x001fe20000010000 */
        /* <DEDUP_REMOVED lines=8> */
[----:B------:R-:W-:-:S06]  /*19400*/  FADD.FTZ R7, R146, R7 ;  /* 0x0000000792077221 */ /* 0x000fcc0000010000 */
        /* <DEDUP_REMOVED lines=47> */
[----:B--2---:R-:W-:-:S04]  /*19700*/  FADD.FTZ R7, R138, R7 ;  /* 0x000000078a077221 */ /* 0x004fc80000010000 */
[----:B------:R-:W-:Y:S01]  /*19710*/  FADD.FTZ R7, R3, R7 ;  /* 0x0000000703077221 */ /* 0x000fe20000010000 */
[----:B0-----:R-:W-:-:S04]  /*19720*/  FADD.FTZ R6, R139, R6 ;  /* 0x000000068b067221 */ /* 0x001fc80000010000 */
[----:B-1----:R-:W-:Y:S01]  /*19730*/  FADD.FTZ R6, R107, R6 ;  /* 0x000000066b067221 */ /* 0x002fe20000010000 */
[----:B------:R-:W-:Y:S06]  /*19740*/  @!P0 BRA `(.L_x_1781) ;  /* 0x0000000000048947 */ /* 0x000fec0003800000 */
[----:B------:R-:W-:Y:S01]  /*19750*/  BPT.TRAP 0x1 ;  /* 0x000000040000795c */ /* 0x000fe20000300000 */
.L_x_1781:
[----:B------:R-:W-:Y:S01]  /*19760*/  ISETP.GT.AND P1, PT, R10, R11, PT ;  /* 0x0000000b0a00720c */ /* 0x000fe20003f24270 */
[----:B------:R-:W-:Y:S01]  /*19770*/  VIADD R21, R21, 0x2a860 ;  /* 0x0002a86015157836 */ /* 0x000fe20000000000 */
[----:B------:R-:W-:Y:S01]  /*19780*/  F2FP.BF16.F32.PACK_AB R156, R136, R156 ;  /* 0x0000009c889c723e */ /* 0x000fe200000010ff */
[----:B------:R-:W-:Y:S01]  /*19790*/  VIADD R10, R10, 0xffffffff ;  /* 0xffffffff0a0a7836 */ /* 0x000fe20000000000 */
[----:B------:R-:W-:Y:S01]  /*197a0*/  F2FP.BF16.F32.PACK_AB R154, R23, R154 ;  /* 0x0000009a179a723e */ /* 0x000fe200000010ff */
[----:B------:R-:W-:Y:S01]  /*197b0*/  IMAD.MOV.U32 R164, RZ, RZ, R20 ;  /* 0x000000ffffa47224 */ /* 0x000fe200078e0014 */
[----:B------:R-:W-:Y:S01]  /*197c0*/  PRMT R21, R172, 0x654, R21 ;  /* 0x00000654ac157816 */ /* 0x000fe20000000015 */
[----:B------:R-:W-:Y:S01]  /*197d0*/  IMAD.MOV.U32 R23, RZ, RZ, R13 ;  /* 0x000000ffff177224 */ /* 0x000fe200078e000d */
[----:B------:R-:W-:Y:S01]  /*197e0*/  F2FP.BF16.F32.PACK_AB R137, R0, R137 ;  /* 0x000000890089723e */ /* 0x000fe200000010ff */
[----:B------:R-:W-:Y:S01]  /*197f0*/  IMAD.MOV.U32 R0, RZ, RZ, R92 ;  /* 0x000000ffff007224 */ /* 0x000fe200078e005c */
[----:B------:R0:W-:Y:S01]  /*19800*/  SYNCS.ARRIVE.TRANS64.RED.A1T0 RZ, [R21+URZ], RZ ;  /* 0x000000ff15ff79a7 */ /* 0x0001e2000810043f */
        /* <DEDUP_REMOVED lines=22> */
[----:B0-----:R-:W-:Y:S06]  /*19970*/  @P1 BRA `(.L_x_1782) ;  /* 0xffffffcc001c1947 */ /* 0x001fec000383ffff */
[----:B------:R-:W-:Y:S05]  /*19980*/  BSYNC B0 ;  /* 0x0000000000007941 */ /* 0x000fea0003800000 */
.L_x_1761:
[----:B------:R-:W-:Y:S02]  /*19990*/  IMAD.MOV.U32 R0, RZ, RZ, R92 ;  /* 0x000000ffff007224 */ /* 0x000fe400078e005c */
[----:B------:R-:W-:Y:S02]  /*199a0*/  IMAD.MOV.U32 R3, RZ, RZ, R14 ;  /* 0x000000ffff037224 */ /* 0x000fe400078e000e */
[----:B------:R-:W-:Y:S02]  /*199b0*/  IMAD.MOV.U32 R23, RZ, RZ, R13 ;  /* 0x000000ffff177224 */ /* 0x000fe400078e000d */
[----:B------:R-:W-:-:S07]  /*199c0*/  IMAD.MOV.U32 R164, RZ, RZ, R20 ;  /* 0x000000ffffa47224 */ /* 0x000fce00078e0014 */
.L_x_1760:
[----:B------:R-:W-:Y:S05]  /*199d0*/  BSYNC B1 ;  /* 0x0000000000017941 */ /* 0x000fea0003800000 */
.L_x_1759:
[----:B------:R-:W0:Y:S01]  /*199e0*/  LDC R227, c[0x0][0x448] ;  /* 0x00011200ffe37b82 */ /* 0x000e220000000800 */
[----:B------:R-:W-:Y:S01]  /*199f0*/  VIADD R11, R188, 0x7f ;  /* 0x0000007fbc0b7836 */ /* 0x000fe20000000000 */
[----:B------:R-:W-:Y:S02]  /*19a00*/  LOP3.LUT R16, R16, 0xfff7ffff, RZ, 0xc0, !PT ;  /* 0xfff7ffff10107812 */ /* 0x000fe400078ec0ff */
[----:B------:R-:W-:-:S04]  /*19a10*/  IADD3 R20, R166, 0x1, -R165 ;  /* 0x00000001a6147810 */ /* 0x000fc80007ffe8a5 */
[----:B------:R-:W1:Y:S01]  /*19a20*/  LDC R225, c[0x0][0x9e4] ;  /* 0x00027900ffe17b82 */ /* 0x000e620000000800 */
[----:B0-----:R-:W-:-:S13]  /*19a30*/  ISETP.NE.AND P1, PT, R227, 0x1, PT ;  /* 0x00000001e300780c */ /* 0x001fda0003f25270 */
[----:B------:R-:W0:Y:S01]  /*19a40*/  @P1 LDC R14, c[0x0][0x44c] ;  /* 0x00011300ff0e1b82 */ /* 0x000e220000000800 */
[----:B------:R-:W-:-:S04]  /*19a50*/  @P1 LOP3.LUT R16, R16, 0x80000, RZ, 0xfc, !PT ;  /* 0x0008000010101812 */ /* 0x000fc800078efcff */
[----:B------:R-:W-:-:S03]  /*19a60*/  LOP3.LUT R16, R16, 0xffefffff, RZ, 0xc0, !PT ;  /* 0xffefffff10107812 */ /* 0x000fc600078ec0ff */
[----:B------:R-:W2:Y:S01]  /*19a70*/  @P1 LDC R13, c[0x0][0x450] ;  /* 0x00011400ff0d1b82 */ /* 0x000ea20000000800 */
[----:B0-----:R-:W-:-:S05]  /*19a80*/  @P1 IMAD.HI.U32 R14, R11, R14, RZ ;  /* 0x0000000e0b0e1227 */ /* 0x001fca00078e00ff */
[----:B--2---:R-:W-:Y:S02]  /*19a90*/  @P1 SHF.R.U32.HI R11, RZ, R13, R14 ;  /* 0x0000000dff0b1219 */ /* 0x004fe4000001160e */
[----:B-1----:R-:W-:-:S03]  /*19aa0*/  ISETP.GE.AND P1, PT, R225, 0x1, PT ;  /* 0x00000001e100780c */ /* 0x002fc60003f26270 */
[----:B------:R-:W-:-:S04]  /*19ab0*/  IMAD.IADD R14, R20, 0x1, R11 ;  /* 0x00000001140e7824 */ /* 0x000fc800078e020b */
[----:B------:R-:W-:-:S06]  /*19ac0*/  IMAD.IADD R11, R14, 0x1, -R9 ;  /* 0x000000010e0b7824 */ /* 0x000fcc00078e0a09 */
[----:B------:R-:W-:Y:S01]  /*19ad0*/  @P1 LOP3.LUT R16, R16, 0x100000, RZ, 0xfc, !PT ;  /* 0x0010000010101812 */ /* 0x000fe200078efcff */
[----:B------:R-:W-:Y:S06]  /*19ae0*/  @!P1 BRA `(.L_x_1783) ;  /* 0x0000000000489947 */ /* 0x000fec0003800000 */
[----:B------:R-:W-:Y:S01]  /*19af0*/  IMAD.MOV.U32 R9, RZ, RZ, R14 ;  /* 0x000000ffff097224 */ /* 0x000fe200078e000e */
[----:B------:R-:W-:Y:S04]  /*19b00*/  BSSY B0, `(.L_x_1784) ;  /* 0x000000e000007945 */ /* 0x000fe80003800000 */
        /* <DEDUP_REMOVED lines=9> */
.L_x_1785:
[----:B------:R-:W-:-:S13]  /*19ba0*/  ISETP.NE.AND P1, PT, R225, 0x1, PT ;  /* 0x00000001e100780c */ /* 0x000fda0003f25270 */
[----:B------:R-:W0:Y:S02]  /*19bb0*/  @P1 LDC.64 R14, c[0x0][0x9e8] ;  /* 0x00027a00ff0e1b82 */ /* 0x000e240000000a00 */
[----:B0-----:R-:W-:-:S05]  /*19bc0*/  @P1 IMAD.HI.U32 R14, R9, R14, RZ ;  /* 0x0000000e090e1227 */ /* 0x001fca00078e00ff */
[----:B------:R-:W-:-:S07]  /*19bd0*/  @P1 SHF.R.U32.HI R9, RZ, R15, R14 ;  /* 0x0000000fff091219 */ /* 0x000fce000001160e */
.L_x_1786:
[----:B------:R-:W-:Y:S05]  /*19be0*/  BSYNC B0 ;  /* 0x0000000000007941 */ /* 0x000fea0003800000 */
.L_x_1784:
[----:B------:R-:W-:-:S05]  /*19bf0*/  IMAD R14, R9, R225, RZ ;  /* 0x000000e1090e7224 */ /* 0x000fca00078e02ff */
[----:B------:R-:W-:-:S07]  /*19c00*/  VIMNMX R11, R11, R14, !PT ;  /* 0x0000000e0b0b7248 */ /* 0x000fce0007fe0100 */
.L_x_1783:
[----:B------:R-:W-:Y:S01]  /*19c10*/  VIADD R11, R11, 0x5f ;  /* 0x0000005f0b0b7836 */ /* 0x000fe20000000000 */
[----:B------:R-:W-:Y:S03]  /*19c20*/  BSSY B0, `(.L_x_1787) ;  /* 0x000021e000007945 */ /* 0x000fe60003800000 */
[----:B------:R-:W-:-:S05]  /*19c30*/  IMAD.HI R11, R11, 0x2aaaaaab, RZ ;  /* 0x2aaaaaab0b0b7827 */ /* 0x000fca00078e02ff */
[----:B------:R-:W-:-:S04]  /*19c40*/  SHF.R.U32.HI R14, RZ, 0x1f, R11 ;  /* 0x0000001fff0e7819 */ /* 0x000fc8000001160b */
[----:B------:R-:W-:-:S04]  /*19c50*/  LEA.HI.SX32 R9, R11, R14, 0x1c ;  /* 0x0000000e0b097211 */ /* 0x000fc800078fe2ff */
[----:B------:R-:W-:-:S04]  /*19c60*/  VIMNMX R9, R202, R9, !PT ;  /* 0x00000009ca097248 */ /* 0x000fc80007fe0100 */
[----:B------:R-:W-:-:S13]  /*19c70*/  ISETP.GE.AND P1, PT, R10, R9, PT ;  /* 0x000000090a00720c */ /* 0x000fda0003f26270 */
[----:B------:R-:W-:Y:S05]  /*19c80*/  @!P1 BRA `(.L_x_1788) ;  /* 0x00000020005c9947 */ /* 0x000fea0003800000 */
[----:B------:R-:W-:Y:S01]  /*19c90*/  BSSY B1, `(.L_x_1788) ;  /* 0x0000216000017945 */ /* 0x000fe20003800000 */
[----:B------:R-:W-:Y:S02]  /*19ca0*/  IMAD.MOV.U32 R11, RZ, RZ, R0 ;  /* 0x000000ffff0b7224 */ /* 0x000fe400078e0000 */
[----:B------:R-:W-:Y:S02]  /*19cb0*/  IMAD.MOV.U32 R13, RZ, RZ, R3 ;  /* 0x000000ffff0d7224 */ /* 0x000fe400078e0003 */
[----:B------:R-:W-:Y:S02]  /*19cc0*/  IMAD.MOV.U32 R14, RZ, RZ, R164 ;  /* 0x000000ffff0e7224 */ /* 0x000fe400078e00a4 */
[----:B------:R-:W-:-:S07]  /*19cd0*/  IMAD.MOV.U32 R15, RZ, RZ, R23 ;  /* 0x000000ffff0f7224 */ /* 0x000fce00078e0017 */
.L_x_1801:
[----:B------:R-:W-:-:S04]  /*19ce0*/  ISETP.NE.AND P1, PT, R15, 0x1, PT ;  /* 0x000000010f00780c */ /* 0x000fc80003f25270 */
[----:B------:R-:W-:-:S04]  /*19cf0*/  SEL R3, RZ, 0x1, P1 ;  /* 0x00000001ff037807 */ /* 0x000fc80000800000 */
[----:B------:R-:W-:Y:S01]  /*19d00*/  LOP3.LUT R164, R14, R3, RZ, 0x3c, !PT ;  /* 0x000000030ea47212 */ /* 0x000fe200078e3cff */
[----:B------:R-:W-:Y:S06]  /*19d10*/  @!P0 BRA `(.L_x_1789) ;  /* 0x0000000000048947 */ /* 0x000fec0003800000 */
[----:B------:R-:W-:Y:S01]  /*19d20*/  BPT.TRAP 0x1 ;  /* 0x000000040000795c */ /* 0x000fe20000300000 */
.L_x_1789:
        /* <DEDUP_REMOVED lines=8> */
.L_x_1790:
[----:B------:R-:W-:Y:S01]  /*19db0*/  IMAD R94, R23, 0x900, R8 ;  /* 0x00000900175e7824 */ /* 0x000fe200078e0208 */
[----:B------:R-:W-:Y:S03]  /*19dc0*/  BSSY B2, `(.L_x_1791) ;  /* 0x0000006000027945 */ /* 0x000fe60003800000 */
[C---:B------:R-:W-:Y:S02]  /*19dd0*/  VIADD R90, R94.reuse, 0x2 ;  /* 0x000000025e5a7836 */ /* 0x040fe40000000000 */
[----:B------:R-:W-:Y:S01]  /*19de0*/  VIADD R93, R94, 0x4 ;  /* 0x000000045e5d7836 */ /* 0x000fe20000000000 */
[----:B-1----:R-:W-:Y:S06]  /*19df0*/  @P1 BRA `(.L_x_1792) ;  /* 0x0000000000081947 */ /* 0x002fec0003800000 */
[----:B------:R-:W1:Y:S02]  /*19e00*/  SYNCS.PHASECHK.TRANS64.TRYWAIT P1, [R20+URZ+0x2a830], R3 ;  /* 0x02a83003140075a7 */ /* 0x000e64000802017f */
[----:B-1----:R-:W-:Y:S05]  /*19e10*/  @!P1 BRA `(.L_x_1793) ;  /* 0x00000120007c9947 */ /* 0x002fea0003800000 */
.L_x_1792:
[----:B------:R-:W-:Y:S05]  /*19e20*/  BSYNC B2 ;  /* 0x0000000000027941 */ /* 0x000fea0003800000 */
.L_x_1791:
        /* <DEDUP_REMOVED lines=12> */
[----:B01----:R-:W-:Y:S01]  /*19ef0*/  MOV R3, UR38 ;  /* 0x0000002600037c02 */ /* 0x003fe20008000f00 */
        /* <DEDUP_REMOVED lines=27> */
[----:B------:R-:W-:Y:S01]  /*1a0b0*/  MOV R0, UR39 ;  /* 0x0000002700007c02 */ /* 0x000fe20008000f00 */
        /* <DEDUP_REMOVED lines=161> */
.L_x_1794:
[----:B------:R-:W-:Y:S01]  /*1aad0*/  SHF.L.U32 R0, R14, 0x1f, RZ ;  /* 0x0000001f0e007819 */ /* 0x000fe200000006ff */
[----:B------:R-:W-:-:S04]  /*1aae0*/  IMAD R21, R15, 0x8, R2 ;  /* 0x000000080f157824 */ /* 0x000fc800078e0202 */
[----:B------:R0:W1:Y:S01]  /*1aaf0*/  SYNCS.PHASECHK.TRANS64.TRYWAIT P1, [R21+URZ+0x2a850], R0 ;  /* 0x02a85000150075a7 */ /* 0x000062000802017f */
[----:B------:R-:W-:Y:S05]  /*1ab00*/  @!P0 BRA `(.L_x_1795) ;  /* 0x0000000000048947 */ /* 0x000fea0003800000 */
[----:B------:R-:W-:Y:S01]  /*1ab10*/  BPT.TRAP 0x1 ;  /* 0x000000040000795c */ /* 0x000fe20000300000 */
.L_x_1795:
[----:B------:R-:W-:Y:S04]  /*1ab20*/  BSSY B2, `(.L_x_1796) ;  /* 0x0000004000027945 */ /* 0x000fe80003800000 */
[----:B-1----:R-:W-:Y:S05]  /*1ab30*/  @P1 BRA `(.L_x_1797) ;  /* 0x0000000000081947 */ /* 0x002fea0003800000 */
[----:B------:R-:W1:Y:S02]  /*1ab40*/  SYNCS.PHASECHK.TRANS64.TRYWAIT P1, [R21+URZ+0x2a850], R0 ;  /* 0x02a85000150075a7 */ /* 0x000e64000802017f */
[----:B-1----:R-:W-:Y:S05]  /*1ab50*/  @!P1 BRA `(.L_x_1798) ;  /* 0x0000011400409947 */ /* 0x002fea0003800000 */
.L_x_1797:
[----:B------:R-:W-:Y:S05]  /*1ab60*/  BSYNC B2 ;  /* 0x0000000000027941 */ /* 0x000fea0003800000 */
.L_x_1796:
[----:B01----:R-:W-:Y:S01]  /*1ab70*/  VIADD R0, R2, 0x400 ;  /* 0x0000040002007836 */ /* 0x003fe20000000000 */
[----:B------:R-:W-:Y:S01]  /*1ab80*/  WARPGROUP.ARRIVE ;  /* 0x00000000000079c5 */ /* 0x000fe20000000000 */
[----:B------:R-:W-:-:S03]  /*1ab90*/  IMAD.MOV.U32 R5, RZ, RZ, 0x40000040 ;  /* 0x40000040ff057424 */ /* 0x000fc600078e00ff */
[----:B------:R-:W-:Y:S02]  /*1aba0*/  SHF.R.U32.HI R0, RZ, 0x4, R0 ;  /* 0x00000004ff007819 */ /* 0x000fe40000011600 */
[----:B------:R-:W-:Y:S01]  /*1abb0*/  R2UR UR7, R5 ;  /* 0x00000000050772ca */ /* 0x000fe200000e0000 */
[----:B------:R-:W-:Y:S01]  /*1abc0*/  IMAD.MOV.U32 R5, RZ, RZ, 0x40000040 ;  /* 0x40000040ff057424 */ /* 0x000fe200078e00ff */
[----:B------:R-:W-:-:S04]  /*1abd0*/  LOP3.LUT R0, R0, 0x3fff, RZ, 0xc0, !PT ;  /* 0x00003fff00007812 */ /* 0x000fc800078ec0ff */
        /* <DEDUP_REMOVED lines=41> */
.L_x_1799:
        /* <DEDUP_REMOVED lines=54> */
[----:B0-----:R-:W-:Y:S01]  /*1b1d0*/  FMNMX.FTZ R0, R0, R4, !PT ;  /* 0x0000000400007209 */ /* 0x001fe20007810000 */
[----:B------:R-:W-:Y:S01]  /*1b1e0*/  IMAD.U32 R4, RZ, RZ, UR46 ;  /* 0x0000002eff047e24 */ /* 0x000fe2000f8e00ff */
[----:B-1----:R-:W-:-:S03]  /*1b1f0*/  FMNMX.FTZ R3, R3, R5, !PT ;  /* 0x0000000503037209 */ /* 0x002fc60007810000 */
[----:B------:R-:W-:Y:S02]  /*1b200*/  FADD.FTZ R5, -R0, R11 ;  /* 0x0000000b00057221 */ /* 0x000fe40000010100 */
[CC--:B------:R-:W-:Y:S01]  /*1b210*/  FMUL.FTZ R11, R3.reuse, R4.reuse ;  /* 0x00000004030b7220 */ /* 0x0c0fe20000410000 */
[----:B------:R-:W-:Y:S01]  /*1b220*/  FADD.FTZ R12, -R3, R13 ;  /* 0x0000000d030c7221 */ /* 0x000fe20000010100 */
[-C--:B------:R-:W-:Y:S02]  /*1b230*/  FMUL.FTZ R5, R5, R4.reuse ;  /* 0x0000000405057220 */ /* 0x080fe40000410000 */
[-CC-:B------:R-:W-:Y:S01]  /*1b240*/  FFMA.FTZ R152, R96, R4.reuse, -R11.reuse ;  /* 0x0000000460987223 */ /* 0x180fe2000001080b */
[-CC-:B------:R-:W-:Y:S01]  /*1b250*/  FFMA.FTZ R96, R101, R4.reuse, -R11.reuse ;  /* 0x0000000465607223 */ /* 0x180fe2000001080b */
[-C--:B------:R-:W-:Y:S01]  /*1b260*/  FMUL.FTZ R101, R0, R4.reuse ;  /* 0x0000000400657220 */ /* 0x080fe20000410000 */
[-C--:B------:R-:W-:Y:S01]  /*1b270*/  FMUL.FTZ R12, R12, R4.reuse ;  /* 0x000000040c0c7220 */ /* 0x080fe20000410000 */
        /* <DEDUP_REMOVED lines=8> */
[-CC-:B------:R-:W-:Y:S01]  /*1b300*/  FFMA.FTZ R137, R93, R4.reuse, -R11.reuse ;  /* 0x000000045d897223 */ /* 0x180fe2000001080b */
[-C--:B------:R-:W-:Y:S01]  /*1b310*/  FFMA.FTZ R93, R105, R4.reuse, -R11 ;  /* 0x00000004695d7223 */ /* 0x080fe2000001080b */
[-CC-:B------:R-:W-:Y:S01]  /*1b320*/  FFMA.FTZ R105, R95, R4.reuse, -R101.reuse ;  /* 0x000000045f697223 */ /* 0x180fe20000010865 */
[-C--:B------:R-:W-:Y:S01]  /*1b330*/  FFMA.FTZ R153, R98, R4.reuse, -R101 ;  /* 0x0000000462997223 */ /* 0x080fe20000010865 */
[-CC-:B------:R-:W-:Y:S01]  /*1b340*/  FFMA.FTZ R148, R104, R4.reuse, -R11.reuse ;  /* 0x0000000468947223 */ /* 0x180fe2000001080b */
        /* <DEDUP_REMOVED lines=42> */
[----:B------:R-:W-:Y:S01]  /*1b5f0*/  FFMA.FTZ R101, R135, R4, -R101 ;  /* 0x0000000487657223 */ /* 0x000fe20000010865 */
[----:B------:R-:W-:-:S05]  /*1b600*/  VIADD R106, R20, 0x2a840 ;  /* 0x0002a840146a7836 */ /* 0x000fca0000000000 */
[----:B------:R-:W2:Y:S01]  /*1b610*/  MUFU.EX2 R159, R159 ;  /* 0x0000009f009f7308 */ /* 0x000ea20000000800 */
[----:B0-----:R-:W-:Y:S01]  /*1b620*/  FADD.FTZ R6, R108, R6 ;  /* 0x000000066c067221 */ /* 0x001fe20000010000 */
[----:B------:R-:W-:-:S04]  /*1b630*/  PRMT R106, R172, 0x654, R106 ;  /* 0x00000654ac6a7816 */ /* 0x000fc8000000006a */
[----:B------:R0:W-:Y:S02]  /*1b640*/  SYNCS.ARRIVE.TRANS64.RED.A1T0 RZ, [R106+URZ], RZ ;  /* 0x000000ff6aff79a7 */ /* 0x0001e4000810043f */
[----:B------:R-:W3:Y:S01]  /*1b650*/  MUFU.EX2 R137, R137 ;  /* 0x0000008900897308 */ /* 0x000ee20000000800 */
[----:B-1----:R-:W-:-:S07]  /*1b660*/  FADD.FTZ R7, R158, R7 ;  /* 0x000000079e077221 */ /* 0x002fce0000010000 */
[----:B------:R-:W1:Y:S01]  /*1b670*/  MUFU.EX2 R105, R105 ;  /* 0x0000006900697308 */ /* 0x000e620000000800 */
[----:B--2---:R-:W-:-:S07]  /*1b680*/  FADD.FTZ R6, R159, R6 ;  /* 0x000000069f067221 */ /* 0x004fce0000010000 */
[----:B------:R-:W2:Y:S01]  /*1b690*/  MUFU.EX2 R152, R152 ;  /* 0x0000009800987308 */ /* 0x000ea20000000800 */
[----:B---3--:R-:W-:-:S07]  /*1b6a0*/  FADD.FTZ R7, R137, R7 ;  /* 0x0000000789077221 */ /* 0x008fce0000010000 */
        /* <DEDUP_REMOVED lines=77> */
[----:B---3--:R-:W-:Y:S01]  /*1bb80*/  FADD.FTZ R6, R20, R6 ;  /* 0x0000000614067221 */ /* 0x008fe20000010000 */
[----:B-1----:R-:W-:-:S03]  /*1bb90*/  FADD.FTZ R7, R11, R7 ;  /* 0x000000070b077221 */ /* 0x002fc60000010000 */
[----:B--2---:R-:W-:Y:S01]  /*1bba0*/  FADD.FTZ R6, R101, R6 ;  /* 0x0000000665067221 */ /* 0x004fe20000010000 */
[----:B0-----:R-:W-:Y:S06]  /*1bbb0*/  @!P0 BRA `(.L_x_1800) ;  /* 0x0000000000048947 */ /* 0x001fec0003800000 */
[----:B------:R-:W-:Y:S01]  /*1bbc0*/  BPT.TRAP 0x1 ;  /* 0x000000040000795c */ /* 0x000fe20000300000 */
.L_x_1800:
[C---:B------:R-:W-:Y:S01]  /*1bbd0*/  ISETP.GT.AND P1, PT, R10.reuse, R9, PT ;  /* 0x000000090a00720c */ /* 0x040fe20003f24270 */
        /* <DEDUP_REMOVED lines=33> */
[----:B------:R-:W-:Y:S05]  /*1bdf0*/  BSYNC B1 ;  /* 0x0000000000017941 */ /* 0x000fea0003800000 */
.L_x_1788:
[----:B------:R-:W-:Y:S05]  /*1be00*/  BSYNC B0 ;  /* 0x0000000000007941 */ /* 0x000fea0003800000 */
.L_x_1787:
[----:B------:R-:W-:Y:S01]  /*1be10*/  ISETP.GE.AND P1, PT, R10, R202, PT ;  /* 0x000000ca0a00720c */ /* 0x000fe20003f26270 */
[----:B------:R-:W-:-:S12]  /*1be20*/  BSSY B0, `(.L_x_1802) ;  /* 0x000033f000007945 */ /* 0x000fd80003800000 */
[----:B------:R-:W-:Y:S05]  /*1be30*/  @!P1 BRA `(.L_x_1803) ;  /* 0x0000003000f49947 */ /* 0x000fea0003800000 */
[----:B------:R-:W-:Y:S02]  /*1be40*/  IMAD.MOV.U32 R9, RZ, RZ, R0 ;  /* 0x000000ffff097224 */ /* 0x000fe400078e0000 */
[----:B------:R-:W-:Y:S02]  /*1be50*/  IMAD.MOV.U32 R11, RZ, RZ, R3 ;  /* 0x000000ffff0b7224 */ /* 0x000fe400078e0003 */
[----:B------:R-:W-:Y:S02]  /*1be60*/  IMAD.MOV.U32 R13, RZ, RZ, R164 ;  /* 0x000000ffff0d7224 */ /* 0x000fe400078e00a4 */
[----:B------:R-:W-:-:S07]  /*1be70*/  IMAD.MOV.U32 R14, RZ, RZ, R23 ;  /* 0x000000ffff0e7224 */ /* 0x000fce00078e0017 */
.L_x_1824:
[----:B------:R-:W-:-:S04]  /*1be80*/  ISETP.NE.AND P1, PT, R14, 0x1, PT ;  /* 0x000000010e00780c */ /* 0x000fc80003f25270 */
[----:B------:R-:W-:-:S04]  /*1be90*/  SEL R164, RZ, 0x1, P1 ;  /* 0x00000001ffa47807 */ /* 0x000fc80000800000 */
[----:B------:R-:W-:Y:S01]  /*1bea0*/  LOP3.LUT R164, R13, R164, RZ, 0x3c, !PT ;  /* 0x000000a40da47212 */ /* 0x000fe200078e3cff */
[----:B------:R-:W-:Y:S06]  /*1beb0*/  @!P0 BRA `(.L_x_1804) ;  /* 0x0000000000048947 */ /* 0x000fec0003800000 */
[----:B------:R-:W-:Y:S01]  /*1bec0*/  BPT.TRAP 0x1 ;  /* 0x000000040000795c */ /* 0x000fe20000300000 */
.L_x_1804:
        /* <DEDUP_REMOVED lines=8> */
.L_x_1805:
[----:B------:R-:W-:Y:S01]  /*1bf50*/  IMAD R94, R23, 0x900, R8 ;  /* 0x00000900175e7824 */ /* 0x000fe200078e0208 */
[----:B------:R-:W-:Y:S03]  /*1bf60*/  BSSY B1, `(.L_x_1806) ;  /* 0x0000006000017945 */ /* 0x000fe60003800000 */
[C---:B------:R-:W-:Y:S02]  /*1bf70*/  VIADD R90, R94.reuse, 0x2 ;  /* 0x000000025e5a7836 */ /* 0x040fe40000000000 */
[----:B------:R-:W-:Y:S01]  /*1bf80*/  VIADD R93, R94, 0x4 ;  /* 0x000000045e5d7836 */ /* 0x000fe20000000000 */
[----:B-1----:R-:W-:Y:S06]  /*1bf90*/  @P1 BRA `(.L_x_1807) ;  /* 0x0000000000081947 */ /* 0x002fec0003800000 */
[----:B------:R-:W1:Y:S02]  /*1bfa0*/  SYNCS.PHASECHK.TRANS64.TRYWAIT P1, [R0+URZ+0x2a830], R3 ;  /* 0x02a83003000075a7 */ /* 0x000e64000802017f */
[----:B-1----:R-:W-:Y:S05]  /*1bfb0*/  @!P1 BRA `(.L_x_1808) ;  /* 0x00000100003c9947 */ /* 0x002fea0003800000 */
.L_x_1807:
[----:B------:R-:W-:Y:S05]  /*1bfc0*/  BSYNC B1 ;  /* 0x0000000000017941 */ /* 0x000fea0003800000 */
.L_x_1806:
        /* <DEDUP_REMOVED lines=126> */
[----:B------:R-:W-:Y:S02]  /*1c7b0*/  WARPGROUP.DEPBAR.LE gsb0, 0x0 ;  /* 0x00008000000079c5 */ /* 0x000fe40000010000 */
[----:B------:R-:W-:Y:S01]  /*1c7c0*/  WARPGROUP.ARRIVE ;  /* 0x00000000000079c5 */ /* 0x000fe20000000000 */
[----:B--2---:R-:W-:Y:S02]  /*1c7d0*/  R2UR UR44, R196 ;  /* 0x00000000c42c72ca */ /* 0x004fe400000e0000 */
[----:B------:R-:W-:-:S02]  /*1c7e0*/  R2UR UR45, R197 ;  /* 0x00000000c52d72ca */ /* 0x000fc400000e0000 */
[----:B------:R-:W-:Y:S01]  /*1c7f0*/  R2UR UR49, R198 ;  /* 0x00000000c63172ca */ /* 0x000fe200000e0000 */
[----:B------:R-:W2:Y:S10]  /*1c800*/  LDL.64 R196, [R1] ;  /* 0x0000000001c47983 */ /* 0x000eb40000100a00 */
[----:B------:R-:W-:Y:S01]  /*1c810*/  HGMMA.64x96x16.F32.BF16 R88, gdesc[UR44], R88, gsb0 ;  /* 0x016000002c5879f0 */ /* 0x000fe20008001858 */
[----:B------:R-:W-:-:S02]  /*1c820*/  R2UR UR45, R194 ;  /* 0x00000000c22d72ca */ /* 0x000fc400000e0000 */
[----:B------:R-:W-:Y:S02]  /*1c830*/  R2UR UR44, R195 ;  /* 0x00000000c32c72ca */ /* 0x000fe400000e0000 */
[----:B------:R-:W3:Y:S01]  /*1c840*/  LDL.64 R194, [R1+0x18] ;  /* 0x0000180001c27983 */ /* 0x000ee20000100a00 */
[----:B------:R-:W-:Y:S02]  /*1c850*/  R2UR UR47, R192 ;  /* 0x00000000c02f72ca */ /* 0x000fe400000e0000 */
[----:B------:R-:W-:Y:S02]  /*1c860*/  R2UR UR46, R193 ;  /* 0x00000000c12e72ca */ /* 0x000fe400000e0000 */
[----:B------:R-:W4:Y:S01]  /*1c870*/  LDL.64 R192, [R1+0x10] ;  /* 0x0000100001c07983 */ /* 0x000f220000100a00 */
[----:B------:R-:W-:-:S03]  /*1c880*/  R2UR UR48, R199 ;  /* 0x00000000c73072ca */ /* 0x000fc600000e0000 */
[----:B------:R-:W5:Y:S01]  /*1c890*/  LDL.64 R198, [R1+0x8] ;  /* 0x0000080001c67983 */ /* 0x000f620000100a00 */
[----:B------:R-:W-:Y:S02]  /*1c8a0*/  WARPGROUP.DEPBAR.LE gsb0, 0x0 ;  /* 0x00008000000079c5 */ /* 0x000fe40000010000 */
[----:B------:R-:W-:Y:S01]  /*1c8b0*/  WARPGROUP.ARRIVE ;  /* 0x00000000000079c5 */ /* 0x000fe20000000000 */
[----:B---3--:R-:W-:Y:S02]  /*1c8c0*/  R2UR UR40, R194 ;  /* 0x00000000c22872ca */ /* 0x008fe400000e0000 */
[----:B------:R-:W-:-:S13]  /*1c8d0*/  R2UR UR41, R195 ;  /* 0x00000000c32972ca */ /* 0x000fda00000e0000 */
[----:B------:R-:W-:Y:S01]  /*1c8e0*/  HGMMA.64x96x16.F32.BF16 R88, gdesc[UR40], R88, gsb0 ;  /* 0x01600000285879f0 */ /* 0x000fe20008001858 */
[----:B----4-:R-:W-:Y:S02]  /*1c8f0*/  R2UR UR36, R192 ;  /* 0x00000000c02472ca */ /* 0x010fe400000e0000 */
[----:B------:R-:W-:Y:S02]  /*1c900*/  R2UR UR37, R193 ;  /* 0x00000000c12572ca */ /* 0x000fe400000e0000 */
[----:B-----5:R-:W-:Y:S02]  /*1c910*/  R2UR UR32, R198 ;  /* 0x00000000c62072ca */ /* 0x020fe400000e0000 */
[----:B------:R-:W-:Y:S01]  /*1c920*/  R2UR UR33, R199 ;  /* 0x00000000c72172ca */ /* 0x000fe200000e0000 */
[----:B------:R-:W-:Y:S02]  /*1c930*/  WARPGROUP.DEPBAR.LE gsb0, 0x0 ;  /* 0x00008000000079c5 */ /* 0x000fe40000010000 */
[----:B------:R-:W-:-:S06]  /*1c940*/  WARPGROUP.ARRIVE ;  /* 0x00000000000079c5 */ /* 0x000fcc0000000000 */
        /* <DEDUP_REMOVED lines=48> */
[----:B------:R-:W-:-:S12]  /*1cc50*/  @!P0 BRA `(.L_x_1809) ;  /* 0x0000000000048947 */ /* 0x000fd80003800000 */
[----:B------:R-:W-:Y:S01]  /*1cc60*/  BPT.TRAP 0x1 ;  /* 0x000000040000795c */ /* 0x000fe20000300000 */
.L_x_1809:
[----:B------:R-:W-:Y:S01]  /*1cc70*/  SHF.L.U32 R3, R13, 0x1f, RZ ;  /* 0x0000001f0d037819 */ /* 0x000fe200000006ff */
[----:B------:R-:W-:-:S04]  /*1cc80*/  IMAD R15, R14, 0x8, R2 ;  /* 0x000000080e0f7824 */ /* 0x000fc800078e0202 */
[----:B------:R0:W1:Y:S01]  /*1cc90*/  SYNCS.PHASECHK.TRANS64.TRYWAIT P1, [R15+URZ+0x2a850], R3 ;  /* 0x02a850030f0075a7 */ /* 0x000062000802017f */
[----:B------:R-:W-:Y:S05]  /*1cca0*/  @!P0 BRA `(.L_x_1810) ;  /* 0x0000000000048947 */ /* 0x000fea0003800000 */
[----:B------:R-:W-:Y:S01]  /*1ccb0*/  BPT.TRAP 0x1 ;  /* 0x000000040000795c */ /* 0x000fe20000300000 */
.L_x_1810:
[----:B------:R-:W-:Y:S04]  /*1ccc0*/  BSSY B1, `(.L_x_1811) ;  /* 0x0000004000017945 */ /* 0x000fe80003800000 */
[----:B-1----:R-:W-:Y:S05]  /*1ccd0*/  @P1 BRA `(.L_x_1812) ;  /* 0x0000000000081947 */ /* 0x002fea0003800000 */
[----:B------:R-:W1:Y:S02]  /*1cce0*/  SYNCS.PHASECHK.TRANS64.TRYWAIT P1, [R15+URZ+0x2a850], R3 ;  /* 0x02a850030f0075a7 */ /* 0x000e64000802017f */
[----:B-1----:R-:W-:Y:S05]  /*1ccf0*/  @!P1 BRA `(.L_x_1813) ;  /* 0x000000f400009947 */ /* 0x002fea0003800000 */
.L_x_1812:
[----:B------:R-:W-:Y:S05]  /*1cd00*/  BSYNC B1 ;  /* 0x0000000000017941 */ /* 0x000fea0003800000 */
.L_x_1811:
        /* <DEDUP_REMOVED lines=48> */
.L_x_1814:
[----:B------:R-:W-:Y:S01]  /*1d010*/  ISETP.NE.AND P1, PT, R227, 0x1, PT ;  /* 0x00000001e300780c */ /* 0x000fe20003f25270 */
[----:B------:R-:W-:Y:S01]  /*1d020*/  IMAD.IADD R3, R203, 0x1, R188 ;  /* 0x00000001cb037824 */ /* 0x000fe200078e02bc */
[----:B------:R-:W-:Y:S01]  /*1d030*/  ULOP3.LUT UR4, URZ, UR42, URZ, 0x33, !UPT ;  /* 0x0000002a3f047292 */ /* 0x000fe2000f8e333f */
[----:B------:R-:W-:-:S05]  /*1d040*/  IMAD R21, R10, -0x60, RZ ;  /* 0xffffffa00a157824 */ /* 0x000fca00078e02ff */
[----:B------:R-:W-:-:S04]  /*1d050*/  IADD3 R14, -R182, 0x1, R21 ;  /* 0x00000001b60e7810 */ /* 0x000fc80007ffe115 */
[----:B------:R-:W-:Y:S01]  /*1d060*/  IADD3 R14, -R165, R14, R166 ;  /* 0x0000000ea50e7210 */ /* 0x000fe20007ffe1a6 */
[----:B------:R-:W0:Y:S04]  /*1d070*/  @P1 LDC R12, c[0x0][0x44c] ;  /* 0x00011300ff0c1b82 */ /* 0x000e280000000800 */
[C---:B------:R-:W-:Y:S02]  /*1d080*/  VIADD R20, R14.reuse, UR51 ;  /* 0x000000330e147c36 */ /* 0x040fe40008000000 */
[----:B------:R-:W-:Y:S02]  /*1d090*/  VIADD R14, R14, UR4 ;  /* 0x000000040e0e7c36 */ /* 0x000fe40008000000 */
[----:B------:R-:W1:Y:S01]  /*1d0a0*/  @P1 LDC R4, c[0x0][0x450] ;  /* 0x00011400ff041b82 */ /* 0x000e620000000800 */
[----:B0-----:R-:W-:-:S05]  /*1d0b0*/  @P1 IMAD.HI.U32 R5, R3, R12, RZ ;  /* 0x0000000c03051227 */ /* 0x001fca00078e00ff */
[----:B-1----:R-:W-:Y:S01]  /*1d0c0*/  @P1 SHF.R.U32.HI R3, RZ, R4, R5 ;  /* 0x00000004ff031219 */ /* 0x002fe20000011605 */
[----:B------:R-:W-:Y:S01]  /*1d0d0*/  VIADD R5, R0, 0x2a840 ;  /* 0x0002a84000057836 */ /* 0x000fe20000000000 */
[----:B------:R-:W-:Y:S01]  /*1d0e0*/  ISETP.GE.AND P1, PT, R225, 0x1, PT ;  /* 0x00000001e100780c */ /* 0x000fe20003f26270 */
[----:B------:R-:W-:Y:S02]  /*1d0f0*/  IMAD.IADD R0, R21, 0x1, -R182 ;  /* 0x0000000115007824 */ /* 0x000fe400078e0ab6 */
[----:B------:R-:W0:Y:S01]  /*1d100*/  SHFL.IDX PT, R136, R3, RZ, 0x1c1f ;  /* 0x001c1fff03887589 */ /* 0x000e2200000e0000 */
[----:B------:R-:W-:-:S04]  /*1d110*/  PRMT R5, R172, 0x654, R5 ;  /* 0x00000654ac057816 */ /* 0x000fc80000000005 */
[----:B------:R1:W-:Y:S01]  /*1d120*/  SYNCS.ARRIVE.TRANS64.RED.A1T0 RZ, [R5+URZ], RZ ;  /* 0x000000ff05ff79a7 */ /* 0x0003e2000810043f */
[--C-:B0-----:R-:W-:Y:S02]  /*1d130*/  IMAD.IADD R13, R20, 0x1, R136.reuse ;  /* 0x00000001140d7824 */ /* 0x101fe400078e0288 */
[----:B------:R-:W-:Y:S02]  /*1d140*/  IMAD.IADD R12, R14, 0x1, R136 ;  /* 0x000000010e0c7824 */ /* 0x000fe400078e0288 */
[----:B-1----:R-:W-:Y:S05]  /*1d150*/  @!P1 BRA `(.L_x_1815) ;  /* 0x0000000000549947 */ /* 0x002fea0003800000 */
        /* <DEDUP_REMOVED lines=12> */
.L_x_1817:
[----:B------:R-:W-:-:S05]  /*1d220*/  IMAD.U32 R137, RZ, RZ, UR38 ;  /* 0x00000026ff897e24 */ /* 0x000fca000f8e00ff */
[----:B------:R-:W-:-:S13]  /*1d230*/  ISETP.NE.AND P1, PT, R137, 0x1, PT ;  /* 0x000000018900780c */ /* 0x000fda0003f25270 */
[----:B------:R-:W0:Y:S02]  /*1d240*/  @P1 LDC.64 R4, c[0x0][0x9e8] ;  /* 0x00027a00ff041b82 */ /* 0x000e240000000a00 */
[----:B0-----:R-:W-:-:S05]  /*1d250*/  @P1 IMAD.HI.U32 R4, R136, R4, RZ ;  /* 0x0000000488041227 */ /* 0x001fca00078e00ff */
[----:B------:R-:W-:-:S07]  /*1d260*/  @P1 SHF.R.U32.HI R136, RZ, R5, R4 ;  /* 0x00000005ff881219 */ /* 0x000fce0000011604 */
.L_x_1818:
[----:B------:R-:W-:Y:S05]  /*1d270*/  BSYNC B1 ;  /* 0x0000000000017941 */ /* 0x000fea0003800000 */
.L_x_1816:
[----:B------:R-:W-:-:S05]  /*1d280*/  IMAD R136, R136, R137, R0 ;  /* 0x0000008988887224 */ /* 0x000fca00078e0200 */
[----:B------:R-:W-:Y:S02]  /*1d290*/  VIADDMNMX R13, R136, R137, R13, PT ;  /* 0x00000089880d7246 */ /* 0x000fe4000380010d */
[----:B------:R-:W-:-:S07]  /*1d2a0*/  VIMNMX R12, R12, R136, !PT ;  /* 0x000000880c0c7248 */ /* 0x000fce0007fe0100 */
.L_x_1815:
        /* <DEDUP_REMOVED lines=137> */
[----:B------:R-:W-:-:S13]  /*1db40*/  ISETP.GE.AND P6, PT, R225, 0x1, PT ;  /* 0x00000001e100780c */ /* 0x000fda0003fc6270 */
        /* <DEDUP_REMOVED lines=13> */
.L_x_1821:
[----:B------:R-:W-:-:S05]  /*1dc20*/  IMAD.U32 R12, RZ, RZ, UR38 ;  /* 0x00000026ff0c7e24 */ /* 0x000fca000f8e00ff */
[----:B------:R-:W-:-:S13]  /*1dc30*/  ISETP.NE.AND P6, PT, R12, 0x1, PT ;  /* 0x000000010c00780c */ /* 0x000fda0003fc5270 */
[----:B------:R-:W0:Y:S02]  /*1dc40*/  @P6 LDC.64 R4, c[0x0][0x9e8] ;  /* 0x00027a00ff046b82 */ /* 0x000e240000000a00 */
[----:B0-----:R-:W-:-:S05]  /*1dc50*/  @P6 IMAD.HI.U32 R4, R3, R4, RZ ;  /* 0x0000000403046227 */ /* 0x001fca00078e00ff */
[----:B------:R-:W-:-:S07]  /*1dc60*/  @P6 SHF.R.U32.HI R3, RZ, R5, R4 ;  /* 0x00000005ff036219 */ /* 0x000fce0000011604 */
.L_x_1822:
[----:B------:R-:W-:Y:S05]  /*1dc70*/  BSYNC B1 ;  /* 0x0000000000017941 */ /* 0x000fea0003800000 */
.L_x_1820:
[----:B------:R-:W-:-:S05]  /*1dc80*/  IMAD R3, R3, R12, R0 ;  /* 0x0000000c03037224 */ /* 0x000fca00078e0200 */
[----:B------:R-:W-:Y:S02]  /*1dc90*/  VIADDMNMX R20, R3, R12, R20, PT ;  /* 0x0000000c03147246 */ /* 0x000fe40003800114 */
[----:B------:R-:W-:-:S07]  /*1dca0*/  VIMNMX R14, R14, R3, !PT ;  /* 0x000000030e0e7248 */ /* 0x000fce0007fe0100 */
.L_x_1819:
[C---:B------:R-:W-:Y:S01]  /*1dcb0*/  ISETP.GT.AND P1, PT, R14.reuse, 0x1, !P1 ;  /* 0x000000010e00780c */ /* 0x040fe20004f24270 */
[----:B------:R-:W-:Y:S01]  /*1dcc0*/  IMAD.U32 R4, RZ, RZ, UR43 ;  /* 0x0000002bff047e24 */ /* 0x000fe2000f8e00ff */
        /* <DEDUP_REMOVED lines=63> */
[C---:B------:R-:W-:Y:S02]  /*1e0c0*/  LOP3.LUT P1, RZ, R16.reuse, 0x1000, RZ, 0xc0, !PT ;  /* 0x0000100010ff7812 */ /* 0x040fe4000782c0ff */
[----:B------:R-:W-:-:S02]  /*1e0d0*/  LOP3.LUT P2, RZ, R16, 0x40, RZ, 0xc0, !PT ;  /* 0x0000004010ff7812 */ /* 0x000fc4000784c0ff */
[----:B------:R-:W-:Y:S02]  /*1e0e0*/  ISETP.GT.AND P1, PT, R14, 0x30, !P1 ;  /* 0x000000300e00780c */ /* 0x000fe40004f24270 */
[----:B------:R-:W-:Y:S02]  /*1e0f0*/  FMNMX.FTZ R0, R132, R3, !PT ;  /* 0x0000000384007209 */ /* 0x000fe40007810000 */
[----:B------:R-:W-:Y:S02]  /*1e100*/  ISETP.LT.OR P1, PT, R20, 0x31, P1 ;  /* 0x000000311400780c */ /* 0x000fe40000f21670 */
[----:B------:R-:W-:Y:S02]  /*1e110*/  FMNMX.FTZ R0, R133, R0, !PT ;  /* 0x0000000085007209 */ /* 0x000fe40007810000 */
[----:B------:R-:W-:Y:S02]  /*1e120*/  FSEL R114, R114, -INF , !P1 ;  /* 0xff80000072727808 */ /* 0x000fe40004800000 */
[C---:B------:R-:W-:Y:S01]  /*1e130*/  LOP3.LUT P1, RZ, R16.reuse, 0x800, RZ, 0xc0, !PT ;  /* 0x0000080010ff7812 */ /* 0x040fe2000782c0ff */
[----:B------:R-:W0:Y:S01]  /*1e140*/  SHFL.BFLY PT, R3, R0, 0x2, 0x1f ;  /* 0x0c401f0000037f89 */ /* 0x000e2200000e0000 */
[----:B------:R-:W-:-:S02]  /*1e150*/  LOP3.LUT P6, RZ, R16, 0x20, RZ, 0xc0, !PT ;  /* 0x0000002010ff7812 */ /* 0x000fc400078cc0ff */
[C---:B------:R-:W-:Y:S02]  /*1e160*/  ISETP.GT.AND P1, PT, R14.reuse, 0x31, !P1 ;  /* 0x000000310e00780c */ /* 0x040fe40004f24270 */
[----:B------:R-:W-:Y:S02]  /*1e170*/  ISETP.GT.AND P3, PT, R14, 0x50, !P3 ;  /* 0x000000500e00780c */ /* 0x000fe40005f64270 */
[C---:B------:R-:W-:Y:S02]  /*1e180*/  ISETP.LT.OR P1, PT, R20.reuse, 0x32, P1 ;  /* 0x000000321400780c */ /* 0x040fe40000f21670 */
[----:B------:R-:W-:Y:S02]  /*1e190*/  ISETP.LT.OR P3, PT, R20, 0x51, P3 ;  /* 0x000000511400780c */ /* 0x000fe40001f61670 */
[----:B------:R-:W-:Y:S02]  /*1e1a0*/  FSEL R115, R115, -INF , !P1 ;  /* 0xff80000073737808 */ /* 0x000fe40004800000 */
[----:B------:R-:W-:-:S02]  /*1e1b0*/  LOP3.LUT P1, RZ, R16, 0x400, RZ, 0xc0, !PT ;  /* 0x0000040010ff7812 */ /* 0x000fc4000782c0ff */
[C---:B------:R-:W-:Y:S02]  /*1e1c0*/  ISETP.GT.AND P4, PT, R14.reuse, 0x51, !P4 ;  /* 0x000000510e00780c */ /* 0x040fe40006784270 */
[----:B------:R-:W-:Y:S02]  /*1e1d0*/  ISETP.GT.AND P1, PT, R14, 0x38, !P1 ;  /* 0x000000380e00780c */ /* 0x000fe40004f24270 */
[----:B------:R-:W-:Y:S02]  /*1e1e0*/  FSEL R130, R130, -INF , !P3 ;  /* 0xff80000082827808 */ /* 0x000fe40005800000 */
[----:B------:R-:W-:Y:S02]  /*1e1f0*/  ISETP.LT.OR P1, PT, R20, 0x39, P1 ;  /* 0x000000391400780c */ /* 0x000fe40000f21670 */
[----:B------:R-:W-:Y:S02]  /*1e200*/  ISETP.GT.AND P5, PT, R14, 0x58, !P5 ;  /* 0x000000580e00780c */ /* 0x000fe40006fa4270 */
[----:B------:R-:W-:-:S02]  /*1e210*/  FSEL R118, R118, -INF , !P1 ;  /* 0xff80000076767808 */ /* 0x000fc40004800000 */
[----:B------:R-:W-:Y:S02]  /*1e220*/  LOP3.LUT P1, RZ, R16, 0x200, RZ, 0xc0, !PT ;  /* 0x0000020010ff7812 */ /* 0x000fe4000782c0ff */
[----:B0-----:R-:W-:Y:S02]  /*1e230*/  FMNMX.FTZ R12, R0, R3, !PT ;  /* 0x00000003000c7209 */ /* 0x001fe40007810000 */
[----:B------:R-:W-:Y:S02]  /*1e240*/  ISETP.GT.AND P1, PT, R14, 0x39, !P1 ;  /* 0x000000390e00780c */ /* 0x000fe40004f24270 */
[C---:B------:R-:W-:Y:S01]  /*1e250*/  ISETP.LT.OR P4, PT, R20.reuse, 0x52, P4 ;  /* 0x000000521400780c */ /* 0x040fe20002781670 */
[----:B------:R-:W0:Y:S01]  /*1e260*/  SHFL.BFLY PT, R3, R12, 0x1, 0x1f ;  /* 0x0c201f000c037f89 */ /* 0x000e2200000e0000 */
[C---:B------:R-:W-:Y:S02]  /*1e270*/  ISETP.LT.OR P1, PT, R20.reuse, 0x3a, P1 ;  /* 0x0000003a1400780c */ /* 0x040fe40000f21670 */
[----:B------:R-:W-:-:S02]  /*1e280*/  ISETP.LT.OR P5, PT, R20, 0x59, P5 ;  /* 0x000000591400780c */ /* 0x000fc40002fa1670 */
[----:B------:R-:W-:Y:S02]  /*1e290*/  FSEL R119, R119, -INF , !P1 ;  /* 0xff80000077777808 */ /* 0x000fe40004800000 */
[----:B------:R-:W-:Y:S02]  /*1e2a0*/  LOP3.LUT P1, RZ, R16, 0x100, RZ, 0xc0, !PT ;  /* 0x0000010010ff7812 */ /* 0x000fe4000782c0ff */
[----:B------:R-:W-:Y:S02]  /*1e2b0*/  FSEL R131, R131, -INF , !P4 ;  /* 0xff80000083837808 */ /* 0x000fe40006000000 */
[----:B------:R-:W-:Y:S02]  /*1e2c0*/  ISETP.GT.AND P1, PT, R14, 0x40, !P1 ;  /* 0x000000400e00780c */ /* 0x000fe40004f24270 */
[----:B------:R-:W-:Y:S02]  /*1e2d0*/  FSEL R134, R134, -INF , !P5 ;  /* 0xff80000086867808 */ /* 0x000fe40006800000 */
[----:B------:R-:W-:-:S04]  /*1e2e0*/  ISETP.LT.OR P1, PT, R20, 0x41, P1 ;  /* 0x000000411400780c */ /* 0x000fc80000f21670 */
[----:B------:R-:W-:Y:S02]  /*1e2f0*/  FSEL R122, R122, -INF , !P1 ;  /* 0xff8000007a7a7808 */ /* 0x000fe40004800000 */
[----:B------:R-:W-:Y:S02]  /*1e300*/  LOP3.LUT P1, RZ, R16, 0x80, RZ, 0xc0, !PT ;  /* 0x0000008010ff7812 */ /* 0x000fe4000782c0ff */
[----:B0-----:R-:W-:Y:S02]  /*1e310*/  FMNMX.FTZ R3, R12, R3, !PT ;  /* 0x000000030c037209 */ /* 0x001fe40007810000 */
[----:B------:R-:W-:-:S03]  /*1e320*/  ISETP.GT.AND P1, PT, R14, 0x41, !P1 ;  /* 0x000000410e00780c */ /* 0x000fc60004f24270 */
[----:B------:R-:W-:Y:S01]  /*1e330*/  FMUL.FTZ R5, R3, R4 ;  /* 0x0000000403057220 */ /* 0x000fe20000410000 */
[----:B------:R-:W-:-:S04]  /*1e340*/  ISETP.LT.OR P1, PT, R20, 0x42, P1 ;  /* 0x000000421400780c */ /* 0x000fc80000f21670 */
[----:B------:R-:W-:Y:S02]  /*1e350*/  FSEL R123, R123, -INF , !P1 ;  /* 0xff8000007b7b7808 */ /* 0x000fe40004800000 */
[----:B------:R-:W-:-:S04]  /*1e360*/  ISETP.GT.AND P1, PT, R14, 0x48, !P2 ;  /* 0x000000480e00780c */ /* 0x000fc80005724270 */
[----:B------:R-:W-:-:S04]  /*1e370*/  ISETP.LT.OR P1, PT, R20, 0x49, P1 ;  /* 0x000000491400780c */ /* 0x000fc80000f21670 */
[----:B------:R-:W-:Y:S02]  /*1e380*/  FSEL R126, R126, -INF , !P1 ;  /* 0xff8000007e7e7808 */ /* 0x000fe40004800000 */
[----:B------:R-:W-:Y:S02]  /*1e390*/  ISETP.GT.AND P1, PT, R14, 0x49, !P6 ;  /* 0x000000490e00780c */ /* 0x000fe40007724270 */
[----:B------:R-:W-:Y:S02]  /*1e3a0*/  LOP3.LUT P6, RZ, R16, 0x2, RZ, 0xc0, !PT ;  /* 0x0000000210ff7812 */ /* 0x000fe400078cc0ff */
[----:B------:R-:W-:-:S04]  /*1e3b0*/  ISETP.LT.OR P1, PT, R20, 0x4a, P1 ;  /* 0x0000004a1400780c */ /* 0x000fc80000f21670 */
[----:B------:R-:W-:Y:S02]  /*1e3c0*/  FSEL R127, R127, -INF , !P1 ;  /* 0xff8000007f7f7808 */ /* 0x000fe40004800000 */
[----:B------:R-:W-:Y:S02]  /*1e3d0*/  ISETP.GT.AND P1, PT, R14, RZ, !P6 ;  /* 0x000000ff0e00720c */ /* 0x000fe40007724270 */
[----:B------:R-:W-:Y:S02]  /*1e3e0*/  LOP3.LUT P6, RZ, R16, 0x1, RZ, 0xc0, !PT ;  /* 0x0000000110ff7812 */ /* 0x000fe400078cc0ff */
[----:B------:R-:W-:Y:S02]  /*1e3f0*/  ISETP.LT.OR P1, PT, R20, 0x1, P1 ;  /* 0x000000011400780c */ /* 0x000fe40000f21670 */
[----:B------:R-:W-:Y:S02]  /*1e400*/  ISETP.GT.AND P2, PT, R14, 0x59, !P6 ;  /* 0x000000590e00780c */ /* 0x000fe40007744270 */
[----:B------:R-:W-:-:S02]  /*1e410*/  FSEL R90, R90, -INF , !P1 ;  /* 0xff8000005a5a7808 */ /* 0x000fc40004800000 */
[----:B------:R-:W-:Y:S02]  /*1e420*/  ISETP.LT.OR P2, PT, R20, 0x5a, P2 ;  /* 0x0000005a1400780c */ /* 0x000fe40001741670 */
[----:B------:R-:W-:Y:S02]  /*1e430*/  FMNMX.FTZ R0, R90, R9, !PT ;  /* 0x000000095a007209 */ /* 0x000fe40007810000 */
[----:B------:R-:W-:Y:S02]  /*1e440*/  FSEL R135, R135, -INF , !P2 ;  /* 0xff80000087877808 */ /* 0x000fe40005000000 */
[----:B------:R-:W-:Y:S02]  /*1e450*/  FMNMX.FTZ R0, R91, R0, !PT ;  /* 0x000000005b007209 */ /* 0x000fe40007810000 */
[----:B------:R-:W-:Y:S02]  /*1e460*/  FSETP.NEU.FTZ.AND P1, PT, R3, -INF , PT ;  /* 0xff8000000300780b */ /* 0x000fe40003f3d000 */
[----:B------:R-:W-:-:S02]  /*1e470*/  FMNMX.FTZ R0, R94, R0, !PT ;  /* 0x000000005e007209 */ /* 0x000fc40007810000 */
        /* <DEDUP_REMOVED lines=13> */
[----:B------:R-:W-:Y:S01]  /*1e550*/  FSEL R101, R3, RZ, P1 ;  /* 0x000000ff03657208 */ /* 0x000fe20000800000 */
        /* <DEDUP_REMOVED lines=22> */
[----:B------:R-:W-:Y:S01]  /*1e6c0*/  FADD.FTZ R101, -R101, R11 ;  /* 0x0000000b65657221 */ /* 0x000fe20000010100 */
[----:B------:R-:W-:Y:S02]  /*1e6d0*/  MUFU.EX2 R156, R156 ;  /* 0x0000009c009c7308 */ /* 0x000fe40000000800 */
[----:B------:R-:W-:-:S04]  /*1e6e0*/  FMNMX.FTZ R0, R115, R0, !PT ;  /* 0x0000000073007209 */ /* 0x000fc80007810000 */
[----:B------:R-:W-:Y:S02]  /*1e6f0*/  FMNMX.FTZ R0, R118, R0, !PT ;  /* 0x0000000076007209 */ /* 0x000fe40007810000 */
[----:B------:R0:W-:Y:S02]  /*1e700*/  MUFU.EX2 R11, R5 ;  /* 0x00000005000b7308 */ /* 0x0001e40000000800 */
[----:B------:R-:W-:-:S04]  /*1e710*/  FMNMX.FTZ R0, R119, R0, !PT ;  /* 0x0000000077007209 */ /* 0x000fc80007810000 */
[----:B------:R-:W-:Y:S02]  /*1e720*/  FMNMX.FTZ R0, R122, R0, !PT ;  /* 0x000000007a007209 */ /* 0x000fe40007810000 */
[----:B------:R-:W-:Y:S02]  /*1e730*/  MUFU.EX2 R89, R89 ;  /* 0x0000005900597308 */ /* 0x000fe40000000800 */
        /* <DEDUP_REMOVED lines=17> */
[----:B------:R2:W-:Y:S08]  /*1e850*/  MUFU.EX2 R14, R105 ;  /* 0x00000069000e7308 */ /* 0x0005f00000000800 */
        /* <DEDUP_REMOVED lines=11> */
[-C--:B------:R-:W-:Y:S01]  /*1e910*/  FFMA.FTZ R104, R91, R4.reuse, -R101 ;  /* 0x000000045b687223 */ /* 0x080fe20000010865 */
        /* <DEDUP_REMOVED lines=12> */
[-CC-:B--2---:R-:W-:Y:S01]  /*1e9e0*/  FFMA.FTZ R105, R111, R4.reuse, -R101.reuse ;  /* 0x000000046f697223 */ /* 0x184fe20000010865 */
[----:B------:R-:W1:Y:S01]  /*1e9f0*/  MUFU.EX2 R5, R5 ;  /* 0x0000000500057308 */ /* 0x000e620000000800 */
[----:B0-----:R-:W-:Y:S01]  /*1ea00*/  FFMA.FTZ R7, R12, R7, R156 ;  /* 0x000000070c077223 */ /* 0x001fe2000001009c */
[-CC-:B------:R-:W-:Y:S01]  /*1ea10*/  FFMA.FTZ R145, R114, R4.reuse, -R101.reuse ;  /* 0x0000000472917223 */ /* 0x180fe20000010865 */
[-CC-:B------:R-:W-:Y:S01]  /*1ea20*/  FFMA.FTZ R103, R115, R4.reuse, -R101.reuse ;  /* 0x0000000473677223 */ /* 0x180fe20000010865 */
[-C--:B------:R-:W-:Y:S01]  /*1ea30*/  FFMA.FTZ R147, R118, R4.reuse, -R101 ;  /* 0x0000000476937223 */ /* 0x080fe20000010865 */
[----:B------:R-:W-:Y:S01]  /*1ea40*/  FADD.FTZ R7, R89, R7 ;  /* 0x0000000759077221 */ /* 0x000fe20000010000 */
[-CC-:B------:R-:W-:Y:S01]  /*1ea50*/  FFMA.FTZ R102, R119, R4.reuse, -R101.reuse ;  /* 0x0000000477667223 */ /* 0x180fe20000010865 */
[-C--:B------:R-:W-:Y:S01]  /*1ea60*/  FFMA.FTZ R141, R122, R4.reuse, -R101 ;  /* 0x000000047a8d7223 */ /* 0x080fe20000010865 */
[----:B------:R-:W0:Y:S01]  /*1ea70*/  MUFU.EX2 R104, R104 ;  /* 0x0000006800687308 */ /* 0x000e220000000800 */
[----:B------:R-:W-:Y:S01]  /*1ea80*/  FADD.FTZ R7, R158, R7 ;  /* 0x000000079e077221 */ /* 0x000fe20000010000 */
[-CC-:B------:R-:W-:Y:S01]  /*1ea90*/  FFMA.FTZ R99, R123, R4.reuse, -R101.reuse ;  /* 0x000000047b637223 */ /* 0x180fe20000010865 */
[-CC-:B------:R-:W-:Y:S01]  /*1eaa0*/  FFMA.FTZ R143, R126, R4.reuse, -R101.reuse ;  /* 0x000000047e8f7223 */ /* 0x180fe20000010865 */
[-C--:B------:R-:W-:Y:S01]  /*1eab0*/  FFMA.FTZ R98, R127, R4.reuse, -R101 ;  /* 0x000000047f627223 */ /* 0x080fe20000010865 */
[----:B------:R-:W-:Y:S01]  /*1eac0*/  FADD.FTZ R7, R88, R7 ;  /* 0x0000000758077221 */ /* 0x000fe20000010000 */
[-CC-:B------:R-:W-:Y:S01]  /*1ead0*/  FFMA.FTZ R137, R130, R4.reuse, -R101.reuse ;  /* 0x0000000482897223 */ /* 0x180fe20000010865 */
[----:B------:R-:W-:Y:S01]  /*1eae0*/  FFMA.FTZ R9, R131, R4, -R101 ;  /* 0x0000000483097223 */ /* 0x000fe20000010865 */
[----:B------:R-:W2:Y:S01]  /*1eaf0*/  MUFU.EX2 R159, R159 ;  /* 0x0000009f009f7308 */ /* 0x000ea20000000800 */
[----:B-1----:R-:W-:Y:S01]  /*1eb00*/  FFMA.FTZ R6, R5, R6, R157 ;  /* 0x0000000605067223 */ /* 0x002fe2000001009d */
[----:B------:R-:W-:Y:S01]  /*1eb10*/  FADD.FTZ R7, R152, R7 ;  /* 0x0000000798077221 */ /* 0x000fe20000010000 */
[-CC-:B------:R-:W-:Y:S01]  /*1eb20*/  FFMA.FTZ R139, R134, R4.reuse, -R101.reuse ;  /* 0x00000004868b7223 */ /* 0x180fe20000010865 */
[----:B------:R-:W-:-:S02]  /*1eb30*/  FFMA.FTZ R101, R135, R4, -R101 ;  /* 0x0000000487657223 */ /* 0x000fc40000010865 */
        /* <DEDUP_REMOVED lines=15> */
[----:B------:R-:W-:-:S06]  /*1ec30*/  FADD.FTZ R7, R144, R7 ;  /* 0x0000000790077221 */ /* 0x000fcc0000010000 */
        /* <DEDUP_REMOVED lines=53> */
[----:B0-----:R-:W-:-:S04]  /*1ef90*/  FADD.FTZ R106, R138, R7 ;  /* 0x000000078a6a7221 */ /* 0x001fc80000010000 */
[----:B------:R-:W-:Y:S01]  /*1efa0*/  FADD.FTZ R7, R11, R106 ;  /* 0x0000006a0b077221 */ /* 0x000fe20000010000 */
[----:B--2---:R-:W-:-:S04]  /*1efb0*/  FADD.FTZ R6, R139, R6 ;  /* 0x000000068b067221 */ /* 0x004fc80000010000 */
[----:B-1----:R-:W-:Y:S01]  /*1efc0*/  FADD.FTZ R6, R101, R6 ;  /* 0x0000000665067221 */ /* 0x002fe20000010000 */
[----:B------:R-:W-:Y:S06]  /*1efd0*/  @!P0 BRA `(.L_x_1823) ;  /* 0x0000000000048947 */ /* 0x000fec0003800000 */
[----:B------:R-:W-:Y:S01]  /*1efe0*/  BPT.TRAP 0x1 ;  /* 0x000000040000795c */ /* 0x000fe20000300000 */
.L_x_1823:
[C---:B------:R-:W-:Y:S01]  /*1eff0*/  ISETP.GT.AND P1, PT, R10.reuse, R202, PT ;  /* 0x000000ca0a00720c */ /* 0x040fe20003f24270 */
        /* <DEDUP_REMOVED lines=33> */
.L_x_1803:
[----:B------:R-:W-:Y:S05]  /*1f210*/  BSYNC B0 ;  /* 0x0000000000007941 */ /* 0x000fea0003800000 */
.L_x_1802:
        /* <DEDUP_REMOVED lines=67> */
.L_x_1825:
[----:B------:R-:W-:Y:S01]  /*1f650*/  IMAD R5, R23, 0x8, R2 ;  /* 0x0000000817057824 */ /* 0x000fe200078e0202 */
[----:B------:R-:W-:-:S04]  /*1f660*/  SHF.L.U32 R8, R164, 0x1f, RZ ;  /* 0x0000001fa4087819 */ /* 0x000fc800000006ff */
[----:B------:R0:W1:Y:S01]  /*1f670*/  SYNCS.PHASECHK.TRANS64.TRYWAIT P1, [R5+URZ+0x2a850], R8 ;  /* 0x02a85008050075a7 */ /* 0x000062000802017f */
[----:B------:R-:W-:Y:S05]  /*1f680*/  @!P0 BRA `(.L_x_1826) ;  /* 0x0000000000048947 */ /* 0x000fea0003800000 */
[----:B------:R-:W-:Y:S01]  /*1f690*/  BPT.TRAP 0x1 ;  /* 0x000000040000795c */ /* 0x000fe20000300000 */
.L_x_1826:
        /* <DEDUP_REMOVED lines=9> */
.L_x_1828:
[----:B------:R-:W-:Y:S05]  /*1f730*/  BSYNC B0 ;  /* 0x0000000000007941 */ /* 0x000fea0003800000 */
.L_x_1827:
[----:B01----:R-:W-:Y:S01]  /*1f740*/  IMAD.MOV.U32 R8, RZ, RZ, R2 ;  /* 0x000000ffff087224 */ /* 0x003fe200078e0002 */
[----:B------:R-:W-:Y:S01]  /*1f750*/  WARPGROUP.ARRIVE ;  /* 0x00000000000079c5 */ /* 0x000fe20000000000 */
[----:B------:R-:W-:Y:S02]  /*1f760*/  IMAD.MOV.U32 R9, RZ, RZ, 0x40000040 ;  /* 0x40000040ff097424 */ /* 0x000fe400078e00ff */
        /* <DEDUP_REMOVED lines=65> */
.L_x_1830:
        /* <DEDUP_REMOVED lines=73> */
[----:B--2---:R-:W-:-:S07]  /*20010*/  SEL R23, R23, RZ, P1 ;  /* 0x000000ff17177207 */ /* 0x004fce0000800000 */
.L_x_1683:
[----:B------:R-:W2:Y:S08]  /*20020*/  S2UR UR4, SR_CgaCtaId ;  /* 0x00000000000479c3 */ /* 0x000eb00000008800 */
[----:B------:R-:W-:Y:S01]  /*20030*/  BAR.SYNC.DEFER_BLOCKING 0x5, 0x180 ;  /* 0x0146000000007b1d */ /* 0x000fe20000010000 */
[----:B------:R-:W-:-:S05]  /*20040*/  MOV R3, 0x400 ;  /* 0x0000040000037802 */ /* 0x000fca0000000f00 */
[----:B------:R-:W-:Y:S01]  /*20050*/  BSSY B0, `(.L_x_1831) ;  /* 0x00002db000007945 */ /* 0x000fe20003800000 */
[----:B--2---:R-:W-:-:S05]  /*20060*/  IMAD.U32 R172, RZ, RZ, UR4 ;  /* 0x00000004ffac7e24 */ /* 0x004fca000f8e00ff */
[----:B------:R-:W-:-:S05]  /*20070*/  LEA R2, R172, R3, 0x18 ;  /* 0x00000003ac027211 */ /* 0x000fca00078ec0ff */
[----:B-1--4-:R1:W2:Y:S01]  /*20080*/  LDS.128 R28, [R2+0x2a8d0] ;  /* 0x02a8d000021c7984 */ /* 0x0122a20000000c00 */
[----:B------:R-:W-:Y:S06]  /*20090*/  BAR.ARV 0x4, 0x180 ;  /* 0x0106000000007b1d */ /* 0x000fec0000002000 */
[----:B------:R-:W-:Y:S05]  /*200a0*/  @P0 BRA `(.L_x_1832) ;  /* 0x00000020006c0947 */ /* 0x000fea0003800000 */
[----:B------:R-:W3:Y:S01]  /*200b0*/  LDL R0, [R1+0x54] ;  /* 0x0000540001007983 */ /* 0x000ee20000100800 */
[----:B------:R-:W-:Y:S01]  /*200c0*/  F2FP.BF16.F32.PACK_AB R34, R69, R68 ;  /* 0x000000444522723e */ /* 0x000fe200000010ff */
[----:B------:R-:W-:Y:S01]  /*200d0*/  ULDC.64 UR6, c[0x0][0xc00] ;  /* 0x0003000000067ab9 */ /* 0x000fe20000000a00 */
[----:B------:R-:W-:Y:S01]  /*200e0*/  ULDC.64 UR4, c[0x0][0xc08] ;  /* 0x0003020000047ab9 */ /* 0x000fe20000000a00 */
[----:B------:R-:W4:Y:S01]  /*200f0*/  S2R R3, SR_SWINHI ;  /* 0x0000000000037919 */ /* 0x000f220000002f00 */
[----:B------:R-:W-:Y:S02]  /*20100*/  MOV R72, R2 ;  /* 0x0000000200487202 */ /* 0x000fe40000000f00 */
[----:B----4-:R-:W-:Y:S01]  /*20110*/  MOV R73, R3 ;  /* 0x0000000300497202 */ /* 0x010fe20000000f00 */
[----:B------:R-:W-:Y:S02]  /*20120*/  BAR.SYNC.DEFER_BLOCKING 0x1, 0x100 ;  /* 0x0044000000007b1d */ /* 0x000fe40000010000 */
[----:B---3--:R-:W-:-:S03]  /*20130*/  IMAD.WIDE R4, R0, 0x2, R72 ;  /* 0x0000000200047825 */ /* 0x008fc600078e0248 */
        /* <DEDUP_REMOVED lines=14> */
[----:B------:R-:W-:Y:S01]  /*20220*/  LOP3.LUT R0, R7, 0x380, RZ, 0xc0, !PT ;  /* 0x0000038007007812 */ /* 0x000fe200078ec0ff */
[--C-:B------:R-:W-:Y:S01]  /*20230*/  IMAD.X R27, RZ, RZ, R5.reuse, P1 ;  /* 0x000000ffff1b7224 */ /* 0x100fe200008e0605 */
[----:B------:R-:W-:Y:S01]  /*20240*/  LOP3.LUT R4, R3, R4, RZ, 0x3c, !PT ;  /* 0x0000000403047212 */ /* 0x000fe200078e3cff */
[----:B0-----:R-:W-:Y:S01]  /*20250*/  IMAD.X R33, RZ, RZ, R5, P0 ;  /* 0x000000ffff217224 */ /* 0x001fe200000e0605 */
[----:B------:R-:W-:-:S02]  /*20260*/  LOP3.LUT R3, R6, 0x380, RZ, 0xc0, !PT ;  /* 0x0000038006037812 */ /* 0x000fc400078ec0ff */
[----:B------:R-:W-:Y:S02]  /*20270*/  SHF.R.U64 R0, R0, 0x3, RZ ;  /* 0x0000000300007819 */ /* 0x000fe400000012ff */
[----:B------:R-:W-:Y:S02]  /*20280*/  SHF.R.U64 R3, R3, 0x3, RZ ;  /* 0x0000000303037819 */ /* 0x000fe400000012ff */
[----:B------:R-:W-:Y:S02]  /*20290*/  LOP3.LUT R12, R35, 0x380, RZ, 0xc0, !PT ;  /* 0x00000380230c7812 */ /* 0x000fe400078ec0ff */
[----:B------:R-:W-:Y:S02]  /*202a0*/  LOP3.LUT R14, R103, 0x380, RZ, 0xc0, !PT ;  /* 0x00000380670e7812 */ /* 0x000fe400078ec0ff */
[----:B------:R-:W-:Y:S02]  /*202b0*/  LOP3.LUT R8, R0, R7, RZ, 0x3c, !PT ;  /* 0x0000000700087212 */ /* 0x000fe400078e3cff */
[----:B------:R-:W-:-:S02]  /*202c0*/  LOP3.LUT R0, R105, 0x380, RZ, 0xc0, !PT ;  /* 0x0000038069007812 */ /* 0x000fc400078ec0ff */
[----:B------:R-:W-:Y:S02]  /*202d0*/  LOP3.LUT R26, R107, 0x380, RZ, 0xc0, !PT ;  /* 0x000003806b1a7812 */ /* 0x000fe400078ec0ff */
[----:B------:R-:W-:Y:S02]  /*202e0*/  LOP3.LUT R10, R3, R6, RZ, 0x3c, !PT ;  /* 0x00000006030a7212 */ /* 0x000fe400078e3cff */
[----:B--2---:R-:W-:Y:S02]  /*202f0*/  LOP3.LUT R28, R109, 0x380, RZ, 0xc0, !PT ;  /* 0x000003806d1c7812 */ /* 0x004fe400078ec0ff */
[----:B------:R-:W-:Y:S02]  /*20300*/  MOV R3, R4 ;  /* 0x0000000400037202 */ /* 0x000fe40000000f00 */
[----:B------:R-:W-:Y:S02]  /*20310*/  SHF.R.U64 R12, R12, 0x3, RZ ;  /* 0x000000030c0c7819 */ /* 0x000fe400000012ff */
[----:B------:R-:W-:-:S02]  /*20320*/  SHF.R.U64 R14, R14, 0x3, RZ ;  /* 0x000000030e0e7819 */ /* 0x000fc400000012ff */
[----:B------:R-:W-:Y:S02]  /*20330*/  F2FP.BF16.F32.PACK_AB R4, R89, R88 ;  /* 0x000000585904723e */ /* 0x000fe400000010ff */
[----:B------:R-:W-:Y:S02]  /*20340*/  F2FP.BF16.F32.PACK_AB R5, R97, R96 ;  /* 0x000000606105723e */ /* 0x000fe400000010ff */
[----:B------:R-:W-:Y:S02]  /*20350*/  F2FP.BF16.F32.PACK_AB R6, R91, R90 ;  /* 0x0000005a5b06723e */ /* 0x000fe400000010ff */
[----:B------:R-:W-:Y:S02]  /*20360*/  F2FP.BF16.F32.PACK_AB R7, R99, R98 ;  /* 0x000000626307723e */ /* 0x000fe400000010ff */
[----:B------:R-:W-:Y:S02]  /*20370*/  SHF.R.U64 R0, R0, 0x3, RZ ;  /* 0x0000000300007819 */ /* 0x000fe400000012ff */
[----:B------:R-:W-:Y:S01]  /*20380*/  SHF.R.U64 R26, R26, 0x3, RZ ;  /* 0x000000031a1a7819 */ /* 0x000fe200000012ff */
[----:B------:R0:W-:Y:S01]  /*20390*/  STSM.16.M88.4 [R3], R4 ;  /* 0x0000000403007844 */ /* 0x0001e20000000200 */
[----:B------:R-:W-:-:S02]  /*203a0*/  SHF.R.U64 R28, R28, 0x3, RZ ;  /* 0x000000031c1c7819 */ /* 0x000fc400000012ff */
[----:B------:R-:W-:Y:S02]  /*203b0*/  LOP3.LUT R12, R12, R35, RZ, 0x3c, !PT ;  /* 0x000000230c0c7212 */ /* 0x000fe400078e3cff */
[----:B------:R-:W-:Y:S02]  /*203c0*/  LOP3.LUT R14, R14, R103, RZ, 0x3c, !PT ;  /* 0x000000670e0e7212 */ /* 0x000fe400078e3cff */
[----:B------:R-:W-:Y:S01]  /*203d0*/  LOP3.LUT R24, R0, R105, RZ, 0x3c, !PT ;  /* 0x0000006900187212 */ /* 0x000fe200078e3cff */
[----:B------:R-:W2:Y:S01]  /*203e0*/  LDC.64 R102, c[0x0][0xc00] ;  /* 0x00030000ff667b82 */ /* 0x000ea20000000a00 */
[----:B------:R-:W-:Y:S02]  /*203f0*/  LOP3.LUT R26, R26, R107, RZ, 0x3c, !PT ;  /* 0x0000006b1a1a7212 */ /* 0x000fe400078e3cff */
[----:B------:R-:W-:Y:S02]  /*20400*/  LOP3.LUT R32, R28, R109, RZ, 0x3c, !PT ;  /* 0x0000006d1c207212 */ /* 0x000fe400078e3cff */
[----:B------:R-:W-:-:S02]  /*20410*/  MOV R107, R8 ;  /* 0x00000008006b7202 */ /* 0x000fc40000000f00 */
[----:B------:R-:W-:Y:S02]  /*20420*/  MOV R106, R10 ;  /* 0x0000000a006a7202 */ /* 0x000fe40000000f00 */
[----:B0-----:R-:W-:Y:S02]  /*20430*/  F2FP.BF16.F32.PACK_AB R4, R93, R92 ;  /* 0x0000005c5d04723e */ /* 0x001fe400000010ff */
[----:B------:R-:W-:Y:S02]  /*20440*/  F2FP.BF16.F32.PACK_AB R5, R101, R100 ;  /* 0x000000646505723e */ /* 0x000fe400000010ff */
[----:B------:R-:W-:Y:S02]  /*20450*/  F2FP.BF16.F32.PACK_AB R6, R37, R36 ;  /* 0x000000242506723e */ /* 0x000fe400000010ff */
[----:B------:R-:W-:Y:S02]  /*20460*/  F2FP.BF16.F32.PACK_AB R7, R39, R38 ;  /* 0x000000262707723e */ /* 0x000fe400000010ff */
[----:B------:R-:W-:-:S02]  /*20470*/  F2FP.BF16.F32.PACK_AB R8, R41, R40 ;  /* 0x000000282908723e */ /* 0x000fc400000010ff */
[----:B------:R-:W-:Y:S01]  /*20480*/  F2FP.BF16.F32.PACK_AB R9, R43, R42 ;  /* 0x0000002a2b09723e */ /* 0x000fe200000010ff */
[----:B------:R0:W-:Y:S01]  /*20490*/  STSM.16.M88.4 [R107], R4 ;  /* 0x000000046b007844 */ /* 0x0001e20000000200 */
[----:B------:R-:W-:Y:S02]  /*204a0*/  F2FP.BF16.F32.PACK_AB R10, R45, R44 ;  /* 0x0000002c2d0a723e */ /* 0x000fe400000010ff */
[----:B------:R-:W-:Y:S02]  /*204b0*/  F2FP.BF16.F32.PACK_AB R11, R47, R46 ;  /* 0x0000002e2f0b723e */ /* 0x000fe400000010ff */
[----:B------:R-:W-:Y:S02]  /*204c0*/  MOV R105, R12 ;  /* 0x0000000c00697202 */ /* 0x000fe40000000f00 */
[----:B------:R-:W-:Y:S01]  /*204d0*/  MOV R0, R14 ;  /* 0x0000000e00007202 */ /* 0x000fe20000000f00 */
[----:B------:R-:W-:Y:S01]  /*204e0*/  STSM.16.M88.4 [R106], R8 ;  /* 0x000000086a007844 */ /* 0x000fe20000000200 */
[----:B------:R-:W-:-:S02]  /*204f0*/  MOV R104, R24 ;  /* 0x0000001800687202 */ /* 0x000fc40000000f00 */
[----:B------:R-:W-:Y:S02]  /*20500*/  MOV R28, R26 ;  /* 0x0000001a001c7202 */ /* 0x000fe40000000f00 */
[----:B------:R-:W-:Y:S02]  /*20510*/  F2FP.BF16.F32.PACK_AB R12, R49, R48 ;  /* 0x00000030310c723e */ /* 0x000fe400000010ff */
        /* <DEDUP_REMOVED lines=9> */
[----:B------:R-:W-:Y:S01]  /*205b0*/  F2FP.BF16.F32.PACK_AB R32, R65, R64 ;  /* 0x000000404120723e */ /* 0x000fe200000010ff */
[----:B------:R3:W-:Y:S01]  /*205c0*/  STSM.16.M88.4 [R0], R24 ;  /* 0x0000001800007844 */ /* 0x0007e20000000200 */
[----:B------:R-:W-:-:S02]  /*205d0*/  F2FP.BF16.F32.PACK_AB R33, R67, R66 ;  /* 0x000000424321723e */ /* 0x000fc400000010ff */
[----:B------:R-:W-:Y:S02]  /*205e0*/  F2FP.BF16.F32.PACK_AB R35, R71, R70 ;  /* 0x000000464723723e */ /* 0x000fe400000010ff */
[----:B0-----:R-:W-:Y:S02]  /*205f0*/  F2FP.BF16.F32.PACK_AB R4, R95, R94 ;  /* 0x0000005e5f04723e */ /* 0x001fe400000010ff */
[----:B------:R-:W-:Y:S01]  /*20600*/  F2FP.BF16.F32.PACK_AB R5, R75, R74 ;  /* 0x0000004a4b05723e */ /* 0x000fe200000010ff */
[----:B------:R-:W-:Y:S01]  /*20610*/  STSM.16.M88.4 [R104], R32 ;  /* 0x0000002068007844 */ /* 0x000fe20000000200 */
[----:B------:R-:W-:Y:S01]  /*20620*/  F2FP.BF16.F32.PACK_AB R6, R77, R76 ;  /* 0x0000004c4d06723e */ /* 0x000fe200000010ff */
[----:B--2---:R-:W-:Y:S01]  /*20630*/  IMAD.WIDE R12, R208, 0x4, R102 ;  /* 0x00000004d00c7825 */ /* 0x004fe200078e0266 */
[----:B------:R-:W-:Y:S01]  /*20640*/  F2FP.BF16.F32.PACK_AB R7, R79, R78 ;  /* 0x0000004e4f07723e */ /* 0x000fe200000010ff */
[----:B------:R-:W0:Y:S01]  /*20650*/  LDC R102, c[0x0][0xbe8] ;  /* 0x0002fa00ff667b82 */ /* 0x000e220000000800 */
[----:B------:R-:W-:-:S02]  /*20660*/  F2FP.BF16.F32.PACK_AB R8, R81, R80 ;  /* 0x000000505108723e */ /* 0x000fc400000010ff */
[----:B------:R-:W-:Y:S01]  /*20670*/  F2FP.BF16.F32.PACK_AB R9, R83, R82 ;  /* 0x000000525309723e */ /* 0x000fe200000010ff */
[----:B------:R2:W-:Y:S01]  /*20680*/  STSM.16.M88.4 [R28], R4 ;  /* 0x000000041c007844 */ /* 0x0005e20000000200 */
[----:B------:R-:W-:Y:S01]  /*20690*/  F2FP.BF16.F32.PACK_AB R10, R85, R84 ;  /* 0x00000054550a723e */ /* 0x000fe200000010ff */
[----:B---3--:R-:W-:Y:S01]  /*206a0*/  IMAD.MOV.U32 R0, RZ, RZ, RZ ;  /* 0x000000ffff007224 */ /* 0x008fe200078e00ff */
[----:B------:R-:W-:Y:S01]  /*206b0*/  F2FP.BF16.F32.PACK_AB R11, R87, R86 ;  /* 0x00000056570b723e */ /* 0x000fe200000010ff */
[----:B------:R-:W3:Y:S01]  /*206c0*/  LDC.64 R14, c[0x0][0xba8] ;  /* 0x0002ea00ff0e7b82 */ /* 0x000ee20000000a00 */
[----:B------:R-:W-:-:S03]  /*206d0*/  ISETP.NE.U32.AND P0, PT, RZ, UR6, PT ;  /* 0x00000006ff007c0c */ /* 0x000fc6000bf05070 */
[----:B------:R4:W-:Y:S04]  /*206e0*/  STSM.16.M88.4 [R3], R8 ;  /* 0x0000000803007844 */ /* 0x0009e80000000200 */
[----:B------:R-:W-:Y:S01]  /*206f0*/  BAR.SYNC.DEFER_BLOCKING 0x1, 0x100 ;  /* 0x0044000000007b1d */ /* 0x000fe20000010000 */
[----:B------:R-:W-:-:S13]  /*20700*/  ISETP.NE.AND.EX P0, PT, RZ, UR7, PT, P0 ;  /* 0x00000007ff007c0c */ /* 0x000fda000bf05300 */
[----:B------:R-:W3:Y:S01]  /*20710*/  @P0 LDG.E R0, desc[UR60][R12.64] ;  /* 0x0000003c0c000981 */ /* 0x000ee2000c1e1900 */
[----:B------:R-:W-:Y:S01]  /*20720*/  ISETP.NE.U32.AND P1, PT, RZ, UR4, PT ;  /* 0x00000004ff007c0c */ /* 0x000fe2000bf25070 */
[----:B------:R-:W-:Y:S01]  /*20730*/  ULDC UR4, c[0x0][0xa88] ;  /* 0x0002a20000047ab9 */ /* 0x000fe20000000800 */
[C---:B------:R-:W-:Y:S01]  /*20740*/  ISETP.NE.AND P2, PT, R207.reuse, RZ, PT ;  /* 0x000000ffcf00720c */ /* 0x040fe20003f45270 */
[----:B------:R-:W-:Y:S01]  /*20750*/  IMAD.U32 R27, RZ, RZ, UR4 ;  /* 0x00000004ff1b7e24 */ /* 0x000fe2000f8e00ff */
[----:B------:R-:W-:Y:S01]  /*20760*/  ULDC UR4, c[0x0][0xad4] ;  /* 0x0002b50000047ab9 */ /* 0x000fe20000000800 */
[----:B------:R-:W-:Y:S02]  /*20770*/  ISETP.NE.AND.EX P1, PT, RZ, UR5, PT, P1 ;  /* 0x00000005ff007c0c */ /* 0x000fe4000bf25310 */
[----:B------:R-:W-:Y:S01]  /*20780*/  SEL R207, R207, UR4, P2 ;  /* 0x00000004cfcf7c07 */ /* 0x000fe20009000000 */
[----:B------:R-:W-:-:S03]  /*20790*/  IMAD.MOV.U32 R26, RZ, RZ, 0x9b8 ;  /* 0x000009b8ff1a7424 */ /* 0x000fc600078e00ff */
[----:B------:R-:W-:-:S04]  /*207a0*/  ISETP.GT.AND P3, PT, R207, 0x1, PT ;  /* 0x00000001cf00780c */ /* 0x000fc80003f64270 */
[----:B------:R-:W-:-:S03]  /*207b0*/  SEL R26, R26, 0x978, P3 ;  /* 0x000009781a1a7807 */ /* 0x000fc60001800000 */
[----:B--2---:R-:W2:Y:S08]  /*207c0*/  @P1 LDC.64 R4, c[0x0][0xc08] ;  /* 0x00030200ff041b82 */ /* 0x004eb00000000a00 */
[----:B------:R-:W1:Y:S08]  /*207d0*/  LDC.64 R6, c[0x0][R26+0x220] ;  /* 0x000088001a067b82 */ /* 0x000e700000000a00 */
[----:B----4-:R-:W4:Y:S01]  /*207e0*/  LDC.64 R8, c[0x0][R26+0x218] ;  /* 0x000086001a087b82 */ /* 0x010f220000000a00 */
[----:B0-----:R-:W-:-:S07]  /*207f0*/  ISETP.NE.AND P4, PT, R102, 0x1, PT ;  /* 0x000000016600780c */ /* 0x001fce0003f85270 */
[----:B------:R-:W0:Y:S01]  /*20800*/  LDC.64 R10, c[0x0][R26+0x228] ;  /* 0x00008a001a0a7b82 */ /* 0x000e220000000a00 */
[----:B--2---:R-:W-:-:S05]  /*20810*/  @P1 IMAD.WIDE R4, R208, 0x4, R4 ;  /* 0x00000004d0041825 */ /* 0x004fca00078e0204 */
[----:B------:R2:W5:Y:S01]  /*20820*/  @P1 LDG.E R27, desc[UR60][R4.64] ;  /* 0x0000003c041b1981 */ /* 0x000562000c1e1900 */
[----:B------:R-:W-:Y:S01]  /*20830*/  ISETP.NE.U32.AND P2, PT, RZ, UR6, PT ;  /* 0x00000006ff007c0c */ /* 0x000fe2000bf45070 */
[----:B------:R-:W0:Y:S01]  /*20840*/  @P4 LDC R28, c[0x0][0xbec] ;  /* 0x0002fb00ff1c4b82 */ /* 0x000e220000000800 */
[----:B------:R-:W-:Y:S02]  /*20850*/  SHF.R.S32.HI R24, RZ, 0x1f, R208 ;  /* 0x0000001fff187819 */ /* 0x000fe400000114d0 */
[----:B------:R-:W-:Y:S02]  /*20860*/  ISETP.NE.AND.EX P2, PT, RZ, UR7, PT, P2 ;  /* 0x00000007ff007c0c */ /* 0x000fe4000bf45320 */
[----:B------:R-:W-:Y:S02]  /*20870*/  SEL R33, R211, RZ, P3 ;  /* 0x000000ffd3217207 */ /* 0x000fe40001800000 */
[----:B------:R-:W-:Y:S01]  /*20880*/  SEL R3, R208, RZ, !P2 ;  /* 0x000000ffd0037207 */ /* 0x000fe20005000000 */
[----:B--2---:R-:W2:Y:S01]  /*20890*/  LDC.64 R4, c[0x0][R26+0x210] ;  /* 0x000084001a047b82 */ /* 0x004ea20000000a00 */
[----:B------:R-:W-:-:S07]  /*208a0*/  SEL R25, R24, RZ, !P2 ;  /* 0x000000ff18197207 */ /* 0x000fce0005000000 */
[----:B------:R-:W2:Y:S01]  /*208b0*/  @P4 LDC R105, c[0x0][0xbf0] ;  /* 0x0002fc00ff694b82 */ /* 0x000ea20000000800 */
[----:B-1----:R-:W-:-:S07]  /*208c0*/  IMAD R7, R7, R3, RZ ;  /* 0x0000000307077224 */ /* 0x002fce00078e02ff */
[----:B---3--:R-:W1:Y:S01]  /*208d0*/  @!P3 LDC R14, c[0x0][0xb50] ;  /* 0x0002d400ff0ebb82 */ /* 0x008e620000000800 */
[C---:B------:R-:W-:Y:S02]  /*208e0*/  IMAD R103, R6.reuse, R25, R7 ;  /* 0x0000001906677224 */ /* 0x040fe400078e0207 */
[----:B------:R-:W-:-:S05]  /*208f0*/  IMAD.WIDE.U32 R6, R6, R3, RZ ;  /* 0x0000000306067225 */ /* 0x000fca00078e00ff */
[----:B------:R-:W3:Y:S01]  /*20900*/  @!P3 LDC R15, c[0x0][0xb54] ;  /* 0x0002d500ff0fbb82 */ /* 0x000ee20000000800 */
[-C--:B----4-:R-:W-:Y:S02]  /*20910*/  IMAD R35, R9, R169.reuse, RZ ;  /* 0x000000a909237224 */ /* 0x090fe400078e02ff */
[----:B------:R-:W-:-:S04]  /*20920*/  IMAD.WIDE.U32 R8, R8, R169, RZ ;  /* 0x000000a908087225 */ /* 0x000fc800078e00ff */
[----:B------:R-:W-:Y:S02]  /*20930*/  IMAD.IADD R25, R203, 0x1, R188 ;  /* 0x00000001cb197824 */ /* 0x000fe400078e02bc */
[----:B------:R-:W-:Y:S02]  /*20940*/  IMAD.IADD R24, R9, 0x1, R35 ;  /* 0x0000000109187824 */ /* 0x000fe400078e0223 */
[----:B------:R-:W-:Y:S02]  /*20950*/  IMAD.IADD R9, R7, 0x1, R103 ;  /* 0x0000000107097824 */ /* 0x000fe400078e0267 */
[----:B------:R-:W-:Y:S02]  /*20960*/  IMAD.MOV.U32 R7, RZ, RZ, R25 ;  /* 0x000000ffff077224 */ /* 0x000fe400078e0019 */
[-C--:B0-----:R-:W-:Y:S02]  /*20970*/  IMAD R35, R11, R33.reuse, RZ ;  /* 0x000000210b237224 */ /* 0x081fe400078e02ff */
[----:B------:R-:W-:-:S04]  /*20980*/  IMAD.WIDE.U32 R10, R10, R33, RZ ;  /* 0x000000210a0a7225 */ /* 0x000fc800078e00ff */
[----:B------:R-:W-:Y:S01]  /*20990*/  IMAD.IADD R35, R11, 0x1, R35 ;  /* 0x000000010b237824 */ /* 0x000fe200078e0223 */
[--C-:B------:R-:W-:Y:S01]  /*209a0*/  IADD3 R8, P2, P5, R6, R8, R0.reuse ;  /* 0x0000000806087210 */ /* 0x100fe20007d5e000 */
[----:B------:R-:W-:Y:S01]  /*209b0*/  @P4 IMAD.HI.U32 R6, R25, R28, RZ ;  /* 0x0000001c19064227 */ /* 0x000fe200078e00ff */
[----:B------:R-:W-:-:S04]  /*209c0*/  SHF.R.S32.HI R103, RZ, 0x1f, R0 ;  /* 0x0000001fff677819 */ /* 0x000fc80000011400 */
[----:B--2---:R-:W-:Y:S02]  /*209d0*/  @P4 SHF.R.U32.HI R7, RZ, R105, R6 ;  /* 0x00000069ff074219 */ /* 0x004fe40000011606 */
[----:B------:R-:W-:Y:S02]  /*209e0*/  IADD3.X R9, R9, R24, R103, P2, P5 ;  /* 0x0000001809097210 */ /* 0x000fe400017ea467 */
[----:B------:R-:W-:Y:S01]  /*209f0*/  IADD3 R10, P2, P5, R7, R8, R10 ;  /* 0x00000008070a7210 */ /* 0x000fe20007d5e00a */
[--C-:B------:R-:W-:Y:S01]  /*20a00*/  IMAD.MOV R24, RZ, RZ, -R7.reuse ;  /* 0x000000ffff187224 */ /* 0x100fe200078e0a07 */
[----:B------:R-:W-:-:S03]  /*20a10*/  SHF.R.S32.HI R6, RZ, 0x1f, R7 ;  /* 0x0000001fff067819 */ /* 0x000fc60000011407 */
[----:B------:R-:W-:Y:S01]  /*20a20*/  IMAD R7, R102, R24, R25 ;  /* 0x0000001866077224 */ /* 0x000fe200078e0219 */
[----:B------:R-:W-:-:S03]  /*20a30*/  IADD3.X R11, R6, R9, R35, P2, P5 ;  /* 0x00000009060b7210 */ /* 0x000fc600017ea423 */
[-C--:B------:R-:W-:Y:S01]  /*20a40*/  IMAD R5, R5, R7.reuse, RZ ;  /* 0x0000000705057224 */ /* 0x080fe200078e02ff */
[----:B------:R-:W-:Y:S01]  /*20a50*/  SHF.R.S32.HI R9, RZ, 0x1f, R7 ;  /* 0x0000001fff097819 */ /* 0x000fe20000011407 */
[----:B------:R-:W-:-:S04]  /*20a60*/  IMAD.WIDE.U32 R10, R4, R7, R10 ;  /* 0x00000007040a7225 */ /* 0x000fc800078e000a */
[----:B------:R-:W-:Y:S01]  /*20a70*/  IMAD R5, R4, R9, R5 ;  /* 0x0000000904057224 */ /* 0x000fe200078e0205 */
[----:B-1----:R-:W-:-:S03]  /*20a80*/  LEA R14, P2, R10, R14, 0x2 ;  /* 0x0000000e0a0e7211 */ /* 0x002fc600078410ff */
[----:B------:R-:W-:-:S05]  /*20a90*/  IMAD.IADD R4, R11, 0x1, R5 ;  /* 0x000000010b047824 */ /* 0x000fca00078e0205 */
[----:B---3--:R-:W-:Y:S01]  /*20aa0*/  LEA.HI.X R15, R10, R15, R4, 0x2, P2 ;  /* 0x0000000f0a0f7211 */ /* 0x008fe200010f1404 */
[----:B------:R-:W-:Y:S06]  /*20ab0*/  @P1 BRA `(.L_x_1833) ;  /* 0x0000000000101947 */ /* 0x000fec0003800000 */
[----:B------:R-:W-:Y:S05]  /*20ac0*/  @!P0 BRA `(.L_x_1833) ;  /* 0x00000000000c8947 */ /* 0x000fea0003800000 */
[----:B------:R-:W2:Y:S04]  /*20ad0*/  LDG.E R4, desc[UR60][R12.64] ;  /* 0x0000003c0c047981 */ /* 0x000ea8000c1e1900 */
[----:B-----5:R-:W2:Y:S02]  /*20ae0*/  LDG.E R27, desc[UR60][R12.64+0x4] ;  /* 0x0000043c0c1b7981 */ /* 0x020ea4000c1e1900 */
[----:B--2---:R-:W-:-:S07]  /*20af0*/  IMAD.IADD R27, R27, 0x1, -R4 ;  /* 0x000000011b1b7824 */ /* 0x004fce00078e0a04 */
.L_x_1833:
[----:B------:R-:W2:Y:S01]  /*20b00*/  LDL R8, [R1+0x50] ;  /* 0x0000500001087983 */ /* 0x000ea20000100800 */
[----:B-----5:R-:W-:Y:S01]  /*20b10*/  IMAD R28, R27, R102, RZ ;  /* 0x000000661b1c7224 */ /* 0x020fe200078e02ff */
[----:B------:R-:W-:Y:S02]  /*20b20*/  LOP3.LUT P0, RZ, R229, 0x3, RZ, 0xc0, !PT ;  /* 0x00000003e5ff7812 */ /* 0x000fe4000780c0ff */
[----:B------:R-:W-:Y:S04]  /*20b30*/  SHFL.IDX PT, R4, R14, RZ, 0x1c1f ;  /* 0x001c1fff0e047589 */ /* 0x000fe800000e0000 */
[----:B------:R-:W0:Y:S04]  /*20b40*/  SHFL.IDX PT, R5, R15, RZ, 0x1c1f ;  /* 0x001c1fff0f057589 */ /* 0x000e2800000e0000 */
[----:B------:R-:W-:Y:S04]  /*20b50*/  SHFL.IDX PT, R6, R14, 0x1, 0x1c1f ;  /* 0x003c1f000e067f89 */ /* 0x000fe800000e0000 */
[----:B------:R-:W1:Y:S01]  /*20b60*/  SHFL.IDX PT, R7, R15, 0x1, 0x1c1f ;  /* 0x003c1f000f077f89 */ /* 0x000e6200000e0000 */
[----:B--2---:R-:W-:-:S04]  /*20b70*/  IMAD.IADD R11, R8, 0x1, R188 ;  /* 0x00000001080b7824 */ /* 0x004fc800078e02bc */
[C---:B------:R-:W-:Y:S01]  /*20b80*/  VIADD R12, R11.reuse, 0x8 ;  /* 0x000000080b0c7836 */ /* 0x040fe20000000000 */
[----:B------:R-:W-:-:S04]  /*20b90*/  ISETP.GE.OR P1, PT, R11, R28, P0 ;  /* 0x0000001c0b00720c */ /* 0x000fc80000726670 */
[----:B------:R-:W-:-:S09]  /*20ba0*/  ISETP.GE.OR P0, PT, R12, R28, P0 ;  /* 0x0000001c0c00720c */ /* 0x000fd20000706670 */
[----:B0-----:R0:W-:Y:S04]  /*20bb0*/  @!P1 ST.E desc[UR60][R4.64], R20 ;  /* 0x0000001404009985 */ /* 0x0011e8000c10193c */
[----:B-1----:R0:W-:Y:S01]  /*20bc0*/  @!P0 ST.E desc[UR60][R6.64], R21 ;  /* 0x0000001506008985 */ /* 0x0021e2000c10193c */
[----:B------:R-:W-:Y:S05]  /*20bd0*/  @P3 BRA `(.L_x_1834) ;  /* 0x0000000800843947 */ /* 0x000fea0003800000 */
[----:B0-----:R-:W-:Y:S01]  /*20be0*/  IMAD R5, R226, 0x40, R204 ;  /* 0x00000040e2057824 */ /* 0x001fe200078e02cc */
[----:B------:R-:W0:Y:S01]  /*20bf0*/  @P4 LDC R51, c[0x0][0xbec] ;  /* 0x0002fb00ff334b82 */ /* 0x000e220000000800 */
[----:B------:R-:W-:Y:S02]  /*20c00*/  ULDC.64 UR4, c[0x0][0xaa0] ;  /* 0x0002a80000047ab9 */ /* 0x000fe40000000a00 */
[----:B------:R-:W-:-:S05]  /*20c10*/  IMAD.WIDE R72, R5, 0x2, R72 ;  /* 0x0000000205487825 */ /* 0x000fca00078e0248 */
        /* <DEDUP_REMOVED lines=15> */
[----:B------:R-:W-:Y:S01]  /*20d10*/  IMAD.IADD R50, R188, 0x1, R49 ;  /* 0x00000001bc327824 */ /* 0x000fe200078e0231 */
        /* <DEDUP_REMOVED lines=27> */
[C---:B------:R-:W-:Y:S01]  /*20ed0*/  IMAD R51, R3.reuse, UR5, R48 ;  /* 0x0000000503337c24 */ /* 0x040fe2000f8e0230 */
        /* <DEDUP_REMOVED lines=17> */
[----:B------:R-:W-:-:S02]  /*20ff0*/  IMAD R0, R0, UR4, RZ ;  /* 0x0000000400007c24 */ /* 0x000fc4000f8e02ff */
[----:B------:R-:W-:Y:S01]  /*21000*/  IMAD R3, R102, R3, R50 ;  /* 0x0000000366037224 */ /* 0x000fe200078e0232 */
[----:B------:R0:W5:Y:S01]  /*21010*/  LD.E.128 R4, desc[UR60][R72.64] ;  /* 0x0000003c48047980 */ /* 0x000162000c101d00 */
[----:B------:R-:W-:-:S03]  /*21020*/  IMAD.IADD R21, R21, 0x1, R51 ;  /* 0x0000000115157824 */ /* 0x000fc600078e0233 */
        /* <DEDUP_REMOVED lines=15> */
[----:B------:R-:W-:-:S02]  /*21120*/  IMAD.IADD R21, R21, 0x1, R51 ;  /* 0x0000000115157824 */ /* 0x000fc400078e0233 */
[----:B------:R-:W-:Y:S02]  /*21130*/  IMAD R0, R0, UR4, RZ ;  /* 0x0000000400007c24 */ /* 0x000fe4000f8e02ff */
[----:B------:R-:W-:Y:S02]  /*21140*/  IMAD.IADD R53, R226, 0x1, R188 ;  /* 0x00000001e2357824 */ /* 0x000fe400078e02bc */
[C---:B------:R-:W-:Y:S02]  /*21150*/  IMAD R51, R3.reuse, UR5, R0 ;  /* 0x0000000503337c24 */ /* 0x040fe4000f8e0200 */
[----:B------:R-:W-:Y:S01]  /*21160*/  IMAD.WIDE.U32 R20, R3, UR4, R20 ;  /* 0x0000000403147c25 */ /* 0x000fe2000f8e0014 */
[----:B------:R-:W-:Y:S01]  /*21170*/  ISETP.GE.AND P2, PT, R53, R28, PT ;  /* 0x0000001c3500720c */ /* 0x000fe20003f46270 */
[----:B------:R-:W-:Y:S02]  /*21180*/  ULDC.64 UR4, c[0x0][0xa80] ;  /* 0x0002a00000047ab9 */ /* 0x000fe40000000a00 */
[----:B------:R-:W-:Y:S01]  /*21190*/  VIADD R0, R2, 0x2a820 ;  /* 0x0002a82002007836 */ /* 0x000fe20000000000 */
[----:B------:R-:W-:Y:S01]  /*211a0*/  LEA R50, P3, R20, UR4, 0x1 ;  /* 0x0000000414327c11 */ /* 0x000fe2000f8608ff */
[----:B------:R-:W-:-:S03]  /*211b0*/  IMAD.IADD R21, R21, 0x1, R51 ;  /* 0x0000000115157824 */ /* 0x000fc600078e0233 */
[----:B------:R-:W-:Y:S02]  /*211c0*/  PRMT R0, RZ, 0x654, R0 ;  /* 0x00000654ff007816 */ /* 0x000fe40000000000 */
[----:B------:R-:W-:Y:S01]  /*211d0*/  LEA.HI.X R51, R20, UR5, R21, 0x1, P3 ;  /* 0x0000000514337c11 */ /* 0x000fe200098f0c15 */
[C---:B------:R-:W-:Y:S02]  /*211e0*/  VIADD R49, R53.reuse, 0x20 ;  /* 0x0000002035317836 */ /* 0x040fe40000000000 */
[----:B------:R-:W-:Y:S01]  /*211f0*/  VIADD R3, R53, 0x40 ;  /* 0x0000004035037836 */ /* 0x000fe20000000000 */
[----:B-1----:R1:W-:Y:S01]  /*21200*/  SYNCS.ARRIVE.TRANS64.RED.A1T0 RZ, [R0+URZ], RZ ;  /* 0x000000ff00ff79a7 */ /* 0x0023e2000810043f */
[----:B------:R0:W2:Y:S01]  /*21210*/  SHFL.IDX PT, R48, R50, RZ, 0x181f ;  /* 0x00181fff32307589 */ /* 0x0000a200000e0000 */
[----:B------:R-:W-:Y:S01]  /*21220*/  BSSY B1, `(.L_x_1835) ;  /* 0x0000010000017945 */ /* 0x000fe20003800000 */
[-C--:B------:R-:W-:Y:S02]  /*21230*/  ISETP.GE.AND P0, PT, R49, R28.reuse, PT ;  /* 0x0000001c3100720c */ /* 0x080fe40003f06270 */
[----:B------:R-:W-:Y:S01]  /*21240*/  ISETP.GE.AND P1, PT, R3, R28, PT ;  /* 0x0000001c0300720c */ /* 0x000fe20003f26270 */
[----:B-1----:R0:W1:Y:S01]  /*21250*/  SHFL.IDX PT, R0, R51, RZ, 0x181f ;  /* 0x00181fff33007589 */ /* 0x00206200000e0000 */
[----:B------:R-:W-:-:S02]  /*21260*/  SHF.R.S32.HI R104, RZ, 0x1f, R205 ;  /* 0x0000001fff687819 */ /* 0x000fc400000114cd */
[----:B------:R-:W-:Y:S01]  /*21270*/  SHF.R.S32.HI R105, RZ, 0x1f, R204 ;  /* 0x0000001fff697819 */ /* 0x000fe200000114cc */
[----:B------:R-:W-:Y:S08]  /*21280*/  @P2 BRA `(.L_x_1836) ;  /* 0x0000000000242947 */ /* 0x000ff00003800000 */
        /* <DEDUP_REMOVED lines=9> */
.L_x_1836:
[----:B------:R-:W-:Y:S05]  /*21320*/  BSYNC B1 ;  /* 0x0000000000017941 */ /* 0x000fea0003800000 */
.L_x_1835:
        /* <DEDUP_REMOVED lines=13> */
.L_x_1838:
[----:B------:R-:W-:Y:S05]  /*21400*/  BSYNC B1 ;  /* 0x0000000000017941 */ /* 0x000fea0003800000 */
.L_x_1837:
        /* <DEDUP_REMOVED lines=13> */
.L_x_1840:
[----:B------:R-:W-:Y:S05]  /*214e0*/  BSYNC B1 ;  /* 0x0000000000017941 */ /* 0x000fea0003800000 */
.L_x_1839:
[----:B------:R-:W-:Y:S01]  /*214f0*/  VIADD R3, R53, 0x60 ;  /* 0x0000006035037836 */ /* 0x000fe20000000000 */
[----:B01--4-:R-:W0:Y:S04]  /*21500*/  SHFL.IDX PT, R51, R51, 0x3, 0x181f ;  /* 0x00781f0033337f89 */ /* 0x013e2800000e0000 */
        /* <DEDUP_REMOVED lines=14> */
.L_x_1834:
[----:B0-----:R-:W0:Y:S01]  /*215f0*/  @P4 LDC R6, c[0x0][0xbec] ;  /* 0x0002fb00ff064b82 */ /* 0x001e220000000800 */
[----:B------:R-:W-:Y:S01]  /*21600*/  ULDC.64 UR4, c[0x0][0xb08] ;  /* 0x0002c20000047ab9 */ /* 0x000fe20000000a00 */
[----:B------:R-:W-:Y:S01]  /*21610*/  ULDC.64 UR6, c[0x0][0xb30] ;  /* 0x0002cc0000067ab9 */ /* 0x000fe20000000a00 */
[----:B------:R-:W-:Y:S01]  /*21620*/  IMAD R103, R103, UR4, RZ ;  /* 0x0000000467677c24 */ /* 0x000fe2000f8e02ff */
[----:B------:R-:W-:Y:S01]  /*21630*/  ISETP.GE.AND P0, PT, R11, R28, PT ;  /* 0x0000001c0b00720c */ /* 0x000fe20003f06270 */
[C---:B------:R-:W-:Y:S01]  /*21640*/  IMAD.WIDE.U32 R4, R0.reuse, UR4, RZ ;  /* 0x0000000400047c25 */ /* 0x040fe2000f8e00ff */
[----:B------:R-:W-:Y:S01]  /*21650*/  BSSY B1, `(.L_x_1842) ;  /* 0x000007a000017945 */ /* 0x000fe20003800000 */
[----:B------:R-:W-:Y:S01]  /*21660*/  SHF.R.S32.HI R24, RZ, 0x1f, R212 ;  /* 0x0000001fff187819 */ /* 0x000fe200000114d4 */
[----:B------:R-:W1:Y:S01]  /*21670*/  @P4 LDC R9, c[0x0][0xbf0] ;  /* 0x0002fc00ff094b82 */ /* 0x000e620000000800 */
[----:B------:R-:W-:Y:S01]  /*21680*/  IMAD R103, R0, UR5, R103 ;  /* 0x0000000500677c24 */ /* 0x000fe2000f8e0267 */
[----:B------:R-:W-:Y:S01]  /*21690*/  ULDC.64 UR4, c[0x0][0xb38] ;  /* 0x0002ce0000047ab9 */ /* 0x000fe20000000a00 */
[----:B------:R-:W-:Y:S01]  /*216a0*/  SHF.R.S32.HI R0, RZ, 0x1f, R3 ;  /* 0x0000001fff007819 */ /* 0x000fe20000011403 */
[C---:B------:R-:W-:Y:S01]  /*216b0*/  VIADD R13, R182.reuse, 0x8 ;  /* 0x00000008b60d7836 */ /* 0x040fe20000000000 */
        /* <DEDUP_REMOVED lines=10> */
[----:B0-----:R-:W-:Y:S01]  /*21760*/  @P4 IMAD.HI.U32 R6, R25, R6, RZ ;  /* 0x0000000619064227 */ /* 0x001fe200078e00ff */
[----:B------:R-:W-:Y:S02]  /*21770*/  SHF.R.S32.HI R33, RZ, 0x1f, R216 ;  /* 0x0000001fff217819 */ /* 0x000fe400000114d8 */
[----:B------:R-:W-:Y:S01]  /*21780*/  SHF.R.S32.HI R34, RZ, 0x1f, R217 ;  /* 0x0000001fff227819 */ /* 0x000fe200000114d9 */
[----:B------:R-:W-:Y:S01]  /*21790*/  IMAD R0, R0, UR4, RZ ;  /* 0x0000000400007c24 */ /* 0x000fe2000f8e02ff */
[----:B------:R-:W-:Y:S01]  /*217a0*/  SHF.R.S32.HI R35, RZ, 0x1f, R218 ;  /* 0x0000001fff237819 */ /* 0x000fe200000114da */
[----:B------:R-:W-:Y:S01]  /*217b0*/  IMAD.WIDE.U32 R4, R3, UR4, R4 ;  /* 0x0000000403047c25 */ /* 0x000fe2000f8e0004 */
[----:B------:R-:W-:-:S02]  /*217c0*/  SHF.R.S32.HI R72, RZ, 0x1f, R219 ;  /* 0x0000001fff487819 */ /* 0x000fc400000114db */
[----:B------:R-:W-:Y:S01]  /*217d0*/  SHF.R.S32.HI R73, RZ, 0x1f, R220 ;  /* 0x0000001fff497819 */ /* 0x000fe200000114dc */
[----:B------:R-:W-:Y:S01]  /*217e0*/  IMAD R7, R3, UR5, R0 ;  /* 0x0000000503077c24 */ /* 0x000fe2000f8e0200 */
[----:B------:R-:W-:Y:S01]  /*217f0*/  ULDC.64 UR4, c[0x0][0xb48] ;  /* 0x0002d20000047ab9 */ /* 0x000fe20000000a00 */
        /* <DEDUP_REMOVED lines=9> */
[----:B------:R-:W-:-:S02]  /*21890*/  PRMT R6, RZ, 0x654, R6 ;  /* 0x00000654ff067816 */ /* 0x000fc40000000006 */
        /* <DEDUP_REMOVED lines=28> */
[-C--:B------:R-:W-:Y:S01]  /*21a60*/  @!P1 LEA R8, P5, R15, R4.reuse, 0x2 ;  /* 0x000000040f089211 */ /* 0x080fe200078a10ff */
        /* <DEDUP_REMOVED lines=56> */
.L_x_1843:
[----:B------:R-:W-:Y:S05]  /*21df0*/  BSYNC B1 ;  /* 0x0000000000017941 */ /* 0x000fea0003800000 */
.L_x_1842:
        /* <DEDUP_REMOVED lines=10> */
[-C--:B-1----:R-:W-:Y:S02]  /*21ea0*/  @!P1 LEA R8, P5, R13, R4.reuse, 0x2 ;  /* 0x000000040d089211 */ /* 0x082fe400078a10ff */
[-C--:B------:R-:W-:Y:S02]  /*21eb0*/  @!P0 LEA R10, P6, R15, R4.reuse, 0x2 ;  /* 0x000000040f0a8211 */ /* 0x080fe400078c10ff */
[-C--:B---3--:R-:W-:Y:S01]  /*21ec0*/  @!P1 LEA.HI.X R9, R13, R5.reuse, R14, 0x2, P5 ;  /* 0x000000050d099211 */ /* 0x088fe200028f140e */
[----:B0-----:R-:W-:Y:S01]  /*21ed0*/  @!P2 IMAD.WIDE R6, R182, 0x4, R4 ;  /* 0x00000004b606a825 */ /* 0x001fe200078e0204 */
        /* <DEDUP_REMOVED lines=18> */
[-C--:B-1----:R-:W-:Y:S01]  /*22000*/  @!P2 LEA R10, P6, R219, R4.reuse, 0x2 ;  /* 0x00000004db0aa211 */ /* 0x082fe200078c10ff */
[----:B------:R-:W-:Y:S01]  /*22010*/  @!P5 ST.E.64 desc[UR60][R20.64], R46 ;  /* 0x0000002e1400d985 */ /* 0x000fe2000c101b3c */
[----:B------:R-:W-:Y:S02]  /*22020*/  @!P1 LEA R8, P5, R220, R4, 0x2 ;  /* 0x00000004dc089211 */ /* 0x000fe400078a10ff */
        /* <DEDUP_REMOVED lines=35> */
.L_x_1832:
[----:B------:R-:W-:Y:S01]  /*22260*/  ULDC.64 UR4, c[0x0][0xc08] ;  /* 0x0003020000047ab9 */ /* 0x000fe20000000a00 */
[----:B------:R-:W3:Y:S01]  /*22270*/  LDC.64 R4, c[0x0][0xc00] ;  /* 0x00030000ff047b82 */ /* 0x000ee20000000a00 */
[----:B------:R-:W-:Y:S01]  /*22280*/  ISETP.NE.U32.AND P0, PT, RZ, UR4, PT ;  /* 0x00000004ff007c0c */ /* 0x000fe2000bf05070 */
[----:B------:R-:W-:-:S03]  /*22290*/  IMAD.MOV.U32 R3, RZ, RZ, RZ ;  /* 0x000000ffff037224 */ /* 0x000fc600078e00ff */
[----:B------:R-:W-:Y:S01]  /*222a0*/  ISETP.NE.AND.EX P1, PT, RZ, UR5, PT, P0 ;  /* 0x00000005ff007c0c */ /* 0x000fe2000bf25300 */
[----:B------:R-:W-:Y:S02]  /*222b0*/  ULDC.64 UR4, c[0x0][0xc00] ;  /* 0x0003000000047ab9 */ /* 0x000fe40000000a00 */
[----:B------:R-:W-:-:S04]  /*222c0*/  ISETP.NE.U32.AND P0, PT, RZ, UR4, PT ;  /* 0x00000004ff007c0c */ /* 0x000fc8000bf05070 */
[----:B------:R-:W-:-:S06]  /*222d0*/  ISETP.NE.AND.EX P0, PT, RZ, UR5, PT, P0 ;  /* 0x00000005ff007c0c */ /* 0x000fcc000bf05300 */
[----:B------:R-:W4:Y:S01]  /*222e0*/  @P1 LDC.64 R6, c[0x0][0xc08] ;  /* 0x00030200ff061b82 */ /* 0x000f220000000a00 */
[----:B------:R-:W-:Y:S02]  /*222f0*/  ULDC UR4, c[0x0][0xa88] ;  /* 0x0002a20000047ab9 */ /* 0x000fe40000000800 */
[----:B------:R-:W-:Y:S02]  /*22300*/  IMAD.U32 R0, RZ, RZ, UR4 ;  /* 0x00000004ff007e24 */ /* 0x000fe4000f8e00ff */
[----:B---3--:R-:W-:-:S05]  /*22310*/  IMAD.WIDE R4, R208, 0x4, R4 ;  /* 0x00000004d0047825 */ /* 0x008fca00078e0204 */
[----:B------:R3:W5:Y:S01]  /*22320*/  @P0 LDG.E R3, desc[UR60][R4.64] ;  /* 0x0000003c04030981 */ /* 0x000762000c1e1900 */
[----:B----4-:R-:W-:-:S05]  /*22330*/  @P1 IMAD.WIDE R6, R208, 0x4, R6 ;  /* 0x00000004d0061825 */ /* 0x010fca00078e0206 */
[----:B------:R3:W5:Y:S01]  /*22340*/  @P1 LDG.E R0, desc[UR60][R6.64] ;  /* 0x0000003c06001981 */ /* 0x000762000c1e1900 */
[----:B------:R-:W-:Y:S02]  /*22350*/  ISETP.NE.AND P2, PT, R207, RZ, PT ;  /* 0x000000ffcf00720c */ /* 0x000fe40003f45270 */
[----:B--2---:R-:W-:Y:S01]  /*22360*/  SHF.R.S32.HI R28, RZ, 0x1f, R208 ;  /* 0x0000001fff1c7819 */ /* 0x004fe200000114d0 */
[----:B0-----:R-:W0:Y:S10]  /*22370*/  S2R R33, SR_TID.X ;  /* 0x0000000000217919 */ /* 0x001e340000002100 */
[----:B------:R-:W2:Y:S01]  /*22380*/  @!P2 LDC R207, c[0x0][0xad4] ;  /* 0x0002b500ffcfab82 */ /* 0x000ea20000000800 */
[----:B0-----:R-:W-:Y:S01]  /*22390*/  VIADD R8, R33, 0xffffff80 ;  /* 0xffffff8021087836 */ /* 0x001fe20000000000 */
[----:B--2---:R-:W-:-:S04]  /*223a0*/  ISETP.GT.AND P2, PT, R207, 0x1, PT ;  /* 0x00000001cf00780c */ /* 0x004fc80003f44270 */
[----:B------:R-:W-:Y:S01]  /*223b0*/  ISETP.GT.AND P3, PT, R8, 0x7f, PT ;  /* 0x0000007f0800780c */ /* 0x000fe20003f64270 */
[----:B---3--:R-:W-:-:S12]  /*223c0*/  @P1 BRA `(.L_x_1844) ;  /* 0x0000000000101947 */ /* 0x008fd80003800000 */
[----:B------:R-:W-:Y:S05]  /*223d0*/  @!P0 BRA `(.L_x_1844) ;  /* 0x00000000000c8947 */ /* 0x000fea0003800000 */
[----:B------:R-:W2:Y:S04]  /*223e0*/  LDG.E R7, desc[UR60][R4.64] ;  /* 0x0000003c04077981 */ /* 0x000ea8000c1e1900 */
[----:B-----5:R-:W2:Y:S02]  /*223f0*/  LDG.E R0, desc[UR60][R4.64+0x4] ;  /* 0x0000043c04007981 */ /* 0x020ea4000c1e1900 */
[----:B--2---:R-:W-:-:S07]  /*22400*/  IMAD.IADD R0, R0, 0x1, -R7 ;  /* 0x0000000100007824 */ /* 0x004fce00078e0a07 */
.L_x_1844:
[----:B------:R-:W-:Y:S01]  /*22410*/  BSSY B1, `(.L_x_1845) ;  /* 0x0000035000017945 */ /* 0x000fe20003800000 */
[----:B------:R-:W-:Y:S02]  /*22420*/  SEL R27, R208, RZ, !P0 ;  /* 0x000000ffd01b7207 */ /* 0x000fe40004000000 */
[----:B------:R-:W-:Y:S02]  /*22430*/  SEL R28, R28, RZ, !P0 ;  /* 0x000000ff1c1c7207 */ /* 0x000fe40004000000 */
[----:B-----5:R-:W-:Y:S01]  /*22440*/  SHF.R.S32.HI R26, RZ, 0x1f, R3 ;  /* 0x0000001fff1a7819 */ /* 0x020fe20000011403 */
[----:B------:R-:W-:Y:S06]  /*22450*/  @P3 BRA `(.L_x_1846) ;  /* 0x0000000000c03947 */ /* 0x000fec0003800000 */
[----:B------:R-:W0:Y:S01]  /*22460*/  LDC R35, c[0x0][0xbe8] ;  /* 0x0002fa00ff237b82 */ /* 0x000e220000000800 */
[----:B------:R-:W-:Y:S01]  /*22470*/  IADD3 R33, R188, -0x80, R33 ;  /* 0xffffff80bc217810 */ /* 0x000fe20007ffe021 */
        /* <DEDUP_REMOVED lines=8> */
[----:B------:R-:W-:Y:S02]  /*22500*/  SEL R24, R24, 0x978, P0 ;  /* 0x0000097818187807 */ /* 0x000fe40000000000 */
[----:B------:R-:W-:-:S03]  /*22510*/  SEL R211, R211, RZ, P0 ;  /* 0x000000ffd3d37207 */ /* 0x000fc60000000000 */
[----:B------:R-:W2:Y:S08]  /*22520*/  LDC.64 R12, c[0x0][R24+0x220] ;  /* 0x00008800180c7b82 */ /* 0x000eb00000000a00 */
[----:B------:R-:W3:Y:S08]  /*22530*/  LDC.64 R10, c[0x0][R24+0x218] ;  /* 0x00008600180a7b82 */ /* 0x000ef00000000a00 */
[----:B------:R-:W4:Y:S08]  /*22540*/  LDC.64 R8, c[0x0][R24+0x228] ;  /* 0x00008a0018087b82 */ /* 0x000f300000000a00 */
[----:B------:R-:W5:Y:S08]  /*22550*/  LDC.64 R6, c[0x0][R24+0x210] ;  /* 0x0000840018067b82 */ /* 0x000f700000000a00 */
[----:B------:R-:W1:Y:S08]  /*22560*/  @P1 LDC R20, c[0x0][0xbec] ;  /* 0x0002fb00ff141b82 */ /* 0x000e700000000800 */
[----:B------:R-:W4:Y:S01]  /*22570*/  @P1 LDC R37, c[0x0][0xbf0] ;  /* 0x0002fc00ff251b82 */ /* 0x000f220000000800 */
[----:B--2---:R-:W-:-:S07]  /*22580*/  IMAD R13, R13, R27, RZ ;  /* 0x0000001b0d0d7224 */ /* 0x004fce00078e02ff */
[----:B0-----:R-:W0:Y:S01]  /*22590*/  @!P0 LDC R4, c[0x0][0xb50] ;  /* 0x0002d400ff048b82 */ /* 0x001e220000000800 */
[----:B------:R-:W-:Y:S02]  /*225a0*/  IMAD R13, R12, R28, R13 ;  /* 0x0000001c0c0d7224 */ /* 0x000fe400078e020d */
[----:B-1----:R-:W-:-:S05]  /*225b0*/  @P1 IMAD.HI.U32 R20, R33, R20, RZ ;  /* 0x0000001421141227 */ /* 0x002fca00078e00ff */
[----:B------:R-:W1:Y:S01]  /*225c0*/  @!P0 LDC R5, c[0x0][0xb54] ;  /* 0x0002d500ff058b82 */ /* 0x000e620000000800 */
[-C--:B---3--:R-:W-:Y:S02]  /*225d0*/  IMAD R25, R11, R169.reuse, RZ ;  /* 0x000000a90b197224 */ /* 0x088fe400078e02ff */
[----:B------:R-:W-:Y:S01]  /*225e0*/  IMAD.WIDE.U32 R14, R10, R169, RZ ;  /* 0x000000a90a0e7225 */ /* 0x000fe200078e00ff */
[----:B----4-:R-:W-:-:S03]  /*225f0*/  @P1 SHF.R.U32.HI R21, RZ, R37, R20 ;  /* 0x00000025ff151219 */ /* 0x010fc60000011614 */
[----:B------:R-:W-:-:S04]  /*22600*/  IMAD.WIDE.U32 R10, R12, R27, RZ ;  /* 0x0000001b0c0a7225 */ /* 0x000fc800078e00ff */
[----:B------:R-:W-:Y:S01]  /*22610*/  IMAD.IADD R12, R11, 0x1, R13 ;  /* 0x000000010b0c7824 */ /* 0x000fe200078e020d */
[----:B------:R-:W-:Y:S01]  /*22620*/  IADD3 R14, P1, P3, R10, R14, R3 ;  /* 0x0000000e0a0e7210 */ /* 0x000fe20007b3e003 */
[----:B------:R-:W-:Y:S02]  /*22630*/  IMAD.IADD R25, R15, 0x1, R25 ;  /* 0x000000010f197824 */ /* 0x000fe400078e0219 */
[----:B------:R-:W-:Y:S02]  /*22640*/  IMAD.MOV R10, RZ, RZ, -R21 ;  /* 0x000000ffff0a7224 */ /* 0x000fe400078e0a15 */
[-C--:B------:R-:W-:Y:S02]  /*22650*/  IMAD R13, R9, R211.reuse, RZ ;  /* 0x000000d3090d7224 */ /* 0x080fe400078e02ff */
[----:B------:R-:W-:-:S04]  /*22660*/  IMAD.WIDE.U32 R8, R8, R211, RZ ;  /* 0x000000d308087225 */ /* 0x000fc800078e00ff */
[----:B------:R-:W-:Y:S01]  /*22670*/  IMAD R11, R35, R10, R33 ;  /* 0x0000000a230b7224 */ /* 0x000fe200078e0221 */
[----:B------:R-:W-:Y:S01]  /*22680*/  IADD3.X R10, R12, R25, R26, P1, P3 ;  /* 0x000000190c0a7210 */ /* 0x000fe20000fe641a */
[----:B------:R-:W-:Y:S01]  /*22690*/  IMAD.IADD R13, R9, 0x1, R13 ;  /* 0x00000001090d7824 */ /* 0x000fe200078e020d */
[----:B------:R-:W-:Y:S01]  /*226a0*/  IADD3 R8, P0, P1, R21, R14, R8 ;  /* 0x0000000e15087210 */ /* 0x000fe2000791e008 */
[----:B-----5:R-:W-:Y:S01]  /*226b0*/  IMAD R7, R7, R11, RZ ;  /* 0x0000000b07077224 */ /* 0x020fe200078e02ff */
[----:B------:R-:W-:-:S04]  /*226c0*/  SHF.R.S32.HI R21, RZ, 0x1f, R21 ;  /* 0x0000001fff157819 */ /* 0x000fc80000011415 */
[----:B------:R-:W-:Y:S02]  /*226d0*/  IADD3.X R9, R21, R10, R13, P0, P1 ;  /* 0x0000000a15097210 */ /* 0x000fe400007e240d */
[----:B------:R-:W-:-:S05]  /*226e0*/  SHF.R.S32.HI R13, RZ, 0x1f, R11 ;  /* 0x0000001fff0d7819 */ /* 0x000fca000001140b */
[C---:B------:R-:W-:Y:S02]  /*226f0*/  IMAD R13, R6.reuse, R13, R7 ;  /* 0x0000000d060d7224 */ /* 0x040fe400078e0207 */
[----:B------:R-:W-:-:S04]  /*22700*/  IMAD.WIDE.U32 R6, R6, R11, R8 ;  /* 0x0000000b06067225 */ /* 0x000fc800078e0008 */
[----:B------:R-:W-:Y:S01]  /*22710*/  IMAD.IADD R7, R7, 0x1, R13 ;  /* 0x0000000107077824 */ /* 0x000fe200078e020d */
[----:B0-----:R-:W-:-:S04]  /*22720*/  LEA R4, P0, R6, R4, 0x2 ;  /* 0x0000000406047211 */ /* 0x001fc800078010ff */
[----:B-1----:R-:W-:Y:S01]  /*22730*/  LEA.HI.X R5, R6, R5, R7, 0x2, P0 ;  /* 0x0000000506057211 */ /* 0x002fe200000f1407 */
[----:B------:R-:W-:-:S05]  /*22740*/  IMAD.MOV.U32 R7, RZ, RZ, -0x800000 ;  /* 0xff800000ff077424 */ /* 0x000fca00078e00ff */
[----:B------:R0:W-:Y:S03]  /*22750*/  STG.E desc[UR60][R4.64], R7 ;  /* 0x0000000704007986 */ /* 0x0001e6000c10193c */
.L_x_1846:
[----:B------:R-:W-:Y:S05]  /*22760*/  BSYNC B1 ;  /* 0x0000000000017941 */ /* 0x000fea0003800000 */
.L_x_1845:
[----:B------:R-:W-:Y:S05]  /*22770*/  @P2 BRA `(.L_x_1841) ;  /* 0x0000000400a02947 */ /* 0x000fea0003800000 */
[----:B------:R-:W2:Y:S01]  /*22780*/  LDC R11, c[0x0][0xbe8] ;  /* 0x0002fa00ff0b7b82 */ /* 0x000ea20000000800 */
        /* <DEDUP_REMOVED lines=11> */
[----:B------:R-:W-:Y:S02]  /*22840*/  IMAD.IADD R9, R188, 0x1, R3 ;  /* 0x00000001bc097824 */ /* 0x000fe400078e0203 */
[----:B------:R-:W-:-:S04]  /*22850*/  IMAD.WIDE.U32 R4, R169, UR4, R4 ;  /* 0x00000004a9047c25 */ /* 0x000fc8000f8e0004 */
[----:B------:R-:W-:Y:S01]  /*22860*/  IMAD.MOV.U32 R3, RZ, RZ, R9 ;  /* 0x000000ffff037224 */ /* 0x000fe200078e0009 */
[----:B--2---:R-:W-:Y:S01]  /*22870*/  ISETP.NE.AND P0, PT, R11, 0x1, PT ;  /* 0x000000010b00780c */ /* 0x004fe20003f05270 */
[----:B------:R-:W-:Y:S02]  /*22880*/  IMAD R7, R28, UR6, RZ ;  /* 0x000000061c077c24 */ /* 0x000fe4000f8e02ff */
[----:B------:R-:W-:Y:S01]  /*22890*/  IMAD R5, R169, UR5, R5 ;  /* 0x00000005a9057c24 */ /* 0x000fe2000f8e0205 */
[----:B------:R-:W-:Y:S01]  /*228a0*/  ULDC.64 UR4, c[0x0][0xae0] ;  /* 0x0002b80000047ab9 */ /* 0x000fe20000000a00 */
[C---:B------:R-:W-:Y:S02]  /*228b0*/  IMAD R7, R27.reuse, UR7, R7 ;  /* 0x000000071b077c24 */ /* 0x040fe4000f8e0207 */
[----:B------:R-:W-:-:S04]  /*228c0*/  IMAD.WIDE.U32 R4, R27, UR6, R4 ;  /* 0x000000061b047c25 */ /* 0x000fc8000f8e0004 */
[----:B------:R-:W-:Y:S02]  /*228d0*/  IMAD.IADD R5, R5, 0x1, R7 ;  /* 0x0000000105057824 */ /* 0x000fe400078e0207 */
[----:B------:R-:W0:Y:S01]  /*228e0*/  @P0 LDC R6, c[0x0][0xbec] ;  /* 0x0002fb00ff060b82 */ /* 0x000e220000000800 */
[----:B------:R-:W-:-:S07]  /*228f0*/  IMAD.IADD R188, R226, 0x1, R188 ;  /* 0x00000001e2bc7824 */ /* 0x000fce00078e02bc */
[----:B------:R-:W2:Y:S01]  /*22900*/  @P0 LDC R13, c[0x0][0xbf0] ;  /* 0x0002fc00ff0d0b82 */ /* 0x000ea20000000800 */
[----:B0-----:R-:W-:-:S05]  /*22910*/  @P0 IMAD.HI.U32 R6, R9, R6, RZ ;  /* 0x0000000609060227 */ /* 0x001fca00078e00ff */
[----:B--2---:R-:W-:-:S04]  /*22920*/  @P0 SHF.R.U32.HI R3, RZ, R13, R6 ;  /* 0x0000000dff030219 */ /* 0x004fc80000011606 */
[--C-:B------:R-:W-:Y:S01]  /*22930*/  SHF.R.S32.HI R6, RZ, 0x1f, R3.reuse ;  /* 0x0000001fff067819 */ /* 0x100fe20000011403 */
[----:B------:R-:W-:Y:S02]  /*22940*/  IMAD.MOV R8, RZ, RZ, -R3 ;  /* 0x000000ffff087224 */ /* 0x000fe400078e0a03 */
[----:B------:R-:W-:-:S04]  /*22950*/  IMAD.WIDE.U32 R4, R3, UR4, R4 ;  /* 0x0000000403047c25 */ /* 0x000fc8000f8e0004 */
[----:B------:R-:W-:Y:S02]  /*22960*/  IMAD R6, R6, UR4, RZ ;  /* 0x0000000406067c24 */ /* 0x000fe4000f8e02ff */
[----:B------:R-:W-:Y:S02]  /*22970*/  IMAD R7, R11, R8, R9 ;  /* 0x000000080b077224 */ /* 0x000fe400078e0209 */
        /* <DEDUP_REMOVED lines=17> */
[----:B------:R0:W2:Y:S04]  /*22a90*/  SHFL.IDX PT, R4, R6, RZ, 0x181f ;  /* 0x00181fff06047589 */ /* 0x0000a800000e0000 */
[----:B------:R0:W3:Y:S01]  /*22aa0*/  SHFL.IDX PT, R0, R3, RZ, 0x181f ;  /* 0x00181fff03007589 */ /* 0x0000e200000e0000 */
[----:B------:R-:W-:Y:S05]  /*22ab0*/  @P2 BRA `(.L_x_1848) ;  /* 0x0000000000242947 */ /* 0x000fea0003800000 */
[----:B------:R-:W-:Y:S02]  /*22ac0*/  ULDC UR4, c[0x0][0xac8] ;  /* 0x0002b20000047ab9 */ /* 0x000fe40000000800 */
[----:B------:R-:W-:Y:S02]  /*22ad0*/  ISETP.GE.AND P4, PT, R204, UR4, PT ;  /* 0x00000004cc007c0c */ /* 0x000fe4000bf86270 */
[----:B------:R-:W-:-:S11]  /*22ae0*/  ISETP.GE.AND P5, PT, R205, UR4, PT ;  /* 0x00000004cd007c0c */ /* 0x000fd6000bfa6270 */
[CC--:B--2---:R-:W-:Y:S02]  /*22af0*/  @!P4 LEA R8, P2, R204.reuse, R4.reuse, 0x1 ;  /* 0x00000004cc08c211 */ /* 0x0c4fe400078408ff */
[C---:B------:R-:W-:Y:S02]  /*22b00*/  @!P5 LEA R4, P3, R205.reuse, R4, 0x1 ;  /* 0x00000004cd04d211 */ /* 0x040fe400078608ff */
[-C--:B---3--:R-:W-:Y:S02]  /*22b10*/  @!P4 LEA.HI.X R9, R204, R0.reuse, R12, 0x1, P2 ;  /* 0x00000000cc09c211 */ /* 0x088fe400010f0c0c */
[----:B------:R-:W-:-:S03]  /*22b20*/  @!P5 LEA.HI.X R5, R205, R0, R10, 0x1, P3 ;  /* 0x00000000cd05d211 */ /* 0x000fc600018f0c0a */
[----:B------:R4:W-:Y:S04]  /*22b30*/  @!P4 ST.E.128 desc[UR60][R8.64], RZ ;  /* 0x000000ff0800c985 */ /* 0x0009e8000c101d3c */
[----:B------:R4:W-:Y:S02]  /*22b40*/  @!P5 ST.E.128 desc[UR60][R4.64], RZ ;  /* 0x000000ff0400d985 */ /* 0x0009e4000c101d3c */
.L_x_1848:
[----:B------:R-:W-:Y:S05]  /*22b50*/  BSYNC B1 ;  /* 0x0000000000017941 */ /* 0x000fea0003800000 */
.L_x_1847:
[----:B---3--:R3:W0:Y:S01]  /*22b60*/  SHFL.IDX PT, R0, R3, 0x1, 0x181f ;  /* 0x00381f0003007f89 */ /* 0x00862200000e0000 */
[----:B------:R-:W-:Y:S03]  /*22b70*/  BSSY B1, `(.L_x_1849) ;  /* 0x000000c000017945 */ /* 0x000fe60003800000 */
[----:B--2-4-:R3:W2:Y:S01]  /*22b80*/  SHFL.IDX PT, R4, R6, 0x1, 0x181f ;  /* 0x00381f0006047f89 */ /* 0x0146a200000e0000 */
[----:B------:R-:W-:Y:S05]  /*22b90*/  @P1 BRA `(.L_x_1850) ;  /* 0x0000000000241947 */ /* 0x000fea0003800000 */
[----:B------:R-:W-:Y:S02]  /*22ba0*/  ULDC UR4, c[0x0][0xac8] ;  /* 0x0002b20000047ab9 */ /* 0x000fe40000000800 */
[----:B------:R-:W-:Y:S02]  /*22bb0*/  ISETP.GE.AND P3, PT, R204, UR4, PT ;  /* 0x00000004cc007c0c */ /* 0x000fe4000bf66270 */
[----:B------:R-:W-:-:S11]  /*22bc0*/  ISETP.GE.AND P4, PT, R205, UR4, PT ;  /* 0x00000004cd007c0c */ /* 0x000fd6000bf86270 */
[CC--:B--2---:R-:W-:Y:S02]  /*22bd0*/  @!P3 LEA R8, P1, R204.reuse, R4.reuse, 0x1 ;  /* 0x00000004cc08b211 */ /* 0x0c4fe400078208ff */
[C---:B------:R-:W-:Y:S02]  /*22be0*/  @!P4 LEA R4, P2, R205.reuse, R4, 0x1 ;  /* 0x00000004cd04c211 */ /* 0x040fe400078408ff */
[-C--:B0-----:R-:W-:Y:S02]  /*22bf0*/  @!P3 LEA.HI.X R9, R204, R0.reuse, R12, 0x1, P1 ;  /* 0x00000000cc09b211 */ /* 0x081fe400008f0c0c */
[----:B------:R-:W-:-:S03]  /*22c00*/  @!P4 LEA.HI.X R5, R205, R0, R10, 0x1, P2 ;  /* 0x00000000cd05c211 */ /* 0x000fc600010f0c0a */
[----:B------:R4:W-:Y:S04]  /*22c10*/  @!P3 ST.E.128 desc[UR60][R8.64], RZ ;  /* 0x000000ff0800b985 */ /* 0x0009e8000c101d3c */
[----:B------:R4:W-:Y:S02]  /*22c20*/  @!P4 ST.E.128 desc[UR60][R4.64], RZ ;  /* 0x000000ff0400c985 */ /* 0x0009e4000c101d3c */
.L_x_1850:
[----:B------:R-:W-:Y:S05]  /*22c30*/  BSYNC B1 ;  /* 0x0000000000017941 */ /* 0x000fea0003800000 */
.L_x_1849:
[----:B0-----:R0:W0:Y:S01]  /*22c40*/  SHFL.IDX PT, R0, R3, 0x2, 0x181f ;  /* 0x00581f0003007f89 */ /* 0x00102200000e0000 */
[----:B------:R-:W-:Y:S03]  /*22c50*/  BSSY B1, `(.L_x_1851) ;  /* 0x000000c000017945 */ /* 0x000fe60003800000 */
[----:B--2-4-:R2:W4:Y:S01]  /*22c60*/  SHFL.IDX PT, R4, R6, 0x2, 0x181f ;  /* 0x00581f0006047f89 */ /* 0x01452200000e0000 */
[----:B------:R-:W-:Y:S05]  /*22c70*/  @P0 BRA `(.L_x_1852) ;  /* 0x0000000000240947 */ /* 0x000fea0003800000 */
[----:B------:R-:W-:Y:S02]  /*22c80*/  ULDC UR4, c[0x0][0xac8] ;  /* 0x0002b20000047ab9 */ /* 0x000fe40000000800 */
[----:B------:R-:W-:Y:S02]  /*22c90*/  ISETP.GE.AND P2, PT, R204, UR4, PT ;  /* 0x00000004cc007c0c */ /* 0x000fe4000bf46270 */
[----:B------:R-:W-:-:S11]  /*22ca0*/  ISETP.GE.AND P3, PT, R205, UR4, PT ;  /* 0x00000004cd007c0c */ /* 0x000fd6000bf66270 */
[CC--:B----4-:R-:W-:Y:S02]  /*22cb0*/  @!P2 LEA R8, P0, R204.reuse, R4.reuse, 0x1 ;  /* 0x00000004cc08a211 */ /* 0x0d0fe400078008ff */
[C---:B------:R-:W-:Y:S02]  /*22cc0*/  @!P3 LEA R4, P1, R205.reuse, R4, 0x1 ;  /* 0x00000004cd04b211 */ /* 0x040fe400078208ff */
[-C--:B0-----:R-:W-:Y:S02]  /*22cd0*/  @!P2 LEA.HI.X R9, R204, R0.reuse, R12, 0x1, P0 ;  /* 0x00000000cc09a211 */ /* 0x081fe400000f0c0c */
[----:B------:R-:W-:-:S03]  /*22ce0*/  @!P3 LEA.HI.X R5, R205, R0, R10, 0x1, P1 ;  /* 0x00000000cd05b211 */ /* 0x000fc600008f0c0a */
[----:B------:R0:W-:Y:S04]  /*22cf0*/  @!P2 ST.E.128 desc[UR60][R8.64], RZ ;  /* 0x000000ff0800a985 */ /* 0x0001e8000c101d3c */
[----:B------:R0:W-:Y:S02]  /*22d00*/  @!P3 ST.E.128 desc[UR60][R4.64], RZ ;  /* 0x000000ff0400b985 */ /* 0x0001e4000c101d3c */
.L_x_1852:
[----:B------:R-:W-:Y:S05]  /*22d10*/  BSYNC B1 ;  /* 0x0000000000017941 */ /* 0x000fea0003800000 */
.L_x_1851:
[----:B0-----:R-:W-:Y:S01]  /*22d20*/  VIADD R0, R188, 0x60 ;  /* 0x00000060bc007836 */ /* 0x001fe20000000000 */
[----:B---3--:R-:W0:Y:S04]  /*22d30*/  SHFL.IDX PT, R3, R3, 0x3, 0x181f ;  /* 0x00781f0003037f89 */ /* 0x008e2800000e0000 */
[----:B------:R-:W-:Y:S01]  /*22d40*/  ISETP.GE.AND P0, PT, R0, R11, PT ;  /* 0x0000000b0000720c */ /* 0x000fe20003f06270 */
[----:B----4-:R3:W4:-:S12]  /*22d50*/  SHFL.IDX PT, R4, R6, 0x3, 0x181f ;  /* 0x00781f0006047f89 */ /* 0x01071800000e0000 */
[----:B---3--:R-:W-:Y:S05]  /*22d60*/  @P0 BRA `(.L_x_1841) ;  /* 0x0000000000240947 */ /* 0x008fea0003800000 */
[----:B------:R-:W-:Y:S02]  /*22d70*/  ULDC UR4, c[0x0][0xac8] ;  /* 0x0002b20000047ab9 */ /* 0x000fe40000000800 */
[----:B------:R-:W-:Y:S02]  /*22d80*/  ISETP.GE.AND P2, PT, R204, UR4, PT ;  /* 0x00000004cc007c0c */ /* 0x000fe4000bf46270 */
[----:B------:R-:W-:-:S11]  /*22d90*/  ISETP.GE.AND P3, PT, R205, UR4, PT ;  /* 0x00000004cd007c0c */ /* 0x000fd6000bf66270 */
[CC--:B--2-4-:R-:W-:Y:S02]  /*22da0*/  @!P2 LEA R6, P0, R204.reuse, R4.reuse, 0x1 ;  /* 0x00000004cc06a211 */ /* 0x0d4fe400078008ff */
[C---:B------:R-:W-:Y:S02]  /*22db0*/  @!P3 LEA R4, P1, R205.reuse, R4, 0x1 ;  /* 0x00000004cd04b211 */ /* 0x040fe400078208ff */
[-C--:B0-----:R-:W-:Y:S02]  /*22dc0*/  @!P2 LEA.HI.X R7, R204, R3.reuse, R12, 0x1, P0 ;  /* 0x00000003cc07a211 */ /* 0x081fe400000f0c0c */
[----:B------:R-:W-:-:S03]  /*22dd0*/  @!P3 LEA.HI.X R5, R205, R3, R10, 0x1, P1 ;  /* 0x00000003cd05b211 */ /* 0x000fc600008f0c0a */
[----:B------:R0:W-:Y:S04]  /*22de0*/  @!P2 ST.E.128 desc[UR60][R6.64], RZ ;  /* 0x000000ff0600a985 */ /* 0x0001e8000c101d3c */
[----:B------:R0:W-:Y:S02]  /*22df0*/  @!P3 ST.E.128 desc[UR60][R4.64], RZ ;  /* 0x000000ff0400b985 */ /* 0x0001e4000c101d3c */
.L_x_1841:
[----:B------:R-:W-:Y:S05]  /*22e00*/  BSYNC B0 ;  /* 0x0000000000007941 */ /* 0x000fea0003800000 */
.L_x_1831:
[----:B------:R-:W-:Y:S02]  /*22e10*/  ULDC UR4, c[0x0][0xc3c] ;  /* 0x00030f0000047ab9 */ /* 0x000fe40000000800 */
[----:B------:R-:W-:-:S13]  /*22e20*/  ISETP.GE.AND P0, PT, R31, UR4, PT ;  /* 0x000000041f007c0c */ /* 0x000fda000bf06270 */
[----:B------:R-:W-:Y:S05]  /*22e30*/  @!P0 BRA `(.L_x_1853) ;  /* 0xfffffde4009c8947 */ /* 0x000fea000383ffff */
[----:B------:R-:W-:Y:S05]  /*22e40*/  BRA `(.L_x_1546) ;  /* 0x0000008000207947 */ /* 0x000fea0003800000 */
.L_x_1544:
        /* <DEDUP_REMOVED lines=16> */
.L_x_1854:
        /* <DEDUP_REMOVED lines=43> */
.L_x_1858:
[----:B------:R-:W0:Y:S01]  /*23200*/  LDC R2, c[0x0][0xc3c] ;  /* 0x00030f00ff027b82 */ /* 0x000e220000000800 */
[----:B------:R-:W-:Y:S01]  /*23210*/  UIADD3 UR4, UR4, 0x1f, URZ ;  /* 0x0000001f04047890 */ /* 0x000fe2000fffe03f */
[----:B------:R-:W-:Y:S02]  /*23220*/  ULDC UR7, c[0x0][0xc3c] ;  /* 0x00030f0000077ab9 */ /* 0x000fe40000000800 */
[----:B------:R-:W-:-:S03]  /*23230*/  IMAD.U32 R27, RZ, RZ, UR7 ;  /* 0x00000007ff1b7e24 */ /* 0x000fc6000f8e00ff */
[----:B0-----:R-:W-:-:S13]  /*23240*/  ISETP.LE.AND P6, PT, R2, UR4, PT ;  /* 0x0000000402007c0c */ /* 0x001fda000bfc3270 */
[----:B------:R-:W-:Y:S05]  /*23250*/  @P6 BRA `(.L_x_1857) ;  /* 0x0000000800a86947 */ /* 0x000fea0003800000 */
[----:B------:R-:W-:Y:S02]  /*23260*/  VIADD R11, R6, UR4 ;  /* 0x00000004060b7c36 */ /* 0x000fe40008000000 */
[----:B------:R-:W-:Y:S02]  /*23270*/  IMAD.MOV.U32 R7, RZ, RZ, RZ ;  /* 0x000000ffff077224 */ /* 0x000fe400078e00ff */
[----:B------:R-:W-:Y:S01]  /*23280*/  IMAD.MOV.U32 R8, RZ, RZ, RZ ;  /* 0x000000ffff087224 */ /* 0x000fe200078e00ff */
[----:B------:R-:W-:-:S13]  /*23290*/  ISETP.GE.OR P6, PT, R11, R2, !P0 ;  /* 0x000000020b00720c */ /* 0x000fda00047c6670 */
[----:B------:R-:W0:Y:S08]  /*232a0*/  @!P6 LDC.64 R4, c[0x0][0xc80] ;  /* 0x00032000ff04eb82 */ /* 0x000e300000000a00 */
[----:B------:R-:W1:Y:S01]  /*232b0*/  @!P6 LDC.64 R2, c[0x0][0xc78] ;  /* 0x00031e00ff02eb82 */ /* 0x000e620000000a00 */
[----:B0-----:R-:W-:-:S05]  /*232c0*/  @!P6 IMAD.WIDE R4, R11, 0x4, R4 ;  /* 0x000000040b04e825 */ /* 0x001fca00078e0204 */
[----:B------:R-:W2:Y:S01]  /*232d0*/  @!P6 LDG.E R7, desc[UR60][R4.64] ;  /* 0x0000003c0407e981 */ /* 0x000ea2000c1e1900 */
[----:B-1----:R-:W-:-:S05]  /*232e0*/  @!P6 IMAD.WIDE R2, R11, 0x4, R2 ;  /* 0x000000040b02e825 */ /* 0x002fca00078e0202 */
        /* <DEDUP_REMOVED lines=22> */
.L_x_1856:
        /* <DEDUP_REMOVED lines=11> */
[----:B------:R-:W-:-:S05]  /*23500*/  VIADD R3, R27, 0xffffffff ;  /* 0xffffffff1b037836 */ /* 0x000fca0000000000 */
[----:B------:R0:W1:Y:S02]  /*23510*/  SHFL.IDX PT, R24, R2, R3, 0x1f ;  /* 0x00001f0302187589 */ /* 0x00006400000e0000 */
.L_x_1859:
[----:B-1----:R-:W-:Y:S02]  /*23520*/  IMAD R24, R24, UR5, R5 ;  /* 0x0000000518187c24 */ /* 0x002fe4000f8e0205 */
[----:B------:R-:W-:-:S03]  /*23530*/  VIADD R27, R27, UR4 ;  /* 0x000000041b1b7c36 */ /* 0x000fc60008000000 */
[----:B------:R-:W-:Y:S01]  /*23540*/  IADD3 R4, -R24, UR6, RZ ;  /* 0x0000000618047c10 */ /* 0x000fe2000fffe1ff */
[----:B------:R-:W-:Y:S06]  /*23550*/  @!P1 BRA `(.L_x_1860) ;  /* 0x0000000000e89947 */ /* 0x000fec0003800000 */
[-C--:B--2---:R-:W-:Y:S02]  /*23560*/  IABS R12, R7.reuse ;  /* 0x00000007000c7213 */ /* 0x084fe40000000000 */
[----:B------:R-:W-:Y:S02]  /*23570*/  IABS R5, R8 ;  /* 0x0000000800057213 */ /* 0x000fe40000000000 */
[----:B------:R-:W1:Y:S01]  /*23580*/  I2F.RP R9, R12 ;  /* 0x0000000c00097306 */ /* 0x000e620000209400 */
[----:B------:R-:W-:-:S07]  /*23590*/  IABS R13, R7 ;  /* 0x00000007000d7213 */ /* 0x000fce0000000000 */
[----:B------:R-:W2:Y:S08]  /*235a0*/  I2F.RP R10, R5 ;  /* 0x00000005000a7306 */ /* 0x000eb00000209400 */
[----:B-1----:R-:W0:Y:S08]  /*235b0*/  MUFU.RCP R9, R9 ;  /* 0x0000000900097308 */ /* 0x002e300000001000 */
[----:B--2---:R-:W-:Y:S01]  /*235c0*/  MUFU.RCP R10, R10 ;  /* 0x0000000a000a7308 */ /* 0x004fe20000001000 */
        /* <DEDUP_REMOVED lines=18> */
[----:B------:R-:W0:Y:S01]  /*236f0*/  F2I.FTZ.U32.TRUNC.NTZ R3, R11 ;  /* 0x0000000b00037305 */ /* 0x000e22000021f000 */
[----:B------:R-:W-:-:S05]  /*23700*/  IABS R12, R8 ;  /* 0x00000008000c7213 */ /* 0x000fca0000000000 */
[----:B------:R-:W-:-:S05]  /*23710*/  IMAD.MOV R12, RZ, RZ, -R12 ;  /* 0x000000ffff0c7224 */ /* 0x000fca00078e0a0c */
[----:B------:R-:W-:-:S04]  /*23720*/  @P0 VIADD R2, R2, 0x1 ;  /* 0x0000000102020836 */ /* 0x000fc80000000000 */
[----:B------:R-:W-:Y:S02]  /*23730*/  IMAD.MOV.U32 R13, RZ, RZ, R2 ;  /* 0x000000ffff0d7224 */ /* 0x000fe400078e0002 */
[----:B0-----:R-:W-:Y:S02]  /*23740*/  IMAD.MOV R2, RZ, RZ, -R3 ;  /* 0x000000ffff027224 */ /* 0x001fe400078e0a03 */
[----:B------:R-:W-:Y:S01]  /*23750*/  @!P2 IMAD.MOV R13, RZ, RZ, -R13 ;  /* 0x000000ffff0da224 */ /* 0x000fe200078e0a0d */
[----:B------:R-:W-:Y:S01]  /*23760*/  @!P1 LOP3.LUT R13, RZ, R7, RZ, 0x33, !PT ;  /* 0x00000007ff0d9212 */ /* 0x000fe200078e33ff */
[----:B------:R-:W-:Y:S02]  /*23770*/  IMAD R9, R2, R5, RZ ;  /* 0x0000000502097224 */ /* 0x000fe400078e02ff */
[----:B------:R-:W-:Y:S01]  /*23780*/  IMAD.MOV.U32 R2, RZ, RZ, RZ ;  /* 0x000000ffff027224 */ /* 0x000fe200078e00ff */
[----:B------:R-:W-:-:S03]  /*23790*/  IABS R10, R13 ;  /* 0x0000000d000a7213 */ /* 0x000fc60000000000 */
[----:B------:R-:W-:-:S04]  /*237a0*/  IMAD.HI.U32 R2, R3, R9, R2 ;  /* 0x0000000903027227 */ /* 0x000fc800078e0002 */
[----:B------:R-:W-:Y:S02]  /*237b0*/  IMAD.MOV.U32 R3, RZ, RZ, R10 ;  /* 0x000000ffff037224 */ /* 0x000fe400078e000a */
[----:B------:R-:W-:Y:S02]  /*237c0*/  IMAD.MOV.U32 R10, RZ, RZ, R12 ;  /* 0x000000ffff0a7224 */ /* 0x000fe400078e000c */
[----:B------:R-:W-:-:S04]  /*237d0*/  IMAD.HI.U32 R2, R2, R3, RZ ;  /* 0x0000000302027227 */ /* 0x000fc800078e00ff */
[----:B------:R-:W-:Y:S01]  /*237e0*/  IMAD R10, R2, R10, R3 ;  /* 0x0000000a020a7224 */ /* 0x000fe200078e0203 */
[----:B------:R-:W-:-:S04]  /*237f0*/  LOP3.LUT R3, R13, R8, RZ, 0x3c, !PT ;  /* 0x000000080d037212 */ /* 0x000fc800078e3cff */
[----:B------:R-:W-:Y:S02]  /*23800*/  ISETP.GT.U32.AND P1, PT, R5, R10, PT ;  /* 0x0000000a0500720c */ /* 0x000fe40003f24070 */
[----:B------:R-:W-:-:S11]  /*23810*/  ISETP.GE.AND P2, PT, R3, RZ, PT ;  /* 0x000000ff0300720c */ /* 0x000fd60003f46270 */
[----:B------:R-:W-:Y:S02]  /*23820*/  @!P1 IMAD.IADD R10, R10, 0x1, -R5 ;  /* 0x000000010a0a9824 */ /* 0x000fe400078e0a05 */
[----:B------:R-:W-:Y:S01]  /*23830*/  @!P1 VIADD R2, R2, 0x1 ;  /* 0x0000000102029836 */ /* 0x000fe20000000000 */
[----:B------:R-:W-:Y:S02]  /*23840*/  ISETP.NE.AND P1, PT, R8, RZ, PT ;  /* 0x000000ff0800720c */ /* 0x000fe40003f25270 */
[----:B------:R-:W-:Y:S01]  /*23850*/  ISETP.GE.U32.AND P0, PT, R10, R5, PT ;  /* 0x000000050a00720c */ /* 0x000fe20003f06070 */
[----:B------:R-:W-:-:S12]  /*23860*/  IMAD.MOV R5, RZ, RZ, -R13 ;  /* 0x000000ffff057224 */ /* 0x000fd800078e0a0d */
[----:B------:R-:W-:-:S04]  /*23870*/  @P0 VIADD R2, R2, 0x1 ;  /* 0x0000000102020836 */ /* 0x000fc80000000000 */
        /* <DEDUP_REMOVED lines=8> */
.L_x_1860:
[----:B0-----:R-:W0:Y:S02]  /*23900*/  LDC.64 R2, c[0x0][0xc90] ;  /* 0x00032400ff027b82 */ /* 0x001e240000000a00 */
        /* <DEDUP_REMOVED lines=32> */
[----:B------:R-:W-:Y:S02]  /*23b10*/  VIADDMNMX R8, R8, UR5, R13, PT ;  /* 0x0000000508087c46 */ /* 0x000fe4000b80010d */
[----:B------:R-:W-:-:S02]  /*23b20*/  IADD3 R9, R9, 0x1000000, R4 ;  /* 0x0100000009097810 */ /* 0x000fc40007ffe004 */
        /* <DEDUP_REMOVED lines=25> */
[----:B------:R-:W-:-:S07]  /*23cc0*/  IMAD R26, R2, R26, R9 ;  /* 0x0000001a021a7224 */ /* 0x000fce00078e0209 */
.L_x_1861:
[----:B------:R-:W-:-:S05]  /*23cd0*/  LOP3.LUT R2, RZ, R2, RZ, 0x33, !PT ;  /* 0x00000002ff027212 */ /* 0x000fca00078e33ff */
[----:B------:R-:W-:Y:S01]  /*23ce0*/  IMAD.IADD R25, R7, 0x1, R2 ;  /* 0x0000000107197824 */ /* 0x000fe200078e0202 */
[----:B------:R-:W-:Y:S06]  /*23cf0*/  BRA `(.L_x_1862) ;  /* 0x00000000000c7947 */ /* 0x000fec0003800000 */
.L_x_1857:
[----:B------:R-:W-:Y:S02]  /*23d00*/  IMAD.MOV.U32 R25, RZ, RZ, RZ ;  /* 0x000000ffff197224 */ /* 0x000fe400078e00ff */
[----:B------:R-:W-:Y:S02]  /*23d10*/  IMAD.U32 R24, RZ, RZ, UR6 ;  /* 0x00000006ff187e24 */ /* 0x000fe4000f8e00ff */
[----:B------:R-:W-:-:S07]  /*23d20*/  IMAD.MOV.U32 R26, RZ, RZ, RZ ;  /* 0x000000ffff1a7224 */ /* 0x000fce00078e00ff */
.L_x_1862:
[----:B------:R-:W-:-:S13]  /*23d30*/  ISETP.NE.AND P0, PT, R6, RZ, PT ;  /* 0x000000ff0600720c */ /* 0x000fda0003f05270 */
[----:B------:R-:W0:Y:S01]  /*23d40*/  @!P0 S2R R3, SR_CgaCtaId ;  /* 0x0000000000038919 */ /* 0x000e220000008800 */
[----:B------:R-:W-:-:S04]  /*23d50*/  @!P0 MOV R2, 0x400 ;  /* 0x0000040000028802 */ /* 0x000fc80000000f00 */
[----:B0-----:R-:W-:-:S05]  /*23d60*/  @!P0 LEA R2, R3, R2, 0x18 ;  /* 0x0000000203028211 */ /* 0x001fca00078ec0ff */
[----:B------:R0:W-:Y:S01]  /*23d70*/  @!P0 STS.128 [R2+0x2a8d0], R24 ;  /* 0x02a8d01802008388 */ /* 0x0001e20000000c00 */
[----:B------:R-:W-:Y:S06]  /*23d80*/  BAR.ARV 0x5, 0x180 ;  /* 0x0146000000007b1d */ /* 0x000fec0000002000 */
.L_x_1855:
        /* <DEDUP_REMOVED lines=12> */
[----:B------:R-:W-:Y:S01]  /*23e50*/  ULDC.64 UR36, c[0x0][0x198] ;  /* 0x0000660000247ab9 */ /* 0x000fe20000000a00 */
[----:B------:R-:W-:Y:S01]  /*23e60*/  IMAD.SHL.U32 R34, R4, 0x8, RZ ;  /* 0x0000000804227824 */ /* 0x000fe200078e00ff */
[----:B------:R-:W-:Y:S01]  /*23e70*/  ULDC UR38, c[0x0][0xc] ;  /* 0x0000030000267ab9 */ /* 0x000fe20000000800 */
[----:B------:R-:W-:Y:S02]  /*23e80*/  IMAD.MOV.U32 R22, RZ, RZ, RZ ;  /* 0x000000ffff167224 */ /* 0x000fe400078e00ff */
[----:B------:R-:W-:-:S02]  /*23e90*/  IMAD.MOV.U32 R28, RZ, RZ, RZ ;  /* 0x000000ffff1c7224 */ /* 0x000fc400078e00ff */
[----:B------:R-:W-:Y:S01]  /*23ea0*/  IMAD.MOV.U32 R30, RZ, RZ, 0x1 ;  /* 0x00000001ff1e7424 */ /* 0x000fe200078e00ff */
        /* <DEDUP_REMOVED lines=9> */
[----:B------:R-:W-:Y:S01]  /*23f40*/  SHF.R.U32.HI R3, RZ, 0x3, R4 ;  /* 0x00000003ff037819 */ /* 0x000fe20000011604 */
[----:B0-----:R-:W-:-:S03]  /*23f50*/  ULEA UR4, UR5, UR4, 0x18 ;  /* 0x0000000405047291 */ /* 0x001fc6000f8ec03f */
[----:B------:R-:W-:Y:S02]  /*23f60*/  LOP3.LUT R4, R3, 0x70, R0, 0xf8, !PT ;  /* 0x0000007003047812 */ /* 0x000fe400078ef800 */
[C---:B------:R-:W-:Y:S01]  /*23f70*/  LOP3.LUT R3, R2.reuse, 0x40, RZ, 0xfc, !PT ;  /* 0x0000004002037812 */ /* 0x040fe200078efcff */
[----:B------:R-:W-:Y:S01]  /*23f80*/  IMAD.U32 R17, RZ, RZ, UR4 ;  /* 0x00000004ff117e24 */ /* 0x000fe2000f8e00ff */
[----:B------:R-:W-:-:S03]  /*23f90*/  LOP3.LUT R0, R2, 0x80, RZ, 0xfc, !PT ;  /* 0x0000008002007812 */ /* 0x000fc600078efcff */
[----:B-1----:R-:W-:-:S07]  /*23fa0*/  IMAD R36, R34, 0x2, R17 ;  /* 0x0000000222247824 */ /* 0x002fce00078e0211 */
.L_x_1984:
[----:B------:R-:W-:Y:S05]  /*23fb0*/  YIELD ;  /* 0x0000000000007946 */ /* 0x000fea0003800000 */
[----:B------:R-:W-:Y:S01]  /*23fc0*/  ULDC.64 UR4, c[0x0][0xa28] ;  /* 0x00028a0000047ab9 */ /* 0x000fe20000000a00 */
[----:B------:R-:W-:Y:S01]  /*23fd0*/  IMAD.MOV.U32 R11, RZ, RZ, RZ ;  /* 0x000000ffff0b7224 */ /* 0x000fe200078e00ff */
[----:B------:R-:W-:Y:S01]  /*23fe0*/  ISETP.NE.U32.AND P0, PT, RZ, UR4, PT ;  /* 0x00000004ff007c0c */ /* 0x000fe2000bf05070 */
[----:B0-----:R-:W0:Y:S01]  /*23ff0*/  LDC.64 R4, c[0x0][0xa00] ;  /* 0x00028000ff047b82 */ /* 0x001e220000000a00 */
[----:B------:R-:W-:Y:S02]  /*24000*/  ULDC.64 UR6, c[0x0][0xa10] ;  /* 0x0002840000067ab9 */ /* 0x000fe40000000a00 */
[----:B------:R-:W-:Y:S01]  /*24010*/  ISETP.NE.AND.EX P0, PT, RZ, UR5, PT, P0 ;  /* 0x00000005ff007c0c */ /* 0x000fe2000bf05300 */
[----:B------:R-:W-:-:S12]  /*24020*/  ULDC.64 UR4, c[0x0][0xa18] ;  /* 0x0002860000047ab9 */ /* 0x000fd80000000a00 */
[----:B-1----:R-:W1:Y:S01]  /*24030*/  @P0 LDC.64 R2, c[0x0][0xa28] ;  /* 0x00028a00ff020b82 */ /* 0x002e620000000a00 */
[----:B------:R-:W-:Y:S01]  /*24040*/  ISETP.NE.U32.AND P1, PT, RZ, UR6, PT ;  /* 0x00000006ff007c0c */ /* 0x000fe2000bf25070 */
[----:B-1----:R-:W-:-:S05]  /*24050*/  @P0 IMAD.WIDE R2, R27, 0x4, R2 ;  /* 0x000000041b020825 */ /* 0x002fca00078e0202 */
[----:B------:R1:W2:Y:S01]  /*24060*/  @P0 LDG.E R11, desc[UR60][R2.64] ;  /* 0x0000003c020b0981 */ /* 0x0002a2000c1e1900 */
[----:B------:R-:W-:Y:S01]  /*24070*/  ISETP.NE.U32.AND P0, PT, RZ, UR4, PT ;  /* 0x00000004ff007c0c */ /* 0x000fe2000bf05070 */
[----:B------:R-:W-:Y:S01]  /*24080*/  IMAD.MOV.U32 R35, RZ, RZ, RZ ;  /* 0x000000ffff237224 */ /* 0x000fe200078e00ff */
[----:B------:R-:W-:Y:S01]  /*24090*/  ISETP.NE.AND.EX P1, PT, RZ, UR7, PT, P1 ;  /* 0x00000007ff007c0c */ /* 0x000fe2000bf25310 */
[----:B------:R-:W-:Y:S01]  /*240a0*/  IMAD.MOV.U32 R0, RZ, RZ, RZ ;  /* 0x000000ffff007224 */ /* 0x000fe200078e00ff */
[----:B------:R-:W-:Y:S01]  /*240b0*/  ISETP.NE.AND.EX P2, PT, RZ, UR5, PT, P0 ;  /* 0x00000005ff007c0c */ /* 0x000fe2000bf45300 */
[----:B------:R-:W-:Y:S01]  /*240c0*/  ULDC.64 UR4, c[0x0][0xa00] ;  /* 0x0002800000047ab9 */ /* 0x000fe20000000a00 */
[----:B0-----:R-:W-:Y:S01]  /*240d0*/  IMAD.WIDE R4, R27, 0x4, R4 ;  /* 0x000000041b047825 */ /* 0x001fe200078e0204 */
[----:B------:R-:W-:Y:S01]  /*240e0*/  ISETP.NE.U32.AND P0, PT, RZ, UR4, PT ;  /* 0x00000004ff007c0c */ /* 0x000fe2000bf05070 */
[----:B-1----:R-:W0:Y:S03]  /*240f0*/  LDC.64 R2, c[0x0][0xa10] ;  /* 0x00028400ff027b82 */ /* 0x002e260000000a00 */
[----:B------:R-:W-:-:S06]  /*24100*/  ISETP.NE.AND.EX P0, PT, RZ, UR5, PT, P0 ;  /* 0x00000005ff007c0c */ /* 0x000fcc000bf05300 */
[----:B------:R-:W1:Y:S07]  /*24110*/  @P2 LDC.64 R6, c[0x0][0xa18] ;  /* 0x00028600ff062b82 */ /* 0x000e6e0000000a00 */
[----:B------:R-:W5:Y:S01]  /*24120*/  @P0 LDG.E R35, desc[UR60][R4.64] ;  /* 0x0000003c04230981 */ /* 0x000f62000c1e1900 */
[----:B0-----:R-:W-:-:S05]  /*24130*/  IMAD.WIDE R2, R27, 0x4, R2 ;  /* 0x000000041b027825 */ /* 0x001fca00078e0202 */
[----:B------:R-:W5:Y:S01]  /*24140*/  @P1 LDG.E R0, desc[UR60][R2.64] ;  /* 0x0000003c02001981 */ /* 0x000f62000c1e1900 */
[----:B------:R-:W-:Y:S02]  /*24150*/  ULDC UR4, c[0x0][0x288] ;  /* 0x0000a20000047ab9 */ /* 0x000fe40000000800 */
[----:B------:R-:W-:Y:S01]  /*24160*/  IMAD.U32 R32, RZ, RZ, UR4 ;  /* 0x00000004ff207e24 */ /* 0x000fe2000f8e00ff */
[----:B------:R-:W-:Y:S02]  /*24170*/  ULDC.64 UR4, c[0x0][0x418] ;  /* 0x0001060000047ab9 */ /* 0x000fe40000000a00 */
[----:B------:R-:W-:-:S03]  /*24180*/  UISETP.NE.U32.AND UP0, UPT, UR4, URZ, UPT ;  /* 0x0000003f0400728c */ /* 0x000fc6000bf05070 */
[----:B------:R-:W-:Y:S01]  /*24190*/  ULDC UR4, c[0x0][0x424] ;  /* 0x0001090000047ab9 */ /* 0x000fe20000000800 */
[----:B------:R-:W-:Y:S01]  /*241a0*/  UISETP.NE.AND.EX UP0, UPT, UR5, URZ, UPT, UP0 ;  /* 0x0000003f0500728c */ /* 0x000fe2000bf05300 */
[----:B-1----:R-:W-:Y:S02]  /*241b0*/  @P2 IMAD.WIDE R6, R27, 0x4, R6 ;  /* 0x000000041b062825 */ /* 0x002fe400078e0206 */
[----:B------:R-:W-:Y:S01]  /*241c0*/  ULDC UR5, c[0x0][0x2f0] ;  /* 0x0000bc0000057ab9 */ /* 0x000fe20000000800 */
[----:B------:R-:W-:Y:S02]  /*241d0*/  USEL UR4, UR4, 0x1, UP0 ;  /* 0x0000000104047887 */ /* 0x000fe40008000000 */
[----:B------:R0:W5:Y:S02]  /*241e0*/  @P2 LDG.E R32, desc[UR60][R6.64] ;  /* 0x0000003c06202981 */ /* 0x000164000c1e1900 */
[----:B------:R-:W-:-:S03]  /*241f0*/  UIMAD UR4, UR4, UR5, URZ ;  /* 0x00000005040472a4 */ /* 0x000fc6000f8e023f */
[----:B------:R-:W-:-:S03]  /*24200*/  ULDC UR5, c[0x0][0x348] ;  /* 0x0000d20000057ab9 */ /* 0x000fc60000000800 */
[----:B------:R-:W-:Y:S02]  /*24210*/  IMAD.U32 R10, RZ, RZ, UR4 ;  /* 0x00000004ff0a7e24 */ /* 0x000fe4000f8e00ff */
[----:B0-----:R-:W-:Y:S01]  /*24220*/  IMAD.U32 R7, RZ, RZ, UR5 ;  /* 0x00000005ff077e24 */ /* 0x001fe2000f8e00ff */
[----:B--2---:R0:W-:Y:S01]  /*24230*/  STL [R1+0x4], R11 ;  /* 0x0000040b01007387 */ /* 0x0041e20000100800 */
[----:B---3--:R-:W-:Y:S05]  /*24240*/  @P2 BRA `(.L_x_1864) ;  /* 0x0000000000102947 */ /* 0x008fea0003800000 */
[----:B------:R-:W-:Y:S05]  /*24250*/  @!P0 BRA `(.L_x_1864) ;  /* 0x00000000000c8947 */ /* 0x000fea0003800000 */
[----:B------:R-:W2:Y:S04]  /*24260*/  LDG.E R9, desc[UR60][R4.64] ;  /* 0x0000003c04097981 */ /* 0x000ea8000c1e1900 */
[----:B-----5:R-:W2:Y:S02]  /*24270*/  LDG.E R32, desc[UR60][R4.64+0x4] ;  /* 0x0000043c04207981 */ /* 0x020ea4000c1e1900 */
[----:B--2---:R-:W-:-:S07]  /*24280*/  IMAD.IADD R32, R32, 0x1, -R9 ;  /* 0x0000000120207824 */ /* 0x004fce00078e0a09 */
.L_x_1864:
[----:B------:R-:W-:Y:S01]  /*24290*/  ULDC.64 UR4, c[0x0][0xa20] ;  /* 0x0002880000047ab9 */ /* 0x000fe20000000a00 */
[C---:B------:R-:W-:Y:S02]  /*242a0*/  LOP3.LUT R4, R26.reuse, 0xff000000, RZ, 0xc0, !PT ;  /* 0xff0000001a047812 */ /* 0x040fe400078ec0ff */
[----:B------:R-:W-:Y:S02]  /*242b0*/  ISETP.NE.U32.AND P0, PT, RZ, UR4, PT ;  /* 0x00000004ff007c0c */ /* 0x000fe4000bf05070 */
[----:B------:R-:W-:Y:S02]  /*242c0*/  SHF.R.U32.HI R5, RZ, 0x8, R4 ;  /* 0x00000008ff057819 */ /* 0x000fe40000011604 */
[----:B------:R-:W-:Y:S02]  /*242d0*/  ISETP.NE.AND.EX P0, PT, RZ, UR5, PT, P0 ;  /* 0x00000005ff007c0c */ /* 0x000fe4000bf05300 */
[C---:B------:R-:W-:Y:S02]  /*242e0*/  LOP3.LUT R6, R26.reuse, 0xff0000, RZ, 0xc0, !PT ;  /* 0x00ff00001a067812 */ /* 0x040fe400078ec0ff */
[----:B------:R-:W-:-:S02]  /*242f0*/  LOP3.LUT R26, R26, 0xffff, RZ, 0xc0, !PT ;  /* 0x0000ffff1a1a7812 */ /* 0x000fc400078ec0ff */
[----:B------:R-:W-:-:S07]  /*24300*/  LEA.HI R6, R6, R5, RZ, 0x10 ;  /* 0x0000000506067211 */ /* 0x000fce00078f80ff */
[----:B------:R-:W-:Y:S05]  /*24310*/  @!P0 BRA `(.L_x_1865) ;  /* 0x0000000000108947 */ /* 0x000fea0003800000 */
[----:B------:R-:W1:Y:S02]  /*24320*/  LDC.64 R4, c[0x0][0xa20] ;  /* 0x00028800ff047b82 */ /* 0x000e640000000a00 */
[----:B-1----:R-:W-:-:S05]  /*24330*/  IMAD.WIDE R4, R27, 0x4, R4 ;  /* 0x000000041b047825 */ /* 0x002fca00078e0204 */
[----:B------:R1:W5:Y:S01]  /*24340*/  LDG.E R10, desc[UR60][R4.64] ;  /* 0x0000003c040a7981 */ /* 0x000362000c1e1900 */
[----:B------:R-:W-:Y:S05]  /*24350*/  BRA `(.L_x_1866) ;  /* 0x0000000000247947 */ /* 0x000fea0003800000 */
.L_x_1865:
[----:B------:R-:W-:Y:S02]  /*24360*/  ULDC.64 UR4, c[0x0][0xa08] ;  /* 0x0002820000047ab9 */ /* 0x000fe40000000a00 */
[----:B------:R-:W-:-:S04]  /*24370*/  ISETP.NE.U32.AND P0, PT, RZ, UR4, PT ;  /* 0x00000004ff007c0c */ /* 0x000fc8000bf05070 */
[----:B------:R-:W-:-:S13]  /*24380*/  ISETP.NE.AND.EX P0, PT, RZ, UR5, PT, P0 ;  /* 0x00000005ff007c0c */ /* 0x000fda000bf05300 */
[----:B------:R-:W-:Y:S05]  /*24390*/  @!P0 BRA `(.L_x_1866) ;  /* 0x0000000000148947 */ /* 0x000fea0003800000 */
[----:B------:R-:W1:Y:S02]  /*243a0*/  LDC.64 R4, c[0x0][0xa08] ;  /* 0x00028200ff047b82 */ /* 0x000e640000000a00 */
[----:B-1----:R-:W-:-:S05]  /*243b0*/  IMAD.WIDE R4, R27, 0x4, R4 ;  /* 0x000000041b047825 */ /* 0x002fca00078e0204 */
[----:B------:R-:W2:Y:S04]  /*243c0*/  LDG.E R10, desc[UR60][R4.64] ;  /* 0x0000003c040a7981 */ /* 0x000ea8000c1e1900 */
[----:B------:R-:W2:Y:S02]  /*243d0*/  LDG.E R9, desc[UR60][R4.64+0x4] ;  /* 0x0000043c04097981 */ /* 0x000ea4000c1e1900 */
[----:B--2---:R-:W-:-:S07]  /*243e0*/  IMAD.IADD R10, R9, 0x1, -R10 ;  /* 0x00000001090a7824 */ /* 0x004fce00078e0a0a */
.L_x_1866:
[----:B-1----:R-:W2:Y:S01]  /*243f0*/  @P1 LDG.E R5, desc[UR60][R2.64] ;  /* 0x0000003c02051981 */ /* 0x002ea2000c1e1900 */
[----:B------:R-:W1:Y:S03]  /*24400*/  LDC R8, c[0x0][0x448] ;  /* 0x00011200ff087b82 */ /* 0x000e660000000800 */
[----:B------:R3:W2:Y:S01]  /*24410*/  @P1 LDG.E R4, desc[UR60][R2.64+0x4] ;  /* 0x0000043c02041981 */ /* 0x0006a2000c1e1900 */
[----:B------:R-:W-:Y:S02]  /*24420*/  IMAD.SHL.U32 R25, R25, 0x80, RZ ;  /* 0x0000008019197824 */ /* 0x000fe400078e00ff */
[----:B-----5:R-:W-:Y:S02]  /*24430*/  IMAD.IADD R10, R10, 0x1, -R11 ;  /* 0x000000010a0a7824 */ /* 0x020fe400078e0a0b */
[----:B---3--:R-:W3:Y:S01]  /*24440*/  LDC.64 R2, c[0x0][0x9e0] ;  /* 0x00027800ff027b82 */ /* 0x008ee20000000a00 */
[----:B-1----:R-:W-:-:S13]  /*24450*/  ISETP.NE.AND P2, PT, R8, 0x1, PT ;  /* 0x000000010800780c */ /* 0x002fda0003f45270 */
[----:B------:R-:W1:Y:S01]  /*24460*/  @P2 LDC R8, c[0x0][0x44c] ;  /* 0x00011300ff082b82 */ /* 0x000e620000000800 */
[----:B---3--:R-:W-:-:S07]  /*24470*/  ISETP.GE.AND P3, PT, R3, 0x1, PT ;  /* 0x000000010300780c */ /* 0x008fce0003f66270 */
[----:B------:R-:W3:Y:S01]  /*24480*/  @P2 LDC R9, c[0x0][0x450] ;  /* 0x00011400ff092b82 */ /* 0x000ee20000000800 */
[----:B--2---:R-:W-:Y:S02]  /*24490*/  @P1 IMAD.IADD R7, R4, 0x1, -R5 ;  /* 0x0000000104071824 */ /* 0x004fe400078e0a05 */
[----:B------:R-:W-:Y:S02]  /*244a0*/  VIADD R5, R25, 0x7f ;  /* 0x0000007f19057836 */ /* 0x000fe40000000000 */
[----:B------:R-:W-:Y:S02]  /*244b0*/  IMAD.IADD R37, R10, 0x1, R7 ;  /* 0x000000010a257824 */ /* 0x000fe400078e0207 */
[----:B-1----:R-:W-:-:S03]  /*244c0*/  @P2 IMAD.HI.U32 R4, R5, R8, RZ ;  /* 0x0000000805042227 */ /* 0x002fc600078e00ff */
[C---:B------:R-:W-:Y:S02]  /*244d0*/  IADD3 R18, R37.reuse, 0x1, -R32 ;  /* 0x0000000125127810 */ /* 0x040fe40007ffe820 */
[----:B---3--:R-:W-:Y:S01]  /*244e0*/  @P2 SHF.R.U32.HI R5, RZ, R9, R4 ;  /* 0x00000009ff052219 */ /* 0x008fe20000011604 */
[----:B------:R-:W-:-:S04]  /*244f0*/  VIADD R4, R37, 0x5f ;  /* 0x0000005f25047836 */ /* 0x000fc80000000000 */
[----:B------:R-:W-:-:S04]  /*24500*/  IMAD.HI R4, R4, 0x2aaaaaab, RZ ;  /* 0x2aaaaaab04047827 */ /* 0x000fc800078e02ff */
[----:B------:R-:W-:Y:S01]  /*24510*/  IMAD.IADD R8, R18, 0x1, R5 ;  /* 0x0000000112087824 */ /* 0x000fe200078e0205 */
[----:B------:R-:W-:-:S03]  /*24520*/  SHF.R.U32.HI R19, RZ, 0x1f, R4 ;  /* 0x0000001fff137819 */ /* 0x000fc60000011604 */
[----:B------:R-:W-:Y:S01]  /*24530*/  IMAD.IADD R2, R8, 0x1, R2 ;  /* 0x0000000108027824 */ /* 0x000fe200078e0202 */
[----:B------:R-:W-:Y:S01]  /*24540*/  LEA.HI.SX32 R19, R4, R19, 0x1c ;  /* 0x0000001304137211 */ /* 0x000fe200078fe2ff */
[----:B------:R-:W-:Y:S06]  /*24550*/  @!P3 BRA `(.L_x_1867) ;  /* 0x000000000048b947 */ /* 0x000fec0003800000 */
[C---:B------:R-:W-:Y:S01]  /*24560*/  ISETP.GT.AND P0, PT, R8.reuse, RZ, PT ;  /* 0x000000ff0800720c */ /* 0x040fe20003f04270 */
[----:B------:R-:W-:Y:S01]  /*24570*/  BSSY B0, `(.L_x_1868) ;  /* 0x000000e000007945 */ /* 0x000fe20003800000 */
[----:B------:R-:W-:-:S11]  /*24580*/  VIADD R9, R8, 0xffffffff ;  /* 0xffffffff08097836 */ /* 0x000fd60000000000 */
[----:B------:R-:W-:Y:S05]  /*24590*/  @P0 BRA `(.L_x_1869) ;  /* 0x00000000001c0947 */ /* 0x000fea0003800000 */
[----:B------:R-:W-:Y:S01]  /*245a0*/  ISETP.NE.AND P0, PT, R3, 0x1, PT ;  /* 0x000000010300780c */ /* 0x000fe20003f05270 */
[----:B------:R-:W-:-:S12]  /*245b0*/  IMAD.MOV R9, RZ, RZ, -R8 ;  /* 0x000000ffff097224 */ /* 0x000fd800078e0a08 */
[----:B------:R-:W1:Y:S02]  /*245c0*/  @P0 LDC.64 R4, c[0x0][0x9e8] ;  /* 0x00027a00ff040b82 */ /* 0x000e640000000a00 */
[----:B-1----:R-:W-:-:S05]  /*245d0*/  @P0 IMAD.HI.U32 R4, R9, R4, RZ ;  /* 0x0000000409040227 */ /* 0x002fca00078e00ff */
[----:B------:R-:W-:-:S04]  /*245e0*/  @P0 SHF.R.U32.HI R9, RZ, R5, R4 ;  /* 0x00000005ff090219 */ /* 0x000fc80000011604 */
[----:B------:R-:W-:Y:S01]  /*245f0*/  LOP3.LUT R9, RZ, R9, RZ, 0x33, !PT ;  /* 0x00000009ff097212 */ /* 0x000fe200078e33ff */
[----:B------:R-:W-:Y:S06]  /*24600*/  BRA `(.L_x_1870) ;  /* 0x0000000000107947 */ /* 0x000fec0003800000 */
.L_x_1869:
[----:B------:R-:W-:-:S13]  /*24610*/  ISETP.NE.AND P0, PT, R3, 0x1, PT ;  /* 0x000000010300780c */ /* 0x000fda0003f05270 */
[----:B------:R-:W1:Y:S02]  /*24620*/  @P0 LDC.64 R4, c[0x0][0x9e8] ;  /* 0x00027a00ff040b82 */ /* 0x000e640000000a00 */
[----:B-1----:R-:W-:-:S05]  /*24630*/  @P0 IMAD.HI.U32 R4, R9, R4, RZ ;  /* 0x0000000409040227 */ /* 0x002fca00078e00ff */
[----:B------:R-:W-:-:S07]  /*24640*/  @P0 SHF.R.U32.HI R9, RZ, R5, R4 ;  /* 0x00000005ff090219 */ /* 0x000fce0000011604 */
.L_x_1870:
[----:B------:R-:W-:Y:S05]  /*24650*/  BSYNC B0 ;  /* 0x0000000000007941 */ /* 0x000fea0003800000 */
.L_x_1868:
[----:B------:R-:W-:-:S05]  /*24660*/  IMAD R9, R9, R3, R3 ;  /* 0x0000000309097224 */ /* 0x000fca00078e0203 */
[----:B------:R-:W-:-:S07]  /*24670*/  VIMNMX R2, R2, R9, PT ;  /* 0x0000000902027248 */ /* 0x000fce0003fe0100 */
.L_x_1867:
[----:B------:R-:W1:Y:S01]  /*24680*/  @P2 LDC R8, c[0x0][0x44c] ;  /* 0x00011300ff082b82 */ /* 0x000e620000000800 */
[----:B------:R-:W-:Y:S01]  /*24690*/  VIADD R2, R2, 0x5f ;  /* 0x0000005f02027836 */ /* 0x000fe20000000000 */
[----:B------:R-:W-:Y:S01]  /*246a0*/  ULDC UR4, c[0x0][0x9dc] ;  /* 0x0002770000047ab9 */ /* 0x000fe20000000800 */
[----:B------:R-:W-:Y:S02]  /*246b0*/  IMAD.MOV.U32 R5, RZ, RZ, R25 ;  /* 0x000000ffff057224 */ /* 0x000fe400078e0019 */
[----:B------:R-:W-:-:S03]  /*246c0*/  IMAD.HI R2, R2, 0x2aaaaaab, RZ ;  /* 0x2aaaaaab02027827 */ /* 0x000fc600078e02ff */
[----:B------:R-:W2:Y:S01]  /*246d0*/  @P2 LDC R4, c[0x0][0x450] ;  /* 0x00011400ff042b82 */ /* 0x000ea20000000800 */
[----:B-1----:R-:W-:-:S04]  /*246e0*/  @P2 IMAD.HI.U32 R9, R25, R8, RZ ;  /* 0x0000000819092227 */ /* 0x002fc800078e00ff */
[----:B------:R-:W-:Y:S01]  /*246f0*/  IMAD.IADD R8, R37, 0x1, -R32 ;  /* 0x0000000125087824 */ /* 0x000fe200078e0a20 */
[----:B--2---:R-:W-:Y:S02]  /*24700*/  @P2 SHF.R.U32.HI R5, RZ, R4, R9 ;  /* 0x00000004ff052219 */ /* 0x004fe40000011609 */
[----:B------:R-:W-:-:S04]  /*24710*/  SHF.R.U32.HI R9, RZ, 0x1f, R2 ;  /* 0x0000001fff097819 */ /* 0x000fc80000011602 */
[----:B------:R-:W-:Y:S01]  /*24720*/  LEA.HI.SX32 R2, R2, R9, 0x1c ;  /* 0x0000000902027211 */ /* 0x000fe200078fe2ff */
[----:B------:R-:W-:-:S03]  /*24730*/  IMAD.IADD R9, R8, 0x1, R5 ;  /* 0x0000000108097824 */ /* 0x000fc600078e0205 */
[----:B0-----:R-:W-:Y:S01]  /*24740*/  VIMNMX R11, R19, R2, PT ;  /* 0x00000002130b7248 */ /* 0x001fe20003fe0100 */
        /* <DEDUP_REMOVED lines=12> */
.L_x_1873:
[----:B------:R-:W-:-:S13]  /*24810*/  ISETP.NE.AND P0, PT, R3, 0x1, PT ;  /* 0x000000010300780c */ /* 0x000fda0003f05270 */
[----:B------:R-:W0:Y:S02]  /*24820*/  @P0 LDC.64 R4, c[0x0][0x9e8] ;  /* 0x00027a00ff040b82 */ /* 0x000e240000000a00 */
[----:B0-----:R-:W-:-:S05]  /*24830*/  @P0 IMAD.HI.U32 R4, R9, R4, RZ ;  /* 0x0000000409040227 */ /* 0x001fca00078e00ff */
[----:B------:R-:W-:-:S07]  /*24840*/  @P0 SHF.R.U32.HI R9, RZ, R5, R4 ;  /* 0x00000005ff090219 */ /* 0x000fce0000011604 */
.L_x_1874:
[----:B------:R-:W-:Y:S05]  /*24850*/  BSYNC B0 ;  /* 0x0000000000007941 */ /* 0x000fea0003800000 */
.L_x_1872:
[----:B------:R-:W-:-:S05]  /*24860*/  IMAD R3, R9, R3, RZ ;  /* 0x0000000309037224 */ /* 0x000fca00078e02ff */
[----:B------:R-:W-:-:S07]  /*24870*/  VIMNMX R2, R2, R3, !PT ;  /* 0x0000000302027248 */ /* 0x000fce0007fe0100 */
.L_x_1871:
[----:B------:R-:W-:Y:S01]  /*24880*/  IMAD.HI R2, R2, 0x2aaaaaab, RZ ;  /* 0x2aaaaaab02027827 */ /* 0x000fe200078e02ff */
[----:B------:R-:W-:Y:S01]  /*24890*/  BSSY B0, `(.L_x_1875) ;  /* 0x0000026000007945 */ /* 0x000fe20003800000 */
[----:B------:R-:W-:Y:S02]  /*248a0*/  LOP3.LUT R9, R6, 0xff, RZ, 0xc0, !PT ;  /* 0x000000ff06097812 */ /* 0x000fe400078ec0ff */
[----:B------:R-:W-:Y:S01]  /*248b0*/  SHF.R.U32.HI R6, RZ, 0x10, R6 ;  /* 0x00000010ff067819 */ /* 0x000fe20000011606 */
        /* <DEDUP_REMOVED lines=9> */
[----:B------:R-:W-:Y:S02]  /*24950*/  IABS R13, R5 ;  /* 0x00000005000d7213 */ /* 0x000fe40000000000 */
[----:B------:R-:W-:Y:S02]  /*24960*/  IADD3 R12, R5, -0x1, R11 ;  /* 0xffffffff050c7810 */ /* 0x000fe40007ffe00b */
[----:B------:R-:W0:Y:S03]  /*24970*/  I2F.RP R2, R13 ;  /* 0x0000000d00027306 */ /* 0x000e260000209400 */
[----:B------:R-:W-:-:S05]  /*24980*/  IMAD.IADD R12, R12, 0x1, -R4 ;  /* 0x000000010c0c7824 */ /* 0x000fca00078e0a04 */
[----:B0-----:R-:W0:Y:S02]  /*24990*/  MUFU.RCP R2, R2 ;  /* 0x0000000200027308 */ /* 0x001e240000001000 */
[----:B0-----:R-:W-:-:S06]  /*249a0*/  VIADD R2, R2, 0xffffffe ;  /* 0x0ffffffe02027836 */ /* 0x001fcc0000000000 */
[----:B------:R0:W1:Y:S02]  /*249b0*/  F2I.FTZ.U32.TRUNC.NTZ R3, R2 ;  /* 0x0000000200037305 */ /* 0x000064000021f000 */
[----:B0-----:R-:W-:-:S04]  /*249c0*/  LOP3.LUT R2, R12, R5, RZ, 0x3c, !PT ;  /* 0x000000050c027212 */ /* 0x001fc800078e3cff */
[----:B------:R-:W-:Y:S01]  /*249d0*/  ISETP.GE.AND P3, PT, R2, RZ, PT ;  /* 0x000000ff0200720c */ /* 0x000fe20003f66270 */
[----:B-1----:R-:W-:-:S04]  /*249e0*/  IMAD.MOV R2, RZ, RZ, -R3 ;  /* 0x000000ffff027224 */ /* 0x002fc800078e0a03 */
[----:B------:R-:W-:Y:S02]  /*249f0*/  IMAD R14, R2, R13, RZ ;  /* 0x0000000d020e7224 */ /* 0x000fe400078e02ff */
[----:B------:R-:W-:-:S04]  /*24a00*/  IMAD.MOV.U32 R2, RZ, RZ, RZ ;  /* 0x000000ffff027224 */ /* 0x000fc800078e00ff */
        /* <DEDUP_REMOVED lines=13> */
[----:B------:R-:W-:-:S07]  /*24ae0*/  @!P2 LOP3.LUT R14, RZ, R5, RZ, 0x33, !PT ;  /* 0x00000005ff0ea212 */ /* 0x000fce00078e33ff */
.L_x_1876:
[----:B------:R-:W-:Y:S05]  /*24af0*/  BSYNC B0 ;  /* 0x0000000000007941 */ /* 0x000fea0003800000 */
.L_x_1875:
[-C--:B------:R-:W-:Y:S01]  /*24b00*/  IMAD R3, R9, R14.reuse, R4 ;  /* 0x0000000e09037224 */ /* 0x080fe200078e0204 */
        /* <DEDUP_REMOVED lines=24> */
.L_x_2052:
[----:B-1----:R-:W-:Y:S02]  /*24c90*/  ISETP.NE.AND P0, PT, R14, RZ, PT ;  /* 0x000000ff0e00720c */ /* 0x002fe40003f05270 */
[----:B------:R-:W-:-:S11]  /*24ca0*/  PLOP3.LUT P6, PT, PT, PT, PT, 0x8, 0x0 ;  /* 0x000000000000781c */ /* 0x000fd60003fce170 */
[----:B------:R-:W-:Y:S05]  /*24cb0*/  @P0 BRA `(.L_x_1880) ;  /* 0x00000000000c0947 */ /* 0x000fea0003800000 */
[----:B------:R-:W-:-:S03]  /*24cc0*/  UMOV UR4, 0xffffffff ;  /* 0xffffffff00047882 */ /* 0x000fc60000000000 */
[----:B------:R-:W-:Y:S05]  /*24cd0*/  BRA.DIV UR4, `(.L_x_1881) ;  /* 0x0000007604647947 */ /* 0x000fea000b800000 */
[----:B------:R-:W-:-:S13]  /*24ce0*/  ELECT P6, URZ, PT ;  /* 0x00000000003f782f */ /* 0x000fda00038c0000 */
.L_x_1880:
        /* <DEDUP_REMOVED lines=9> */
.L_x_2055:
[----:B------:R-:W-:Y:S05]  /*24d80*/  BSYNC B1 ;  /* 0x0000000000017941 */ /* 0x000fea0003800000 */
.L_x_1882:
        /* <DEDUP_REMOVED lines=10> */
.L_x_2056:
[----:B------:R-:W-:Y:S05]  /*24e30*/  BSYNC B2 ;  /* 0x0000000000027941 */ /* 0x000fea0003800000 */
.L_x_1886:
[----:B------:R-:W-:Y:S04]  /*24e40*/  BSSY B2, `(.L_x_1888) ;  /* 0x0000009000027945 */ /* 0x000fe80003800000 */
[----:B------:R-:W-:Y:S05]  /*24e50*/  @P1 BRA `(.L_x_1889) ;  /* 0x00000000001c1947 */ /* 0x000fea0003800000 */
[----:B------:R-:W2:Y:S01]  /*24e60*/  S2R R7, SR_TID.X ;  /* 0x0000000000077919 */ /* 0x000ea20000002100 */
[----:B------:R-:W-:-:S04]  /*24e70*/  IMAD.MOV.U32 R3, RZ, RZ, 0x9000 ;  /* 0x00009000ff037424 */ /* 0x000fc800078e00ff */
[----:B------:R3:W-:Y:S01]  /*24e80*/  SYNCS.ARRIVE.TRANS64 RZ, [R12+URZ+0x2a890], R3 ;  /* 0x02a890030cff79a7 */ /* 0x0007e2000800003f */
[----:B--2---:R-:W-:-:S04]  /*24e90*/  LOP3.LUT R7, R7, 0x1f, RZ, 0xc0, !PT ;  /* 0x0000001f07077812 */ /* 0x004fc800078ec0ff */
[----:B------:R-:W-:-:S13]  /*24ea0*/  ISETP.NE.AND P0, PT, R7, RZ, PT ;  /* 0x000000ff0700720c */ /* 0x000fda0003f05270 */
[----:B---3--:R-:W-:Y:S05]  /*24eb0*/  @!P0 BRA `(.L_x_1889) ;  /* 0x0000000000048947 */ /* 0x008fea0003800000 */
[----:B------:R-:W-:Y:S01]  /*24ec0*/  BPT.TRAP 0x1 ;  /* 0x000000040000795c */ /* 0x000fe20000300000 */
.L_x_1889:
[----:B------:R-:W-:Y:S05]  /*24ed0*/  BSYNC B2 ;  /* 0x0000000000027941 */ /* 0x000fea0003800000 */
.L_x_1888:
        /* <DEDUP_REMOVED lines=10> */
[----:B------:R-:W-:Y:S01]  /*24f80*/  VIADD R13, R10, 0x18400 ;  /* 0x000184000a0d7836 */ /* 0x000fe20000000000 */
[----:B------:R-:W-:-:S09]  /*24f90*/  UMOV UR7, 0x12f00000 ;  /* 0x12f0000000077882 */ /* 0x000fd20000000000 */
.L_x_1890:
        /* <DEDUP_REMOVED lines=12> */
[----:B------:R-:W-:Y:S01]  /*25060*/  VIADD R13, R10, 0x1b400 ;  /* 0x0001b4000a0d7836 */ /* 0x000fe20000000000 */
[----:B------:R-:W-:Y:S01]  /*25070*/  UMOV UR6, 0x0 ;  /* 0x0000000000067882 */ /* 0x000fe20000000000 */
[----:B------:R-:W-:Y:S01]  /*25080*/  UMOV UR7, 0x12f00000 ;  /* 0x12f0000000077882 */ /* 0x000fe20000000000 */
[----:B------:R-:W-:-:S15]  /*25090*/  R2UR UR10, R21 ;  /* 0x00000000150a72ca */ /* 0x000fde00000e0000 */
.L_x_1891:
        /* <DEDUP_REMOVED lines=15> */
.L_x_1892:
        /* <DEDUP_REMOVED lines=13> */
.L_x_2057:
[----:B------:R-:W-:Y:S05]  /*25260*/  BSYNC B2 ;  /* 0x0000000000027941 */ /* 0x000fea0003800000 */
.L_x_1893:
        /* <DEDUP_REMOVED lines=11> */
.L_x_1896:
[----:B------:R-:W-:Y:S05]  /*25320*/  BSYNC B2 ;  /* 0x0000000000027941 */ /* 0x000fea0003800000 */
.L_x_1895:
        /* <DEDUP_REMOVED lines=9> */
.L_x_1897:
        /* <DEDUP_REMOVED lines=15> */
.L_x_1898:
        /* <DEDUP_REMOVED lines=10> */
.L_x_1885:
[----:B------:R-:W-:Y:S05]  /*25550*/  BSYNC B1 ;  /* 0x0000000000017941 */ /* 0x000fea0003800000 */
.L_x_1884:
        /* <DEDUP_REMOVED lines=9> */
.L_x_1914:
[----:B------:R-:W-:Y:S05]  /*255f0*/  YIELD ;  /* 0x0000000000007946 */ /* 0x000fea0003800000 */
[----:B------:R-:W-:Y:S04]  /*25600*/  BSSY B1, `(.L_x_1899) ;  /* 0x000007b000017945 */ /* 0x000fe80003800000 */
[----:B------:R-:W-:Y:S05]  /*25610*/  @!P6 BRA `(.L_x_1900) ;  /* 0x0000000400e4e947 */ /* 0x000fea0003800000 */
[----:B0-----:R-:W-:Y:S01]  /*25620*/  IMAD R10, R22, 0x8, R17 ;  /* 0x00000008160a7824 */ /* 0x001fe200078e0211 */
[----:B------:R-:W-:Y:S01]  /*25630*/  SHF.L.U32 R2, R31, 0x1f, RZ ;  /* 0x0000001f1f027819 */ /* 0x000fe200000006ff */
[----:B------:R-:W0:Y:S01]  /*25640*/  S2R R3, SR_TID.X ;  /* 0x0000000000037919 */ /* 0x000e220000002100 */
[----:B------:R-:W-:Y:S02]  /*25650*/  BSSY B2, `(.L_x_1901) ;  /* 0x0000005000027945 */ /* 0x000fe40003800000 */
[----:B------:R-:W1:Y:S01]  /*25660*/  SYNCS.PHASECHK.TRANS64.TRYWAIT P1, [R10+URZ+0x2a8a0], R2 ;  /* 0x02a8a0020a0075a7 */ /* 0x000e62000802017f */
[----:B0-----:R-:W-:-:S04]  /*25670*/  LOP3.LUT R3, R3, 0x7f, RZ, 0xc0, !PT ;  /* 0x0000007f03037812 */ /* 0x001fc800078ec0ff */
[----:B------:R-:W-:Y:S01]  /*25680*/  ISETP.NE.AND P2, PT, R3, RZ, PT ;  /* 0x000000ff0300720c */ /* 0x000fe20003f45270 */
[----:B-1----:R-:W-:-:S12]  /*25690*/  @!P1 BRA `(.L_x_1902) ;  /* 0x0000006c00509947 */ /* 0x002fd80003800000 */
.L_x_2058:
[----:B------:R-:W-:Y:S05]  /*256a0*/  BSYNC B2 ;  /* 0x0000000000027941 */ /* 0x000fea0003800000 */
.L_x_1901:
[----:B------:R-:W-:Y:S04]  /*256b0*/  BSSY B2, `(.L_x_1903) ;  /* 0x0000009000027945 */ /* 0x000fe80003800000 */
[----:B------:R-:W-:Y:S05]  /*256c0*/  @P2 BRA `(.L_x_1904) ;  /* 0x00000000001c2947 */ /* 0x000fea0003800000 */
[----:B------:R-:W1:Y:S01]  /*256d0*/  S2R R7, SR_TID.X ;  /* 0x0000000000077919 */ /* 0x000e620000002100 */
[----:B------:R-:W-:-:S04]  /*256e0*/  IMAD.MOV.U32 R3, RZ, RZ, 0x9000 ;  /* 0x00009000ff037424 */ /* 0x000fc800078e00ff */
[----:B------:R2:W-:Y:S01]  /*256f0*/  SYNCS.ARRIVE.TRANS64 RZ, [R10+URZ+0x2a890], R3 ;  /* 0x02a890030aff79a7 */ /* 0x0005e2000800003f */
[----:B-1----:R-:W-:-:S04]  /*25700*/  LOP3.LUT R7, R7, 0x1f, RZ, 0xc0, !PT ;  /* 0x0000001f07077812 */ /* 0x002fc800078ec0ff */
[----:B------:R-:W-:-:S13]  /*25710*/  ISETP.NE.AND P1, PT, R7, RZ, PT ;  /* 0x000000ff0700720c */ /* 0x000fda0003f25270 */
[----:B--2---:R-:W-:Y:S05]  /*25720*/  @!P1 BRA `(.L_x_1904) ;  /* 0x0000000000049947 */ /* 0x004fea0003800000 */
[----:B------:R-:W-:Y:S01]  /*25730*/  BPT.TRAP 0x1 ;  /* 0x000000040000795c */ /* 0x000fe20000300000 */
.L_x_1904:
[----:B------:R-:W-:Y:S05]  /*25740*/  BSYNC B2 ;  /* 0x0000000000027941 */ /* 0x000fea0003800000 */
.L_x_1903:
        /* <DEDUP_REMOVED lines=8> */
[----:B------:R-:W-:Y:S01]  /*257d0*/  VIADD R12, R3, 0x18400 ;  /* 0x00018400030c7836 */ /* 0x000fe20000000000 */
[----:B------:R-:W-:Y:S01]  /*257e0*/  UMOV UR6, 0x0 ;  /* 0x0000000000067882 */ /* 0x000fe20000000000 */
[----:B------:R-:W-:-:S10]  /*257f0*/  UMOV UR7, 0x12f00000 ;  /* 0x12f0000000077882 */ /* 0x000fd40000000000 */
.L_x_1905:
        /* <DEDUP_REMOVED lines=10> */
[----:B------:R-:W-:Y:S01]  /*258a0*/  IMAD.MOV.U32 R12, RZ, RZ, 0x40 ;  /* 0x00000040ff0c7424 */ /* 0x000fe200078e00ff */
[----:B------:R-:W-:Y:S01]  /*258b0*/  PLOP3.LUT P1, PT, PT, PT, PT, 0x80, 0x0 ;  /* 0x000000000000781c */ /* 0x000fe20003f2f070 */
[----:B------:R-:W-:Y:S01]  /*258c0*/  VIADD R14, R3, 0x1b400 ;  /* 0x0001b400030e7836 */ /* 0x000fe20000000000 */
[----:B------:R-:W-:Y:S01]  /*258d0*/  UMOV UR6, 0x0 ;  /* 0x0000000000067882 */ /* 0x000fe20000000000 */
[----:B------:R-:W-:Y:S01]  /*258e0*/  UMOV UR7, 0x12f00000 ;  /* 0x12f0000000077882 */ /* 0x000fe20000000000 */
[----:B------:R-:W-:-:S15]  /*258f0*/  R2UR UR10, R12 ;  /* 0x000000000c0a72ca */ /* 0x000fde00000e0000 */
.L_x_1906:
        /* <DEDUP_REMOVED lines=10> */
[----:B------:R-:W-:Y:S01]  /*259a0*/  PLOP3.LUT P1, PT, PT, PT, PT, 0x80, 0x0 ;  /* 0x000000000000781c */ /* 0x000fe20003f2f070 */
[----:B------:R-:W-:Y:S01]  /*259b0*/  VIADD R3, R3, 0x1e400 ;  /* 0x0001e40003037836 */ /* 0x000fe20000000000 */
[----:B------:R-:W-:Y:S01]  /*259c0*/  UMOV UR6, 0x0 ;  /* 0x0000000000067882 */ /* 0x000fe20000000000 */
[----:B------:R-:W-:Y:S01]  /*259d0*/  UMOV UR7, 0x12f00000 ;  /* 0x12f0000000077882 */ /* 0x000fe20000000000 */
[----:B------:R-:W-:-:S09]  /*259e0*/  UMOV UR10, 0x80 ;  /* 0x00000080000a7882 */ /* 0x000fd20000000000 */
.L_x_1907:
        /* <DEDUP_REMOVED lines=10> */
[----:B------:R-:W1:Y:S01]  /*25a90*/  SYNCS.PHASECHK.TRANS64.TRYWAIT P1, [R10+URZ+0x2a8c0], R2 ;  /* 0x02a8c0020a0075a7 */ /* 0x000e62000802017f */
[----:B------:R-:W-:Y:S04]  /*25aa0*/  BSSY B2, `(.L_x_1908) ;  /* 0x0000002000027945 */ /* 0x000fe80003800000 */
[----:B-1----:R-:W-:Y:S05]  /*25ab0*/  @!P1 BRA `(.L_x_1909) ;  /* 0x00000068005c9947 */ /* 0x002fea0003800000 */
.L_x_2059:
[----:B------:R-:W-:Y:S05]  /*25ac0*/  BSYNC B2 ;  /* 0x0000000000027941 */ /* 0x000fea0003800000 */
.L_x_1908:
[----:B------:R-:W-:Y:S01]  /*25ad0*/  BSSY B2, `(.L_x_1910) ;  /* 0x000000b000027945 */ /* 0x000fe20003800000 */
[----:B01----:R-:W-:Y:S02]  /*25ae0*/  IMAD.MOV.U32 R2, RZ, RZ, 0x0 ;  /* 0x00000000ff027424 */ /* 0x003fe400078e00ff */
[----:B------:R-:W-:Y:S01]  /*25af0*/  IMAD.MOV.U32 R3, RZ, RZ, 0x12f00000 ;  /* 0x12f00000ff037424 */ /* 0x000fe200078e00ff */
[----:B------:R-:W-:Y:S06]  /*25b00*/  @P2 BRA `(.L_x_1911) ;  /* 0x00000000001c2947 */ /* 0x000fec0003800000 */
[----:B------:R-:W0:Y:S01]  /*25b10*/  S2R R14, SR_TID.X ;  /* 0x00000000000e7919 */ /* 0x000e220000002100 */
[----:B------:R-:W-:-:S04]  /*25b20*/  IMAD.MOV.U32 R13, RZ, RZ, 0x6000 ;  /* 0x00006000ff0d7424 */ /* 0x000fc800078e00ff */
[----:B------:R1:W-:Y:S01]  /*25b30*/  SYNCS.ARRIVE.TRANS64 RZ, [R10+URZ+0x2a8b0], R13 ;  /* 0x02a8b00d0aff79a7 */ /* 0x0003e2000800003f */
[----:B0-----:R-:W-:-:S04]  /*25b40*/  LOP3.LUT R14, R14, 0x1f, RZ, 0xc0, !PT ;  /* 0x0000001f0e0e7812 */ /* 0x001fc800078ec0ff */
[----:B------:R-:W-:-:S13]  /*25b50*/  ISETP.NE.AND P1, PT, R14, RZ, PT ;  /* 0x000000ff0e00720c */ /* 0x000fda0003f25270 */
[----:B-1----:R-:W-:Y:S05]  /*25b60*/  @!P1 BRA `(.L_x_1911) ;  /* 0x0000000000049947 */ /* 0x002fea0003800000 */
[----:B------:R-:W-:Y:S01]  /*25b70*/  BPT.TRAP 0x1 ;  /* 0x000000040000795c */ /* 0x000fe20000300000 */
.L_x_1911:
[----:B------:R-:W-:Y:S05]  /*25b80*/  BSYNC B2 ;  /* 0x0000000000027941 */ /* 0x000fea0003800000 */
.L_x_1910:
[----:B------:R-:W-:Y:S01]  /*25b90*/  R2UR UR10, R15 ;  /* 0x000000000f0a72ca */ /* 0x000fe200000e0000 */
[----:B------:R-:W-:Y:S01]  /*25ba0*/  IMAD R13, R22, 0x6000, R17 ;  /* 0x00006000160d7824 */ /* 0x000fe200078e0211 */
[----:B------:R-:W-:Y:S01]  /*25bb0*/  R2UR UR6, R2 ;  /* 0x00000000020672ca */ /* 0x000fe200000e0000 */
[----:B------:R-:W-:Y:S01]  /*25bc0*/  UIADD3 UR4, UP0, UR36, 0x670, URZ ;  /* 0x0000067024047890 */ /* 0x000fe2000ff1e03f */
[----:B------:R-:W-:Y:S01]  /*25bd0*/  R2UR UR7, R3 ;  /* 0x00000000030772ca */ /* 0x000fe200000e0000 */
[----:B------:R-:W-:Y:S01]  /*25be0*/  VIADD R10, R10, 0x2a8b0 ;  /* 0x0002a8b00a0a7836 */ /* 0x000fe20000000000 */
[----:B------:R-:W-:Y:S01]  /*25bf0*/  PLOP3.LUT P1, PT, PT, PT, PT, 0x80, 0x0 ;  /* 0x000000000000781c */ /* 0x000fe20003f2f070 */
[----:B------:R-:W-:Y:S01]  /*25c00*/  VIADD R14, R13, 0x400 ;  /* 0x000004000d0e7836 */ /* 0x000fe20000000000 */
[----:B------:R-:W-:-:S12]  /*25c10*/  UIADD3.X UR5, URZ, UR37, URZ, UP0, !UPT ;  /* 0x000000253f057290 */ /* 0x000fd800087fe43f */
.L_x_1912:
        /* <DEDUP_REMOVED lines=15> */
.L_x_1913:
        /* <DEDUP_REMOVED lines=10> */
.L_x_1900:
[----:B------:R-:W-:Y:S05]  /*25db0*/  BSYNC B1 ;  /* 0x0000000000017941 */ /* 0x000fea0003800000 */
.L_x_1899:
[C---:B------:R-:W-:Y:S01]  /*25dc0*/  ISETP.GT.AND P2, PT, R11.reuse, R5, PT ;  /* 0x000000050b00720c */ /* 0x040fe20003f44270 */
[----:B------:R-:W-:Y:S02]  /*25dd0*/  VIADD R22, R22, 0x1 ;  /* 0x0000000116167836 */ /* 0x000fe40000000000 */
[----:B------:R-:W-:-:S03]  /*25de0*/  VIADD R11, R11, 0xffffffff ;  /* 0xffffffff0b0b7836 */ /* 0x000fc60000000000 */
[----:B------:R-:W-:-:S04]  /*25df0*/  ISETP.NE.AND P1, PT, R22, 0x2, PT ;  /* 0x000000021600780c */ /* 0x000fc80003f25270 */
[----:B------:R-:W-:Y:S02]  /*25e00*/  SEL R2, RZ, 0x1, P1 ;  /* 0x00000001ff027807 */ /* 0x000fe40000800000 */
[----:B------:R-:W-:Y:S02]  /*25e10*/  SEL R22, R22, RZ, P1 ;  /* 0x000000ff16167207 */ /* 0x000fe40000800000 */
[----:B------:R-:W-:Y:S01]  /*25e20*/  LOP3.LUT R31, R31, R2, RZ, 0x3c, !PT ;  /* 0x000000021f1f7212 */ /* 0x000fe200078e3cff */
[----:B------:R-:W-:Y:S06]  /*25e30*/  @P2 BRA `(.L_x_1914) ;  /* 0xfffffff400ec2947 */ /* 0x000fec000383ffff */
.L_x_1878:
[----:B------:R-:W-:Y:S05]  /*25e40*/  BSYNC B0 ;  /* 0x0000000000007941 */ /* 0x000fea0003800000 */
.L_x_1877:
[----:B------:R-:W1:Y:S01]  /*25e50*/  LDC R0, c[0x0][0x448] ;  /* 0x00011200ff007b82 */ /* 0x000e620000000800 */
[----:B------:R-:W-:Y:S01]  /*25e60*/  VIADD R5, R25, 0x7f ;  /* 0x0000007f19057836 */ /* 0x000fe20000000000 */
[----:B------:R-:W-:Y:S06]  /*25e70*/  @!P0 WARPSYNC.ALL ;  /* 0x0000000000008948 */ /* 0x000fec0003800000 */
[----:B------:R-:W2:Y:S08]  /*25e80*/  LDC.64 R2, c[0x0][0x9e0] ;  /* 0x00027800ff027b82 */ /* 0x000eb00000000a00 */
[----:B------:R-:W-:Y:S01]  /*25e90*/  @!P0 BAR.SYNC.DEFER_BLOCKING 0xc, 0x180 ;  /* 0x0306000000008b1d */ /* 0x000fe20000010000 */
[----:B-1----:R-:W-:-:S02]  /*25ea0*/  ISETP.NE.AND P1, PT, R0, 0x1, PT ;  /* 0x000000010000780c */ /* 0x002fc40003f25270 */
[----:B--2---:R-:W-:-:S11]  /*25eb0*/  ISETP.GE.AND P2, PT, R3, 0x1, PT ;  /* 0x000000010300780c */ /* 0x004fd60003f46270 */
[----:B------:R-:W1:Y:S08]  /*25ec0*/  @P1 LDC R4, c[0x0][0x44c] ;  /* 0x00011300ff041b82 */ /* 0x000e700000000800 */
[----:B------:R-:W2:Y:S01]  /*25ed0*/  @P1 LDC R0, c[0x0][0x450] ;  /* 0x00011400ff001b82 */ /* 0x000ea20000000800 */
[----:B-1----:R-:W-:-:S05]  /*25ee0*/  @P1 IMAD.HI.U32 R7, R5, R4, RZ ;  /* 0x0000000405071227 */ /* 0x002fca00078e00ff */
[----:B--2---:R-:W-:-:S05]  /*25ef0*/  @P1 SHF.R.U32.HI R5, RZ, R0, R7 ;  /* 0x00000000ff051219 */ /* 0x004fca0000011607 */
        /* <DEDUP_REMOVED lines=14> */
.L_x_1917:
[----:B------:R-:W-:-:S13]  /*25fe0*/  ISETP.NE.AND P0, PT, R3, 0x1, PT ;  /* 0x000000010300780c */ /* 0x000fda0003f05270 */
[----:B------:R-:W1:Y:S02]  /*25ff0*/  @P0 LDC.64 R4, c[0x0][0x9e8] ;  /* 0x00027a00ff040b82 */ /* 0x000e640000000a00 */
[----:B-1----:R-:W-:-:S05]  /*26000*/  @P0 IMAD.HI.U32 R4, R0, R4, RZ ;  /* 0x0000000400040227 */ /* 0x002fca00078e00ff */
[----:B------:R-:W-:-:S07]  /*26010*/  @P0 SHF.R.U32.HI R0, RZ, R5, R4 ;  /* 0x00000005ff000219 */ /* 0x000fce0000011604 */
.L_x_1918:
[----:B------:R-:W-:Y:S05]  /*26020*/  BSYNC B0 ;  /* 0x0000000000007941 */ /* 0x000fea0003800000 */
.L_x_1916:
[----:B------:R-:W-:-:S05]  /*26030*/  IMAD R5, R0, R3, R3 ;  /* 0x0000000300057224 */ /* 0x000fca00078e0203 */
[----:B------:R-:W-:-:S07]  /*26040*/  VIMNMX R2, R2, R5, PT ;  /* 0x0000000502027248 */ /* 0x000fce0003fe0100 */
.L_x_1915:
[----:B------:R-:W1:Y:S01]  /*26050*/  @P1 LDC R0, c[0x0][0x44c] ;  /* 0x00011300ff001b82 */ /* 0x000e620000000800 */
[----:B------:R-:W-:Y:S01]  /*26060*/  VIADD R2, R2, 0x5f ;  /* 0x0000005f02027836 */ /* 0x000fe20000000000 */
[----:B------:R-:W-:Y:S01]  /*26070*/  ULDC UR4, c[0x0][0x9dc] ;  /* 0x0002770000047ab9 */ /* 0x000fe20000000800 */
[----:B------:R-:W-:Y:S02]  /*26080*/  IMAD.MOV.U32 R5, RZ, RZ, R25 ;  /* 0x000000ffff057224 */ /* 0x000fe400078e0019 */
[----:B------:R-:W-:-:S03]  /*26090*/  IMAD.HI R2, R2, 0x2aaaaaab, RZ ;  /* 0x2aaaaaab02027827 */ /* 0x000fc600078e02ff */
[----:B------:R-:W2:Y:S01]  /*260a0*/  @P1 LDC R7, c[0x0][0x450] ;  /* 0x00011400ff071b82 */ /* 0x000ea20000000800 */
[----:B-1----:R-:W-:-:S05]  /*260b0*/  @P1 IMAD.HI.U32 R0, R25, R0, RZ ;  /* 0x0000000019001227 */ /* 0x002fca00078e00ff */
[----:B--2---:R-:W-:Y:S02]  /*260c0*/  @P1 SHF.R.U32.HI R5, RZ, R7, R0 ;  /* 0x00000007ff051219 */ /* 0x004fe40000011600 */
[----:B------:R-:W-:-:S03]  /*260d0*/  SHF.R.U32.HI R7, RZ, 0x1f, R2 ;  /* 0x0000001fff077819 */ /* 0x000fc60000011602 */
[----:B------:R-:W-:Y:S01]  /*260e0*/  IMAD.IADD R8, R8, 0x1, R5 ;  /* 0x0000000108087824 */ /* 0x000fe200078e0205 */
[----:B------:R-:W-:-:S03]  /*260f0*/  LEA.HI.SX32 R2, R2, R7, 0x1c ;  /* 0x0000000702027211 */ /* 0x000fc600078fe2ff */
[----:B------:R-:W-:Y:S01]  /*26100*/  VIADD R0, R8, -UR4 ;  /* 0x8000000408007c36 */ /* 0x000fe20008000000 */
[----:B------:R-:W-:Y:S01]  /*26110*/  VIMNMX R19, R19, R2, PT ;  /* 0x0000000213137248 */ /* 0x000fe20003fe0100 */
[----:B------:R-:W-:Y:S06]  /*26120*/  @!P2 BRA `(.L_x_1919) ;  /* 0x000000000044a947 */ /* 0x000fec0003800000 */
[----:B------:R-:W-:Y:S01]  /*26130*/  ISETP.GT.AND P0, PT, R8, -0x1, PT ;  /* 0xffffffff0800780c */ /* 0x000fe20003f04270 */
[----:B------:R-:W-:-:S12]  /*26140*/  BSSY B0, `(.L_x_1920) ;  /* 0x000000d000007945 */ /* 0x000fd80003800000 */
[----:B------:R-:W-:Y:S05]  /*26150*/  @P0 BRA `(.L_x_1921) ;  /* 0x00000000001c0947 */ /* 0x000fea0003800000 */
[----:B------:R-:W-:Y:S02]  /*26160*/  ISETP.NE.AND P0, PT, R3, 0x1, PT ;  /* 0x000000010300780c */ /* 0x000fe40003f05270 */
[----:B------:R-:W-:-:S11]  /*26170*/  LOP3.LUT R7, RZ, R8, RZ, 0x33, !PT ;  /* 0x00000008ff077212 */ /* 0x000fd600078e33ff */
[----:B------:R-:W1:Y:S02]  /*26180*/  @P0 LDC.64 R4, c[0x0][0x9e8] ;  /* 0x00027a00ff040b82 */ /* 0x000e640000000a00 */
[----:B-1----:R-:W-:-:S05]  /*26190*/  @P0 IMAD.HI.U32 R4, R7, R4, RZ ;  /* 0x0000000407040227 */ /* 0x002fca00078e00ff */
[----:B------:R-:W-:-:S04]  /*261a0*/  @P0 SHF.R.U32.HI R7, RZ, R5, R4 ;  /* 0x00000005ff070219 */ /* 0x000fc80000011604 */
[----:B------:R-:W-:Y:S01]  /*261b0*/  LOP3.LUT R8, RZ, R7, RZ, 0x33, !PT ;  /* 0x00000007ff087212 */ /* 0x000fe200078e33ff */
[----:B------:R-:W-:Y:S06]  /*261c0*/  BRA `(.L_x_1922) ;  /* 0x0000000000107947 */ /* 0x000fec0003800000 */
.L_x_1921:
[----:B------:R-:W-:-:S13]  /*261d0*/  ISETP.NE.AND P0, PT, R3, 0x1, PT ;  /* 0x000000010300780c */ /* 0x000fda0003f05270 */
[----:B------:R-:W1:Y:S02]  /*261e0*/  @P0 LDC.64 R4, c[0x0][0x9e8] ;  /* 0x00027a00ff040b82 */ /* 0x000e640000000a00 */
[----:B-1----:R-:W-:-:S05]  /*261f0*/  @P0 IMAD.HI.U32 R4, R8, R4, RZ ;  /* 0x0000000408040227 */ /* 0x002fca00078e00ff */
[----:B------:R-:W-:-:S07]  /*26200*/  @P0 SHF.R.U32.HI R8, RZ, R5, R4 ;  /* 0x00000005ff080219 */ /* 0x000fce0000011604 */
.L_x_1922:
[----:B------:R-:W-:Y:S05]  /*26210*/  BSYNC B0 ;  /* 0x0000000000007941 */ /* 0x000fea0003800000 */
.L_x_1920:
[----:B------:R-:W-:-:S05]  /*26220*/  IMAD R3, R8, R3, RZ ;  /* 0x0000000308037224 */ /* 0x000fca00078e02ff */
[----:B------:R-:W-:-:S07]  /*26230*/  VIMNMX R0, R0, R3, !PT ;  /* 0x0000000300007248 */ /* 0x000fce0007fe0100 */
.L_x_1919:
[----:B------:R-:W-:Y:S01]  /*26240*/  ISETP.NE.AND P1, PT, R6, RZ, PT ;  /* 0x000000ff0600720c */ /* 0x000fe20003f25270 */
[----:B------:R-:W-:Y:S01]  /*26250*/  IMAD.HI R0, R0, 0x2aaaaaab, RZ ;  /* 0x2aaaaaab00007827 */ /* 0x000fe200078e02ff */
[----:B------:R-:W-:Y:S03]  /*26260*/  BSSY B0, `(.L_x_1923) ;  /* 0x0000022000007945 */ /* 0x000fe60003800000 */
[----:B------:R-:W-:Y:S01]  /*26270*/  IMAD.MOV.U32 R2, RZ, RZ, RZ ;  /* 0x000000ffff027224 */ /* 0x000fe200078e00ff */
[----:B------:R-:W-:-:S04]  /*26280*/  SHF.R.U32.HI R3, RZ, 0x1f, R0 ;  /* 0x0000001fff037819 */ /* 0x000fc80000011600 */
[----:B------:R-:W-:-:S03]  /*26290*/  LEA.HI.SX32 R0, R0, R3, 0x1c ;  /* 0x0000000300007211 */ /* 0x000fc600078fe2ff */
[----:B------:R-:W1:Y:S01]  /*262a0*/  @!P1 LDC R6, c[0x0][0x9f0] ;  /* 0x00027c00ff069b82 */ /* 0x000e620000000800 */
[----:B------:R-:W-:-:S04]  /*262b0*/  VIMNMX R0, RZ, R0, !PT ;  /* 0x00000000ff007248 */ /* 0x000fc80007fe0100 */
[----:B------:R-:W-:-:S13]  /*262c0*/  ISETP.GT.AND P0, PT, R19, R0, PT ;  /* 0x000000001300720c */ /* 0x000fda0003f04270 */
[----:B------:R-:W-:Y:S05]  /*262d0*/  @!P0 BRA `(.L_x_1924) ;  /* 0x0000000000688947 */ /* 0x000fea0003800000 */
[-C--:B-1----:R-:W-:Y:S01]  /*262e0*/  IABS R4, R6.reuse ;  /* 0x0000000600047213 */ /* 0x082fe20000000000 */
[----:B------:R-:W-:Y:S01]  /*262f0*/  IMAD.MOV.U32 R2, RZ, RZ, RZ ;  /* 0x000000ffff027224 */ /* 0x000fe200078e00ff */
[----:B------:R-:W-:Y:S02]  /*26300*/  IABS R8, R6 ;  /* 0x0000000600087213 */ /* 0x000fe40000000000 */
[----:B------:R-:W1:Y:S08]  /*26310*/  I2F.RP R5, R4 ;  /* 0x0000000400057306 */ /* 0x000e700000209400 */
[----:B-1----:R-:W1:Y:S02]  /*26320*/  MUFU.RCP R5, R5 ;  /* 0x0000000500057308 */ /* 0x002e640000001000 */
[----:B-1----:R-:W-:-:S06]  /*26330*/  VIADD R7, R5, 0xffffffe ;  /* 0x0ffffffe05077836 */ /* 0x002fcc0000000000 */
[----:B------:R1:W2:Y:S02]  /*26340*/  F2I.FTZ.U32.TRUNC.NTZ R3, R7 ;  /* 0x0000000700037305 */ /* 0x0002a4000021f000 */
[----:B-1----:R-:W-:Y:S02]  /*26350*/  IMAD.MOV R7, RZ, RZ, -R8 ;  /* 0x000000ffff077224 */ /* 0x002fe400078e0a08 */
[----:B--2---:R-:W-:-:S04]  /*26360*/  IMAD.MOV R11, RZ, RZ, -R3 ;  /* 0x000000ffff0b7224 */ /* 0x004fc800078e0a03 */
        /* <DEDUP_REMOVED lines=17> */
.L_x_1924:
[----:B------:R-:W-:Y:S05]  /*26480*/  BSYNC B0 ;  /* 0x0000000000007941 */ /* 0x000fea0003800000 */
.L_x_1923:
[-C--:B------:R-:W-:Y:S01]  /*26490*/  IMAD R0, R9, R2.reuse, R0 ;  /* 0x0000000209007224 */ /* 0x080fe200078e0200 */
[----:B------:R-:W-:Y:S04]  /*264a0*/  BSSY B7, `(.L_x_1925) ;  /* 0x0000365000077945 */ /* 0x000fe80003800000 */
[----:B------:R-:W-:Y:S01]  /*264b0*/  VIADDMNMX R19, R0, R2, R19, PT ;  /* 0x0000000200137246 */ /* 0x000fe20003800113 */
[----:B------:R2:W-:Y:S03]  /*264c0*/  STL [R1], R0 ;  /* 0x0000000001007387 */ /* 0x0005e60000100800 */
[----:B------:R-:W-:Y:S01]  /*264d0*/  ISETP.GT.AND P0, PT, R19, R0, PT ;  /* 0x000000001300720c */ /* 0x000fe20003f04270 */
[----:B------:R2:W-:-:S12]  /*264e0*/  STL [R1+0x20], R19 ;  /* 0x0000201301007387 */ /* 0x0005d80000100800 */
[----:B--2---:R-:W-:Y:S05]  /*264f0*/  @P0 BRA `(.L_x_1926) ;  /* 0x0000000000440947 */ /* 0x004fea0003800000 */
[----:B------:R-:W2:Y:S02]  /*26500*/  S2R R3, SR_TID.X ;  /* 0x0000000000037919 */ /* 0x000ea40000002100 */
[----:B--2---:R-:W-:-:S04]  /*26510*/  LOP3.LUT R3, R3, 0x7f, RZ, 0xc0, !PT ;  /* 0x0000007f03037812 */ /* 0x004fc800078ec0ff */
[----:B------:R-:W-:-:S13]  /*26520*/  ISETP.NE.AND P0, PT, R3, RZ, PT ;  /* 0x000000ff0300720c */ /* 0x000fda0003f05270 */
[----:B------:R-:W-:Y:S05]  /*26530*/  @P0 BRA `(.L_x_1927) ;  /* 0x00000034006c0947 */ /* 0x000fea0003800000 */
[----:B------:R-:W2:Y:S01]  /*26540*/  S2R R5, SR_LANEID ;  /* 0x0000000000057919 */ /* 0x000ea20000000000 */
[----:B------:R-:W-:Y:S01]  /*26550*/  VOTEU.ANY UR4, UPT, PT ;  /* 0x0000000000047886 */ /* 0x000fe200038e0100 */
[----:B------:R-:W3:Y:S01]  /*26560*/  LDC.64 R2, c[0x0][0xc60] ;  /* 0x00031800ff027b82 */ /* 0x000ee20000000a00 */
[----:B------:R-:W2:Y:S02]  /*26570*/  FLO.U32 R0, UR4 ;  /* 0x0000000400007d00 */ /* 0x000ea400080e0000 */
[----:B--2---:R-:W-:-:S06]  /*26580*/  ISETP.EQ.U32.AND P0, PT, R0, R5, PT ;  /* 0x000000050000720c */ /* 0x004fcc0003f02070 */
[----:B------:R-:W3:Y:S07]  /*26590*/  POPC R5, UR4 ;  /* 0x0000000400057d09 */ /* 0x000eee0008000000 */
[----:B---3--:R-:W2:Y:S01]  /*265a0*/  @P0 ATOMG.E.ADD.STRONG.GPU PT, R3, desc[UR60][R2.64], R5 ;  /* 0x00000005020309a8 */ /* 0x008ea200081ee1fc */
[----:B------:R-:W3:Y:S02]  /*265b0*/  S2R R4, SR_LTMASK ;  /* 0x0000000000047919 */ /* 0x000ee40000003900 */
[----:B---3--:R-:W-:-:S04]  /*265c0*/  LOP3.LUT R4, R4, UR4, RZ, 0xc0, !PT ;  /* 0x0000000404047c12 */ /* 0x008fc8000f8ec0ff */
[----:B------:R-:W3:Y:S01]  /*265d0*/  POPC R7, R4 ;  /* 0x0000000400077309 */ /* 0x000ee20000000000 */
[----:B--2---:R-:W3:Y:S02]  /*265e0*/  SHFL.IDX PT, R0, R3, R0, 0x1f ;  /* 0x00001f0003007589 */ /* 0x004ee400000e0000 */
[----:B---3--:R-:W-:Y:S01]  /*265f0*/  IADD3 R24, R0, UR38, R7 ;  /* 0x0000002600187c10 */ /* 0x008fe2000fffe007 */
[----:B------:R-:W-:Y:S06]  /*26600*/  BRA `(.L_x_1927) ;  /* 0x0000003400387947 */ /* 0x000fec0003800000 */
.L_x_1926:
        /* <DEDUP_REMOVED lines=9> */
[----:B------:R-:W2:Y:S01]  /*266a0*/  LDC.64 R2, c[0x4][R2] ;  /* 0x0100000002027b82 */ /* 0x000ea20000000a00 */
[----:B------:R-:W-:Y:S02]  /*266b0*/  IMAD.U32 R5, RZ, RZ, UR7 ;  /* 0x00000007ff057e24 */ /* 0x000fe4000f8e00ff */
[----:B-1----:R-:W-:Y:S02]  /*266c0*/  IMAD.U32 R6, RZ, RZ, UR8 ;  /* 0x00000008ff067e24 */ /* 0x002fe4000f8e00ff */
[----:B------:R-:W-:-:S02]  /*266d0*/  IMAD.U32 R7, RZ, RZ, UR9 ;  /* 0x00000009ff077e24 */ /* 0x000fc4000f8e00ff */
[----:B0-----:R-:W-:Y:S02]  /*266e0*/  IMAD.U32 R10, RZ, RZ, UR4 ;  /* 0x00000004ff0a7e24 */ /* 0x001fe4000f8e00ff */
[----:B------:R-:W-:Y:S02]  /*266f0*/  IMAD.U32 R11, RZ, RZ, UR5 ;  /* 0x00000005ff0b7e24 */ /* 0x000fe4000f8e00ff */
[----:B------:R-:W-:Y:S02]  /*26700*/  IMAD.MOV.U32 R8, RZ, RZ, 0x70 ;  /* 0x00000070ff087424 */ /* 0x000fe400078e00ff */
[----:B------:R-:W-:Y:S02]  /*26710*/  IMAD.MOV.U32 R12, RZ, RZ, 0x1 ;  /* 0x00000001ff0c7424 */ /* 0x000fe400078e00ff */
[----:B------:R-:W-:-:S07]  /*26720*/  IMAD.MOV.U32 R13, RZ, RZ, RZ ;  /* 0x000000ffff0d7224 */ /* 0x000fce00078e00ff */
[----:B------:R-:W-:-:S07]  /*26730*/  LEPC R20, `(.L_x_1929) ;  /* 0x000000001014794e */ /* 0x000fce0000000000 */
[----:B--2---:R-:W-:Y:S05]  /*26740*/  CALL.ABS.NOINC R2 ;  /* 0x0000000002007343 */ /* 0x004fea0003c00000 */
.L_x_1929:
[----:B------:R-:W-:Y:S05]  /*26750*/  BSYNC B6 ;  /* 0x0000000000067941 */ /* 0x000fea0003800000 */
.L_x_1928:
        /* <DEDUP_REMOVED lines=8> */
[----:B------:R2:W3:Y:S01]  /*267e0*/  LDC.64 R2, c[0x4][R18] ;  /* 0x0100000012027b82 */ /* 0x0004e20000000a00 */
[----:B------:R-:W-:Y:S02]  /*267f0*/  IMAD.U32 R4, RZ, RZ, UR6 ;  /* 0x00000006ff047e24 */ /* 0x000fe4000f8e00ff */
[----:B------:R-:W-:Y:S02]  /*26800*/  IMAD.U32 R5, RZ, RZ, UR7 ;  /* 0x00000007ff057e24 */ /* 0x000fe4000f8e00ff */
[----:B-1----:R-:W-:Y:S02]  /*26810*/  IMAD.U32 R6, RZ, RZ, UR8 ;  /* 0x00000008ff067e24 */ /* 0x002fe4000f8e00ff */
[----:B------:R-:W-:-:S02]  /*26820*/  IMAD.U32 R7, RZ, RZ, UR9 ;  /* 0x00000009ff077e24 */ /* 0x000fc4000f8e00ff */
[----:B0-----:R-:W-:Y:S02]  /*26830*/  IMAD.U32 R10, RZ, RZ, UR4 ;  /* 0x00000004ff0a7e24 */ /* 0x001fe4000f8e00ff */
[----:B------:R-:W-:Y:S02]  /*26840*/  IMAD.U32 R11, RZ, RZ, UR5 ;  /* 0x00000005ff0b7e24 */ /* 0x000fe4000f8e00ff */
[----:B------:R-:W-:Y:S02]  /*26850*/  IMAD.MOV.U32 R8, RZ, RZ, 0x70 ;  /* 0x00000070ff087424 */ /* 0x000fe400078e00ff */
[----:B------:R-:W-:Y:S02]  /*26860*/  IMAD.MOV.U32 R12, RZ, RZ, 0x1 ;  /* 0x00000001ff0c7424 */ /* 0x000fe400078e00ff */
[----:B--2---:R-:W-:-:S07]  /*26870*/  IMAD.MOV.U32 R13, RZ, RZ, RZ ;  /* 0x000000ffff0d7224 */ /* 0x004fce00078e00ff */
[----:B------:R-:W-:-:S07]  /*26880*/  LEPC R20, `(.L_x_1932) ;  /* 0x000000001014794e */ /* 0x000fce0000000000 */
[----:B---3--:R-:W-:Y:S05]  /*26890*/  CALL.ABS.NOINC R2 ;  /* 0x0000000002007343 */ /* 0x008fea0003c00000 */
.L_x_1932:
        /* <DEDUP_REMOVED lines=15> */
.L_x_1931:
[----:B------:R-:W-:Y:S05]  /*26990*/  BSYNC B6 ;  /* 0x0000000000067941 */ /* 0x000fea0003800000 */
.L_x_1930:
[----:B------:R-:W-:Y:S01]  /*269a0*/  ULDC.64 UR4, c[0x0][0x9f8] ;  /* 0x00027e0000047ab9 */ /* 0x000fe20000000a00 */
[----:B------:R-:W2:Y:S01]  /*269b0*/  LDL R18, [R1+0x4] ;  /* 0x0000040001127983 */ /* 0x000ea20000100800 */
[----:B------:R-:W-:Y:S01]  /*269c0*/  ISETP.NE.U32.AND P0, PT, RZ, UR4, PT ;  /* 0x00000004ff007c0c */ /* 0x000fe2000bf05070 */
[----:B------:R-:W-:Y:S01]  /*269d0*/  IMAD.MOV.U32 R33, RZ, RZ, R27 ;  /* 0x000000ffff217224 */ /* 0x000fe200078e001b */
[----:B------:R-:W3:Y:S01]  /*269e0*/  LDC R0, c[0x0][0x430] ;  /* 0x00010c00ff007b82 */ /* 0x000ee20000000800 */
[----:B------:R-:W4:Y:S01]  /*269f0*/  S2R R20, SR_TID.X ;  /* 0x0000000000147919 */ /* 0x000f220000002100 */
[----:B------:R-:W-:Y:S01]  /*26a00*/  ISETP.NE.AND.EX P0, PT, RZ, UR5, PT, P0 ;  /* 0x00000005ff007c0c */ /* 0x000fe2000bf05300 */
[----:B------:R-:W-:Y:S01]  /*26a10*/  VIADD R23, R19, 0xffffffff ;  /* 0xffffffff13177836 */ /* 0x000fe20000000000 */
[----:B------:R-:W-:-:S11]  /*26a20*/  ULDC UR4, c[0x0][0x320] ;  /* 0x0000c80000047ab9 */ /* 0x000fd60000000800 */
[----:B------:R-:W0:Y:S01]  /*26a30*/  @P0 LDC.64 R2, c[0x0][0x9f8] ;  /* 0x00027e00ff020b82 */ /* 0x000e220000000a00 */
[----:B----4-:R-:W-:Y:S01]  /*26a40*/  LOP3.LUT R20, R20, 0x7f, RZ, 0xc0, !PT ;  /* 0x0000007f14147812 */ /* 0x010fe200078ec0ff */
[----:B0-----:R-:W-:-:S05]  /*26a50*/  @P0 IMAD.WIDE R2, R27, 0x4, R2 ;  /* 0x000000041b020825 */ /* 0x001fca00078e0202 */
[----:B------:R0:W4:Y:S01]  /*26a60*/  @P0 LDG.E R33, desc[UR60][R2.64] ;  /* 0x0000003c02210981 */ /* 0x000122000c1e1900 */
[----:B------:R-:W-:Y:S02]  /*26a70*/  SHF.R.U32.HI R21, RZ, 0x3, R20 ;  /* 0x00000003ff157819 */ /* 0x000fe40000011614 */
[----:B---3--:R-:W-:Y:S01]  /*26a80*/  ISETP.NE.AND P1, PT, R0, 0x1, PT ;  /* 0x000000010000780c */ /* 0x008fe20003f25270 */
[----:B------:R-:W3:Y:S01]  /*26a90*/  S2R R20, SR_TID.X ;  /* 0x0000000000147919 */ /* 0x000ee20000002100 */
[----:B------:R-:W0:Y:S11]  /*26aa0*/  S2R R19, SR_TID.X ;  /* 0x0000000000137919 */ /* 0x000e360000002100 */
[----:B-1----:R-:W1:Y:S08]  /*26ab0*/  @P1 LDC R6, c[0x0][0x434] ;  /* 0x00010d00ff061b82 */ /* 0x002e700000000800 */
[----:B------:R-:W1:Y:S01]  /*26ac0*/  @P1 LDC R7, c[0x0][0x438] ;  /* 0x00010e00ff071b82 */ /* 0x000e620000000800 */
[----:B---3--:R-:W-:-:S02]  /*26ad0*/  IMAD.SHL.U32 R20, R20, 0x10, RZ ;  /* 0x0000001014147824 */ /* 0x008fc400078e00ff */
[----:B0-----:R-:W-:-:S03]  /*26ae0*/  IMAD.SHL.U32 R19, R19, 0x8, RZ ;  /* 0x0000000813137824 */ /* 0x001fc600078e00ff */
[----:B------:R-:W-:Y:S02]  /*26af0*/  LOP3.LUT R20, R21, 0x70, R20, 0xf8, !PT ;  /* 0x0000007015147812 */ /* 0x000fe400078ef814 */
[----:B------:R-:W-:-:S03]  /*26b00*/  LOP3.LUT R19, R19, 0x38, RZ, 0xc0, !PT ;  /* 0x0000003813137812 */ /* 0x000fc600078ec0ff */
[----:B------:R-:W-:-:S05]  /*26b10*/  IMAD R4, R23, 0x60, R20 ;  /* 0x0000006017047824 */ /* 0x000fca00078e0214 */
[----:B------:R-:W-:-:S04]  /*26b20*/  ISETP.GE.AND P0, PT, R4, R37, PT ;  /* 0x000000250400720c */ /* 0x000fc80003f06270 */
[----:B------:R-:W-:Y:S02]  /*26b30*/  ISETP.GT.U32.OR P0, PT, R20, 0x5f, P0 ;  /* 0x0000005f1400780c */ /* 0x000fe40000704470 */
[----:B------:R-:W-:Y:S01]  /*26b40*/  LOP3.LUT R16, R16, 0xfffffff7, RZ, 0xc0, !PT ;  /* 0xfffffff710107812 */ /* 0x000fe200078ec0ff */
[----:B------:R-:W-:Y:S01]  /*26b50*/  UMOV UR5, 0xffffffff ;  /* 0xffffffff00057882 */ /* 0x000fe20000000000 */
[----:B--2---:R-:W-:Y:S01]  /*26b60*/  IMAD.IADD R5, R4, 0x1, R18 ;  /* 0x0000000104057824 */ /* 0x004fe200078e0212 */
[----:B------:R-:W-:-:S03]  /*26b70*/  LOP3.LUT R18, R19, 0x40, RZ, 0xfc, !PT ;  /* 0x0000004013127812 */ /* 0x000fc600078efcff */
[----:B-1----:R-:W-:Y:S01]  /*26b80*/  @P1 IMAD.HI.U32 R6, R5, R6, RZ ;  /* 0x0000000605061227 */ /* 0x002fe200078e00ff */
[----:B------:R-:W-:-:S03]  /*26b90*/  ISETP.GE.AND P2, PT, R18, UR4, PT ;  /* 0x0000000412007c0c */ /* 0x000fc6000bf46270 */
[----:B------:R-:W-:Y:S01]  /*26ba0*/  IMAD.MOV.U32 R4, RZ, RZ, R5 ;  /* 0x000000ffff047224 */ /* 0x000fe200078e0005 */
[----:B------:R-:W-:Y:S02]  /*26bb0*/  @P1 SHF.R.U32.HI R4, RZ, R7, R6 ;  /* 0x00000007ff041219 */ /* 0x000fe40000011606 */
[----:B------:R-:W-:Y:S01]  /*26bc0*/  ISETP.GE.AND P1, PT, R19, UR4, PT ;  /* 0x0000000413007c0c */ /* 0x000fe2000bf26270 */
[----:B------:R-:W-:Y:S02]  /*26bd0*/  ULDC UR4, c[0x0][0x2f4] ;  /* 0x0000bd0000047ab9 */ /* 0x000fe40000000800 */
[----:B------:R-:W-:Y:S01]  /*26be0*/  IMAD.MOV R2, RZ, RZ, -R4 ;  /* 0x000000ffff027224 */ /* 0x000fe200078e0a04 */
[----:B------:R-:W-:-:S03]  /*26bf0*/  SEL R29, RZ, 0x1, P1 ;  /* 0x00000001ff1d7807 */ /* 0x000fc60000800000 */
[----:B------:R-:W-:Y:S01]  /*26c00*/  IMAD R0, R0, R2, R5 ;  /* 0x0000000200007224 */ /* 0x000fe200078e0205 */
[----:B------:R-:W-:Y:S01]  /*26c10*/  SEL R5, RZ, 0xffffffff, P2 ;  /* 0xffffffffff057807 */ /* 0x000fe20001000000 */
[----:B------:R-:W0:Y:S04]  /*26c20*/  @!P0 LDC.64 R2, c[0x0][0x428] ;  /* 0x00010a00ff028b82 */ /* 0x000e280000000a00 */
[----:B------:R-:W-:Y:S01]  /*26c30*/  IMAD.SHL.U32 R6, R5, 0x2, RZ ;  /* 0x0000000205067824 */ /* 0x000fe200078e00ff */
[----:B------:R-:W-:-:S04]  /*26c40*/  @!P0 SHF.R.S32.HI R5, RZ, 0x1f, R4 ;  /* 0x0000001fff058819 */ /* 0x000fc80000011404 */
[----:B------:R-:W-:Y:S02]  /*26c50*/  LOP3.LUT R29, R6, 0x2, R29, 0xe2, !PT ;  /* 0x00000002061d7812 */ /* 0x000fe400078ee21d */
[----:B----4-:R-:W-:Y:S01]  /*26c60*/  SHF.R.S32.HI R8, RZ, 0x1f, R33 ;  /* 0x0000001fff087819 */ /* 0x010fe20000011421 */
[----:B0-----:R-:W-:-:S04]  /*26c70*/  @!P0 IMAD.WIDE.U32 R4, R33, R2, R4 ;  /* 0x0000000221048225 */ /* 0x001fc800078e0004 */
[----:B------:R-:W-:Y:S01]  /*26c80*/  @!P0 IMAD R6, R8, R2, RZ ;  /* 0x0000000208068224 */ /* 0x000fe200078e02ff */
[----:B------:R-:W-:Y:S01]  /*26c90*/  ISETP.GE.AND P2, PT, R19, UR4, PT ;  /* 0x0000000413007c0c */ /* 0x000fe2000bf46270 */
[----:B------:R0:W-:Y:S02]  /*26ca0*/  STL [R1+0x8], R8 ;  /* 0x0000080801007387 */ /* 0x0001e40000100800 */
[----:B------:R-:W-:Y:S02]  /*26cb0*/  @!P0 IMAD R6, R33, R3, R6 ;  /* 0x0000000321068224 */ /* 0x000fe400078e0206 */
[----:B------:R-:W1:Y:S02]  /*26cc0*/  @!P0 LDC.64 R2, c[0x0][0x418] ;  /* 0x00010600ff028b82 */ /* 0x000e640000000a00 */
[----:B------:R-:W-:Y:S02]  /*26cd0*/  @!P0 IMAD.IADD R6, R5, 0x1, R6 ;  /* 0x0000000105068824 */ /* 0x000fe400078e0206 */
[----:B------:R-:W-:Y:S01]  /*26ce0*/  IMAD.U32 R5, RZ, RZ, UR39 ;  /* 0x00000027ff057e24 */ /* 0x000fe2000f8e00ff */
[----:B-1----:R-:W-:-:S04]  /*26cf0*/  @!P0 LEA R2, P1, R4, R2, 0x2 ;  /* 0x0000000204028211 */ /* 0x002fc800078210ff */
[----:B------:R-:W-:Y:S01]  /*26d00*/  @!P0 LEA.HI.X R3, R4, R3, R6, 0x2, P1 ;  /* 0x0000000304038211 */ /* 0x000fe200008f1406 */
[----:B------:R-:W-:-:S06]  /*26d10*/  IMAD.MOV.U32 R4, RZ, RZ, RZ ;  /* 0x000000ffff047224 */ /* 0x000fcc00078e00ff */
[----:B------:R1:W5:Y:S01]  /*26d20*/  @!P0 LDG.E R4, desc[UR60][R2.64] ;  /* 0x0000003c02048981 */ /* 0x000362000c1e1900 */
[----:B------:R-:W-:Y:S02]  /*26d30*/  ISETP.GT.U32.AND P0, PT, R20, 0x5f, PT ;  /* 0x0000005f1400780c */ /* 0x000fe40003f04070 */
[----:B------:R-:W-:Y:S02]  /*26d40*/  ISETP.NE.AND P3, PT, R5, 0x3, PT ;  /* 0x000000030500780c */ /* 0x000fe40003f65270 */
[----:B0-----:R-:W-:Y:S02]  /*26d50*/  LOP3.LUT R8, R19, 0x80, RZ, 0xfc, !PT ;  /* 0x0000008013087812 */ /* 0x001fe400078efcff */
[----:B------:R-:W-:-:S07]  /*26d60*/  ISETP.GE.AND P1, PT, R18, UR4, PT ;  /* 0x0000000412007c0c */ /* 0x000fce000bf26270 */
[----:B------:R-:W-:Y:S02]  /*26d70*/  @P0 LOP3.LUT R16, R16, 0x8, RZ, 0xfc, !PT ;  /* 0x0000000810100812 */ /* 0x000fe400078efcff */
[----:B------:R-:W-:Y:S02]  /*26d80*/  ISETP.GE.AND P0, PT, R8, UR4, PT ;  /* 0x0000000408007c0c */ /* 0x000fe4000bf06270 */
[----:B------:R-:W-:-:S04]  /*26d90*/  LOP3.LUT R16, R16, 0xffffffef, RZ, 0xc0, !PT ;  /* 0xffffffef10107812 */ /* 0x000fc800078ec0ff */
[----:B------:R-:W-:-:S04]  /*26da0*/  @P3 LOP3.LUT R16, R16, 0x10, RZ, 0xfc, !PT ;  /* 0x0000001010103812 */ /* 0x000fc800078efcff */
[----:B------:R-:W-:-:S04]  /*26db0*/  LOP3.LUT R16, R16, 0xfffffffb, RZ, 0xc0, !PT ;  /* 0xfffffffb10107812 */ /* 0x000fc800078ec0ff */
[----:B------:R-:W-:-:S04]  /*26dc0*/  @P2 LOP3.LUT R16, R16, 0x4, RZ, 0xfc, !PT ;  /* 0x0000000410102812 */ /* 0x000fc800078efcff */
[----:B------:R-:W-:-:S04]  /*26dd0*/  LOP3.LUT R16, R16, 0xfffffffe, RZ, 0xc0, !PT ;  /* 0xfffffffe10107812 */ /* 0x000fc800078ec0ff */
[----:B------:R-:W-:-:S04]  /*26de0*/  LOP3.LUT R16, R16, 0xfffffffd, RZ, 0xc0, !PT ;  /* 0xfffffffd10107812 */ /* 0x000fc800078ec0ff */
[----:B------:R-:W-:-:S04]  /*26df0*/  @P1 LOP3.LUT R16, R16, 0x2, RZ, 0xfc, !PT ;  /* 0x0000000210101812 */ /* 0x000fc800078efcff */
[----:B------:R-:W-:Y:S01]  /*26e00*/  @P0 LOP3.LUT R16, R16, 0x1, RZ, 0xfc, !PT ;  /* 0x0000000110100812 */ /* 0x000fe200078efcff */
[----:B-1----:R-:W-:Y:S06]  /*26e10*/  BRA.DIV UR5, `(.L_x_1933) ;  /* 0x0000005605987947 */ /* 0x002fec000b800000 */
.L_x_2062:
[----:B------:R-:W-:Y:S05]  /*26e20*/  @!P3 BRA `(.L_x_1934) ;  /* 0x000000000004b947 */ /* 0x000fea0003800000 */
[----:B------:R-:W-:Y:S01]  /*26e30*/  BPT.TRAP 0x1 ;  /* 0x000000040000795c */ /* 0x000fe20000300000 */
.L_x_1934:
        /* <DEDUP_REMOVED lines=23> */
.L_x_2063:
[----:B------:R-:W-:Y:S05]  /*26fb0*/  BSYNC B0 ;  /* 0x0000000000007941 */ /* 0x000fea0003800000 */
.L_x_1935:
[----:B------:R-:W1:Y:S01]  /*26fc0*/  S2R R8, SR_TID.X ;  /* 0x0000000000087919 */ /* 0x000e620000002100 */
[----:B------:R-:W-:Y:S01]  /*26fd0*/  ULDC.64 UR4, c[0x0][0x300] ;  /* 0x0000c00000047ab9 */ /* 0x000fe20000000a00 */
[----:B------:R-:W-:Y:S01]  /*26fe0*/  ULDC.64 UR6, c[0x0][0x2e8] ;  /* 0x0000ba0000067ab9 */ /* 0x000fe20000000a00 */
[----:B------:R-:W-:Y:S01]  /*26ff0*/  IMAD R5, R5, UR4, RZ ;  /* 0x0000000405057c24 */ /* 0x000fe2000f8e02ff */
[----:B------:R-:W2:Y:S01]  /*27000*/  S2R R9, SR_TID.X ;  /* 0x0000000000097919 */ /* 0x000ea20000002100 */
[----:B0-----:R-:W-:Y:S01]  /*27010*/  IMAD.WIDE.U32 R2, R0, UR4, RZ ;  /* 0x0000000400027c25 */ /* 0x001fe2000f8e00ff */
[C---:B------:R-:W-:Y:S02]  /*27020*/  LOP3.LUT P4, RZ, R16.reuse, 0x4, RZ, 0xc0, !PT ;  /* 0x0000000410ff7812 */ /* 0x040fe4000788c0ff */
[----:B------:R-:W-:Y:S01]  /*27030*/  LOP3.LUT P3, RZ, R16, 0x2, RZ, 0xc0, !PT ;  /* 0x0000000210ff7812 */ /* 0x000fe2000786c0ff */
        /* <DEDUP_REMOVED lines=85> */
.L_x_2077:
        /* <DEDUP_REMOVED lines=12> */
.L_x_1938:
        /* <DEDUP_REMOVED lines=10> */
.L_x_1939:
[----:B------:R2:W-:Y:S02]  /*276f0*/  SYNCS.ARRIVE.TRANS64.A1T0 RZ, [R7+URZ+0x2a830], RZ ;  /* 0x02a830ff07ff79a7 */ /* 0x0005e4000810003f */
[----:B------:R-:W-:Y:S05]  /*27700*/  WARPSYNC.ALL ;  /* 0x0000000000007948 */ /* 0x000fea0003800000 */
[----:B------:R-:W-:Y:S01]  /*27710*/  ULDC.64 UR4, c[0x0][0xa00] ;  /* 0x0002800000047ab9 */ /* 0x000fe20000000a00 */
[----:B-1----:R-:W-:Y:S01]  /*27720*/  VIADD R2, R17, 0xc400 ;  /* 0x0000c40011027836 */ /* 0x002fe20000000000 */
[----:B------:R-:W-:Y:S01]  /*27730*/  BAR.SYNC.DEFER_BLOCKING 0x8, 0x180 ;  /* 0x0206000000007b1d */ /* 0x000fe20000010000 */
[----:B------:R-:W-:Y:S02]  /*27740*/  ISETP.NE.U32.AND P0, PT, RZ, UR4, PT ;  /* 0x00000004ff007c0c */ /* 0x000fe4000bf05070 */
[----:B------:R-:W-:-:S02]  /*27750*/  SHF.R.S32.HI R0, RZ, 0x1f, R27 ;  /* 0x0000001fff007819 */ /* 0x000fc4000001141b */
[----:B------:R-:W-:Y:S01]  /*27760*/  ISETP.NE.AND.EX P0, PT, RZ, UR5, PT, P0 ;  /* 0x00000005ff007c0c */ /* 0x000fe2000bf05300 */
[----:B------:R-:W-:Y:S01]  /*27770*/  ULDC.64 UR4, c[0x0][0x298] ;  /* 0x0000a60000047ab9 */ /* 0x000fe20000000a00 */
[----:B------:R-:W-:Y:S01]  /*27780*/  LOP3.LUT P1, RZ, R2, 0x3ff, RZ, 0xc0, !PT ;  /* 0x000003ff02ff7812 */ /* 0x000fe2000782c0ff */
[----:B------:R-:W-:Y:S01]  /*27790*/  BSSY B6, `(.L_x_1940) ;  /* 0x000001c000067945 */ /* 0x000fe20003800000 */
[----:B------:R-:W-:Y:S02]  /*277a0*/  SEL R0, R0, RZ, !P0 ;  /* 0x000000ff00007207 */ /* 0x000fe40004000000 */
[----:B------:R-:W-:-:S03]  /*277b0*/  SEL R2, R27, RZ, !P0 ;  /* 0x000000ff1b027207 */ /* 0x000fc60004000000 */
[----:B------:R1:W-:Y:S04]  /*277c0*/  STL [R1+0x28], R0 ;  /* 0x0000280001007387 */ /* 0x0003e80000100800 */
[----:B------:R3:W-:Y:S01]  /*277d0*/  STL [R1+0x14], R2 ;  /* 0x0000140201007387 */ /* 0x0007e20000100800 */
[----:B-1----:R-:W-:Y:S01]  /*277e0*/  SHF.R.S32.HI R0, RZ, 0x1f, R35 ;  /* 0x0000001fff007819 */ /* 0x002fe20000011423 */
[----:B---3--:R-:W-:-:S04]  /*277f0*/  IMAD.WIDE.U32 R2, R35, UR4, RZ ;  /* 0x0000000423027c25 */ /* 0x008fc8000f8e00ff */
[----:B------:R-:W-:Y:S01]  /*27800*/  IMAD R0, R0, UR4, RZ ;  /* 0x0000000400007c24 */ /* 0x000fe2000f8e02ff */
[----:B------:R1:W-:Y:S03]  /*27810*/  STL.64 [R1+0x18], R2 ;  /* 0x0000180201007387 */ /* 0x0003e60000100a00 */
[----:B------:R-:W-:-:S04]  /*27820*/  IMAD R0, R35, UR5, R0 ;  /* 0x0000000523007c24 */ /* 0x000fc8000f8e0200 */
[----:B------:R-:W-:Y:S01]  /*27830*/  IMAD.IADD R35, R3, 0x1, R0 ;  /* 0x0000000103237824 */ /* 0x000fe200078e0200 */
[----:B------:R-:W-:Y:S06]  /*27840*/  @!P1 BRA `(.L_x_1941) ;  /* 0x0000000000409947 */ /* 0x000fec0003800000 */
[----:B-1----:R-:W-:Y:S01]  /*27850*/  MOV R2, 0x0 ;  /* 0x0000000000027802 */ /* 0x002fe20000000f00 */
        /* <DEDUP_REMOVED lines=15> */
.L_x_1941:
[----:B------:R-:W-:Y:S05]  /*27950*/  BSYNC B6 ;  /* 0x0000000000067941 */ /* 0x000fea0003800000 */
.L_x_1940:
[----:B------:R-:W3:Y:S01]  /*27960*/  LDL.LU R20, [R1+0x28] ;  /* 0x0000280001147983 */ /* 0x000ee20000300800 */
[----:B------:R-:W-:Y:S01]  /*27970*/  ULDC.64 UR4, c[0x0][0x2d8] ;  /* 0x0000b60000047ab9 */ /* 0x000fe20000000a00 */
[----:B--2---:R-:W2:Y:S02]  /*27980*/  LDC R7, c[0x0][0x448] ;  /* 0x00011200ff077b82 */ /* 0x004ea40000000800 */
[----:B------:R-:W4:Y:S04]  /*27990*/  LDL.LU R21, [R1+0x14] ;  /* 0x0000140001157983 */ /* 0x000f280000300800 */
[----:B-1----:R-:W5:Y:S01]  /*279a0*/  LDL.LU.64 R2, [R1+0x18] ;  /* 0x0000180001027983 */ /* 0x002f620000300a00 */
[----:B------:R-:W1:Y:S01]  /*279b0*/  S2R R8, SR_TID.X ;  /* 0x0000000000087919 */ /* 0x000e620000002100 */
[----:B--2---:R-:W-:-:S13]  /*279c0*/  ISETP.NE.AND P0, PT, R7, 0x1, PT ;  /* 0x000000010700780c */ /* 0x004fda0003f05270 */
[----:B------:R-:W2:Y:S01]  /*279d0*/  @P0 LDC R6, c[0x0][0x44c] ;  /* 0x00011300ff060b82 */ /* 0x000ea20000000800 */
[----:B-1----:R-:W-:-:S05]  /*279e0*/  IMAD.SHL.U32 R8, R8, 0x8, RZ ;  /* 0x0000000808087824 */ /* 0x002fca00078e00ff */
[----:B------:R-:W-:Y:S01]  /*279f0*/  LOP3.LUT R8, R8, 0x38, RZ, 0xc0, !PT ;  /* 0x0000003808087812 */ /* 0x000fe200078ec0ff */
[----:B-----5:R-:W-:Y:S02]  /*27a00*/  IMAD.MOV.U32 R3, RZ, RZ, R35 ;  /* 0x000000ffff037224 */ /* 0x020fe400078e0023 */
[----:B------:R-:W-:-:S04]  /*27a10*/  IMAD.WIDE.U32 R2, R26, UR4, R2 ;  /* 0x000000041a027c25 */ /* 0x000fc8000f8e0002 */
[----:B------:R-:W-:Y:S01]  /*27a20*/  IMAD R3, R26, UR5, R3 ;  /* 0x000000051a037c24 */ /* 0x000fe2000f8e0203 */
[----:B------:R-:W-:Y:S02]  /*27a30*/  ULDC.64 UR4, c[0x0][0x2e0] ;  /* 0x0000b80000047ab9 */ /* 0x000fe40000000a00 */
[----:B---3--:R-:W-:Y:S02]  /*27a40*/  IMAD R0, R20, UR4, RZ ;  /* 0x0000000414007c24 */ /* 0x008fe4000f8e02ff */
[----:B------:R-:W1:Y:S01]  /*27a50*/  S2R R20, SR_TID.X ;  /* 0x0000000000147919 */ /* 0x000e620000002100 */
[----:B----4-:R-:W-:-:S04]  /*27a60*/  IMAD.WIDE.U32 R2, R21, UR4, R2 ;  /* 0x0000000415027c25 */ /* 0x010fc8000f8e0002 */
[----:B------:R-:W-:Y:S01]  /*27a70*/  IMAD R0, R21, UR5, R0 ;  /* 0x0000000515007c24 */ /* 0x000fe2000f8e0200 */
[----:B------:R-:W-:-:S03]  /*27a80*/  ULDC.64 UR4, c[0x0][0x2d0] ;  /* 0x0000b40000047ab9 */ /* 0x000fc60000000a00 */
[----:B------:R-:W-:Y:S02]  /*27a90*/  IMAD.IADD R3, R3, 0x1, R0 ;  /* 0x0000000103037824 */ /* 0x000fe400078e0200 */
[----:B------:R-:W3:Y:S01]  /*27aa0*/  @P0 LDC R0, c[0x0][0x450] ;  /* 0x00011400ff000b82 */ /* 0x000ee20000000800 */
[----:B-1----:R-:W-:-:S04]  /*27ab0*/  LOP3.LUT R20, R20, 0x7f, RZ, 0xc0, !PT ;  /* 0x0000007f14147812 */ /* 0x002fc800078ec0ff */
[----:B------:R-:W-:Y:S02]  /*27ac0*/  SHF.R.U32.HI R21, RZ, 0x3, R20 ;  /* 0x00000003ff157819 */ /* 0x000fe40000011614 */
[----:B------:R-:W1:Y:S02]  /*27ad0*/  S2R R20, SR_TID.X ;  /* 0x0000000000147919 */ /* 0x000e640000002100 */
[----:B-1----:R-:W-:-:S05]  /*27ae0*/  IMAD.SHL.U32 R20, R20, 0x10, RZ ;  /* 0x0000001014147824 */ /* 0x002fca00078e00ff */
[----:B------:R-:W-:Y:S02]  /*27af0*/  LOP3.LUT R20, R21, 0x70, R20, 0xf8, !PT ;  /* 0x0000007015147812 */ /* 0x000fe400078ef814 */
[----:B------:R-:W1:Y:S03]  /*27b00*/  S2R R21, SR_TID.X ;  /* 0x0000000000157919 */ /* 0x000e660000002100 */
[----:B------:R-:W-:Y:S02]  /*27b10*/  IMAD.IADD R5, R20, 0x1, R25 ;  /* 0x0000000114057824 */ /* 0x000fe400078e0219 */
[----:B------:R-:W4:Y:S02]  /*27b20*/  S2R R20, SR_TID.X ;  /* 0x0000000000147919 */ /* 0x000f240000002100 */
[----:B--2---:R-:W-:-:S04]  /*27b30*/  @P0 IMAD.HI.U32 R6, R5, R6, RZ ;  /* 0x0000000605060227 */ /* 0x004fc800078e00ff */
[----:B0-----:R-:W-:Y:S01]  /*27b40*/  IMAD.MOV.U32 R4, RZ, RZ, R5 ;  /* 0x000000ffff047224 */ /* 0x001fe200078e0005 */
[----:B---3--:R-:W-:-:S05]  /*27b50*/  @P0 SHF.R.U32.HI R4, RZ, R0, R6 ;  /* 0x00000000ff040219 */ /* 0x008fca0000011606 */
[----:B------:R-:W-:Y:S02]  /*27b60*/  IMAD.MOV R0, RZ, RZ, -R4 ;  /* 0x000000ffff007224 */ /* 0x000fe400078e0a04 */
[----:B------:R-:W-:-:S04]  /*27b70*/  IMAD.WIDE.U32 R2, R4, UR4, R2 ;  /* 0x0000000404027c25 */ /* 0x000fc8000f8e0002 */
[----:B------:R-:W-:Y:S01]  /*27b80*/  IMAD R0, R7, R0, R5 ;  /* 0x0000000007007224 */ /* 0x000fe200078e0205 */
[----:B------:R-:W-:-:S05]  /*27b90*/  SHF.R.S32.HI R5, RZ, 0x1f, R4 ;  /* 0x0000001fff057819 */ /* 0x000fca0000011404 */
[----:B------:R-:W-:Y:S02]  /*27ba0*/  IMAD R5, R5, UR4, RZ ;  /* 0x0000000405057c24 */ /* 0x000fe4000f8e02ff */
[----:B-1----:R-:W-:Y:S02]  /*27bb0*/  IMAD.SHL.U32 R21, R21, 0x8, RZ ;  /* 0x0000000815157824 */ /* 0x002fe400078e00ff */
[----:B------:R-:W-:Y:S01]  /*27bc0*/  IMAD R5, R4, UR5, R5 ;  /* 0x0000000504057c24 */ /* 0x000fe2000f8e0205 */
[----:B------:R-:W-:Y:S01]  /*27bd0*/  SHF.R.S32.HI R4, RZ, 0x1f, R0 ;  /* 0x0000001fff047819 */ /* 0x000fe20000011400 */
[----:B------:R-:W-:Y:S01]  /*27be0*/  ULDC.64 UR4, c[0x0][0x2c8] ;  /* 0x0000b20000047ab9 */ /* 0x000fe20000000a00 */
[----:B------:R-:W-:Y:S01]  /*27bf0*/  LOP3.LUT R21, R21, 0x38, RZ, 0xc0, !PT ;  /* 0x0000003815157812 */ /* 0x000fe200078ec0ff */
[----:B------:R-:W-:Y:S01]  /*27c00*/  IMAD.IADD R3, R3, 0x1, R5 ;  /* 0x0000000103037824 */ /* 0x000fe200078e0205 */
[----:B----4-:R-:W-:Y:S01]  /*27c10*/  LOP3.LUT R20, R20, 0x7f, RZ, 0xc0, !PT ;  /* 0x0000007f14147812 */ /* 0x010fe200078ec0ff */
[----:B------:R-:W-:Y:S01]  /*27c20*/  IMAD R4, R4, UR4, RZ ;  /* 0x0000000404047c24 */ /* 0x000fe2000f8e02ff */
[C---:B------:R-:W-:Y:S01]  /*27c30*/  LOP3.LUT R9, R21.reuse, 0x40, RZ, 0xfc, !PT ;  /* 0x0000004015097812 */ /* 0x040fe200078efcff */
[----:B------:R-:W-:Y:S01]  /*27c40*/  IMAD.WIDE.U32 R2, R0, UR4, R2 ;  /* 0x0000000400027c25 */ /* 0x000fe2000f8e0002 */
[----:B------:R-:W-:-:S03]  /*27c50*/  LOP3.LUT R10, R21, 0x80, RZ, 0xfc, !PT ;  /* 0x00000080150a7812 */ /* 0x000fc600078efcff */
        /* <DEDUP_REMOVED lines=9> */
[----:B------:R-:W-:Y:S02]  /*27cf0*/  ISETP.GE.AND P0, PT, R10, UR4, PT ;  /* 0x000000040a007c0c */ /* 0x000fe4000bf06270 */
[----:B------:R-:W-:Y:S01]  /*27d00*/  SHF.R.U32.HI R9, RZ, 0x3, R20 ;  /* 0x00000003ff097819 */ /* 0x000fe20000011614 */
[----:B------:R-:W-:Y:S10]  /*27d10*/  BRA.DIV UR5, `(.L_x_1942) ;  /* 0x0000005205487947 */ /* 0x000ff4000b800000 */
[----:B------:R-:W0:Y:S01]  /*27d20*/  SHFL.IDX PT, R3, R0, RZ, 0x181f ;  /* 0x00181fff00037589 */ /* 0x000e2200000e0000 */
[----:B------:R-:W-:Y:S02]  /*27d30*/  IMAD R32, R32, R7, RZ ;  /* 0x0000000720207224 */ /* 0x000fe400078e02ff */
[----:B------:R-:W-:Y:S01]  /*27d40*/  IMAD.IADD R25, R9, 0x1, R25 ;  /* 0x0000000109197824 */ /* 0x000fe200078e0219 */
[----:B------:R-:W1:Y:S04]  /*27d50*/  SHFL.IDX PT, R2, R4, RZ, 0x181f ;  /* 0x00181fff04027589 */ /* 0x000e6800000e0000 */
[----:B------:R-:W-:Y:S01]  /*27d60*/  ISETP.GE.AND P1, PT, R25, R32, PT ;  /* 0x000000201900720c */ /* 0x000fe20003f26270 */
[----:B------:R-:W-:-:S12]  /*27d70*/  SHFL.IDX PT, R14, R0, 0x7, 0x181f ;  /* 0x00f81f00000e7f89 */ /* 0x000fd800000e0000 */
[----:B0-----:R-:W-:-:S05]  /*27d80*/  @!P1 LEA R5, P4, R8, R3, 0x1 ;  /* 0x0000000308059211 */ /* 0x001fca00078808ff */
[----:B-1----:R-:W-:Y:S02]  /*27d90*/  @!P1 IMAD.X R3, RZ, RZ, R2, P4 ;  /* 0x000000ffff039224 */ /* 0x002fe400020e0602 */
        /* <DEDUP_REMOVED lines=71> */
.L_x_2094:
[----:B------:R-:W-:Y:S01]  /*28210*/  VIADD R25, R25, 0x70 ;  /* 0x0000007019197836 */ /* 0x000fe20000000000 */
[----:B------:R-:W-:Y:S04]  /*28220*/  BSSY B0, `(.L_x_1943) ;  /* 0x000000b000007945 */ /* 0x000fe80003800000 */
[----:B------:R-:W-:-:S13]  /*28230*/  ISETP.GE.AND P1, PT, R25, R32, PT ;  /* 0x000000201900720c */ /* 0x000fda0003f26270 */
[----:B------:R-:W-:Y:S05]  /*28240*/  @P1 BRA `(.L_x_1944) ;  /* 0x0000000000201947 */ /* 0x000fea0003800000 */
[----:B0-----:R-:W-:-:S05]  /*28250*/  LEA R2, P1, R8, R14, 0x1 ;  /* 0x0000000e08027211 */ /* 0x001fca00078208ff */
[----:B------:R-:W-:-:S05]  /*28260*/  IMAD.X R3, RZ, RZ, R4, P1 ;  /* 0x000000ffff037224 */ /* 0x000fca00008e0604 */
[----:B------:R-:W-:Y:S01]  /*28270*/  @!PT LDS RZ, [RZ] ;  /* 0x00000000fffff984 */ /* 0x000fe20000000800 */
[----:B------:R-:W-:Y:S01]  /*28280*/  @!PT LDS RZ, [RZ] ;  /* 0x00000000fffff984 */ /* 0x000fe20000000800 */
[----:B------:R-:W-:Y:S01]  /*28290*/  @!PT LDS RZ, [RZ] ;  /* 0x00000000fffff984 */ /* 0x000fe20000000800 */
[----:B------:R1:W-:Y:S04]  /*282a0*/  LDGSTS.E.BYPASS.LTC128B.128 [R36+0xfc00], desc[UR60][R2.64], !P3 ;  /* 0x0fc0000002247fae */ /* 0x0003e8000d901d7c */
[----:B------:R1:W-:Y:S04]  /*282b0*/  LDGSTS.E.BYPASS.LTC128B.128 [R36+0x13c00], desc[UR60][R2.64+0x80], !P2 ;  /* 0x13c0008002247fae */ /* 0x0003e8000d101d7c */
[----:B------:R1:W-:Y:S02]  /*282c0*/  LDGSTS.E.BYPASS.LTC128B.128 [R36+0x17c00], desc[UR60][R2.64+0x100], !P0 ;  /* 0x17c0010002247fae */ /* 0x0003e4000c101d7c */
.L_x_1944:
[----:B------:R-:W-:Y:S05]  /*282d0*/  BSYNC B0 ;  /* 0x0000000000007941 */ /* 0x000fea0003800000 */
.L_x_1943:
[----:B------:R-:W-:Y:S01]  /*282e0*/  NOP ;  /* 0x0000000000007918 */ /* 0x000fe20000000000 */
[----:B------:R-:W-:-:S13]  /*282f0*/  PLOP3.LUT P0, PT, PT, PT, PT, 0x80, 0x0 ;  /* 0x000000000000781c */ /* 0x000fda0003f0f070 */
.L_x_1945:
[----:B------:R-:W-:Y:S02]  /*28300*/  PLOP3.LUT P1, PT, P1, P0, PT, 0xa2, 0x0 ;  /* 0x000000000000781c */ /* 0x000fe40000f21472 */
[----:B------:R-:W-:-:S08]  /*28310*/  @P0 R2UR P1, UR4, R17 ;  /* 0x00000000110402ca */ /* 0x000fd00000020000 */
[----:B------:R-:W-:-:S05]  /*28320*/  @P0 PLOP3.LUT P0, PT, P1, PT, PT, 0x80, 0x0 ;  /* 0x000000000000081c */ /* 0x000fca0000f0f070 */
[----:B------:R-:W-:Y:S01]  /*28330*/  @!P1 SYNCS.ARRIVE.TRANS64.RED.A0T1 RZ, [UR4+0x2a800], RZ ;  /* 0x02a800ffffff99a7 */ /* 0x000fe20008200404 */
[----:B------:R-:W-:Y:S07]  /*28340*/  @!P1 ARRIVES.LDGSTSBAR.64.TRANSCNT [UR4+0x2a800] ;  /* 0x02a80000ff0099b0 */ /* 0x000fee0008000a84 */
[----:B------:R-:W-:Y:S05]  /*28350*/  @P0 BRA.U.ANY `(.L_x_1945) ;  /* 0xfffffffd00e80947 */ /* 0x000fea000393ffff */
[----:B01----:R-:W2:Y:S02]  /*28360*/  LDL.LU R2, [R1+0x24] ;  /* 0x0000240001027983 */ /* 0x003ea40000300800 */
[----:B--2---:R-:W-:-:S05]  /*28370*/  VIADD R2, R2, 0x1 ;  /* 0x0000000102027836 */ /* 0x004fca0000000000 */
[----:B------:R-:W-:Y:S01]  /*28380*/  LEA.HI R0, R2, R2, RZ, 0x1 ;  /* 0x0000000202007211 */ /* 0x000fe200078f08ff */
[----:B------:R0:W-:Y:S03]  /*28390*/  STL [R1+0x24], R2 ;  /* 0x0000240201007387 */ /* 0x0001e60000100800 */
[----:B------:R-:W-:-:S05]  /*283a0*/  LOP3.LUT R0, R0, 0xfffffffe, RZ, 0xc0, !PT ;  /* 0xfffffffe00007812 */ /* 0x000fca00078ec0ff */
[----:B------:R-:W-:-:S05]  /*283b0*/  IMAD.IADD R0, R2, 0x1, -R0 ;  /* 0x0000000102007824 */ /* 0x000fca00078e0a00 */
[----:B0-----:R-:W-:Y:S01]  /*283c0*/  SHF.L.U32 R2, R0, 0x1f, RZ ;  /* 0x0000001f00027819 */ /* 0x001fe200000006ff */
[----:B------:R-:W-:Y:S01]  /*283d0*/  NOP ;  /* 0x0000000000007918 */ /* 0x000fe20000000000 */
[----:B------:R-:W2:Y:S01]  /*283e0*/  LDL.LU R3, [R1+0x20] ;  /* 0x0000200001037983 */ /* 0x000ea20000300800 */
[----:B------:R0:W-:Y:S01]  /*283f0*/  SYNCS.ARRIVE.TRANS64.A1T0 RZ, [R17+URZ+0x2a800], RZ ;  /* 0x02a800ff11ff79a7 */ /* 0x0001e2000810003f */
[----:B------:R-:W-:Y:S01]  /*28400*/  BSSY B0, `(.L_x_1946) ;  /* 0x0000004000007945 */ /* 0x000fe20003800000 */
[----:B------:R-:W1:Y:S01]  /*28410*/  SYNCS.PHASECHK.TRANS64.TRYWAIT P0, [R17+URZ+0x2a820], R2 ;  /* 0x02a82002110075a7 */ /* 0x000e62000800017f */
[----:B--2---:R-:W-:Y:S02]  /*28420*/  VIADD R0, R3, 0xfffffffe ;  /* 0xfffffffe03007836 */ /* 0x004fe40000000000 */
[----:B01----:R-:W-:Y:S05]  /*28430*/  @!P0 BRA `(.L_x_1947) ;  /* 0x0000005400388947 */ /* 0x003fea0003800000 */
.L_x_2095:
[----:B------:R-:W-:Y:S05]  /*28440*/  BSYNC B0 ;  /* 0x0000000000007941 */ /* 0x000fea0003800000 */
.L_x_1946:
[----:B------:R-:W2:Y:S01]  /*28450*/  LDL R3, [R1] ;  /* 0x0000000001037983 */ /* 0x000ea20000100800 */
[----:B------:R-:W-:Y:S01]  /*28460*/  BSSY B0, `(.L_x_1948) ;  /* 0x00000f8000007945 */ /* 0x000fe20003800000 */
[----:B--2---:R-:W-:-:S13]  /*28470*/  ISETP.GE.AND P0, PT, R0, R3, PT ;  /* 0x000000030000720c */ /* 0x004fda0003f06270 */
[----:B------:R-:W-:Y:S05]  /*28480*/  @!P0 BRA `(.L_x_1949) ;  /* 0x0000000c00d48947 */ /* 0x000fea0003800000 */
[----:B------:R-:W-:Y:S02]  /*28490*/  IMAD.MOV.U32 R10, RZ, RZ, R28 ;  /* 0x000000ffff0a7224 */ /* 0x000fe400078e001c */
[----:B------:R-:W-:Y:S02]  /*284a0*/  IMAD.MOV.U32 R20, RZ, RZ, R30 ;  /* 0x000000ffff147224 */ /* 0x000fe400078e001e */
[----:B------:R-:W-:-:S07]  /*284b0*/  IMAD.MOV.U32 R32, RZ, RZ, R23 ;  /* 0x000000ffff207224 */ /* 0x000fce00078e0017 */
.L_x_1962:
[----:B0-----:R-:W2:Y:S01]  /*284c0*/  LDL R2, [R1+0x4] ;  /* 0x0000040001027983 */ /* 0x001ea20000100800 */
[----:B------:R-:W0:Y:S03]  /*284d0*/  LDC R7, c[0x0][0x430] ;  /* 0x00010c00ff077b82 */ /* 0x000e260000000800 */
[----:B------:R-:W3:Y:S01]  /*284e0*/  LDL R8, [R1+0x8] ;  /* 0x0000080001087983 */ /* 0x000ee20000100800 */
[----:B------:R-:W1:Y:S01]  /*284f0*/  S2R R3, SR_TID.X ;  /* 0x0000000000037919 */ /* 0x000e620000002100 */
[----:B------:R-:W4:Y:S01]  /*28500*/  S2R R9, SR_TID.X ;  /* 0x0000000000097919 */ /* 0x000f220000002100 */
[----:B0-----:R-:W-:-:S13]  /*28510*/  ISETP.NE.AND P0, PT, R7, 0x1, PT ;  /* 0x000000010700780c */ /* 0x001fda0003f05270 */
[----:B------:R-:W0:Y:S01]  /*28520*/  @P0 LDC R5, c[0x0][0x434] ;  /* 0x00010d00ff050b82 */ /* 0x000e220000000800 */
[----:B-1----:R-:W-:-:S04]  /*28530*/  LOP3.LUT R3, R3, 0x7f, RZ, 0xc0, !PT ;  /* 0x0000007f03037812 */ /* 0x002fc800078ec0ff */
[----:B------:R-:W-:Y:S01]  /*28540*/  SHF.R.U32.HI R3, RZ, 0x3, R3 ;  /* 0x00000003ff037819 */ /* 0x000fe20000011603 */
[----:B----4-:R-:W-:-:S05]  /*28550*/  IMAD.SHL.U32 R9, R9, 0x10, RZ ;  /* 0x0000001009097824 */ /* 0x010fca00078e00ff */
[----:B------:R-:W-:Y:S02]  /*28560*/  LOP3.LUT R9, R3, 0x70, R9, 0xf8, !PT ;  /* 0x0000007003097812 */ /* 0x000fe400078ef809 */
[----:B------:R-:W1:Y:S02]  /*28570*/  @P0 LDC R3, c[0x0][0x438] ;  /* 0x00010e00ff030b82 */ /* 0x000e640000000800 */
[----:B------:R-:W-:Y:S01]  /*28580*/  ISETP.GT.U32.AND P2, PT, R9, 0x5f, PT ;  /* 0x0000005f0900780c */ /* 0x000fe20003f44070 */
[----:B--2---:R-:W-:-:S04]  /*28590*/  IMAD R4, R0, 0x60, R2 ;  /* 0x0000006000047824 */ /* 0x004fc800078e0202 */
[----:B------:R-:W-:-:S04]  /*285a0*/  IMAD.IADD R4, R9, 0x1, R4 ;  /* 0x0000000109047824 */ /* 0x000fc800078e0204 */
[----:B0-----:R-:W-:-:S04]  /*285b0*/  @P0 IMAD.HI.U32 R6, R4, R5, RZ ;  /* 0x0000000504060227 */ /* 0x001fc800078e00ff */
[----:B------:R-:W-:Y:S01]  /*285c0*/  IMAD.MOV.U32 R2, RZ, RZ, R4 ;  /* 0x000000ffff027224 */ /* 0x000fe200078e0004 */
[----:B-1----:R-:W-:-:S05]  /*285d0*/  @P0 SHF.R.U32.HI R2, RZ, R3, R6 ;  /* 0x00000003ff020219 */ /* 0x002fca0000011606 */
        /* <DEDUP_REMOVED lines=13> */
[----:B------:R-:W-:Y:S01]  /*286b0*/  LOP3.LUT P1, RZ, R16, 0x10, RZ, 0xc0, !PT ;  /* 0x0000001010ff7812 */ /* 0x000fe2000782c0ff */
[----:B------:R-:W-:-:S05]  /*286c0*/  VIADD R28, R10, 0x1 ;  /* 0x000000010a1c7836 */ /* 0x000fca0000000000 */
[C---:B------:R-:W-:Y:S01]  /*286d0*/  ISETP.NE.AND P0, PT, R28.reuse, 0x2, PT ;  /* 0x000000021c00780c */ /* 0x040fe20003f05270 */
[----:B------:R-:W-:Y:S05]  /*286e0*/  YIELD ;  /* 0x0000000000007946 */ /* 0x000fea0003800000 */
[----:B------:R-:W-:Y:S01]  /*286f0*/  SEL R3, RZ, 0x1, P0 ;  /* 0x00000001ff037807 */ /* 0x000fe20000000000 */
[----:B------:R-:W-:Y:S01]  /*28700*/  IMAD.MOV.U32 R23, RZ, RZ, R0 ;  /* 0x000000ffff177224 */ /* 0x000fe200078e0000 */
[----:B------:R-:W-:Y:S02]  /*28710*/  SEL R28, R28, RZ, P0 ;  /* 0x000000ff1c1c7207 */ /* 0x000fe40000000000 */
[----:B------:R-:W-:Y:S01]  /*28720*/  LOP3.LUT R30, R20, R3, RZ, 0x3c, !PT ;  /* 0x00000003141e7212 */ /* 0x000fe200078e3cff */
[----:B0-----:R-:W-:Y:S06]  /*28730*/  @!P1 BRA `(.L_x_1950) ;  /* 0x0000000000049947 */ /* 0x001fec0003800000 */
[----:B------:R-:W-:Y:S01]  /*28740*/  BPT.TRAP 0x1 ;  /* 0x000000040000795c */ /* 0x000fe20000300000 */
.L_x_1950:
[----:B------:R-:W-:Y:S01]  /*28750*/  IMAD R5, R28, 0x8, R17 ;  /* 0x000000081c057824 */ /* 0x000fe200078e0211 */
[----:B------:R-:W-:Y:S01]  /*28760*/  SHF.L.U32 R0, R30, 0x1f, RZ ;  /* 0x0000001f1e007819 */ /* 0x000fe200000006ff */
[----:B------:R-:W-:Y:S03]  /*28770*/  BSSY B1, `(.L_x_1951) ;  /* 0x0000003000017945 */ /* 0x000fe60003800000 */
[----:B------:R-:W0:Y:S02]  /*28780*/  SYNCS.PHASECHK.TRANS64.TRYWAIT P0, [R5+URZ+0x2a840], R0 ;  /* 0x02a84000050075a7 */ /* 0x000e24000800017f */
[----:B0-----:R-:W-:Y:S05]  /*28790*/  @!P0 BRA `(.L_x_1952) ;  /* 0x0000005000748947 */ /* 0x001fea0003800000 */
.L_x_2096:
[----:B------:R-:W-:Y:S05]  /*287a0*/  BSYNC B1 ;  /* 0x0000000000017941 */ /* 0x000fea0003800000 */
.L_x_1951:
[----:B------:R-:W-:Y:S01]  /*287b0*/  SHF.R.S32.HI R21, RZ, 0x1f, R7 ;  /* 0x0000001fff157819 */ /* 0x000fe20000011407 */
[----:B------:R-:W-:Y:S01]  /*287c0*/  ULDC.64 UR4, c[0x0][0x300] ;  /* 0x0000c00000047ab9 */ /* 0x000fe20000000a00 */
[----:B-----5:R-:W-:Y:S01]  /*287d0*/  SHF.R.S32.HI R25, RZ, 0x1f, R6 ;  /* 0x0000001fff197819 */ /* 0x020fe20000011406 */
[----:B------:R-:W-:Y:S01]  /*287e0*/  IMAD.WIDE.U32 R2, R7, UR4, RZ ;  /* 0x0000000407027c25 */ /* 0x000fe2000f8e00ff */
[----:B------:R-:W-:Y:S01]  /*287f0*/  ULDC.64 UR6, c[0x0][0x2e8] ;  /* 0x0000ba0000067ab9 */ /* 0x000fe20000000a00 */
[C---:B------:R-:W-:Y:S02]  /*28800*/  LOP3.LUT P3, RZ, R16.reuse, 0x4, RZ, 0xc0, !PT ;  /* 0x0000000410ff7812 */ /* 0x040fe4000786c0ff */
[----:B0-----:R-:W-:Y:S01]  /*28810*/  IMAD R0, R21, UR4, RZ ;  /* 0x0000000415007c24 */ /* 0x001fe2000f8e02ff */
        /* <DEDUP_REMOVED lines=59> */
.L_x_2110:
[----:B--2---:R-:W-:-:S05]  /*28bd0*/  IADD3 R2, P0, R2, R0, RZ ;  /* 0x0000000002027210 */ /* 0x004fca0007f1e0ff */
        /* <DEDUP_REMOVED lines=9> */
.L_x_1954:
        /* <DEDUP_REMOVED lines=10> */
.L_x_1955:
[----:B------:R2:W-:Y:S01]  /*28d10*/  SYNCS.ARRIVE.TRANS64.A1T0 RZ, [R5+URZ+0x2a830], RZ ;  /* 0x02a830ff05ff79a7 */ /* 0x0005e2000810003f */
[----:B------:R-:W-:Y:S05]  /*28d20*/  @!P2 BRA `(.L_x_1956) ;  /* 0x000000000004a947 */ /* 0x000fea0003800000 */
[----:B------:R-:W-:Y:S01]  /*28d30*/  BPT.TRAP 0x1 ;  /* 0x000000040000795c */ /* 0x000fe20000300000 */
.L_x_1956:
[----:B-1----:R-:W-:Y:S01]  /*28d40*/  SHF.L.U32 R2, R20, 0x1f, RZ ;  /* 0x0000001f14027819 */ /* 0x002fe200000006ff */
[----:B--2---:R-:W-:Y:S01]  /*28d50*/  IMAD R5, R10, 0x8, R17 ;  /* 0x000000080a057824 */ /* 0x004fe200078e0211 */
[----:B------:R-:W-:Y:S03]  /*28d60*/  BSSY B1, `(.L_x_1957) ;  /* 0x0000003000017945 */ /* 0x000fe60003800000 */
[----:B------:R-:W1:Y:S02]  /*28d70*/  SYNCS.PHASECHK.TRANS64.TRYWAIT P0, [R5+URZ+0x2a860], R2 ;  /* 0x02a86002050075a7 */ /* 0x000e64000800017f */
[----:B-1----:R-:W-:Y:S05]  /*28d80*/  @!P0 BRA `(.L_x_1958) ;  /* 0x0000005000e88947 */ /* 0x002fea0003800000 */
.L_x_2111:
[----:B------:R-:W-:Y:S05]  /*28d90*/  BSYNC B1 ;  /* 0x0000000000017941 */ /* 0x000fea0003800000 */
.L_x_1957:
[----:B------:R-:W2:Y:S01]  /*28da0*/  S2R R3, SR_TID.X ;  /* 0x0000000000037919 */ /* 0x000ea20000002100 */
[----:B------:R-:W-:Y:S01]  /*28db0*/  UMOV UR4, 0xffffffff ;  /* 0xffffffff00047882 */ /* 0x000fe20000000000 */
[----:B0-----:R-:W-:Y:S01]  /*28dc0*/  IMAD R8, R32, -0x60, R37 ;  /* 0xffffffa020087824 */ /* 0x001fe200078e0225 */
[----:B------:R-:W-:Y:S01]  /*28dd0*/  LOP3.LUT P0, RZ, R29, 0x2, RZ, 0xc0, !PT ;  /* 0x000000021dff7812 */ /* 0x000fe2000780c0ff */
[----:B------:R-:W-:Y:S01]  /*28de0*/  IMAD R4, R10, 0x3000, R34 ;  /* 0x000030000a047824 */ /* 0x000fe200078e0222 */
[----:B--2---:R-:W-:-:S04]  /*28df0*/  LOP3.LUT R3, R3, 0x7f, RZ, 0xc0, !PT ;  /* 0x0000007f03037812 */ /* 0x004fc800078ec0ff */
[----:B------:R-:W-:-:S05]  /*28e00*/  SHF.R.U32.HI R3, RZ, 0x3, R3 ;  /* 0x00000003ff037819 */ /* 0x000fca0000011603 */
[----:B------:R-:W-:Y:S01]  /*28e10*/  IMAD.IADD R8, R8, 0x1, -R3 ;  /* 0x0000000108087824 */ /* 0x000fe200078e0a03 */
[----:B------:R-:W-:Y:S06]  /*28e20*/  BRA.DIV UR4, `(.L_x_1959) ;  /* 0x0000005204d47947 */ /* 0x000fec000b800000 */
[----:B-1----:R-:W0:Y:S01]  /*28e30*/  SHFL.IDX PT, R2, R18, RZ, 0x181f ;  /* 0x00181fff12027589 */ /* 0x002e2200000e0000 */
        /* <DEDUP_REMOVED lines=44> */
.L_x_2125:
[C---:B------:R-:W-:Y:S01]  /*29100*/  ISETP.LT.OR P1, PT, R8.reuse, 0x51, !P1 ;  /* 0x000000510800780c */ /* 0x040fe20004f21670 */
[----:B------:R-:W-:Y:S01]  /*29110*/  ULDC.64 UR4, c[0x0][0x328] ;  /* 0x0000ca0000047ab9 */ /* 0x000fe20000000a00 */
[----:B------:R-:W-:Y:S02]  /*29120*/  ISETP.LT.OR P0, PT, R8, 0x51, !P0 ;  /* 0x000000510800780c */ /* 0x000fe40004701670 */
[----:B-1----:R-:W-:Y:S01]  /*29130*/  IADD3 R2, P2, R2, R0, RZ ;  /* 0x0000000002027210 */ /* 0x002fe20007f5e0ff */
        /* <DEDUP_REMOVED lines=17> */
.L_x_1960:
        /* <DEDUP_REMOVED lines=10> */
.L_x_1961:
[----:B------:R-:W2:Y:S01]  /*292f0*/  LDL R0, [R1] ;  /* 0x0000000001007983 */ /* 0x000ea20000100800 */
[----:B------:R-:W-:Y:S01]  /*29300*/  IMAD.MOV.U32 R3, RZ, RZ, R25 ;  /* 0x000000ffff037224 */ /* 0x000fe200078e0019 */
[----:B------:R-:W-:Y:S01]  /*29310*/  ULDC.64 UR4, c[0x0][0x330] ;  /* 0x0000cc0000047ab9 */ /* 0x000fe20000000a00 */
[----:B------:R-:W-:Y:S01]  /*29320*/  ULDC.64 UR6, c[0x0][0x318] ;  /* 0x0000c60000067ab9 */ /* 0x000fe20000000a00 */
[----:B------:R1:W-:Y:S01]  /*29330*/  SYNCS.ARRIVE.TRANS64.A1T0 RZ, [R5+URZ+0x2a850], RZ ;  /* 0x02a850ff05ff79a7 */ /* 0x0003e2000810003f */
[----:B------:R-:W-:-:S04]  /*29340*/  IMAD.WIDE.U32 R2, R26, UR4, R2 ;  /* 0x000000041a027c25 */ /* 0x000fc8000f8e0002 */
[----:B------:R-:W-:Y:S01]  /*29350*/  IMAD R19, R26, UR5, R3 ;  /* 0x000000051a137c24 */ /* 0x000fe2000f8e0203 */
[C---:B0-----:R-:W-:Y:S01]  /*29360*/  LEA R18, P0, R2.reuse, UR6, 0x1 ;  /* 0x0000000602127c11 */ /* 0x041fe2000f8008ff */
[----:B------:R-:W-:Y:S02]  /*29370*/  IMAD.MOV.U32 R10, RZ, RZ, R28 ;  /* 0x000000ffff0a7224 */ /* 0x000fe400078e001c */
[----:B------:R-:W-:Y:S01]  /*29380*/  IMAD.MOV.U32 R20, RZ, RZ, R30 ;  /* 0x000000ffff147224 */ /* 0x000fe200078e001e */
[----:B------:R-:W-:Y:S01]  /*29390*/  LEA.HI.X R19, R2, UR7, R19, 0x1, P0 ;  /* 0x0000000702137c11 */ /* 0x000fe200080f0c13 */
[----:B------:R-:W-:Y:S01]  /*293a0*/  IMAD.MOV.U32 R32, RZ, RZ, R23 ;  /* 0x000000ffff207224 */ /* 0x000fe200078e0017 */
[C---:B--2---:R-:W-:Y:S01]  /*293b0*/  ISETP.GT.AND P0, PT, R23.reuse, R0, PT ;  /* 0x000000001700720c */ /* 0x044fe20003f04270 */
[----:B------:R-:W-:-:S12]  /*293c0*/  VIADD R0, R23, 0xffffffff ;  /* 0xffffffff17007836 */ /* 0x000fd80000000000 */
[----:B-1----:R-:W-:Y:S05]  /*293d0*/  @P0 BRA `(.L_x_1962) ;  /* 0xfffffff000380947 */ /* 0x002fea000383ffff */
.L_x_1949:
[----:B------:R-:W-:Y:S05]  /*293e0*/  BSYNC B0 ;  /* 0x0000000000007941 */ /* 0x000fea0003800000 */
.L_x_1948:
[----:B0-----:R-:W0:Y:S01]  /*293f0*/  S2R R2, SR_TID.X ;  /* 0x0000000000027919 */ /* 0x001e220000002100 */
[----:B------:R-:W-:Y:S01]  /*29400*/  BSSY B0, `(.L_x_1963) ;  /* 0x0000010000007945 */ /* 0x000fe20003800000 */
[----:B0-----:R-:W-:-:S04]  /*29410*/  LOP3.LUT R2, R2, 0x7f, RZ, 0xc0, !PT ;  /* 0x0000007f02027812 */ /* 0x001fc800078ec0ff */
[----:B------:R-:W-:-:S13]  /*29420*/  ISETP.NE.AND P0, PT, R2, RZ, PT ;  /* 0x000000ff0200720c */ /* 0x000fda0003f05270 */
[----:B------:R-:W-:Y:S05]  /*29430*/  @P0 BRA `(.L_x_1964) ;  /* 0x0000000000300947 */ /* 0x000fea0003800000 */
[----:B------:R-:W0:Y:S01]  /*29440*/  S2R R5, SR_LANEID ;  /* 0x0000000000057919 */ /* 0x000e220000000000 */
[----:B------:R-:W-:Y:S01]  /*29450*/  VOTEU.ANY UR4, UPT, PT ;  /* 0x0000000000047886 */ /* 0x000fe200038e0100 */
[----:B------:R-:W1:Y:S01]  /*29460*/  LDC.64 R2, c[0x0][0xc60] ;  /* 0x00031800ff027b82 */ /* 0x000e620000000a00 */
[----:B------:R-:W0:Y:S02]  /*29470*/  FLO.U32 R0, UR4 ;  /* 0x0000000400007d00 */ /* 0x000e2400080e0000 */
[----:B0-----:R-:W-:-:S06]  /*29480*/  ISETP.EQ.U32.AND P0, PT, R0, R5, PT ;  /* 0x000000050000720c */ /* 0x001fcc0003f02070 */
[----:B------:R-:W1:Y:S07]  /*29490*/  POPC R5, UR4 ;  /* 0x0000000400057d09 */ /* 0x000e6e0008000000 */
[----:B-1----:R-:W2:Y:S01]  /*294a0*/  @P0 ATOMG.E.ADD.STRONG.GPU PT, R3, desc[UR60][R2.64], R5 ;  /* 0x00000005020309a8 */ /* 0x002ea200081ee1fc */
[----:B------:R-:W0:Y:S02]  /*294b0*/  S2R R4, SR_LTMASK ;  /* 0x0000000000047919 */ /* 0x000e240000003900 */
[----:B0-----:R-:W-:-:S04]  /*294c0*/  LOP3.LUT R4, R4, UR4, RZ, 0xc0, !PT ;  /* 0x0000000404047c12 */ /* 0x001fc8000f8ec0ff */
[----:B------:R-:W0:Y:S01]  /*294d0*/  POPC R7, R4 ;  /* 0x0000000400077309 */ /* 0x000e220000000000 */
[----:B--2---:R-:W0:Y:S02]  /*294e0*/  SHFL.IDX PT, R0, R3, R0, 0x1f ;  /* 0x00001f0003007589 */ /* 0x004e2400000e0000 */
[----:B0-----:R-:W-:-:S07]  /*294f0*/  IADD3 R24, R0, UR38, R7 ;  /* 0x0000002600187c10 */ /* 0x001fce000fffe007 */
.L_x_1964:
[----:B------:R-:W-:Y:S05]  /*29500*/  BSYNC B0 ;  /* 0x0000000000007941 */ /* 0x000fea0003800000 */
.L_x_1963:
[----:B------:R-:W-:-:S13]  /*29510*/  LOP3.LUT P0, RZ, R16, 0x10, RZ, 0xc0, !PT ;  /* 0x0000001010ff7812 */ /* 0x000fda000780c0ff */
[----:B------:R-:W-:Y:S05]  /*29520*/  @!P0 BRA `(.L_x_1965) ;  /* 0x0000000000048947 */ /* 0x000fea0003800000 */
[----:B------:R-:W-:Y:S01]  /*29530*/  BPT.TRAP 0x1 ;  /* 0x000000040000795c */ /* 0x000fe20000300000 */
.L_x_1965:
[----:B------:R-:W-:Y:S01]  /*29540*/  IMAD R0, R28, 0x8, R17 ;  /* 0x000000081c007824 */ /* 0x000fe200078e0211 */
[----:B------:R-:W-:Y:S01]  /*29550*/  SHF.L.U32 R3, R30, 0x1f, RZ ;  /* 0x0000001f1e037819 */ /* 0x000fe200000006ff */
[----:B------:R-:W-:Y:S01]  /*29560*/  BSSY B0, `(.L_x_1966) ;  /* 0x0000004000007945 */ /* 0x000fe20003800000 */
[----:B------:R-:W-:Y:S02]  /*29570*/  IMAD R6, R23, -0x60, R37 ;  /* 0xffffffa017067824 */ /* 0x000fe400078e0225 */
[----:B------:R-:W0:Y:S02]  /*29580*/  SYNCS.PHASECHK.TRANS64.TRYWAIT P0, [R0+URZ+0x2a860], R3 ;  /* 0x02a86003000075a7 */ /* 0x000e24000800017f */
[----:B0-----:R-:W-:Y:S05]  /*29590*/  @!P0 BRA `(.L_x_1967) ;  /* 0x0000005000e88947 */ /* 0x001fea0003800000 */
.L_x_2126:
[----:B------:R-:W-:Y:S05]  /*295a0*/  BSYNC B0 ;  /* 0x0000000000007941 */ /* 0x000fea0003800000 */
.L_x_1966:
        /* <DEDUP_REMOVED lines=57> */
.L_x_2140:
        /* <DEDUP_REMOVED lines=11> */
.L_x_1969:
        /* <DEDUP_REMOVED lines=10> */
.L_x_1970:
[----:B------:R2:W-:Y:S01]  /*29a90*/  SYNCS.ARRIVE.TRANS64.A1T0 RZ, [R0+URZ+0x2a850], RZ ;  /* 0x02a850ff00ff79a7 */ /* 0x0005e2000810003f */
[----:B------:R-:W-:-:S05]  /*29aa0*/  VIADD R28, R28, 0x1 ;  /* 0x000000011c1c7836 */ /* 0x000fca0000000000 */
[----:B------:R-:W-:-:S04]  /*29ab0*/  ISETP.NE.AND P0, PT, R28, 0x2, PT ;  /* 0x000000021c00780c */ /* 0x000fc80003f05270 */
[----:B0-----:R-:W-:Y:S02]  /*29ac0*/  SEL R3, RZ, 0x1, P0 ;  /* 0x00000001ff037807 */ /* 0x001fe40000000000 */
[----:B------:R-:W-:Y:S02]  /*29ad0*/  SEL R28, R28, RZ, P0 ;  /* 0x000000ff1c1c7207 */ /* 0x000fe40000000000 */
[----:B--2---:R-:W-:-:S07]  /*29ae0*/  LOP3.LUT R30, R30, R3, RZ, 0x3c, !PT ;  /* 0x000000031e1e7212 */ /* 0x004fce00078e3cff */
.L_x_1927:
[----:B------:R-:W-:Y:S05]  /*29af0*/  BSYNC B7 ;  /* 0x0000000000077941 */ /* 0x000fea0003800000 */
.L_x_1925:
[----:B------:R-:W-:-:S13]  /*29b00*/  LOP3.LUT P0, RZ, R16, 0x20, RZ, 0xc0, !PT ;  /* 0x0000002010ff7812 */ /* 0x000fda000780c0ff */
[----:B------:R-:W-:Y:S05]  /*29b10*/  @!P0 BRA `(.L_x_1971) ;  /* 0x0000000000248947 */ /* 0x000fea0003800000 */
[----:B------:R-:W-:Y:S05]  /*29b20*/  WARPSYNC.ALL ;  /* 0x0000000000007948 */ /* 0x000fea0003800000 */
[----:B------:R-:W2:Y:S08]  /*29b30*/  S2UR UR5, SR_CgaCtaId ;  /* 0x00000000000579c3 */ /* 0x000eb00000008800 */
[----:B------:R-:W-:Y:S06]  /*29b40*/  BAR.SYNC.DEFER_BLOCKING 0x5, 0x180 ;  /* 0x0146000000007b1d */ /* 0x000fec0000010000 */
[----:B------:R-:W-:-:S02]  /*29b50*/  UMOV UR4, 0x400 ;  /* 0x0000040000047882 */ /* 0x000fc40000000000 */
[----:B--2---:R-:W-:-:S06]  /*29b60*/  ULEA UR4, UR5, UR4, 0x18 ;  /* 0x0000000405047291 */ /* 0x004fcc000f8ec03f */
[----:B0-----:R-:W-:-:S05]  /*29b70*/  IMAD.U32 R17, RZ, RZ, UR4 ;  /* 0x00000004ff117e24 */ /* 0x001fca000f8e00ff */
[----:B------:R0:W2:Y:S01]  /*29b80*/  LDS.128 R24, [R17+0x2a8d0] ;  /* 0x02a8d00011187984 */ /* 0x0000a20000000c00 */
[----:B------:R-:W-:Y:S06]  /*29b90*/  BAR.ARV 0x4, 0x180 ;  /* 0x0106000000007b1d */ /* 0x000fec0000002000 */
[----:B------:R-:W-:Y:S05]  /*29ba0*/  BRA `(.L_x_1972) ;  /* 0x0000000c00d47947 */ /* 0x000fea0003800000 */
.L_x_1971:
[----:B------:R-:W2:Y:S01]  /*29bb0*/  S2R R8, SR_TID.X ;  /* 0x0000000000087919 */ /* 0x000ea20000002100 */
[----:B------:R-:W-:Y:S01]  /*29bc0*/  UMOV UR4, 0xffffffff ;  /* 0xffffffff00047882 */ /* 0x000fe20000000000 */
[----:B--2---:R-:W-:-:S04]  /*29bd0*/  LOP3.LUT R8, R8, 0x1f, RZ, 0xc0, !PT ;  /* 0x0000001f08087812 */ /* 0x004fc800078ec0ff */
[----:B------:R-:W-:Y:S01]  /*29be0*/  ISETP.NE.AND P0, PT, R8, 0x1f, PT ;  /* 0x0000001f0800780c */ /* 0x000fe20003f05270 */
[----:B------:R-:W-:-:S12]  /*29bf0*/  BRA.DIV UR4, `(.L_x_1973) ;  /* 0x0000005604507947 */ /* 0x000fd8000b800000 */
[----:B------:R-:W-:Y:S01]  /*29c00*/  IMAD.IADD R7, R27, 0x1, R8 ;  /* 0x000000011b077824 */ /* 0x000fe200078e0208 */
[----:B------:R-:W-:-:S04]  /*29c10*/  ULDC UR4, c[0x0][0xc3c] ;  /* 0x00030f0000047ab9 */ /* 0x000fc80000000800 */
[----:B------:R-:W-:-:S13]  /*29c20*/  ISETP.GE.OR P1, PT, R7, UR4, !P0 ;  /* 0x0000000407007c0c */ /* 0x000fda000c726670 */
[----:B------:R-:W2:Y:S08]  /*29c30*/  @!P1 LDC.64 R2, c[0x0][0xc80] ;  /* 0x00032000ff029b82 */ /* 0x000eb00000000a00 */
[----:B------:R-:W3:Y:S01]  /*29c40*/  @!P1 LDC.64 R4, c[0x0][0xc78] ;  /* 0x00031e00ff049b82 */ /* 0x000ee20000000a00 */
[----:B--2---:R-:W-:-:S05]  /*29c50*/  @!P1 IMAD.WIDE R2, R7, 0x4, R2 ;  /* 0x0000000407029825 */ /* 0x004fca00078e0202 */
[----:B-1----:R3:W2:Y:S02]  /*29c60*/  @!P1 LDG.E R6, desc[UR60][R2.64] ;  /* 0x0000003c02069981 */ /* 0x0026a4000c1e1900 */
[----:B---3--:R-:W-:-:S05]  /*29c70*/  @!P1 IMAD.WIDE R2, R7, 0x4, R4 ;  /* 0x0000000407029825 */ /* 0x008fca00078e0204 */
        /* <DEDUP_REMOVED lines=10> */
[----:B------:R-:W-:Y:S02]  /*29d20*/  IMAD.MOV.U32 R6, RZ, RZ, RZ ;  /* 0x000000ffff067224 */ /* 0x000fe400078e00ff */
[----:B---3--:R-:W-:Y:S01]  /*29d30*/  @!P1 IMAD.MOV.U32 R4, RZ, RZ, R5 ;  /* 0x000000ffff049224 */ /* 0x008fe200078e0005 */
[----:B------:R-:W-:-:S03]  /*29d40*/  ISETP.NE.AND P1, PT, R8, RZ, PT ;  /* 0x000000ff0800720c */ /* 0x000fc60003f25270 */
[----:B------:R-:W-:-:S05]  /*29d50*/  IMAD R13, R4, R25, RZ ;  /* 0x00000019040d7224 */ /* 0x000fca00078e02ff */
        /* <DEDUP_REMOVED lines=15> */
[----:B------:R1:W2:Y:S02]  /*29e50*/  SHFL.IDX PT, R14, R2, 0x1f, 0x1f ;  /* 0x03e01f00020e7f89 */ /* 0x0002a400000e0000 */
.L_x_2150:
[----:B------:R-:W-:Y:S02]  /*29e60*/  ULDC UR4, c[0x0][0xc38] ;  /* 0x00030e0000047ab9 */ /* 0x000fe40000000800 */
[----:B------:R-:W-:-:S04]  /*29e70*/  IMAD.U32 R5, RZ, RZ, UR4 ;  /* 0x00000004ff057e24 */ /* 0x000fc8000f8e00ff */
[----:B--2---:R-:W-:-:S04]  /*29e80*/  IMAD R14, R14, R5, RZ ;  /* 0x000000050e0e7224 */ /* 0x004fc800078e02ff */
[----:B------:R-:W-:-:S05]  /*29e90*/  IMAD.IADD R7, R7, 0x1, R14 ;  /* 0x0000000107077824 */ /* 0x000fca00078e020e */
[----:B------:R-:W-:-:S13]  /*29ea0*/  ISETP.GT.AND P6, PT, R7, R0, PT ;  /* 0x000000000700720c */ /* 0x000fda0003fc4270 */
[----:B------:R-:W-:Y:S05]  /*29eb0*/  @P6 BRA `(.L_x_1974) ;  /* 0x0000000000a46947 */ /* 0x000fea0003800000 */
.L_x_1977:
[----:B-1----:R-:W1:Y:S01]  /*29ec0*/  LDC R2, c[0x0][0xc3c] ;  /* 0x00030f00ff027b82 */ /* 0x002e620000000800 */
[----:B------:R-:W-:-:S05]  /*29ed0*/  VIADD R27, R27, 0x1f ;  /* 0x0000001f1b1b7836 */ /* 0x000fca0000000000 */
[----:B-1----:R-:W-:-:S13]  /*29ee0*/  ISETP.GE.AND P6, PT, R27, R2, PT ;  /* 0x000000021b00720c */ /* 0x002fda0003fc6270 */
[----:B------:R-:W-:Y:S05]  /*29ef0*/  @P6 BRA `(.L_x_1975) ;  /* 0x0000000800bc6947 */ /* 0x000fea0003800000 */
[----:B------:R-:W1:Y:S01]  /*29f00*/  S2R R3, SR_TID.X ;  /* 0x0000000000037919 */ /* 0x000e620000002100 */
[----:B------:R-:W-:Y:S01]  /*29f10*/  IMAD.MOV.U32 R25, RZ, RZ, RZ ;  /* 0x000000ffff197224 */ /* 0x000fe200078e00ff */
[----:B-1----:R-:W-:-:S05]  /*29f20*/  LOP3.LUT R3, R3, 0x1f, RZ, 0xc0, !PT ;  /* 0x0000001f03037812 */ /* 0x002fca00078ec0ff */
[----:B------:R-:W-:-:S05]  /*29f30*/  IMAD.IADD R9, R27, 0x1, R3 ;  /* 0x000000011b097824 */ /* 0x000fca00078e0203 */
[----:B------:R-:W-:-:S13]  /*29f40*/  ISETP.GE.OR P6, PT, R9, R2, !P0 ;  /* 0x000000020900720c */ /* 0x000fda00047c6670 */
[----:B------:R-:W1:Y:S08]  /*29f50*/  @!P6 LDC.64 R2, c[0x0][0xc80] ;  /* 0x00032000ff02eb82 */ /* 0x000e700000000a00 */
[----:B------:R-:W2:Y:S01]  /*29f60*/  @!P6 LDC.64 R4, c[0x0][0xc78] ;  /* 0x00031e00ff04eb82 */ /* 0x000ea20000000a00 */
[----:B-1----:R-:W-:-:S05]  /*29f70*/  @!P6 IMAD.WIDE R2, R9, 0x4, R2 ;  /* 0x000000040902e825 */ /* 0x002fca00078e0202 */
[----:B------:R2:W3:Y:S02]  /*29f80*/  @!P6 LDG.E R25, desc[UR60][R2.64] ;  /* 0x0000003c0219e981 */ /* 0x0004e4000c1e1900 */
[----:B--2---:R-:W-:-:S04]  /*29f90*/  @!P6 IMAD.WIDE R2, R9, 0x4, R4 ;  /* 0x000000040902e825 */ /* 0x004fc800078e0204 */
[----:B------:R-:W-:-:S06]  /*29fa0*/  IMAD.MOV.U32 R4, RZ, RZ, RZ ;  /* 0x000000ffff047224 */ /* 0x000fcc00078e00ff */
[----:B------:R-:W3:Y:S01]  /*29fb0*/  @!P6 LDG.E R4, desc[UR60][R2.64] ;  /* 0x0000003c0204e981 */ /* 0x000ee2000c1e1900 */
[----:B------:R-:W-:Y:S01]  /*29fc0*/  UMOV UR4, 0xffffffff ;  /* 0xffffffff00047882 */ /* 0x000fe20000000000 */
[----:B---3--:R-:W-:Y:S02]  /*29fd0*/  IMAD R13, R4, R25, RZ ;  /* 0x00000019040d7224 */ /* 0x008fe400078e02ff */
[----:B------:R-:W-:Y:S05]  /*29fe0*/  BRA.DIV UR4, `(.L_x_1976) ;  /* 0x0000005604907947 */ /* 0x000fea000b800000 */
        /* <DEDUP_REMOVED lines=16> */
.L_x_2158:
[----:B------:R-:W-:Y:S02]  /*2a0f0*/  ULDC UR4, c[0x0][0xc38] ;  /* 0x00030e0000047ab9 */ /* 0x000fe40000000800 */
[----:B------:R-:W-:-:S04]  /*2a100*/  IMAD.U32 R5, RZ, RZ, UR4 ;  /* 0x00000004ff057e24 */ /* 0x000fc8000f8e00ff */
[----:B--2---:R-:W-:-:S04]  /*2a110*/  IMAD R14, R14, R5, RZ ;  /* 0x000000050e0e7224 */ /* 0x004fc800078e02ff */
[----:B------:R-:W-:-:S05]  /*2a120*/  IMAD.IADD R7, R14, 0x1, R7 ;  /* 0x000000010e077824 */ /* 0x000fca00078e0207 */
[----:B------:R-:W-:-:S13]  /*2a130*/  ISETP.GT.AND P6, PT, R7, R0, PT ;  /* 0x000000000700720c */ /* 0x000fda0003fc4270 */
[----:B------:R-:W-:Y:S05]  /*2a140*/  @!P6 BRA `(.L_x_1977) ;  /* 0xfffffffc005ce947 */ /* 0x000fea000383ffff */
.L_x_1974:
[----:B------:R-:W-:Y:S01]  /*2a150*/  IMAD.IADD R7, R7, 0x1, -R14 ;  /* 0x0000000107077824 */ /* 0x000fe200078e0a0e */
[----:B------:R-:W-:-:S03]  /*2a160*/  UMOV UR4, 0xffffffff ;  /* 0xffffffff00047882 */ /* 0x000fc60000000000 */
[----:B------:R-:W-:-:S05]  /*2a170*/  IMAD R3, R2, R5, R7 ;  /* 0x0000000502037224 */ /* 0x000fca00078e0207 */
[----:B------:R-:W-:Y:S01]  /*2a180*/  ISETP.GT.AND P6, PT, R3, R0, PT ;  /* 0x000000000300720c */ /* 0x000fe20003fc4270 */
[----:B------:R-:W-:-:S12]  /*2a190*/  BRA.DIV UR4, `(.L_x_1978) ;  /* 0x0000005604dc7947 */ /* 0x000fd8000b800000 */
[----:B------:R-:W-:-:S04]  /*2a1a0*/  VOTE.ANY R3, PT, !P6 ;  /* 0x0000000000037806 */ /* 0x000fc800070e0100 */
[----:B------:R-:W2:Y:S02]  /*2a1b0*/  POPC R12, R3 ;  /* 0x00000003000c7309 */ /* 0x000ea40000000000 */
[----:B--2---:R2:W3:Y:S01]  /*2a1c0*/  SHFL.IDX PT, R25, R25, R12, 0x1f ;  /* 0x00001f0c19197589 */ /* 0x0044e200000e0000 */
[----:B------:R-:W-:-:S03]  /*2a1d0*/  IMAD.IADD R27, R12, 0x1, R27 ;  /* 0x000000010c1b7824 */ /* 0x000fc600078e021b */
[----:B------:R2:W4:Y:S04]  /*2a1e0*/  SHFL.IDX PT, R4, R4, R12, 0x1f ;  /* 0x00001f0c04047589 */ /* 0x00052800000e0000 */
.L_x_2163:
[----:B------:R-:W-:-:S13]  /*2a1f0*/  ISETP.NE.AND P0, PT, R3, RZ, PT ;  /* 0x000000ff0300720c */ /* 0x000fda0003f05270 */
[----:B------:R-:W-:Y:S05]  /*2a200*/  @!P0 BRA `(.L_x_1979) ;  /* 0x0000000000108947 */ /* 0x000fea0003800000 */
[----:B------:R-:W-:Y:S01]  /*2a210*/  UMOV UR4, 0xffffffff ;  /* 0xffffffff00047882 */ /* 0x000fe20000000000 */
[----:B--2---:R-:W-:Y:S02]  /*2a220*/  VIADD R12, R12, 0xffffffff ;  /* 0xffffffff0c0c7836 */ /* 0x004fe40000000000 */
[----:B------:R-:W-:Y:S05]  /*2a230*/  BRA.DIV UR4, `(.L_x_1980) ;  /* 0x0000005a04107947 */ /* 0x000fea000b800000 */
[----:B------:R2:W0:Y:S02]  /*2a240*/  SHFL.IDX PT, R6, R2, R12, 0x1f ;  /* 0x00001f0c02067589 */ /* 0x00042400000e0000 */
.L_x_1979:
[----:B----4-:R-:W-:Y:S01]  /*2a250*/  ISETP.NE.AND P0, PT, R4, 0x1, PT ;  /* 0x000000010400780c */ /* 0x010fe20003f05270 */
[----:B0-----:R-:W-:-:S04]  /*2a260*/  IMAD R24, R6, R5, R7 ;  /* 0x0000000506187224 */ /* 0x001fc800078e0207 */
[----:B------:R-:W-:-:S08]  /*2a270*/  IMAD.IADD R0, R0, 0x1, -R24 ;  /* 0x0000000100007824 */ /* 0x000fd000078e0a18 */
[----:B------:R-:W-:Y:S05]  /*2a280*/  @!P0 BRA `(.L_x_1981) ;  /* 0x0000000000dc8947 */ /* 0x000fea0003800000 */
[-C--:B---3--:R-:W-:Y:S02]  /*2a290*/  IABS R5, R25.reuse ;  /* 0x0000001900057213 */ /* 0x088fe40000000000 */
[----:B------:R-:W-:Y:S02]  /*2a2a0*/  IABS R6, R4 ;  /* 0x0000000400067213 */ /* 0x000fe40000000000 */
[----:B------:R-:W0:Y:S08]  /*2a2b0*/  I2F.RP R7, R5 ;  /* 0x0000000500077306 */ /* 0x000e300000209400 */
[----:B------:R-:W3:Y:S08]  /*2a2c0*/  I2F.RP R8, R6 ;  /* 0x0000000600087306 */ /* 0x000ef00000209400 */
[----:B0-----:R-:W1:Y:S08]  /*2a2d0*/  MUFU.RCP R7, R7 ;  /* 0x0000000700077308 */ /* 0x001e700000001000 */
[----:B---3--:R-:W-:Y:S01]  /*2a2e0*/  MUFU.RCP R8, R8 ;  /* 0x0000000800087308 */ /* 0x008fe20000001000 */
[----:B-12---:R-:W-:Y:S01]  /*2a2f0*/  VIADD R2, R7, 0xffffffe ;  /* 0x0ffffffe07027836 */ /* 0x006fe20000000000 */
        /* <DEDUP_REMOVED lines=43> */
[--C-:B------:R-:W-:Y:S02]  /*2a5b0*/  IMAD R4, R4, R2, R7.reuse ;  /* 0x0000000204047224 */ /* 0x100fe400078e0207 */
[----:B------:R-:W-:Y:S02]  /*2a5c0*/  IMAD.MOV R2, RZ, RZ, -R7 ;  /* 0x000000ffff027224 */ /* 0x000fe400078e0a07 */
[----:B------:R-:W-:Y:S02]  /*2a5d0*/  IMAD R26, R4, 0x10000, R5 ;  /* 0x00010000041a7824 */ /* 0x000fe400078e0205 */
[----:B------:R-:W-:Y:S01]  /*2a5e0*/  IMAD R2, R25, R2, R0 ;  /* 0x0000000219027224 */ /* 0x000fe200078e0200 */
[----:B------:R-:W-:Y:S06]  /*2a5f0*/  BRA `(.L_x_1982) ;  /* 0x0000000000f07947 */ /* 0x000fec0003800000 */
.L_x_1981:
[----:B-12---:R-:W0:Y:S02]  /*2a600*/  LDC.64 R2, c[0x0][0xc90] ;  /* 0x00032400ff027b82 */ /* 0x006e240000000a00 */
[----:B0-----:R-:W-:-:S05]  /*2a610*/  IMAD.WIDE R2, R27, 0x4, R2 ;  /* 0x000000041b027825 */ /* 0x001fca00078e0202 */
[----:B------:R0:W3:Y:S02]  /*2a620*/  LDG.E R6, desc[UR60][R2.64] ;  /* 0x0000003c02067981 */ /* 0x0000e4000c1e1900 */
[----:B0-----:R-:W-:Y:S02]  /*2a630*/  IMAD.MOV.U32 R2, RZ, RZ, RZ ;  /* 0x000000ffff027224 */ /* 0x001fe400078e00ff */
[----:B---3--:R-:W-:-:S05]  /*2a640*/  IMAD R7, R25, R6, RZ ;  /* 0x0000000619077224 */ /* 0x008fca00078e02ff */
        /* <DEDUP_REMOVED lines=55> */
.L_x_1982:
[----:B------:R-:W-:-:S05]  /*2a9c0*/  LOP3.LUT R2, RZ, R2, RZ, 0x33, !PT ;  /* 0x00000002ff027212 */ /* 0x000fca00078e33ff */
[----:B------:R-:W-:Y:S01]  /*2a9d0*/  IMAD.IADD R25, R25, 0x1, R2 ;  /* 0x0000000119197824 */ /* 0x000fe200078e0202 */
[----:B------:R-:W-:Y:S06]  /*2a9e0*/  BRA `(.L_x_1983) ;  /* 0x00000000001c7947 */ /* 0x000fec0003800000 */
.L_x_1975:
[----:B------:R-:W-:Y:S01]  /*2a9f0*/  UMOV UR4, URZ ;  /* 0x0000003f00047c82 */ /* 0x000fe20008000000 */
[----:B------:R-:W-:Y:S01]  /*2aa00*/  UMOV UR5, URZ ;  /* 0x0000003f00057c82 */ /* 0x000fe20008000000 */
[----:B------:R-:W-:Y:S01]  /*2aa10*/  ULDC UR6, c[0x0][0xc3c] ;  /* 0x00030f0000067ab9 */ /* 0x000fe20000000800 */
[----:B------:R-:W-:Y:S02]  /*2aa20*/  IMAD.MOV.U32 R24, RZ, RZ, R0 ;  /* 0x000000ffff187224 */ /* 0x000fe400078e0000 */
[----:B------:R-:W-:Y:S02]  /*2aa30*/  IMAD.U32 R25, RZ, RZ, UR4 ;  /* 0x00000004ff197e24 */ /* 0x000fe4000f8e00ff */
[----:B------:R-:W-:Y:S02]  /*2aa40*/  IMAD.U32 R26, RZ, RZ, UR5 ;  /* 0x00000005ff1a7e24 */ /* 0x000fe4000f8e00ff */
[----:B------:R-:W-:-:S07]  /*2aa50*/  IMAD.U32 R27, RZ, RZ, UR6 ;  /* 0x00000006ff1b7e24 */ /* 0x000fce000f8e00ff */
.L_x_1983:
[----:B------:R-:W1:Y:S01]  /*2aa60*/  S2R R0, SR_TID.X ;  /* 0x0000000000007919 */ /* 0x000e620000002100 */
[----:B------:R-:W-:Y:S05]  /*2aa70*/  WARPSYNC.ALL ;  /* 0x0000000000007948 */ /* 0x000fea0003800000 */
[----:B------:R-:W-:Y:S01]  /*2aa80*/  BAR.SYNC.DEFER_BLOCKING 0x4, 0x180 ;  /* 0x0106000000007b1d */ /* 0x000fe20000010000 */
[----:B-1----:R-:W-:-:S04]  /*2aa90*/  LOP3.LUT R0, R0, 0x1f, RZ, 0xc0, !PT ;  /* 0x0000001f00007812 */ /* 0x002fc800078ec0ff */
[----:B------:R-:W-:-:S13]  /*2aaa0*/  ISETP.NE.AND P0, PT, R0, RZ, PT ;  /* 0x000000ff0000720c */ /* 0x000fda0003f05270 */
[----:B------:R-:W0:Y:S01]  /*2aab0*/  @!P0 S2R R3, SR_CgaCtaId ;  /* 0x0000000000038919 */ /* 0x000e220000008800 */
[----:B------:R-:W-:-:S04]  /*2aac0*/  @!P0 MOV R0, 0x400 ;  /* 0x0000040000008802 */ /* 0x000fc80000000f00 */
[----:B0-----:R-:W-:-:S05]  /*2aad0*/  @!P0 LEA R17, R3, R0, 0x18 ;  /* 0x0000000003118211 */ /* 0x001fca00078ec0ff */
[----:B------:R3:W-:Y:S01]  /*2aae0*/  @!P0 STS.128 [R17+0x2a8d0], R24 ;  /* 0x02a8d01811008388 */ /* 0x0007e20000000c00 */
[----:B------:R-:W-:Y:S06]  /*2aaf0*/  BAR.ARV 0x5, 0x180 ;  /* 0x0146000000007b1d */ /* 0x000fec0000002000 */
.L_x_1972:
[----:B------:R-:W-:Y:S02]  /*2ab00*/  ULDC UR4, c[0x0][0xc3c] ;  /* 0x00030f0000047ab9 */ /* 0x000fe40000000800 */
[----:B--2---:R-:W-:-:S13]  /*2ab10*/  ISETP.GE.AND P0, PT, R27, UR4, PT ;  /* 0x000000041b007c0c */ /* 0x004fda000bf06270 */
[----:B------:R-:W-:Y:S05]  /*2ab20*/  @!P0 BRA `(.L_x_1984) ;  /* 0xffffff9400208947 */ /* 0x000fea000383ffff */
[----:B------:R-:W-:Y:S05]  /*2ab30*/  BSYNC B8 ;  /* 0x0000000000087941 */ /* 0x000fea0003800000 */
.L_x_1863:
[----:B------:R-:W2:Y:S01]  /*2ab40*/  LDL.LU R0, [R1+0x24] ;  /* 0x0000240001007983 */ /* 0x000ea20000300800 */
[----:B------:R-:W-:Y:S01]  /*2ab50*/  BSSY B0, `(.L_x_1985) ;  /* 0x000000b000007945 */ /* 0x000fe20003800000 */
[----:B------:R-:W4:Y:S01]  /*2ab60*/  S2R R5, SR_CgaCtaId ;  /* 0x0000000000057919 */ /* 0x000f220000008800 */
[----:B--2---:R-:W-:-:S05]  /*2ab70*/  VIADD R0, R0, 0x1 ;  /* 0x0000000100007836 */ /* 0x004fca0000000000 */
        /* <DEDUP_REMOVED lines=8> */
.L_x_2166:
[----:B------:R-:W-:Y:S05]  /*2ac00*/  BSYNC B0 ;  /* 0x0000000000007941 */ /* 0x000fea0003800000 */
.L_x_1985:
[----:B------:R-:W-:-:S03]  /*2ac10*/  UMOV UR4, 0xffffffff ;  /* 0xffffffff00047882 */ /* 0x000fc60000000000 */
[----:B------:R-:W-:Y:S05]  /*2ac20*/  BRA.DIV UR4, `(.L_x_1987) ;  /* 0x0000004e04d07947 */ /* 0x000fea000b800000 */
[----:B0-----:R-:W0:Y:S02]  /*2ac30*/  S2R R0, SR_TID.X ;  /* 0x0000000000007919 */ /* 0x001e240000002100 */
[----:B0-----:R-:W-:-:S04]  /*2ac40*/  SHF.R.U32.HI R0, RZ, 0x5, R0 ;  /* 0x00000005ff007819 */ /* 0x001fc80000011600 */
[----:B------:R-:W-:-:S05]  /*2ac50*/  LOP3.LUT R0, R0, 0x3, RZ, 0xc0, !PT ;  /* 0x0000000300007812 */ /* 0x000fca00078ec0ff */
[----:B------:R0:W2:Y:S02]  /*2ac60*/  SHFL.IDX PT, R14, R0, RZ, 0x1f ;  /* 0x00001fff000e7589 */ /* 0x0000a400000e0000 */
.L_x_2169:
[----:B--2---:R-:W-:-:S13]  /*2ac70*/  ISETP.NE.AND P0, PT, R14, RZ, PT ;  /* 0x000000ff0e00720c */ /* 0x004fda0003f05270 */
[----:B------:R-:W-:Y:S05]  /*2ac80*/  @P0 BRA `(.L_x_1546) ;  /* 0x0000000000900947 */ /* 0x000fea0003800000 */
[----:B------:R-:W-:-:S03]  /*2ac90*/  UMOV UR4, 0xffffffff ;  /* 0xffffffff00047882 */ /* 0x000fc60000000000 */
[----:B------:R-:W-:Y:S05]  /*2aca0*/  BRA.DIV UR4, `(.L_x_1988) ;  /* 0x0000004e04e47947 */ /* 0x000fea000b800000 */
[----:B------:R-:W-:-:S13]  /*2acb0*/  ELECT P6, URZ, PT ;  /* 0x00000000003f782f */ /* 0x000fda00038c0000 */
.L_x_2172:
[----:B------:R-:W-:Y:S05]  /*2acc0*/  @!P6 BRA `(.L_x_1546) ;  /* 0x000000000080e947 */ /* 0x000fea0003800000 */
[----:B0-----:R-:W2:Y:S02]  /*2acd0*/  LDL R0, [R1+0x58] ;  /* 0x0000580001007983 */ /* 0x001ea40000100800 */
[----:B--2---:R-:W-:-:S13]  /*2ace0*/  R2UR UR4, R0 ;  /* 0x00000000000472ca */ /* 0x004fda00000e0000 */
[----:B------:R-:W-:-:S06]  /*2acf0*/  ULOP3.LUT UR4, UR4, 0x2, URZ, 0xfc, !UPT ;  /* 0x0000000204047892 */ /* 0x000fcc000f8efc3f */
[----:B------:R-:W-:-:S05]  /*2ad00*/  IMAD.U32 R0, RZ, RZ, UR4 ;  /* 0x00000004ff007e24 */ /* 0x000fca000f8e00ff */
[----:B------:R-:W-:-:S13]  /*2ad10*/  ISETP.NE.AND P0, PT, R0, 0x3, PT ;  /* 0x000000030000780c */ /* 0x000fda0003f05270 */
[----:B------:R-:W-:Y:S05]  /*2ad20*/  @!P0 BRA `(.L_x_1989) ;  /* 0x0000000000048947 */ /* 0x000fea0003800000 */
[----:B------:R-:W-:Y:S01]  /*2ad30*/  BPT.TRAP 0x1 ;  /* 0x000000040000795c */ /* 0x000fe20000300000 */
.L_x_1989:
[----:B------:R-:W-:Y:S01]  /*2ad40*/  IMAD R5, R28, 0x8, R7 ;  /* 0x000000081c057824 */ /* 0x000fe200078e0207 */
[----:B------:R-:W-:Y:S01]  /*2ad50*/  SHF.L.U32 R0, R30, 0x1f, RZ ;  /* 0x0000001f1e007819 */ /* 0x000fe200000006ff */
[----:B------:R-:W-:-:S03]  /*2ad60*/  VIADD R28, R28, 0x1 ;  /* 0x000000011c1c7836 */ /* 0x000fc60000000000 */
[----:B------:R-:W0:Y:S02]  /*2ad70*/  SYNCS.PHASECHK.TRANS64.TRYWAIT P1, [R5+URZ+0x2a840], R0 ;  /* 0x02a84000050075a7 */ /* 0x000e24000802017f */
[----:B------:R-:W-:-:S04]  /*2ad80*/  ISETP.NE.AND P2, PT, R28, 0x2, PT ;  /* 0x000000021c00780c */ /* 0x000fc80003f45270 */
[----:B------:R-:W-:Y:S01]  /*2ad90*/  SEL R3, RZ, 0x1, P2 ;  /* 0x00000001ff037807 */ /* 0x000fe20001000000 */
[----:B0-----:R-:W-:Y:S08]  /*2ada0*/  @!P1 BRA `(.L_x_1990) ;  /* 0x0000004c00c49947 */ /* 0x001ff00003800000 */
.L_x_2173:
[----:B------:R-:W-:Y:S02]  /*2adb0*/  SEL R28, R28, RZ, P2 ;  /* 0x000000ff1c1c7207 */ /* 0x000fe40001000000 */
[----:B------:R-:W-:Y:S01]  /*2adc0*/  LOP3.LUT R2, R30, R3, RZ, 0x3c, !PT ;  /* 0x000000031e027212 */ /* 0x000fe200078e3cff */
[----:B------:R-:W-:Y:S06]  /*2add0*/  @!P0 BRA `(.L_x_1991) ;  /* 0x0000000000048947 */ /* 0x000fec0003800000 */
[----:B------:R-:W-:Y:S01]  /*2ade0*/  BPT.TRAP 0x1 ;  /* 0x000000040000795c */ /* 0x000fe20000300000 */
.L_x_1991:
[----:B------:R-:W-:Y:S01]  /*2adf0*/  IMAD R3, R28, 0x8, R7 ;  /* 0x000000081c037824 */ /* 0x000fe200078e0207 */
[----:B------:R-:W-:-:S04]  /*2ae00*/  SHF.L.U32 R2, R2, 0x1f, RZ ;  /* 0x0000001f02027819 */ /* 0x000fc800000006ff */
[----:B------:R-:W2:Y:S02]  /*2ae10*/  SYNCS.PHASECHK.TRANS64.TRYWAIT P1, [R3+URZ+0x2a840], R2 ;  /* 0x02a84002030075a7 */ /* 0x000ea4000802017f */
[----:B--2---:R-:W-:Y:S05]  /*2ae20*/  @!P1 BRA `(.L_x_1992) ;  /* 0x0000004c00b89947 */ /* 0x004fea0003800000 */
.L_x_2174:
[----:B------:R-:W-:Y:S05]  /*2ae30*/  @!P0 BRA `(.L_x_1993) ;  /* 0x0000000000048947 */ /* 0x000fea0003800000 */
[----:B------:R-:W-:Y:S01]  /*2ae40*/  BPT.TRAP 0x1 ;  /* 0x000000040000795c */ /* 0x000fe20000300000 */
.L_x_1993:
[----:B------:R-:W4:Y:S02]  /*2ae50*/  SYNCS.PHASECHK.TRANS64.TRYWAIT P1, [R5+URZ+0x2a860], R0 ;  /* 0x02a86000050075a7 */ /* 0x000f24000802017f */
[----:B----4-:R-:W-:Y:S05]  /*2ae60*/  @!P1 BRA `(.L_x_1994) ;  /* 0x0000004c00bc9947 */ /* 0x010fea0003800000 */
.L_x_2175:
[----:B------:R-:W-:Y:S05]  /*2ae70*/  @!P0 BRA `(.L_x_1995) ;  /* 0x0000000000048947 */ /* 0x000fea0003800000 */
[----:B------:R-:W-:Y:S01]  /*2ae80*/  BPT.TRAP 0x1 ;  /* 0x000000040000795c */ /* 0x000fe20000300000 */
.L_x_1995:
[----:B------:R0:W0:Y:S02]  /*2ae90*/  SYNCS.PHASECHK.TRANS64.TRYWAIT P0, [R3+URZ+0x2a860], R2 ;  /* 0x02a86002030075a7 */ /* 0x000024000800017f */
[----:B0-----:R-:W-:Y:S05]  /*2aea0*/  @!P0 NANOSLEEP.SYNCS 0x989680 ;  /* 0x009896800000895d */ /* 0x001fea0003900000 */
[----:B------:R-:W0:Y:S02]  /*2aeb0*/  @!P0 SYNCS.PHASECHK.TRANS64 P0, [R3+URZ+0x2a860], R2 ;  /* 0x02a86002030085a7 */ /* 0x000e24000800007f */
[----:B0-----:R-:W-:Y:S05]  /*2aec0*/  @!P0 BRA `(.L_x_1995) ;  /* 0xfffffffc00f08947 */ /* 0x001fea000383ffff */
.L_x_1546:
[----:B------:R-:W-:Y:S05]  /*2aed0*/  BSYNC B9 ;  /* 0x0000000000097941 */ /* 0x000fea0003800000 */
.L_x_1543:
[----:B------:R-:W-:Y:S05]  /*2aee0*/  EXIT ;  /* 0x000000000000794d */ /* 0x000fea0003800000 */
.L_x_1574:
[----:B0-----:R0:W1:Y:S02]  /*2aef0*/  SYNCS.PHASECHK.TRANS64.TRYWAIT P6, [R86+URZ+0x2a890], R87 ;  /* 0x02a89057560075a7 */ /* 0x00106400080c017f */
[----:B-1----:R-:W-:Y:S05]  /*2af00*/  @!P6 NANOSLEEP.SYNCS 0x989680 ;  /* 0x009896800000e95d */ /* 0x002fea0003900000 */
[----:B------:R-:W1:Y:S02]  /*2af10*/  @!P6 SYNCS.PHASECHK.TRANS64 P6, [R86+URZ+0x2a890], R87 ;  /* 0x02a890575600e5a7 */ /* 0x000e6400080c007f */
[----:B-1----:R-:W-:Y:S05]  /*2af20*/  @!P6 BRA `(.L_x_1574) ;  /* 0xfffffffc00f0e947 */ /* 0x002fea000383ffff */
[----:B------:R-:W-:Y:S05]  /*2af30*/  BRA `(.L_x_1996) ;  /* 0xfffffd8c00f07947 */ /* 0x000fea000383ffff */
.L_x_1575:
        /* <DEDUP_REMOVED lines=8> */
.L_x_1998:
[----:B------:R-:W-:Y:S05]  /*2afc0*/  BSYNC B1 ;  /* 0x0000000000017941 */ /* 0x000fea0003800000 */
.L_x_1997:
        /* <DEDUP_REMOVED lines=8> */
.L_x_1999:
[----:B------:R-:W-:Y:S01]  /*2b050*/  IMAD.MOV.U32 R11, RZ, RZ, R14 ;  /* 0x000000ffff0b7224 */ /* 0x000fe200078e000e */
[----:B------:R-:W-:Y:S06]  /*2b060*/  BRA `(.L_x_2000) ;  /* 0xfffffd8c00b87947 */ /* 0x000fec000383ffff */
.L_x_1600:
        /* <DEDUP_REMOVED lines=8> */
.L_x_2002:
[----:B------:R-:W-:Y:S05]  /*2b0f0*/  BSYNC B1 ;  /* 0x0000000000017941 */ /* 0x000fea0003800000 */
.L_x_2001:
        /* <DEDUP_REMOVED lines=8> */
.L_x_2003:
[----:B------:R-:W-:Y:S01]  /*2b180*/  IMAD.MOV.U32 R117, RZ, RZ, R14 ;  /* 0x000000ffff757224 */ /* 0x000fe200078e000e */
[----:B------:R-:W-:Y:S06]  /*2b190*/  BRA `(.L_x_2004) ;  /* 0xfffffda4001c7947 */ /* 0x000fec000383ffff */
.L_x_1630:
[----:B0-----:R0:W1:Y:S02]  /*2b1a0*/  SYNCS.PHASECHK.TRANS64.TRYWAIT P6, [R86+URZ+0x2a890], R87 ;  /* 0x02a89057560075a7 */ /* 0x00106400080c017f */
[----:B-1----:R-:W-:Y:S05]  /*2b1b0*/  @!P6 NANOSLEEP.SYNCS 0x989680 ;  /* 0x009896800000e95d */ /* 0x002fea0003900000 */
[----:B------:R-:W1:Y:S02]  /*2b1c0*/  @!P6 SYNCS.PHASECHK.TRANS64 P6, [R86+URZ+0x2a890], R87 ;  /* 0x02a890575600e5a7 */ /* 0x000e6400080c007f */
[----:B-1----:R-:W-:Y:S05]  /*2b1d0*/  @!P6 BRA `(.L_x_1630) ;  /* 0xfffffffc00f0e947 */ /* 0x002fea000383ffff */
[----:B------:R-:W-:Y:S05]  /*2b1e0*/  BRA `(.L_x_2005) ;  /* 0xfffffdc4004c7947 */ /* 0x000fea000383ffff */
.L_x_1631:
        /* <DEDUP_REMOVED lines=8> */
.L_x_2007:
[----:B------:R-:W-:Y:S05]  /*2b270*/  BSYNC B1 ;  /* 0x0000000000017941 */ /* 0x000fea0003800000 */
.L_x_2006:
        /* <DEDUP_REMOVED lines=8> */
.L_x_2008:
[----:B------:R-:W-:Y:S01]  /*2b300*/  IMAD.MOV.U32 R11, RZ, RZ, R14 ;  /* 0x000000ffff0b7224 */ /* 0x000fe200078e000e */
[----:B------:R-:W-:Y:S06]  /*2b310*/  BRA `(.L_x_2009) ;  /* 0xfffffdc4001c7947 */ /* 0x000fec000383ffff */
.L_x_1644:
[----:B------:R-:W-:Y:S01]  /*2b320*/  BSSY B1, `(.L_x_2010) ;  /* 0x0000008000017945 */ /* 0x000fe20003800000 */
[----:B--234-:R-:W-:Y:S02]  /*2b330*/  IMAD.MOV.U32 R13, RZ, RZ, R116 ;  /* 0x000000ffff0d7224 */ /* 0x01cfe400078e0074 */
[----:B------:R-:W-:Y:S02]  /*2b340*/  IMAD.MOV.U32 R12, RZ, RZ, 0x1 ;  /* 0x00000001ff0c7424 */ /* 0x000fe400078e00ff */
[----:B------:R-:W-:Y:S02]  /*2b350*/  IMAD.MOV.U32 R11, RZ, RZ, 0x1c1f ;  /* 0x00001c1fff0b7424 */ /* 0x000fe400078e00ff */
[----:B------:R-:W-:-:S07]  /*2b360*/  IMAD.MOV.U32 R15, RZ, RZ, -0x1 ;  /* 0xffffffffff0f7424 */ /* 0x000fce00078e00ff */
[----:B01----:R-:W-:Y:S05]  /*2b370*/  WARPSYNC.COLLECTIVE R15, `(.L_x_2011) ;  /* 0x000000000f087348 */ /* 0x003fea0003c00000 */
[----:B------:R2:W3:Y:S02]  /*2b380*/  SHFL.IDX P6, R14, R13, R12, R11 ;  /* 0x0000000c0d0e7389 */ /* 0x0004e400000c000b */
[----:B0123--:R-:W-:Y:S01]  /*2b390*/  ENDCOLLECTIVE ;  /* 0x000000000000791b */ /* 0x00ffe20003800000 */
.L_x_2011:
[----:B------:R-:W-:Y:S05]  /*2b3a0*/  BSYNC B1 ;  /* 0x0000000000017941 */ /* 0x000fea0003800000 */
.L_x_2010:
        /* <DEDUP_REMOVED lines=8> */
.L_x_2012:
[----:B------:R-:W-:Y:S01]  /*2b430*/  IMAD.MOV.U32 R117, RZ, RZ, R14 ;  /* 0x000000ffff757224 */ /* 0x000fe200078e000e */
[----:B------:R-:W-:Y:S06]  /*2b440*/  BRA `(.L_x_2013) ;  /* 0xfffffdd800cc7947 */ /* 0x000fec000383ffff */
.L_x_1657:
[----:B0-----:R0:W1:Y:S02]  /*2b450*/  SYNCS.PHASECHK.TRANS64.TRYWAIT P4, [R86+URZ+0x2a890], R87 ;  /* 0x02a89057560075a7 */ /* 0x001064000808017f */
[----:B-1----:R-:W-:Y:S05]  /*2b460*/  @!P4 NANOSLEEP.SYNCS 0x989680 ;  /* 0x009896800000c95d */ /* 0x002fea0003900000 */
[----:B------:R-:W1:Y:S02]  /*2b470*/  @!P4 SYNCS.PHASECHK.TRANS64 P4, [R86+URZ+0x2a890], R87 ;  /* 0x02a890575600c5a7 */ /* 0x000e64000808007f */
[----:B-1----:R-:W-:Y:S05]  /*2b480*/  @!P4 BRA `(.L_x_1657) ;  /* 0xfffffffc00f0c947 */ /* 0x002fea000383ffff */
[----:B------:R-:W-:Y:S05]  /*2b490*/  BRA `(.L_x_2014) ;  /* 0xfffffdf000dc7947 */ /* 0x000fea000383ffff */
.L_x_1658:
        /* <DEDUP_REMOVED lines=8> */
.L_x_2016:
[----:B------:R-:W-:Y:S05]  /*2b520*/  BSYNC B1 ;  /* 0x0000000000017941 */ /* 0x000fea0003800000 */
.L_x_2015:
        /* <DEDUP_REMOVED lines=8> */
.L_x_2017:
[----:B------:R-:W-:Y:S01]  /*2b5b0*/  IMAD.MOV.U32 R34, RZ, RZ, R14 ;  /* 0x000000ffff227224 */ /* 0x000fe200078e000e */
[----:B------:R-:W-:Y:S06]  /*2b5c0*/  BRA `(.L_x_2018) ;  /* 0xfffffdf000f87947 */ /* 0x000fec000383ffff */
.L_x_1661:
        /* <DEDUP_REMOVED lines=8> */
.L_x_2020:
[----:B------:R-:W-:Y:S05]  /*2b650*/  BSYNC B1 ;  /* 0x0000000000017941 */ /* 0x000fea0003800000 */
.L_x_2019:
        /* <DEDUP_REMOVED lines=8> */
.L_x_2021:
[----:B------:R-:W-:Y:S01]  /*2b6e0*/  IMAD.MOV.U32 R32, RZ, RZ, R14 ;  /* 0x000000ffff207224 */ /* 0x000fe200078e000e */
[----:B------:R-:W-:Y:S06]  /*2b6f0*/  BRA `(.L_x_2022) ;  /* 0xfffffdf400547947 */ /* 0x000fec000383ffff */
.L_x_1665:
[----:B---3--:R3:W0:Y:S02]  /*2b700*/  SYNCS.PHASECHK.TRANS64.TRYWAIT P0, [R86+URZ+0x2a8b0], R87 ;  /* 0x02a8b057560075a7 */ /* 0x008624000800017f */
[----:B0-----:R-:W-:Y:S05]  /*2b710*/  @!P0 NANOSLEEP.SYNCS 0x989680 ;  /* 0x009896800000895d */ /* 0x001fea0003900000 */
[----:B------:R-:W0:Y:S02]  /*2b720*/  @!P0 SYNCS.PHASECHK.TRANS64 P0, [R86+URZ+0x2a8b0], R87 ;  /* 0x02a8b057560085a7 */ /* 0x000e24000800007f */
[----:B0-----:R-:W-:Y:S05]  /*2b730*/  @!P0 BRA `(.L_x_1665) ;  /* 0xfffffffc00f08947 */ /* 0x001fea000383ffff */
[----:B------:R-:W-:Y:S05]  /*2b740*/  BRA `(.L_x_2023) ;  /* 0xfffffdf8002c7947 */ /* 0x000fea000383ffff */
.L_x_1693:
        /* <DEDUP_REMOVED lines=8> */
.L_x_2025:
[----:B------:R-:W-:Y:S05]  /*2b7d0*/  BSYNC B1 ;  /* 0x0000000000017941 */ /* 0x000fea0003800000 */
.L_x_2024:
        /* <DEDUP_REMOVED lines=8> */
.L_x_2026:
[----:B------:R-:W-:Y:S02]  /*2b860*/  IMAD.MOV.U32 R13, RZ, RZ, R0 ;  /* 0x000000ffff0d7224 */ /* 0x000fe400078e0000 */
[----:B------:R-:W-:-:S07]  /*2b870*/  IMAD.MOV.U32 R6, RZ, RZ, R14 ;  /* 0x000000ffff067224 */ /* 0x000fce00078e000e */
[----:B------:R-:W-:Y:S05]  /*2b880*/  WARPSYNC.COLLECTIVE R15, `(.L_x_2027) ;  /* 0x000000000f087348 */ /* 0x000fea0003c00000 */
[----:B------:R0:W1:Y:S02]  /*2b890*/  SHFL.IDX P6, R14, R13, R12, R11 ;  /* 0x0000000c0d0e7389 */ /* 0x00006400000c000b */
[----:B01----:R-:W-:Y:S01]  /*2b8a0*/  ENDCOLLECTIVE ;  /* 0x000000000000791b */ /* 0x003fe20003800000 */
.L_x_2027:
[----:B------:R-:W-:Y:S02]  /*2b8b0*/  IMAD.MOV.U32 R13, RZ, RZ, R65 ;  /* 0x000000ffff0d7224 */ /* 0x000fe400078e0041 */
[----:B------:R-:W-:-:S07]  /*2b8c0*/  IMAD.MOV.U32 R9, RZ, RZ, R14 ;  /* 0x000000ffff097224 */ /* 0x000fce00078e000e */
[----:B------:R-:W-:Y:S05]  /*2b8d0*/  WARPSYNC.COLLECTIVE R15, `(.L_x_2028) ;  /* 0x000000000f087348 */ /* 0x000fea0003c00000 */
[----:B------:R0:W1:Y:S02]  /*2b8e0*/  SHFL.IDX P6, R14, R13, R12, R11 ;  /* 0x0000000c0d0e7389 */ /* 0x00006400000c000b */
[----:B01----:R-:W-:Y:S01]  /*2b8f0*/  ENDCOLLECTIVE ;  /* 0x000000000000791b */ /* 0x003fe20003800000 */
.L_x_2028:
[----:B------:R-:W-:Y:S01]  /*2b900*/  IMAD.MOV.U32 R8, RZ, RZ, R14 ;  /* 0x000000ffff087224 */ /* 0x000fe200078e000e */
[----:B------:R-:W-:Y:S06]  /*2b910*/  BRA `(.L_x_2029) ;  /* 0xfffffe0c00587947 */ /* 0x000fec000383ffff */
.L_x_1696:
[----:B------:R-:W-:Y:S01]  /*2b920*/  BSSY B1, `(.L_x_2030) ;  /* 0x0000008000017945 */ /* 0x000fe20003800000 */
[----:B------:R-:W-:Y:S02]  /*2b930*/  IMAD.MOV.U32 R13, RZ, RZ, R62 ;  /* 0x000000ffff0d7224 */ /* 0x000fe400078e003e */
[----:B------:R-:W-:Y:S02]  /*2b940*/  IMAD.MOV.U32 R12, RZ, RZ, 0x1 ;  /* 0x00000001ff0c7424 */ /* 0x000fe400078e00ff */
[----:B------:R-:W-:Y:S02]  /*2b950*/  IMAD.MOV.U32 R11, RZ, RZ, 0x1c1f ;  /* 0x00001c1fff0b7424 */ /* 0x000fe400078e00ff */
[----:B------:R-:W-:-:S07]  /*2b960*/  IMAD.MOV.U32 R15, RZ, RZ, -0x1 ;  /* 0xffffffffff0f7424 */ /* 0x000fce00078e00ff */
[----:B-12---:R-:W-:Y:S05]  /*2b970*/  WARPSYNC.COLLECTIVE R15, `(.L_x_2031) ;  /* 0x000000000f087348 */ /* 0x006fea0003c00000 */
[----:B------:R0:W3:Y:S02]  /*2b980*/  SHFL.IDX P6, R14, R13, R12, R11 ;  /* 0x0000000c0d0e7389 */ /* 0x0000e400000c000b */
[----:B0123--:R-:W-:Y:S01]  /*2b990*/  ENDCOLLECTIVE ;  /* 0x000000000000791b */ /* 0x00ffe20003800000 */
.L_x_2031:
[----:B------:R-:W-:Y:S05]  /*2b9a0*/  BSYNC B1 ;  /* 0x0000000000017941 */ /* 0x000fea0003800000 */
.L_x_2030:
        /* <DEDUP_REMOVED lines=8> */
.L_x_2032:
[----:B------:R-:W-:Y:S02]  /*2ba30*/  IMAD.MOV.U32 R13, RZ, RZ, R0 ;  /* 0x000000ffff0d7224 */ /* 0x000fe400078e0000 */
[----:B------:R-:W-:-:S07]  /*2ba40*/  IMAD.MOV.U32 R63, RZ, RZ, R14 ;  /* 0x000000ffff3f7224 */ /* 0x000fce00078e000e */
[----:B------:R-:W-:Y:S05]  /*2ba50*/  WARPSYNC.COLLECTIVE R15, `(.L_x_2033) ;  /* 0x000000000f087348 */ /* 0x000fea0003c00000 */
[----:B------:R0:W1:Y:S02]  /*2ba60*/  SHFL.IDX P6, R14, R13, R12, R11 ;  /* 0x0000000c0d0e7389 */ /* 0x00006400000c000b */
[----:B01----:R-:W-:Y:S01]  /*2ba70*/  ENDCOLLECTIVE ;  /* 0x000000000000791b */ /* 0x003fe20003800000 */
.L_x_2033:
[----:B------:R-:W-:Y:S02]  /*2ba80*/  IMAD.MOV.U32 R13, RZ, RZ, R65 ;  /* 0x000000ffff0d7224 */ /* 0x000fe400078e0041 */
[----:B------:R-:W-:-:S07]  /*2ba90*/  IMAD.MOV.U32 R0, RZ, RZ, R14 ;  /* 0x000000ffff007224 */ /* 0x000fce00078e000e */
[----:B------:R-:W-:Y:S05]  /*2baa0*/  WARPSYNC.COLLECTIVE R15, `(.L_x_2034) ;  /* 0x000000000f087348 */ /* 0x000fea0003c00000 */
[----:B------:R0:W1:Y:S02]  /*2bab0*/  SHFL.IDX P6, R14, R13, R12, R11 ;  /* 0x0000000c0d0e7389 */ /* 0x00006400000c000b */
[----:B01----:R-:W-:Y:S01]  /*2bac0*/  ENDCOLLECTIVE ;  /* 0x000000000000791b */ /* 0x003fe20003800000 */
.L_x_2034:
[----:B------:R-:W-:Y:S01]  /*2bad0*/  IMAD.MOV.U32 R65, RZ, RZ, R14 ;  /* 0x000000ffff417224 */ /* 0x000fe200078e000e */
[----:B------:R-:W-:Y:S06]  /*2bae0*/  BRA `(.L_x_2035) ;  /* 0xfffffe14000c7947 */ /* 0x000fec000383ffff */
.L_x_1700:
[----:B0-----:R0:W1:Y:S02]  /*2baf0*/  SYNCS.PHASECHK.TRANS64.TRYWAIT P0, [R2+URZ+0x2a800], R5 ;  /* 0x02a80005020075a7 */ /* 0x001064000800017f */
[----:B-1----:R-:W-:Y:S05]  /*2bb00*/  @!P0 NANOSLEEP.SYNCS 0x989680 ;  /* 0x009896800000895d */ /* 0x002fea0003900000 */
[----:B------:R-:W1:Y:S02]  /*2bb10*/  @!P0 SYNCS.PHASECHK.TRANS64 P0, [R2+URZ+0x2a800], R5 ;  /* 0x02a80005020085a7 */ /* 0x000e64000800007f */
[----:B-1----:R-:W-:Y:S05]  /*2bb20*/  @!P0 BRA `(.L_x_1700) ;  /* 0xfffffffc00f08947 */ /* 0x002fea000383ffff */
[----:B------:R-:W-:Y:S05]  /*2bb30*/  BRA `(.L_x_2036) ;  /* 0xfffffe1c003c7947 */ /* 0x000fea000383ffff */
.L_x_1724:
        /* <DEDUP_REMOVED lines=8> */
.L_x_2038:
[----:B------:R-:W-:Y:S05]  /*2bbc0*/  BSYNC B1 ;  /* 0x0000000000017941 */ /* 0x000fea0003800000 */
.L_x_2037:
        /* <DEDUP_REMOVED lines=8> */
.L_x_2039:
[----:B------:R-:W-:Y:S02]  /*2bc50*/  IMAD.MOV.U32 R13, RZ, RZ, R61 ;  /* 0x000000ffff0d7224 */ /* 0x000fe400078e003d */
[----:B------:R-:W-:-:S07]  /*2bc60*/  IMAD.MOV.U32 R0, RZ, RZ, R14 ;  /* 0x000000ffff007224 */ /* 0x000fce00078e000e */
[----:B------:R-:W-:Y:S05]  /*2bc70*/  WARPSYNC.COLLECTIVE R15, `(.L_x_2040) ;  /* 0x000000000f087348 */ /* 0x000fea0003c00000 */
[----:B------:R0:W1:Y:S02]  /*2bc80*/  SHFL.IDX P6, R14, R13, R12, R11 ;  /* 0x0000000c0d0e7389 */ /* 0x00006400000c000b */
[----:B01----:R-:W-:Y:S01]  /*2bc90*/  ENDCOLLECTIVE ;  /* 0x000000000000791b */ /* 0x003fe20003800000 */
.L_x_2040:
[----:B------:R-:W-:Y:S02]  /*2bca0*/  IMAD.MOV.U32 R13, RZ, RZ, R62 ;  /* 0x000000ffff0d7224 */ /* 0x000fe400078e003e */
[----:B------:R-:W-:-:S07]  /*2bcb0*/  IMAD.MOV.U32 R7, RZ, RZ, R14 ;  /* 0x000000ffff077224 */ /* 0x000fce00078e000e */
[----:B------:R-:W-:Y:S05]  /*2bcc0*/  WARPSYNC.COLLECTIVE R15, `(.L_x_2041) ;  /* 0x000000000f087348 */ /* 0x000fea0003c00000 */
[----:B------:R0:W1:Y:S02]  /*2bcd0*/  SHFL.IDX P6, R14, R13, R12, R11 ;  /* 0x0000000c0d0e7389 */ /* 0x00006400000c000b */
[----:B01----:R-:W-:Y:S01]  /*2bce0*/  ENDCOLLECTIVE ;  /* 0x000000000000791b */ /* 0x003fe20003800000 */
.L_x_2041:
[----:B------:R-:W-:Y:S05]  /*2bcf0*/  BRA `(.L_x_2042) ;  /* 0xfffffe4000d47947 */ /* 0x000fea000383ffff */
.L_x_1727:
[----:B------:R-:W-:Y:S01]  /*2bd00*/  BSSY B1, `(.L_x_2043) ;  /* 0x0000008000017945 */ /* 0x000fe20003800000 */
[----:B------:R-:W-:Y:S02]  /*2bd10*/  IMAD.MOV.U32 R13, RZ, RZ, R21 ;  /* 0x000000ffff0d7224 */ /* 0x000fe400078e0015 */
[----:B------:R-:W-:Y:S02]  /*2bd20*/  IMAD.MOV.U32 R12, RZ, RZ, 0x1 ;  /* 0x00000001ff0c7424 */ /* 0x000fe400078e00ff */
[----:B------:R-:W-:Y:S02]  /*2bd30*/  IMAD.MOV.U32 R11, RZ, RZ, 0x1c1f ;  /* 0x00001c1fff0b7424 */ /* 0x000fe400078e00ff */
[----:B------:R-:W-:-:S07]  /*2bd40*/  IMAD.MOV.U32 R15, RZ, RZ, -0x1 ;  /* 0xffffffffff0f7424 */ /* 0x000fce00078e00ff */
[----:B--2---:R-:W-:Y:S05]  /*2bd50*/  WARPSYNC.COLLECTIVE R15, `(.L_x_2044) ;  /* 0x000000000f087348 */ /* 0x004fea0003c00000 */
[----:B------:R0:W1:Y:S02]  /*2bd60*/  SHFL.IDX P6, R14, R13, R12, R11 ;  /* 0x0000000c0d0e7389 */ /* 0x00006400000c000b */
[----:B012---:R-:W-:Y:S01]  /*2bd70*/  ENDCOLLECTIVE ;  /* 0x000000000000791b */ /* 0x007fe20003800000 */
.L_x_2044:
[----:B------:R-:W-:Y:S05]  /*2bd80*/  BSYNC B1 ;  /* 0x0000000000017941 */ /* 0x000fea0003800000 */
.L_x_2043:
        /* <DEDUP_REMOVED lines=8> */
.L_x_2045:
[----:B------:R-:W-:Y:S02]  /*2be10*/  IMAD.MOV.U32 R13, RZ, RZ, R61 ;  /* 0x000000ffff0d7224 */ /* 0x000fe400078e003d */
[----:B------:R-:W-:-:S07]  /*2be20*/  IMAD.MOV.U32 R3, RZ, RZ, R14 ;  /* 0x000000ffff037224 */ /* 0x000fce00078e000e */
[----:B------:R-:W-:Y:S05]  /*2be30*/  WARPSYNC.COLLECTIVE R15, `(.L_x_2046) ;  /* 0x000000000f087348 */ /* 0x000fea0003c00000 */
[----:B------:R0:W1:Y:S02]  /*2be40*/  SHFL.IDX P6, R14, R13, R12, R11 ;  /* 0x0000000c0d0e7389 */ /* 0x00006400000c000b */
[----:B01----:R-:W-:Y:S01]  /*2be50*/  ENDCOLLECTIVE ;  /* 0x000000000000791b */ /* 0x003fe20003800000 */
.L_x_2046:
[----:B------:R-:W-:Y:S02]  /*2be60*/  IMAD.MOV.U32 R13, RZ, RZ, R62 ;  /* 0x000000ffff0d7224 */ /* 0x000fe400078e003e */
[----:B------:R-:W-:-:S07]  /*2be70*/  IMAD.MOV.U32 R61, RZ, RZ, R14 ;  /* 0x000000ffff3d7224 */ /* 0x000fce00078e000e */
[----:B------:R-:W-:Y:S05]  /*2be80*/  WARPSYNC.COLLECTIVE R15, `(.L_x_2047) ;  /* 0x000000000f087348 */ /* 0x000fea0003c00000 */
[----:B------:R0:W1:Y:S02]  /*2be90*/  SHFL.IDX P6, R14, R13, R12, R11 ;  /* 0x0000000c0d0e7389 */ /* 0x00006400000c000b */
[----:B01----:R-:W-:Y:S01]  /*2bea0*/  ENDCOLLECTIVE ;  /* 0x000000000000791b */ /* 0x003fe20003800000 */
.L_x_2047:
[----:B------:R-:W-:Y:S01]  /*2beb0*/  IMAD.MOV.U32 R62, RZ, RZ, R14 ;  /* 0x000000ffff3e7224 */ /* 0x000fe200078e000e */
[----:B------:R-:W-:Y:S06]  /*2bec0*/  BRA `(.L_x_2048) ;  /* 0xfffffe4800187947 */ /* 0x000fec000383ffff */
.L_x_1731:
[----:B0-----:R0:W1:Y:S02]  /*2bed0*/  SYNCS.PHASECHK.TRANS64.TRYWAIT P0, [R2+URZ+0x2a800], R61 ;  /* 0x02a8003d020075a7 */ /* 0x001064000800017f */
[----:B-1----:R-:W-:Y:S05]  /*2bee0*/  @!P0 NANOSLEEP.SYNCS 0x989680 ;  /* 0x009896800000895d */ /* 0x002fea0003900000 */
[----:B------:R-:W1:Y:S02]  /*2bef0*/  @!P0 SYNCS.PHASECHK.TRANS64 P0, [R2+URZ+0x2a800], R61 ;  /* 0x02a8003d020085a7 */ /* 0x000e64000800007f */
[----:B-1----:R-:W-:Y:S05]  /*2bf00*/  @!P0 BRA `(.L_x_1731) ;  /* 0xfffffffc00f08947 */ /* 0x002fea000383ffff */
[----:B------:R-:W-:Y:S05]  /*2bf10*/  BRA `(.L_x_2049) ;  /* 0xfffffe4c00b47947 */ /* 0x000fea000383ffff */
.L_x_1745:
[----:B-1----:R1:W2:Y:S02]  /*2bf20*/  SYNCS.PHASECHK.TRANS64.TRYWAIT P1, [R9+URZ+0x2a830], R0 ;  /* 0x02a83000090075a7 */ /* 0x0022a4000802017f */
[----:B--2---:R-:W-:Y:S05]  /*2bf30*/  @!P1 NANOSLEEP.SYNCS 0x989680 ;  /* 0x009896800000995d */ /* 0x004fea0003900000 */
[----:B------:R-:W2:Y:S02]  /*2bf40*/  @!P1 SYNCS.PHASECHK.TRANS64 P1, [R9+URZ+0x2a830], R0 ;  /* 0x02a83000090095a7 */ /* 0x000ea4000802007f */
[----:B--2---:R-:W-:Y:S05]  /*2bf50*/  @!P1 BRA `(.L_x_1745) ;  /* 0xfffffffc00f09947 */ /* 0x004fea000383ffff */
[----:B------:R-:W-:Y:S05]  /*2bf60*/  BRA `(.L_x_1744) ;  /* 0xfffffe7800307947 */ /* 0x000fea000383ffff */
.L_x_1766:
[----:B-1----:R1:W2:Y:S02]  /*2bf70*/  SYNCS.PHASECHK.TRANS64.TRYWAIT P1, [R9+URZ+0x2a830], R4 ;  /* 0x02a83004090075a7 */ /* 0x0022a4000802017f */
[----:B--2---:R-:W-:Y:S05]  /*2bf80*/  @!P1 NANOSLEEP.SYNCS 0x989680 ;  /* 0x009896800000995d */ /* 0x004fea0003900000 */
[----:B------:R-:W2:Y:S02]  /*2bf90*/  @!P1 SYNCS.PHASECHK.TRANS64 P1, [R9+URZ+0x2a830], R4 ;  /* 0x02a83004090095a7 */ /* 0x000ea4000802007f */
[----:B--2---:R-:W-:Y:S05]  /*2bfa0*/  @!P1 BRA `(.L_x_1766) ;  /* 0xfffffffc00f09947 */ /* 0x004fea000383ffff */
[----:B------:R-:W-:Y:S05]  /*2bfb0*/  BRA `(.L_x_1765) ;  /* 0xfffffea400d87947 */ /* 0x000fea000383ffff */
.L_x_1771:
[----:B-1----:R1:W2:Y:S02]  /*2bfc0*/  SYNCS.PHASECHK.TRANS64.TRYWAIT P1, [R21+URZ+0x2a850], R4 ;  /* 0x02a85004150075a7 */ /* 0x0022a4000802017f */
[----:B--2---:R-:W-:Y:S05]  /*2bfd0*/  @!P1 NANOSLEEP.SYNCS 0x989680 ;  /* 0x009896800000995d */ /* 0x004fea0003900000 */
[----:B------:R-:W2:Y:S02]  /*2bfe0*/  @!P1 SYNCS.PHASECHK.TRANS64 P1, [R21+URZ+0x2a850], R4 ;  /* 0x02a85004150095a7 */ /* 0x000ea4000802007f */
[----:B--2---:R-:W-:Y:S05]  /*2bff0*/  @!P1 BRA `(.L_x_1771) ;  /* 0xfffffffc00f09947 */ /* 0x004fea000383ffff */
[----:B------:R-:W-:Y:S05]  /*2c000*/  BRA `(.L_x_1770) ;  /* 0xfffffeb400147947 */ /* 0x000fea000383ffff */
.L_x_1793:
[----:B-1----:R1:W2:Y:S02]  /*2c010*/  SYNCS.PHASECHK.TRANS64.TRYWAIT P1, [R20+URZ+0x2a830], R3 ;  /* 0x02a83003140075a7 */ /* 0x0022a4000802017f */
[----:B--2---:R-:W-:Y:S05]  /*2c020*/  @!P1 NANOSLEEP.SYNCS 0x989680 ;  /* 0x009896800000995d */ /* 0x004fea0003900000 */
[----:B------:R-:W2:Y:S02]  /*2c030*/  @!P1 SYNCS.PHASECHK.TRANS64 P1, [R20+URZ+0x2a830], R3 ;  /* 0x02a83003140095a7 */ /* 0x000ea4000802007f */
[----:B--2---:R-:W-:Y:S05]  /*2c040*/  @!P1 BRA `(.L_x_1793) ;  /* 0xfffffffc00f09947 */ /* 0x004fea000383ffff */
[----:B------:R-:W-:Y:S05]  /*2c050*/  BRA `(.L_x_1792) ;  /* 0xfffffedc00707947 */ /* 0x000fea000383ffff */
.L_x_1798:
[----:B-1----:R1:W2:Y:S02]  /*2c060*/  SYNCS.PHASECHK.TRANS64.TRYWAIT P1, [R21+URZ+0x2a850], R0 ;  /* 0x02a85000150075a7 */ /* 0x0022a4000802017f */
[----:B--2---:R-:W-:Y:S05]  /*2c070*/  @!P1 NANOSLEEP.SYNCS 0x989680 ;  /* 0x009896800000995d */ /* 0x004fea0003900000 */
[----:B------:R-:W2:Y:S02]  /*2c080*/  @!P1 SYNCS.PHASECHK.TRANS64 P1, [R21+URZ+0x2a850], R0 ;  /* 0x02a85000150095a7 */ /* 0x000ea4000802007f */
[----:B--2---:R-:W-:Y:S05]  /*2c090*/  @!P1 BRA `(.L_x_1798) ;  /* 0xfffffffc00f09947 */ /* 0x004fea000383ffff */
[----:B------:R-:W-:Y:S05]  /*2c0a0*/  BRA `(.L_x_1797) ;  /* 0xfffffee800ac7947 */ /* 0x000fea000383ffff */
.L_x_1808:
[----:B-1----:R1:W2:Y:S02]  /*2c0b0*/  SYNCS.PHASECHK.TRANS64.TRYWAIT P1, [R0+URZ+0x2a830], R3 ;  /* 0x02a83003000075a7 */ /* 0x0022a4000802017f */
[----:B--2---:R-:W-:Y:S05]  /*2c0c0*/  @!P1 NANOSLEEP.SYNCS 0x989680 ;  /* 0x009896800000995d */ /* 0x004fea0003900000 */
[----:B------:R-:W2:Y:S02]  /*2c0d0*/  @!P1 SYNCS.PHASECHK.TRANS64 P1, [R0+URZ+0x2a830], R3 ;  /* 0x02a83003000095a7 */ /* 0x000ea4000802007f */
[----:B--2---:R-:W-:Y:S05]  /*2c0e0*/  @!P1 BRA `(.L_x_1808) ;  /* 0xfffffffc00f09947 */ /* 0x004fea000383ffff */
[----:B------:R-:W-:Y:S05]  /*2c0f0*/  BRA `(.L_x_1807) ;  /* 0xfffffefc00b07947 */ /* 0x000fea000383ffff */
.L_x_1813:
[----:B-1----:R1:W2:Y:S02]  /*2c100*/  SYNCS.PHASECHK.TRANS64.TRYWAIT P1, [R15+URZ+0x2a850], R3 ;  /* 0x02a850030f0075a7 */ /* 0x0022a4000802017f */
[----:B--2---:R-:W-:Y:S05]  /*2c110*/  @!P1 NANOSLEEP.SYNCS 0x989680 ;  /* 0x009896800000995d */ /* 0x004fea0003900000 */
[----:B------:R-:W2:Y:S02]  /*2c120*/  @!P1 SYNCS.PHASECHK.TRANS64 P1, [R15+URZ+0x2a850], R3 ;  /* 0x02a850030f0095a7 */ /* 0x000ea4000802007f */
[----:B--2---:R-:W-:Y:S05]  /*2c130*/  @!P1 BRA `(.L_x_1813) ;  /* 0xfffffffc00f09947 */ /* 0x004fea000383ffff */
[----:B------:R-:W-:Y:S05]  /*2c140*/  BRA `(.L_x_1812) ;  /* 0xffffff0800ec7947 */ /* 0x000fea000383ffff */
.L_x_1829:
[----:B-1----:R1:W2:Y:S02]  /*2c150*/  SYNCS.PHASECHK.TRANS64.TRYWAIT P1, [R5+URZ+0x2a850], R8 ;  /* 0x02a85008050075a7 */ /* 0x0022a4000802017f */
[----:B--2---:R-:W-:Y:S05]  /*2c160*/  @!P1 NANOSLEEP.SYNCS 0x989680 ;  /* 0x009896800000995d */ /* 0x004fea0003900000 */
[----:B------:R-:W2:Y:S02]  /*2c170*/  @!P1 SYNCS.PHASECHK.TRANS64 P1, [R5+URZ+0x2a850], R8 ;  /* 0x02a85008050095a7 */ /* 0x000ea4000802007f */
[----:B--2---:R-:W-:Y:S05]  /*2c180*/  @!P1 BRA `(.L_x_1829) ;  /* 0xfffffffc00f09947 */ /* 0x004fea000383ffff */
[----:B------:R-:W-:Y:S05]  /*2c190*/  BRA `(.L_x_1828) ;  /* 0xffffff3400647947 */ /* 0x000fea000383ffff */
.L_x_1879:
[----:B------:R-:W0:Y:S01]  /*2c1a0*/  S2R R12, SR_TID.X ;  /* 0x00000000000c7919 */ /* 0x000e220000002100 */
[----:B------:R-:W-:Y:S01]  /*2c1b0*/  BSSY B1, `(.L_x_2050) ;  /* 0x000000a000017945 */ /* 0x000fe20003800000 */
[----:B------:R-:W-:Y:S02]  /*2c1c0*/  IMAD.MOV.U32 R11, RZ, RZ, 0x1f ;  /* 0x0000001fff0b7424 */ /* 0x000fe400078e00ff */
[----:B------:R-:W-:Y:S01]  /*2c1d0*/  IMAD.MOV.U32 R15, RZ, RZ, -0x1 ;  /* 0xffffffffff0f7424 */ /* 0x000fe200078e00ff */
[----:B0-----:R-:W-:-:S04]  /*2c1e0*/  SHF.R.U32.HI R12, RZ, 0x5, R12 ;  /* 0x00000005ff0c7819 */ /* 0x001fc8000001160c */
[----:B------:R-:W-:-:S05]  /*2c1f0*/  LOP3.LUT R12, R12, 0x3, RZ, 0xc0, !PT ;  /* 0x000000030c0c7812 */ /* 0x000fca00078ec0ff */
[----:B------:R-:W-:Y:S02]  /*2c200*/  IMAD.MOV.U32 R13, RZ, RZ, R12 ;  /* 0x000000ffff0d7224 */ /* 0x000fe400078e000c */
[----:B------:R-:W-:-:S07]  /*2c210*/  IMAD.MOV.U32 R12, RZ, RZ, RZ ;  /* 0x000000ffff0c7224 */ /* 0x000fce00078e00ff */
[----:B------:R-:W-:Y:S05]  /*2c220*/  WARPSYNC.COLLECTIVE R15, `(.L_x_2051) ;  /* 0x000000000f087348 */ /* 0x000fea0003c00000 */
[----:B------:R0:W1:Y:S02]  /*2c230*/  SHFL.IDX P6, R14, R13, R12, R11 ;  /* 0x0000000c0d0e7389 */ /* 0x00006400000c000b */
[----:B01----:R-:W-:Y:S01]  /*2c240*/  ENDCOLLECTIVE ;  /* 0x000000000000791b */ /* 0x003fe20003800000 */
.L_x_2051:
[----:B------:R-:W-:Y:S05]  /*2c250*/  BSYNC B1 ;  /* 0x0000000000017941 */ /* 0x000fea0003800000 */
.L_x_2050:
[----:B------:R-:W-:Y:S05]  /*2c260*/  BRA `(.L_x_2052) ;  /* 0xffffff8800887947 */ /* 0x000fea000383ffff */
.L_x_1881:
[----:B------:R-:W-:Y:S01]  /*2c270*/  BSSY B1, `(.L_x_2053) ;  /* 0x0000006000017945 */ /* 0x000fe20003800000 */
[----:B------:R-:W-:-:S07]  /*2c280*/  IMAD.MOV.U32 R15, RZ, RZ, -0x1 ;  /* 0xffffffffff0f7424 */ /* 0x000fce00078e00ff */
[----:B0-----:R-:W-:Y:S05]  /*2c290*/  WARPSYNC.COLLECTIVE R15, `(.L_x_2054) ;  /* 0x000000000f0c7348 */ /* 0x001fea0003c00000 */
[----:B------:R-:W-:Y:S02]  /*2c2a0*/  ELECT P6, UR62, PT ;  /* 0x00000000003e782f */ /* 0x000fe400038c0000 */
[----:B------:R-:W-:Y:S01]  /*2c2b0*/  MOV R14, UR62 ;  /* 0x0000003e000e7c02 */ /* 0x000fe20008000f00 */
[----:B0-----:R-:W-:Y:S10]  /*2c2c0*/  ENDCOLLECTIVE ;  /* 0x000000000000791b */ /* 0x001ff40003800000 */
.L_x_2054:
[----:B------:R-:W-:Y:S05]  /*2c2d0*/  BSYNC B1 ;  /* 0x0000000000017941 */ /* 0x000fea0003800000 */
.L_x_2053:
[----:B------:R-:W-:Y:S05]  /*2c2e0*/  BRA `(.L_x_1880) ;  /* 0xffffff8800807947 */ /* 0x000fea000383ffff */
.L_x_1883:
[----:B0-----:R0:W1:Y:S02]  /*2c2f0*/  SYNCS.PHASECHK.TRANS64.TRYWAIT P0, [R17+URZ+0x2a820], R10 ;  /* 0x02a8200a110075a7 */ /* 0x001064000800017f */
[----:B-1----:R-:W-:Y:S05]  /*2c300*/  @!P0 NANOSLEEP.SYNCS 0x989680 ;  /* 0x009896800000895d */ /* 0x002fea0003900000 */
[----:B------:R-:W1:Y:S02]  /*2c310*/  @!P0 SYNCS.PHASECHK.TRANS64 P0, [R17+URZ+0x2a820], R10 ;  /* 0x02a8200a110085a7 */ /* 0x000e64000800007f */
[----:B-1----:R-:W-:Y:S05]  /*2c320*/  @!P0 BRA `(.L_x_1883) ;  /* 0xfffffffc00f08947 */ /* 0x002fea000383ffff */
[----:B------:R-:W-:Y:S05]  /*2c330*/  BRA `(.L_x_2055) ;  /* 0xffffff8800907947 */ /* 0x000fea000383ffff */
.L_x_1887:
[----:B-1----:R1:W2:Y:S02]  /*2c340*/  SYNCS.PHASECHK.TRANS64.TRYWAIT P0, [R12+URZ+0x2a8a0], R11 ;  /* 0x02a8a00b0c0075a7 */ /* 0x0022a4000800017f */
[----:B--2---:R-:W-:Y:S05]  /*2c350*/  @!P0 NANOSLEEP.SYNCS 0x989680 ;  /* 0x009896800000895d */ /* 0x004fea0003900000 */
[----:B------:R-:W2:Y:S02]  /*2c360*/  @!P0 SYNCS.PHASECHK.TRANS64 P0, [R12+URZ+0x2a8a0], R11 ;  /* 0x02a8a00b0c0085a7 */ /* 0x000ea4000800007f */
[----:B--2---:R-:W-:Y:S05]  /*2c370*/  @!P0 BRA `(.L_x_1887) ;  /* 0xfffffffc00f08947 */ /* 0x004fea000383ffff */
[----:B------:R-:W-:Y:S05]  /*2c380*/  BRA `(.L_x_2056) ;  /* 0xffffff8800a87947 */ /* 0x000fea000383ffff */
.L_x_1894:
[----:B0-----:R0:W2:Y:S02]  /*2c390*/  SYNCS.PHASECHK.TRANS64.TRYWAIT P0, [R12+URZ+0x2a8c0], R11 ;  /* 0x02a8c00b0c0075a7 */ /* 0x0010a4000800017f */
[----:B--2---:R-:W-:Y:S05]  /*2c3a0*/  @!P0 NANOSLEEP.SYNCS 0x989680 ;  /* 0x009896800000895d */ /* 0x004fea0003900000 */
[----:B------:R-:W2:Y:S02]  /*2c3b0*/  @!P0 SYNCS.PHASECHK.TRANS64 P0, [R12+URZ+0x2a8c0], R11 ;  /* 0x02a8c00b0c0085a7 */ /* 0x000ea4000800007f */
[----:B--2---:R-:W-:Y:S05]  /*2c3c0*/  @!P0 BRA `(.L_x_1894) ;  /* 0xfffffffc00f08947 */ /* 0x004fea000383ffff */
[----:B------:R-:W-:Y:S05]  /*2c3d0*/  BRA `(.L_x_2057) ;  /* 0xffffff8c00a07947 */ /* 0x000fea000383ffff */
.L_x_1902:
[----:B0-----:R0:W1:Y:S02]  /*2c3e0*/  SYNCS.PHASECHK.TRANS64.TRYWAIT P1, [R10+URZ+0x2a8a0], R2 ;  /* 0x02a8a0020a0075a7 */ /* 0x001064000802017f */
[----:B-1----:R-:W-:Y:S05]  /*2c3f0*/  @!P1 NANOSLEEP.SYNCS 0x989680 ;  /* 0x009896800000995d */ /* 0x002fea0003900000 */
[----:B------:R-:W1:Y:S02]  /*2c400*/  @!P1 SYNCS.PHASECHK.TRANS64 P1, [R10+URZ+0x2a8a0], R2 ;  /* 0x02a8a0020a0095a7 */ /* 0x000e64000802007f */
[----:B-1----:R-:W-:Y:S05]  /*2c410*/  @!P1 BRA `(.L_x_1902) ;  /* 0xfffffffc00f09947 */ /* 0x002fea000383ffff */
[----:B------:R-:W-:Y:S05]  /*2c420*/  BRA `(.L_x_2058) ;  /* 0xffffff90009c7947 */ /* 0x000fea000383ffff */
.L_x_1909:
[----:B-1----:R1:W2:Y:S02]  /*2c430*/  SYNCS.PHASECHK.TRANS64.TRYWAIT P1, [R10+URZ+0x2a8c0], R2 ;  /* 0x02a8c0020a0075a7 */ /* 0x0022a4000802017f */
[----:B--2---:R-:W-:Y:S05]  /*2c440*/  @!P1 NANOSLEEP.SYNCS 0x989680 ;  /* 0x009896800000995d */ /* 0x004fea0003900000 */
[----:B------:R-:W2:Y:S02]  /*2c450*/  @!P1 SYNCS.PHASECHK.TRANS64 P1, [R10+URZ+0x2a8c0], R2 ;  /* 0x02a8c0020a0095a7 */ /* 0x000ea4000802007f */
[----:B--2---:R-:W-:Y:S05]  /*2c460*/  @!P1 BRA `(.L_x_1909) ;  /* 0xfffffffc00f09947 */ /* 0x004fea000383ffff */
[----:B------:R-:W-:Y:S05]  /*2c470*/  BRA `(.L_x_2059) ;  /* 0xffffff9400907947 */ /* 0x000fea000383ffff */
.L_x_1933:
        /* <DEDUP_REMOVED lines=11> */
.L_x_2061:
[----:B------:R-:W-:Y:S05]  /*2c530*/  BSYNC B0 ;  /* 0x0000000000007941 */ /* 0x000fea0003800000 */
.L_x_2060:
[----:B------:R-:W-:Y:S05]  /*2c540*/  BRA `(.L_x_2062) ;  /* 0xffffffa800347947 */ /* 0x000fea000383ffff */
.L_x_1936:
[----:B0-----:R0:W1:Y:S02]  /*2c550*/  SYNCS.PHASECHK.TRANS64.TRYWAIT P0, [R7+URZ+0x2a840], R2 ;  /* 0x02a84002070075a7 */ /* 0x001064000800017f */
[----:B-1----:R-:W-:Y:S05]  /*2c560*/  @!P0 NANOSLEEP.SYNCS 0x989680 ;  /* 0x009896800000895d */ /* 0x002fea0003900000 */
[----:B------:R-:W1:Y:S02]  /*2c570*/  @!P0 SYNCS.PHASECHK.TRANS64 P0, [R7+URZ+0x2a840], R2 ;  /* 0x02a84002070085a7 */ /* 0x000e64000800007f */
[----:B-1----:R-:W-:Y:S05]  /*2c580*/  @!P0 BRA `(.L_x_1936) ;  /* 0xfffffffc00f08947 */ /* 0x002fea000383ffff */
[----:B------:R-:W-:Y:S05]  /*2c590*/  BRA `(.L_x_2063) ;  /* 0xffffffa800847947 */ /* 0x000fea000383ffff */
.L_x_1937:
        /* <DEDUP_REMOVED lines=8> */
.L_x_2065:
[----:B------:R-:W-:Y:S05]  /*2c620*/  BSYNC B0 ;  /* 0x0000000000007941 */ /* 0x000fea0003800000 */
.L_x_2064:
        /* <DEDUP_REMOVED lines=9> */
.L_x_2066:
[----:B------:R-:W-:Y:S02]  /*2c6c0*/  IMAD.MOV.U32 R13, RZ, RZ, R0 ;  /* 0x000000ffff0d7224 */ /* 0x000fe400078e0000 */
[----:B------:R-:W-:Y:S02]  /*2c6d0*/  IMAD.MOV.U32 R12, RZ, RZ, 0x1 ;  /* 0x00000001ff0c7424 */ /* 0x000fe400078e00ff */
[----:B------:R-:W-:-:S07]  /*2c6e0*/  IMAD.MOV.U32 R3, RZ, RZ, R14 ;  /* 0x000000ffff037224 */ /* 0x000fce00078e000e */
[----:B------:R-:W-:Y:S05]  /*2c6f0*/  WARPSYNC.COLLECTIVE R15, `(.L_x_2067) ;  /* 0x000000000f087348 */ /* 0x000fea0003c00000 */
[----:B------:R0:W1:Y:S02]  /*2c700*/  SHFL.IDX P6, R14, R13, R12, R11 ;  /* 0x0000000c0d0e7389 */ /* 0x00006400000c000b */
[----:B01----:R-:W-:Y:S01]  /*2c710*/  ENDCOLLECTIVE ;  /* 0x000000000000791b */ /* 0x003fe20003800000 */
.L_x_2067:
        /* <DEDUP_REMOVED lines=17> */
.L_x_2068:
[----:B------:R-:W-:Y:S02]  /*2c830*/  @P1 IMAD R8, R5, 0x2, R17 ;  /* 0x0000000205081824 */ /* 0x000fe400078e0211 */
[----:B------:R-:W-:Y:S02]  /*2c840*/  IMAD.MOV.U32 R13, RZ, RZ, R0 ;  /* 0x000000ffff0d7224 */ /* 0x000fe400078e0000 */
[----:B------:R-:W-:Y:S02]  /*2c850*/  IMAD.MOV.U32 R12, RZ, RZ, 0x2 ;  /* 0x00000002ff0c7424 */ /* 0x000fe400078e00ff */
[----:B------:R-:W-:-:S07]  /*2c860*/  IMAD.MOV.U32 R3, RZ, RZ, R14 ;  /* 0x000000ffff037224 */ /* 0x000fce00078e000e */
[----:B------:R-:W-:Y:S05]  /*2c870*/  WARPSYNC.COLLECTIVE R15, `(.L_x_2069) ;  /* 0x000000000f087348 */ /* 0x000fea0003c00000 */
[----:B------:R0:W1:Y:S02]  /*2c880*/  SHFL.IDX P6, R14, R13, R12, R11 ;  /* 0x0000000c0d0e7389 */ /* 0x00006400000c000b */
[----:B01----:R-:W-:Y:S01]  /*2c890*/  ENDCOLLECTIVE ;  /* 0x000000000000791b */ /* 0x003fe20003800000 */
.L_x_2069:
        /* <DEDUP_REMOVED lines=17> */
.L_x_2070:
[----:B------:R-:W-:Y:S02]  /*2c9b0*/  @P1 IMAD R8, R5, 0x2, R17 ;  /* 0x0000000205081824 */ /* 0x000fe400078e0211 */
[----:B------:R-:W-:Y:S02]  /*2c9c0*/  IMAD.MOV.U32 R13, RZ, RZ, R0 ;  /* 0x000000ffff0d7224 */ /* 0x000fe400078e0000 */
[----:B------:R-:W-:Y:S02]  /*2c9d0*/  IMAD.MOV.U32 R12, RZ, RZ, 0x3 ;  /* 0x00000003ff0c7424 */ /* 0x000fe400078e00ff */
[----:B------:R-:W-:-:S07]  /*2c9e0*/  IMAD.MOV.U32 R3, RZ, RZ, R14 ;  /* 0x000000ffff037224 */ /* 0x000fce00078e000e */
[----:B------:R-:W-:Y:S05]  /*2c9f0*/  WARPSYNC.COLLECTIVE R15, `(.L_x_2071) ;  /* 0x000000000f087348 */ /* 0x000fea0003c00000 */
[----:B------:R0:W1:Y:S02]  /*2ca00*/  SHFL.IDX P6, R14, R13, R12, R11 ;  /* 0x0000000c0d0e7389 */ /* 0x00006400000c000b */
[----:B01----:R-:W-:Y:S01]  /*2ca10*/  ENDCOLLECTIVE ;  /* 0x000000000000791b */ /* 0x003fe20003800000 */
.L_x_2071:
        /* <DEDUP_REMOVED lines=17> */
.L_x_2072:
[----:B------:R-:W-:Y:S02]  /*2cb30*/  @P1 IMAD R8, R5, 0x2, R17 ;  /* 0x0000000205081824 */ /* 0x000fe400078e0211 */
[----:B------:R-:W-:Y:S02]  /*2cb40*/  IMAD.MOV.U32 R13, RZ, RZ, R0 ;  /* 0x000000ffff0d7224 */ /* 0x000fe400078e0000 */
[----:B------:R-:W-:Y:S02]  /*2cb50*/  IMAD.MOV.U32 R12, RZ, RZ, 0x4 ;  /* 0x00000004ff0c7424 */ /* 0x000fe400078e00ff */
[----:B------:R-:W-:-:S07]  /*2cb60*/  IMAD.MOV.U32 R3, RZ, RZ, R14 ;  /* 0x000000ffff037224 */ /* 0x000fce00078e000e */
[----:B------:R-:W-:Y:S05]  /*2cb70*/  WARPSYNC.COLLECTIVE R15, `(.L_x_2073) ;  /* 0x000000000f087348 */ /* 0x000fea0003c00000 */
[----:B------:R0:W1:Y:S02]  /*2cb80*/  SHFL.IDX P6, R14, R13, R12, R11 ;  /* 0x0000000c0d0e7389 */ /* 0x00006400000c000b */
[----:B01----:R-:W-:Y:S01]  /*2cb90*/  ENDCOLLECTIVE ;  /* 0x000000000000791b */ /* 0x003fe20003800000 */
.L_x_2073:
        /* <DEDUP_REMOVED lines=17> */
.L_x_2074:
[----:B------:R-:W-:Y:S02]  /*2ccb0*/  @P1 IMAD R8, R5, 0x2, R17 ;  /* 0x0000000205081824 */ /* 0x000fe400078e0211 */
[----:B------:R-:W-:Y:S02]  /*2ccc0*/  IMAD.MOV.U32 R13, RZ, RZ, R0 ;  /* 0x000000ffff0d7224 */ /* 0x000fe400078e0000 */
[----:B------:R-:W-:Y:S02]  /*2ccd0*/  IMAD.MOV.U32 R12, RZ, RZ, 0x5 ;  /* 0x00000005ff0c7424 */ /* 0x000fe400078e00ff */
[----:B------:R-:W-:-:S07]  /*2cce0*/  IMAD.MOV.U32 R3, RZ, RZ, R14 ;  /* 0x000000ffff037224 */ /* 0x000fce00078e000e */
[----:B------:R-:W-:Y:S05]  /*2ccf0*/  WARPSYNC.COLLECTIVE R15, `(.L_x_2075) ;  /* 0x000000000f087348 */ /* 0x000fea0003c00000 */
[----:B------:R0:W1:Y:S02]  /*2cd00*/  SHFL.IDX P6, R14, R13, R12, R11 ;  /* 0x0000000c0d0e7389 */ /* 0x00006400000c000b */
[----:B01----:R-:W-:Y:S01]  /*2cd10*/  ENDCOLLECTIVE ;  /* 0x000000000000791b */ /* 0x003fe20003800000 */
.L_x_2075:
        /* <DEDUP_REMOVED lines=10> */
.L_x_2076:
        /* <DEDUP_REMOVED lines=8> */
.L_x_1942:
        /* <DEDUP_REMOVED lines=9> */
.L_x_2078:
[----:B------:R-:W-:Y:S01]  /*2ced0*/  ISETP.GE.AND P1, PT, R25, R32, PT ;  /* 0x000000201900720c */ /* 0x000fe20003f26270 */
[----:B------:R-:W-:Y:S02]  /*2cee0*/  IMAD.MOV.U32 R13, RZ, RZ, R0 ;  /* 0x000000ffff0d7224 */ /* 0x000fe400078e0000 */
[----:B------:R-:W-:-:S10]  /*2cef0*/  IMAD.MOV.U32 R2, RZ, RZ, R14 ;  /* 0x000000ffff027224 */ /* 0x000fd400078e000e */
[----:B------:R-:W-:Y:S05]  /*2cf00*/  WARPSYNC.COLLECTIVE R15, `(.L_x_2079) ;  /* 0x000000000f087348 */ /* 0x000fea0003c00000 */
[----:B------:R0:W1:Y:S02]  /*2cf10*/  SHFL.IDX P6, R14, R13, R12, R11 ;  /* 0x0000000c0d0e7389 */ /* 0x00006400000c000b */
[----:B01----:R-:W-:Y:S01]  /*2cf20*/  ENDCOLLECTIVE ;  /* 0x000000000000791b */ /* 0x003fe20003800000 */
.L_x_2079:
[----:B------:R-:W-:Y:S02]  /*2cf30*/  IMAD.MOV.U32 R13, RZ, RZ, R4 ;  /* 0x000000ffff0d7224 */ /* 0x000fe400078e0004 */
[----:B------:R-:W-:Y:S02]  /*2cf40*/  IMAD.MOV.U32 R12, RZ, RZ, 0x1 ;  /* 0x00000001ff0c7424 */ /* 0x000fe400078e00ff */
[----:B------:R-:W-:-:S07]  /*2cf50*/  IMAD.MOV.U32 R3, RZ, RZ, R14 ;  /* 0x000000ffff037224 */ /* 0x000fce00078e000e */
[----:B------:R-:W-:Y:S05]  /*2cf60*/  WARPSYNC.COLLECTIVE R15, `(.L_x_2080) ;  /* 0x000000000f087348 */ /* 0x000fea0003c00000 */
[----:B------:R0:W1:Y:S02]  /*2cf70*/  SHFL.IDX P6, R14, R13, R12, R11 ;  /* 0x0000000c0d0e7389 */ /* 0x00006400000c000b */
[----:B01----:R-:W-:Y:S01]  /*2cf80*/  ENDCOLLECTIVE ;  /* 0x000000000000791b */ /* 0x003fe20003800000 */
.L_x_2080:
[----:B------:R-:W-:-:S05]  /*2cf90*/  @!P1 LEA R5, P4, R8, R3, 0x1 ;  /* 0x0000000308059211 */ /* 0x000fca00078808ff */
[----:B------:R-:W-:Y:S02]  /*2cfa0*/  @!P1 IMAD.X R3, RZ, RZ, R2, P4 ;  /* 0x000000ffff039224 */ /* 0x000fe400020e0602 */
        /* <DEDUP_REMOVED lines=14> */
.L_x_2081:
[----:B------:R-:W-:Y:S02]  /*2d090*/  IMAD.MOV.U32 R13, RZ, RZ, R4 ;  /* 0x000000ffff0d7224 */ /* 0x000fe400078e0004 */
[----:B------:R-:W-:Y:S02]  /*2d0a0*/  IMAD.MOV.U32 R12, RZ, RZ, 0x2 ;  /* 0x00000002ff0c7424 */ /* 0x000fe400078e00ff */
[----:B------:R-:W-:-:S07]  /*2d0b0*/  IMAD.MOV.U32 R3, RZ, RZ, R14 ;  /* 0x000000ffff037224 */ /* 0x000fce00078e000e */
[----:B------:R-:W-:Y:S05]  /*2d0c0*/  WARPSYNC.COLLECTIVE R15, `(.L_x_2082) ;  /* 0x000000000f087348 */ /* 0x000fea0003c00000 */
[----:B------:R0:W1:Y:S02]  /*2d0d0*/  SHFL.IDX P6, R14, R13, R12, R11 ;  /* 0x0000000c0d0e7389 */ /* 0x00006400000c000b */
[----:B01----:R-:W-:Y:S01]  /*2d0e0*/  ENDCOLLECTIVE ;  /* 0x000000000000791b */ /* 0x003fe20003800000 */
.L_x_2082:
        /* <DEDUP_REMOVED lines=17> */
.L_x_2083:
[----:B------:R-:W-:Y:S02]  /*2d200*/  IMAD.MOV.U32 R13, RZ, RZ, R4 ;  /* 0x000000ffff0d7224 */ /* 0x000fe400078e0004 */
[----:B------:R-:W-:Y:S02]  /*2d210*/  IMAD.MOV.U32 R12, RZ, RZ, 0x3 ;  /* 0x00000003ff0c7424 */ /* 0x000fe400078e00ff */
[----:B------:R-:W-:-:S07]  /*2d220*/  IMAD.MOV.U32 R3, RZ, RZ, R14 ;  /* 0x000000ffff037224 */ /* 0x000fce00078e000e */
[----:B------:R-:W-:Y:S05]  /*2d230*/  WARPSYNC.COLLECTIVE R15, `(.L_x_2084) ;  /* 0x000000000f087348 */ /* 0x000fea0003c00000 */
[----:B------:R0:W1:Y:S02]  /*2d240*/  SHFL.IDX P6, R14, R13, R12, R11 ;  /* 0x0000000c0d0e7389 */ /* 0x00006400000c000b */
[----:B01----:R-:W-:Y:S01]  /*2d250*/  ENDCOLLECTIVE ;  /* 0x000000000000791b */ /* 0x003fe20003800000 */
.L_x_2084:
        /* <DEDUP_REMOVED lines=17> */
.L_x_2085:
[----:B------:R-:W-:Y:S02]  /*2d370*/  IMAD.MOV.U32 R13, RZ, RZ, R4 ;  /* 0x000000ffff0d7224 */ /* 0x000fe400078e0004 */
[----:B------:R-:W-:Y:S02]  /*2d380*/  IMAD.MOV.U32 R12, RZ, RZ, 0x4 ;  /* 0x00000004ff0c7424 */ /* 0x000fe400078e00ff */
[----:B------:R-:W-:-:S07]  /*2d390*/  IMAD.MOV.U32 R3, RZ, RZ, R14 ;  /* 0x000000ffff037224 */ /* 0x000fce00078e000e */
[----:B------:R-:W-:Y:S05]  /*2d3a0*/  WARPSYNC.COLLECTIVE R15, `(.L_x_2086) ;  /* 0x000000000f087348 */ /* 0x000fea0003c00000 */
[----:B------:R0:W1:Y:S02]  /*2d3b0*/  SHFL.IDX P6, R14, R13, R12, R11 ;  /* 0x0000000c0d0e7389 */ /* 0x00006400000c000b */
[----:B01----:R-:W-:Y:S01]  /*2d3c0*/  ENDCOLLECTIVE ;  /* 0x000000000000791b */ /* 0x003fe20003800000 */
.L_x_2086:
        /* <DEDUP_REMOVED lines=17> */
.L_x_2087:
[----:B------:R-:W-:Y:S02]  /*2d4e0*/  IMAD.MOV.U32 R13, RZ, RZ, R4 ;  /* 0x000000ffff0d7224 */ /* 0x000fe400078e0004 */
[----:B------:R-:W-:Y:S02]  /*2d4f0*/  IMAD.MOV.U32 R12, RZ, RZ, 0x5 ;  /* 0x00000005ff0c7424 */ /* 0x000fe400078e00ff */
[----:B------:R-:W-:-:S07]  /*2d500*/  IMAD.MOV.U32 R3, RZ, RZ, R14 ;  /* 0x000000ffff037224 */ /* 0x000fce00078e000e */
[----:B------:R-:W-:Y:S05]  /*2d510*/  WARPSYNC.COLLECTIVE R15, `(.L_x_2088) ;  /* 0x000000000f087348 */ /* 0x000fea0003c00000 */
[----:B------:R0:W1:Y:S02]  /*2d520*/  SHFL.IDX P6, R14, R13, R12, R11 ;  /* 0x0000000c0d0e7389 */ /* 0x00006400000c000b */
[----:B01----:R-:W-:Y:S01]  /*2d530*/  ENDCOLLECTIVE ;  /* 0x000000000000791b */ /* 0x003fe20003800000 */
.L_x_2088:
        /* <DEDUP_REMOVED lines=17> */
.L_x_2089:
[----:B------:R-:W-:Y:S02]  /*2d650*/  IMAD.MOV.U32 R13, RZ, RZ, R4 ;  /* 0x000000ffff0d7224 */ /* 0x000fe400078e0004 */
[----:B------:R-:W-:Y:S02]  /*2d660*/  IMAD.MOV.U32 R12, RZ, RZ, 0x6 ;  /* 0x00000006ff0c7424 */ /* 0x000fe400078e00ff */
[----:B------:R-:W-:-:S07]  /*2d670*/  IMAD.MOV.U32 R3, RZ, RZ, R14 ;  /* 0x000000ffff037224 */ /* 0x000fce00078e000e */
[----:B------:R-:W-:Y:S05]  /*2d680*/  WARPSYNC.COLLECTIVE R15, `(.L_x_2090) ;  /* 0x000000000f087348 */ /* 0x000fea0003c00000 */
[----:B------:R0:W1:Y:S02]  /*2d690*/  SHFL.IDX P6, R14, R13, R12, R11 ;  /* 0x0000000c0d0e7389 */ /* 0x00006400000c000b */
[----:B01----:R-:W-:Y:S01]  /*2d6a0*/  ENDCOLLECTIVE ;  /* 0x000000000000791b */ /* 0x003fe20003800000 */
.L_x_2090:
        /* <DEDUP_REMOVED lines=17> */
.L_x_2091:
[----:B------:R-:W-:Y:S02]  /*2d7c0*/  IMAD.MOV.U32 R13, RZ, RZ, R4 ;  /* 0x000000ffff0d7224 */ /* 0x000fe400078e0004 */
[----:B------:R-:W-:Y:S02]  /*2d7d0*/  IMAD.MOV.U32 R12, RZ, RZ, 0x7 ;  /* 0x00000007ff0c7424 */ /* 0x000fe400078e00ff */
[----:B------:R-:W-:-:S07]  /*2d7e0*/  IMAD.MOV.U32 R3, RZ, RZ, R14 ;  /* 0x000000ffff037224 */ /* 0x000fce00078e000e */
[----:B------:R-:W-:Y:S05]  /*2d7f0*/  WARPSYNC.COLLECTIVE R15, `(.L_x_2092) ;  /* 0x000000000f087348 */ /* 0x000fea0003c00000 */
[----:B------:R0:W1:Y:S02]  /*2d800*/  SHFL.IDX P6, R14, R13, R12, R11 ;  /* 0x0000000c0d0e7389 */ /* 0x00006400000c000b */
[----:B01----:R-:W-:Y:S01]  /*2d810*/  ENDCOLLECTIVE ;  /* 0x000000000000791b */ /* 0x003fe20003800000 */
.L_x_2092:
        /* <DEDUP_REMOVED lines=15> */
.L_x_2093:
[----:B------:R-:W-:Y:S05]  /*2d910*/  BRA `(.L_x_2094) ;  /* 0xffffffa8003c7947 */ /* 0x000fea000383ffff */
.L_x_1947:
[----:B0-----:R0:W1:Y:S02]  /*2d920*/  SYNCS.PHASECHK.TRANS64.TRYWAIT P0, [R17+URZ+0x2a820], R2 ;  /* 0x02a82002110075a7 */ /* 0x001064000800017f */
[----:B-1----:R-:W-:Y:S05]  /*2d930*/  @!P0 NANOSLEEP.SYNCS 0x989680 ;  /* 0x009896800000895d */ /* 0x002fea0003900000 */
[----:B------:R-:W1:Y:S02]  /*2d940*/  @!P0 SYNCS.PHASECHK.TRANS64 P0, [R17+URZ+0x2a820], R2 ;  /* 0x02a82002110085a7 */ /* 0x000e64000800007f */
[----:B-1----:R-:W-:Y:S05]  /*2d950*/  @!P0 BRA `(.L_x_1947) ;  /* 0xfffffffc00f08947 */ /* 0x002fea000383ffff */
[----:B------:R-:W-:Y:S05]  /*2d960*/  BRA `(.L_x_2095) ;  /* 0xffffffa800b47947 */ /* 0x000fea000383ffff */
.L_x_1952:
[----:B0-----:R0:W1:Y:S02]  /*2d970*/  SYNCS.PHASECHK.TRANS64.TRYWAIT P0, [R5+URZ+0x2a840], R0 ;  /* 0x02a84000050075a7 */ /* 0x001064000800017f */
[----:B-1----:R-:W-:Y:S05]  /*2d980*/  @!P0 NANOSLEEP.SYNCS 0x989680 ;  /* 0x009896800000895d */ /* 0x002fea0003900000 */
[----:B------:R-:W1:Y:S02]  /*2d990*/  @!P0 SYNCS.PHASECHK.TRANS64 P0, [R5+URZ+0x2a840], R0 ;  /* 0x02a84000050085a7 */ /* 0x000e64000800007f */
[----:B-1----:R-:W-:Y:S05]  /*2d9a0*/  @!P0 BRA `(.L_x_1952) ;  /* 0xfffffffc00f08947 */ /* 0x002fea000383ffff */
[----:B------:R-:W-:Y:S05]  /*2d9b0*/  BRA `(.L_x_2096) ;  /* 0xffffffac00787947 */ /* 0x000fea000383ffff */
.L_x_1953:
        /* <DEDUP_REMOVED lines=8> */
.L_x_2098:
[----:B------:R-:W-:Y:S05]  /*2da40*/  BSYNC B1 ;  /* 0x0000000000017941 */ /* 0x000fea0003800000 */
.L_x_2097:
        /* <DEDUP_REMOVED lines=10> */
.L_x_2099:
        /* <DEDUP_REMOVED lines=8> */
.L_x_2100:
        /* <DEDUP_REMOVED lines=14> */
.L_x_2101:
[----:B------:R-:W-:Y:S02]  /*2dc50*/  IMAD.MOV.U32 R13, RZ, RZ, R8 ;  /* 0x000000ffff0d7224 */ /* 0x000fe400078e0008 */
[----:B------:R-:W-:Y:S02]  /*2dc60*/  IMAD.MOV.U32 R12, RZ, RZ, 0x2 ;  /* 0x00000002ff0c7424 */ /* 0x000fe400078e00ff */
[----:B------:R-:W-:-:S07]  /*2dc70*/  IMAD.MOV.U32 R2, RZ, RZ, R14 ;  /* 0x000000ffff027224 */ /* 0x000fce00078e000e */
[----:B------:R-:W-:Y:S05]  /*2dc80*/  WARPSYNC.COLLECTIVE R15, `(.L_x_2102) ;  /* 0x000000000f087348 */ /* 0x000fea0003c00000 */
[----:B------:R0:W1:Y:S02]  /*2dc90*/  SHFL.IDX P6, R14, R13, R12, R11 ;  /* 0x0000000c0d0e7389 */ /* 0x00006400000c000b */
[----:B01----:R-:W-:Y:S01]  /*2dca0*/  ENDCOLLECTIVE ;  /* 0x000000000000791b */ /* 0x003fe20003800000 */
.L_x_2102:
        /* <DEDUP_REMOVED lines=13> */
.L_x_2103:
[----:B------:R-:W-:Y:S02]  /*2dd80*/  IMAD.MOV.U32 R13, RZ, RZ, R8 ;  /* 0x000000ffff0d7224 */ /* 0x000fe400078e0008 */
[----:B------:R-:W-:Y:S02]  /*2dd90*/  IMAD.MOV.U32 R12, RZ, RZ, 0x3 ;  /* 0x00000003ff0c7424 */ /* 0x000fe400078e00ff */
[----:B------:R-:W-:-:S07]  /*2dda0*/  IMAD.MOV.U32 R2, RZ, RZ, R14 ;  /* 0x000000ffff027224 */ /* 0x000fce00078e000e */
[----:B------:R-:W-:Y:S05]  /*2ddb0*/  WARPSYNC.COLLECTIVE R15, `(.L_x_2104) ;  /* 0x000000000f087348 */ /* 0x000fea0003c00000 */
[----:B------:R0:W1:Y:S02]  /*2ddc0*/  SHFL.IDX P6, R14, R13, R12, R11 ;  /* 0x0000000c0d0e7389 */ /* 0x00006400000c000b */
[----:B01----:R-:W-:Y:S01]  /*2ddd0*/  ENDCOLLECTIVE ;  /* 0x000000000000791b */ /* 0x003fe20003800000 */
.L_x_2104:
        /* <DEDUP_REMOVED lines=13> */
.L_x_2105:
[----:B------:R-:W-:Y:S02]  /*2deb0*/  IMAD.MOV.U32 R13, RZ, RZ, R8 ;  /* 0x000000ffff0d7224 */ /* 0x000fe400078e0008 */
[----:B------:R-:W-:Y:S02]  /*2dec0*/  IMAD.MOV.U32 R12, RZ, RZ, 0x4 ;  /* 0x00000004ff0c7424 */ /* 0x000fe400078e00ff */
[----:B------:R-:W-:-:S07]  /*2ded0*/  IMAD.MOV.U32 R2, RZ, RZ, R14 ;  /* 0x000000ffff027224 */ /* 0x000fce00078e000e */
[----:B------:R-:W-:Y:S05]  /*2dee0*/  WARPSYNC.COLLECTIVE R15, `(.L_x_2106) ;  /* 0x000000000f087348 */ /* 0x000fea0003c00000 */
[----:B------:R0:W1:Y:S02]  /*2def0*/  SHFL.IDX P6, R14, R13, R12, R11 ;  /* 0x0000000c0d0e7389 */ /* 0x00006400000c000b */
[----:B01----:R-:W-:Y:S01]  /*2df00*/  ENDCOLLECTIVE ;  /* 0x000000000000791b */ /* 0x003fe20003800000 */
.L_x_2106:
        /* <DEDUP_REMOVED lines=13> */
.L_x_2107:
[----:B------:R-:W-:Y:S02]  /*2dfe0*/  IMAD.MOV.U32 R13, RZ, RZ, R8 ;  /* 0x000000ffff0d7224 */ /* 0x000fe400078e0008 */
[----:B------:R-:W-:Y:S02]  /*2dff0*/  IMAD.MOV.U32 R12, RZ, RZ, 0x5 ;  /* 0x00000005ff0c7424 */ /* 0x000fe400078e00ff */
[----:B------:R-:W-:-:S07]  /*2e000*/  IMAD.MOV.U32 R2, RZ, RZ, R14 ;  /* 0x000000ffff027224 */ /* 0x000fce00078e000e */
[----:B------:R-:W-:Y:S05]  /*2e010*/  WARPSYNC.COLLECTIVE R15, `(.L_x_2108) ;  /* 0x000000000f087348 */ /* 0x000fea0003c00000 */
[----:B------:R0:W1:Y:S02]  /*2e020*/  SHFL.IDX P6, R14, R13, R12, R11 ;  /* 0x0000000c0d0e7389 */ /* 0x00006400000c000b */
[----:B01----:R-:W-:Y:S01]  /*2e030*/  ENDCOLLECTIVE ;  /* 0x000000000000791b */ /* 0x003fe20003800000 */
.L_x_2108:
        /* <DEDUP_REMOVED lines=13> */
.L_x_2109:
[----:B------:R-:W-:Y:S01]  /*2e110*/  IMAD.MOV.U32 R2, RZ, RZ, R14 ;  /* 0x000000ffff027224 */ /* 0x000fe200078e000e */
[----:B------:R-:W-:Y:S06]  /*2e120*/  BRA `(.L_x_2110) ;  /* 0xffffffa800a87947 */ /* 0x000fec000383ffff */
.L_x_1958:
[----:B-1----:R1:W2:Y:S02]  /*2e130*/  SYNCS.PHASECHK.TRANS64.TRYWAIT P0, [R5+URZ+0x2a860], R2 ;  /* 0x02a86002050075a7 */ /* 0x0022a4000800017f */
[----:B--2---:R-:W-:Y:S05]  /*2e140*/  @!P0 NANOSLEEP.SYNCS 0x989680 ;  /* 0x009896800000895d */ /* 0x004fea0003900000 */
[----:B------:R-:W2:Y:S02]  /*2e150*/  @!P0 SYNCS.PHASECHK.TRANS64 P0, [R5+URZ+0x2a860], R2 ;  /* 0x02a86002050085a7 */ /* 0x000ea4000800007f */
[----:B--2---:R-:W-:Y:S05]  /*2e160*/  @!P0 BRA `(.L_x_1958) ;  /* 0xfffffffc00f08947 */ /* 0x004fea000383ffff */
[----:B------:R-:W-:Y:S05]  /*2e170*/  BRA `(.L_x_2111) ;  /* 0xffffffac00047947 */ /* 0x000fea000383ffff */
.L_x_1959:
        /* <DEDUP_REMOVED lines=8> */
.L_x_2113:
[----:B------:R-:W-:Y:S05]  /*2e200*/  BSYNC B1 ;  /* 0x0000000000017941 */ /* 0x000fea0003800000 */
.L_x_2112:
        /* <DEDUP_REMOVED lines=9> */
.L_x_2114:
[----:B------:R-:W-:Y:S02]  /*2e2a0*/  IMAD.MOV.U32 R13, RZ, RZ, R19 ;  /* 0x000000ffff0d7224 */ /* 0x000fe400078e0013 */
[----:B------:R-:W-:Y:S02]  /*2e2b0*/  IMAD.MOV.U32 R12, RZ, RZ, 0x1 ;  /* 0x00000001ff0c7424 */ /* 0x000fe400078e00ff */
[----:B------:R-:W-:-:S07]  /*2e2c0*/  IMAD.MOV.U32 R2, RZ, RZ, R14 ;  /* 0x000000ffff027224 */ /* 0x000fce00078e000e */
[----:B------:R-:W-:Y:S05]  /*2e2d0*/  WARPSYNC.COLLECTIVE R15, `(.L_x_2115) ;  /* 0x000000000f087348 */ /* 0x000fea0003c00000 */
[----:B------:R0:W1:Y:S02]  /*2e2e0*/  SHFL.IDX P6, R14, R13, R12, R11 ;  /* 0x0000000c0d0e7389 */ /* 0x00006400000c000b */
[----:B01----:R-:W-:Y:S01]  /*2e2f0*/  ENDCOLLECTIVE ;  /* 0x000000000000791b */ /* 0x003fe20003800000 */
.L_x_2115:
        /* <DEDUP_REMOVED lines=15> */
.L_x_2116:
[----:B------:R-:W-:Y:S02]  /*2e3f0*/  IMAD.MOV.U32 R13, RZ, RZ, R19 ;  /* 0x000000ffff0d7224 */ /* 0x000fe400078e0013 */
[----:B------:R-:W-:Y:S02]  /*2e400*/  IMAD.MOV.U32 R12, RZ, RZ, 0x2 ;  /* 0x00000002ff0c7424 */ /* 0x000fe400078e00ff */
[----:B------:R-:W-:-:S07]  /*2e410*/  IMAD.MOV.U32 R2, RZ, RZ, R14 ;  /* 0x000000ffff027224 */ /* 0x000fce00078e000e */
[----:B------:R-:W-:Y:S05]  /*2e420*/  WARPSYNC.COLLECTIVE R15, `(.L_x_2117) ;  /* 0x000000000f087348 */ /* 0x000fea0003c00000 */
[----:B------:R0:W1:Y:S02]  /*2e430*/  SHFL.IDX P6, R14, R13, R12, R11 ;  /* 0x0000000c0d0e7389 */ /* 0x00006400000c000b */
[----:B01----:R-:W-:Y:S01]  /*2e440*/  ENDCOLLECTIVE ;  /* 0x000000000000791b */ /* 0x003fe20003800000 */
.L_x_2117:
        /* <DEDUP_REMOVED lines=14> */
.L_x_2118:
[----:B------:R-:W-:Y:S02]  /*2e530*/  IMAD.MOV.U32 R13, RZ, RZ, R19 ;  /* 0x000000ffff0d7224 */ /* 0x000fe400078e0013 */
[----:B------:R-:W-:Y:S02]  /*2e540*/  IMAD.MOV.U32 R12, RZ, RZ, 0x3 ;  /* 0x00000003ff0c7424 */ /* 0x000fe400078e00ff */
[----:B------:R-:W-:-:S07]  /*2e550*/  IMAD.MOV.U32 R2, RZ, RZ, R14 ;  /* 0x000000ffff027224 */ /* 0x000fce00078e000e */
[----:B------:R-:W-:Y:S05]  /*2e560*/  WARPSYNC.COLLECTIVE R15, `(.L_x_2119) ;  /* 0x000000000f087348 */ /* 0x000fea0003c00000 */
[----:B------:R0:W1:Y:S02]  /*2e570*/  SHFL.IDX P6, R14, R13, R12, R11 ;  /* 0x0000000c0d0e7389 */ /* 0x00006400000c000b */
[----:B01----:R-:W-:Y:S01]  /*2e580*/  ENDCOLLECTIVE ;  /* 0x000000000000791b */ /* 0x003fe20003800000 */
.L_x_2119:
        /* <DEDUP_REMOVED lines=14> */
.L_x_2120:
[----:B------:R-:W-:Y:S02]  /*2e670*/  IMAD.MOV.U32 R13, RZ, RZ, R19 ;  /* 0x000000ffff0d7224 */ /* 0x000fe400078e0013 */
[----:B------:R-:W-:Y:S02]  /*2e680*/  IMAD.MOV.U32 R12, RZ, RZ, 0x4 ;  /* 0x00000004ff0c7424 */ /* 0x000fe400078e00ff */
[----:B------:R-:W-:-:S07]  /*2e690*/  IMAD.MOV.U32 R2, RZ, RZ, R14 ;  /* 0x000000ffff027224 */ /* 0x000fce00078e000e */
[----:B------:R-:W-:Y:S05]  /*2e6a0*/  WARPSYNC.COLLECTIVE R15, `(.L_x_2121) ;  /* 0x000000000f087348 */ /* 0x000fea0003c00000 */
[----:B------:R0:W1:Y:S02]  /*2e6b0*/  SHFL.IDX P6, R14, R13, R12, R11 ;  /* 0x0000000c0d0e7389 */ /* 0x00006400000c000b */
[----:B01----:R-:W-:Y:S01]  /*2e6c0*/  ENDCOLLECTIVE ;  /* 0x000000000000791b */ /* 0x003fe20003800000 */
.L_x_2121:
        /* <DEDUP_REMOVED lines=14> */
.L_x_2122:
[----:B------:R-:W-:Y:S02]  /*2e7b0*/  IMAD.MOV.U32 R13, RZ, RZ, R19 ;  /* 0x000000ffff0d7224 */ /* 0x000fe400078e0013 */
[----:B------:R-:W-:Y:S02]  /*2e7c0*/  IMAD.MOV.U32 R12, RZ, RZ, 0x5 ;  /* 0x00000005ff0c7424 */ /* 0x000fe400078e00ff */
[----:B------:R-:W-:-:S07]  /*2e7d0*/  IMAD.MOV.U32 R2, RZ, RZ, R14 ;  /* 0x000000ffff027224 */ /* 0x000fce00078e000e */
[----:B------:R-:W-:Y:S05]  /*2e7e0*/  WARPSYNC.COLLECTIVE R15, `(.L_x_2123) ;  /* 0x000000000f087348 */ /* 0x000fea0003c00000 */
[----:B------:R0:W1:Y:S02]  /*2e7f0*/  SHFL.IDX P6, R14, R13, R12, R11 ;  /* 0x0000000c0d0e7389 */ /* 0x00006400000c000b */
[----:B01----:R-:W-:Y:S01]  /*2e800*/  ENDCOLLECTIVE ;  /* 0x000000000000791b */ /* 0x003fe20003800000 */
.L_x_2123:
        /* <DEDUP_REMOVED lines=13> */
.L_x_2124:
[----:B------:R-:W-:Y:S01]  /*2e8e0*/  @!PT LDS RZ, [RZ] ;  /* 0x00000000fffff984 */ /* 0x000fe20000000800 */
[----:B------:R-:W-:Y:S01]  /*2e8f0*/  @!PT LDS RZ, [RZ] ;  /* 0x00000000fffff984 */ /* 0x000fe20000000800 */
[----:B------:R-:W-:Y:S01]  /*2e900*/  @!PT LDS RZ, [RZ] ;  /* 0x00000000fffff984 */ /* 0x000fe20000000800 */
[----:B------:R0:W-:Y:S02]  /*2e910*/  LDGSTS.E.BYPASS.LTC128B.128 [R4+0x5400], desc[UR60][R2.64+0x80], !P2 ;  /* 0x0540008002047fae */ /* 0x0001e4000d101d7c */
[----:B0-----:R-:W-:Y:S01]  /*2e920*/  IMAD.MOV.U32 R2, RZ, RZ, R14 ;  /* 0x000000ffff027224 */ /* 0x001fe200078e000e */
[----:B------:R-:W-:Y:S06]  /*2e930*/  BRA `(.L_x_2125) ;  /* 0xffffffa400f07947 */ /* 0x000fec000383ffff */
.L_x_1967:
[----:B0-----:R0:W1:Y:S02]  /*2e940*/  SYNCS.PHASECHK.TRANS64.TRYWAIT P0, [R0+URZ+0x2a860], R3 ;  /* 0x02a86003000075a7 */ /* 0x001064000800017f */
[----:B-1----:R-:W-:Y:S05]  /*2e950*/  @!P0 NANOSLEEP.SYNCS 0x989680 ;  /* 0x009896800000895d */ /* 0x002fea0003900000 */
[----:B------:R-:W1:Y:S02]  /*2e960*/  @!P0 SYNCS.PHASECHK.TRANS64 P0, [R0+URZ+0x2a860], R3 ;  /* 0x02a86003000085a7 */ /* 0x000e64000800007f */
[----:B-1----:R-:W-:Y:S05]  /*2e970*/  @!P0 BRA `(.L_x_1967) ;  /* 0xfffffffc00f08947 */ /* 0x002fea000383ffff */
[----:B------:R-:W-:Y:S05]  /*2e980*/  BRA `(.L_x_2126) ;  /* 0xffffffac00047947 */ /* 0x000fea000383ffff */
.L_x_1968:
        /* <DEDUP_REMOVED lines=8> */
.L_x_2128:
[----:B------:R-:W-:Y:S05]  /*2ea10*/  BSYNC B0 ;  /* 0x0000000000007941 */ /* 0x000fea0003800000 */
.L_x_2127:
        /* <DEDUP_REMOVED lines=15> */
.L_x_2129:
[----:B------:R-:W-:Y:S02]  /*2eb10*/  IMAD.MOV.U32 R13, RZ, RZ, R19 ;  /* 0x000000ffff0d7224 */ /* 0x000fe400078e0013 */
[----:B------:R-:W-:Y:S02]  /*2eb20*/  IMAD.MOV.U32 R12, RZ, RZ, 0x1 ;  /* 0x00000001ff0c7424 */ /* 0x000fe400078e00ff */
[----:B------:R-:W-:-:S05]  /*2eb30*/  IMAD.SHL.U32 R5, R5, 0x8, RZ ;  /* 0x0000000805057824 */ /* 0x000fca00078e00ff */
[----:B------:R-:W-:-:S05]  /*2eb40*/  LOP3.LUT R5, R5, 0x38, RZ, 0xc0, !PT ;  /* 0x0000003805057812 */ /* 0x000fca00078ec0ff */
[----:B------:R-:W-:-:S05]  /*2eb50*/  IMAD.SHL.U32 R5, R5, 0x2, RZ ;  /* 0x0000000205057824 */ /* 0x000fca00078e00ff */
[----:B------:R-:W-:-:S13]  /*2eb60*/  IADD3 R2, P2, R14, R5, RZ ;  /* 0x000000050e027210 */ /* 0x000fda0007f5e0ff */
[----:B------:R-:W-:Y:S05]  /*2eb70*/  WARPSYNC.COLLECTIVE R15, `(.L_x_2130) ;  /* 0x000000000f087348 */ /* 0x000fea0003c00000 */
[----:B------:R0:W1:Y:S02]  /*2eb80*/  SHFL.IDX P6, R14, R13, R12, R11 ;  /* 0x0000000c0d0e7389 */ /* 0x00006400000c000b */
[----:B01----:R-:W-:Y:S01]  /*2eb90*/  ENDCOLLECTIVE ;  /* 0x000000000000791b */ /* 0x003fe20003800000 */
.L_x_2130:
        /* <DEDUP_REMOVED lines=13> */
.L_x_2131:
[----:B------:R-:W-:Y:S02]  /*2ec70*/  IMAD.MOV.U32 R13, RZ, RZ, R19 ;  /* 0x000000ffff0d7224 */ /* 0x000fe400078e0013 */
[----:B------:R-:W-:Y:S01]  /*2ec80*/  IMAD.MOV.U32 R12, RZ, RZ, 0x2 ;  /* 0x00000002ff0c7424 */ /* 0x000fe200078e00ff */
[----:B------:R-:W-:-:S13]  /*2ec90*/  IADD3 R2, P2, R14, R5, RZ ;  /* 0x000000050e027210 */ /* 0x000fda0007f5e0ff */
[----:B------:R-:W-:Y:S05]  /*2eca0*/  WARPSYNC.COLLECTIVE R15, `(.L_x_2132) ;  /* 0x000000000f087348 */ /* 0x000fea0003c00000 */
[----:B------:R0:W1:Y:S02]  /*2ecb0*/  SHFL.IDX P6, R14, R13, R12, R11 ;  /* 0x0000000c0d0e7389 */ /* 0x00006400000c000b */
[----:B01----:R-:W-:Y:S01]  /*2ecc0*/  ENDCOLLECTIVE ;  /* 0x000000000000791b */ /* 0x003fe20003800000 */
.L_x_2132:
        /* <DEDUP_REMOVED lines=13> */
.L_x_2133:
[----:B------:R-:W-:Y:S02]  /*2eda0*/  IMAD.MOV.U32 R13, RZ, RZ, R19 ;  /* 0x000000ffff0d7224 */ /* 0x000fe400078e0013 */
[----:B------:R-:W-:Y:S02]  /*2edb0*/  IMAD.MOV.U32 R12, RZ, RZ, 0x3 ;  /* 0x00000003ff0c7424 */ /* 0x000fe400078e00ff */
[----:B------:R-:W-:-:S07]  /*2edc0*/  IMAD.MOV.U32 R10, RZ, RZ, R14 ;  /* 0x000000ffff0a7224 */ /* 0x000fce00078e000e */
[----:B------:R-:W-:Y:S05]  /*2edd0*/  WARPSYNC.COLLECTIVE R15, `(.L_x_2134) ;  /* 0x000000000f087348 */ /* 0x000fea0003c00000 */
[----:B------:R0:W1:Y:S02]  /*2ede0*/  SHFL.IDX P6, R14, R13, R12, R11 ;  /* 0x0000000c0d0e7389 */ /* 0x00006400000c000b */
[----:B01----:R-:W-:Y:S01]  /*2edf0*/  ENDCOLLECTIVE ;  /* 0x000000000000791b */ /* 0x003fe20003800000 */
.L_x_2134:
        /* <DEDUP_REMOVED lines=14> */
.L_x_2135:
[----:B------:R-:W-:Y:S02]  /*2eee0*/  IMAD.MOV.U32 R13, RZ, RZ, R19 ;  /* 0x000000ffff0d7224 */ /* 0x000fe400078e0013 */
[----:B------:R-:W-:Y:S01]  /*2eef0*/  IMAD.MOV.U32 R12, RZ, RZ, 0x4 ;  /* 0x00000004ff0c7424 */ /* 0x000fe200078e00ff */
[----:B------:R-:W-:-:S13]  /*2ef00*/  IADD3 R2, P2, R14, R5, RZ ;  /* 0x000000050e027210 */ /* 0x000fda0007f5e0ff */
[----:B------:R-:W-:Y:S05]  /*2ef10*/  WARPSYNC.COLLECTIVE R15, `(.L_x_2136) ;  /* 0x000000000f087348 */ /* 0x000fea0003c00000 */
[----:B------:R0:W1:Y:S02]  /*2ef20*/  SHFL.IDX P6, R14, R13, R12, R11 ;  /* 0x0000000c0d0e7389 */ /* 0x00006400000c000b */
[----:B01----:R-:W-:Y:S01]  /*2ef30*/  ENDCOLLECTIVE ;  /* 0x000000000000791b */ /* 0x003fe20003800000 */
.L_x_2136:
        /* <DEDUP_REMOVED lines=13> */
.L_x_2137:
[----:B------:R-:W-:Y:S02]  /*2f010*/  IMAD.MOV.U32 R13, RZ, RZ, R19 ;  /* 0x000000ffff0d7224 */ /* 0x000fe400078e0013 */
[----:B------:R-:W-:Y:S02]  /*2f020*/  IMAD.MOV.U32 R12, RZ, RZ, 0x5 ;  /* 0x00000005ff0c7424 */ /* 0x000fe400078e00ff */
[----:B------:R-:W-:-:S07]  /*2f030*/  IMAD.MOV.U32 R10, RZ, RZ, R14 ;  /* 0x000000ffff0a7224 */ /* 0x000fce00078e000e */
[----:B------:R-:W-:Y:S05]  /*2f040*/  WARPSYNC.COLLECTIVE R15, `(.L_x_2138) ;  /* 0x000000000f087348 */ /* 0x000fea0003c00000 */
[----:B------:R0:W1:Y:S02]  /*2f050*/  SHFL.IDX P6, R14, R13, R12, R11 ;  /* 0x0000000c0d0e7389 */ /* 0x00006400000c000b */
[----:B01----:R-:W-:Y:S01]  /*2f060*/  ENDCOLLECTIVE ;  /* 0x000000000000791b */ /* 0x003fe20003800000 */
.L_x_2138:
        /* <DEDUP_REMOVED lines=12> */
.L_x_2139:
[----:B------:R-:W-:Y:S05]  /*2f130*/  BRA `(.L_x_2140) ;  /* 0xffffffa800007947 */ /* 0x000fea000383ffff */
.L_x_1973:
        /* <DEDUP_REMOVED lines=8> */
.L_x_2142:
[----:B------:R-:W-:Y:S05]  /*2f1c0*/  BSYNC B0 ;  /* 0x0000000000007941 */ /* 0x000fea0003800000 */
.L_x_2141:
        /* <DEDUP_REMOVED lines=9> */
.L_x_2143:
[----:B------:R-:W-:Y:S02]  /*2f260*/  ULDC UR4, c[0x0][0xc3c] ;  /* 0x00030f0000047ab9 */ /* 0x000fe40000000800 */
[----:B------:R-:W-:-:S13]  /*2f270*/  ISETP.GE.OR P1, PT, R9, UR4, !P0 ;  /* 0x0000000409007c0c */ /* 0x000fda000c726670 */
[----:B------:R-:W0:Y:S08]  /*2f280*/  @!P1 LDC.64 R2, c[0x0][0xc80] ;  /* 0x00032000ff029b82 */ /* 0x000e300000000a00 */
[----:B------:R-:W1:Y:S01]  /*2f290*/  @!P1 LDC.64 R4, c[0x0][0xc78] ;  /* 0x00031e00ff049b82 */ /* 0x000e620000000a00 */
[----:B------:R-:W-:Y:S02]  /*2f2a0*/  IMAD.MOV.U32 R25, RZ, RZ, RZ ;  /* 0x000000ffff197224 */ /* 0x000fe400078e00ff */
[----:B------:R-:W-:-:S02]  /*2f2b0*/  IMAD.MOV.U32 R11, RZ, RZ, RZ ;  /* 0x000000ffff0b7224 */ /* 0x000fc400078e00ff */
[----:B------:R-:W-:Y:S02]  /*2f2c0*/  IMAD.MOV.U32 R7, RZ, RZ, R14 ;  /* 0x000000ffff077224 */ /* 0x000fe400078e000e */
[----:B0-----:R-:W-:-:S05]  /*2f2d0*/  @!P1 IMAD.WIDE R2, R9, 0x4, R2 ;  /* 0x0000000409029825 */ /* 0x001fca00078e0202 */
[----:B------:R1:W2:Y:S02]  /*2f2e0*/  @!P1 LDG.E R6, desc[UR60][R2.64] ;  /* 0x0000003c02069981 */ /* 0x0002a4000c1e1900 */
[----:B-1----:R-:W-:-:S05]  /*2f2f0*/  @!P1 IMAD.WIDE R2, R9, 0x4, R4 ;  /* 0x0000000409029825 */ /* 0x002fca00078e0204 */
[----:B------:R-:W3:Y:S01]  /*2f300*/  @!P1 LDG.E R5, desc[UR60][R2.64] ;  /* 0x0000003c02059981 */ /* 0x000ee2000c1e1900 */
[----:B------:R-:W-:Y:S01]  /*2f310*/  IMAD.MOV.U32 R4, RZ, RZ, RZ ;  /* 0x000000ffff047224 */ /* 0x000fe200078e00ff */
[C---:B------:R-:W-:Y:S02]  /*2f320*/  ISETP.GE.U32.AND P2, PT, R8.reuse, 0x2, PT ;  /* 0x000000020800780c */ /* 0x040fe40003f46070 */
        /* <DEDUP_REMOVED lines=11> */
.L_x_2144:
[----:B------:R-:W-:Y:S01]  /*2f3e0*/  IMAD.MOV.U32 R12, RZ, RZ, 0x2 ;  /* 0x00000002ff0c7424 */ /* 0x000fe200078e00ff */
[----:B------:R-:W-:-:S05]  /*2f3f0*/  SEL R14, R14, RZ, P1 ;  /* 0x000000ff0e0e7207 */ /* 0x000fca0000800000 */
[----:B------:R-:W-:-:S04]  /*2f400*/  IMAD.IADD R5, R13, 0x1, R14 ;  /* 0x000000010d057824 */ /* 0x000fc800078e020e */
[----:B------:R-:W-:-:S07]  /*2f410*/  IMAD.MOV.U32 R13, RZ, RZ, R5 ;  /* 0x000000ffff0d7224 */ /* 0x000fce00078e0005 */
[----:B------:R-:W-:Y:S05]  /*2f420*/  WARPSYNC.COLLECTIVE R15, `(.L_x_2145) ;  /* 0x000000000f087348 */ /* 0x000fea0003c00000 */
[----:B------:R0:W1:Y:S02]  /*2f430*/  SHFL.UP P6, R14, R13, R12, R11 ;  /* 0x0400000c0d0e7389 */ /* 0x00006400000c000b */
[----:B01----:R-:W-:Y:S01]  /*2f440*/  ENDCOLLECTIVE ;  /* 0x000000000000791b */ /* 0x003fe20003800000 */
.L_x_2145:
[----:B------:R-:W-:Y:S01]  /*2f450*/  IMAD.MOV.U32 R12, RZ, RZ, 0x4 ;  /* 0x00000004ff0c7424 */ /* 0x000fe200078e00ff */
[----:B------:R-:W-:-:S05]  /*2f460*/  SEL R2, R14, RZ, P2 ;  /* 0x000000ff0e027207 */ /* 0x000fca0001000000 */
[----:B------:R-:W-:-:S04]  /*2f470*/  IMAD.IADD R2, R5, 0x1, R2 ;  /* 0x0000000105027824 */ /* 0x000fc800078e0202 */
[----:B------:R-:W-:-:S07]  /*2f480*/  IMAD.MOV.U32 R13, RZ, RZ, R2 ;  /* 0x000000ffff0d7224 */ /* 0x000fce00078e0002 */
[----:B------:R-:W-:Y:S05]  /*2f490*/  WARPSYNC.COLLECTIVE R15, `(.L_x_2146) ;  /* 0x000000000f087348 */ /* 0x000fea0003c00000 */
[----:B------:R0:W1:Y:S02]  /*2f4a0*/  SHFL.UP P6, R14, R13, R12, R11 ;  /* 0x0400000c0d0e7389 */ /* 0x00006400000c000b */
[----:B01----:R-:W-:Y:S01]  /*2f4b0*/  ENDCOLLECTIVE ;  /* 0x000000000000791b */ /* 0x003fe20003800000 */
.L_x_2146:
[----:B------:R-:W-:Y:S01]  /*2f4c0*/  IMAD.MOV.U32 R12, RZ, RZ, 0x8 ;  /* 0x00000008ff0c7424 */ /* 0x000fe200078e00ff */
[----:B------:R-:W-:-:S05]  /*2f4d0*/  SEL R3, R14, RZ, P3 ;  /* 0x000000ff0e037207 */ /* 0x000fca0001800000 */
[----:B------:R-:W-:-:S04]  /*2f4e0*/  IMAD.IADD R3, R2, 0x1, R3 ;  /* 0x0000000102037824 */ /* 0x000fc800078e0203 */
[----:B------:R-:W-:-:S07]  /*2f4f0*/  IMAD.MOV.U32 R13, RZ, RZ, R3 ;  /* 0x000000ffff0d7224 */ /* 0x000fce00078e0003 */
[----:B------:R-:W-:Y:S05]  /*2f500*/  WARPSYNC.COLLECTIVE R15, `(.L_x_2147) ;  /* 0x000000000f087348 */ /* 0x000fea0003c00000 */
[----:B------:R0:W1:Y:S02]  /*2f510*/  SHFL.UP P6, R14, R13, R12, R11 ;  /* 0x0400000c0d0e7389 */ /* 0x00006400000c000b */
[----:B01----:R-:W-:Y:S01]  /*2f520*/  ENDCOLLECTIVE ;  /* 0x000000000000791b */ /* 0x003fe20003800000 */
.L_x_2147:
[----:B------:R-:W-:Y:S01]  /*2f530*/  IMAD.MOV.U32 R12, RZ, RZ, 0x10 ;  /* 0x00000010ff0c7424 */ /* 0x000fe200078e00ff */
[----:B------:R-:W-:-:S05]  /*2f540*/  SEL R14, R14, RZ, P4 ;  /* 0x000000ff0e0e7207 */ /* 0x000fca0002000000 */
[----:B------:R-:W-:-:S04]  /*2f550*/  IMAD.IADD R5, R3, 0x1, R14 ;  /* 0x0000000103057824 */ /* 0x000fc800078e020e */
[----:B------:R-:W-:-:S07]  /*2f560*/  IMAD.MOV.U32 R13, RZ, RZ, R5 ;  /* 0x000000ffff0d7224 */ /* 0x000fce00078e0005 */
[----:B------:R-:W-:Y:S05]  /*2f570*/  WARPSYNC.COLLECTIVE R15, `(.L_x_2148) ;  /* 0x000000000f087348 */ /* 0x000fea0003c00000 */
[----:B------:R0:W1:Y:S02]  /*2f580*/  SHFL.UP P6, R14, R13, R12, R11 ;  /* 0x0400000c0d0e7389 */ /* 0x00006400000c000b */
[----:B01----:R-:W-:Y:S01]  /*2f590*/  ENDCOLLECTIVE ;  /* 0x000000000000791b */ /* 0x003fe20003800000 */
.L_x_2148:
        /* <DEDUP_REMOVED lines=8> */
.L_x_2149:
[----:B------:R-:W-:Y:S05]  /*2f620*/  BRA `(.L_x_2150) ;  /* 0xffffffa8000c7947 */ /* 0x000fea000383ffff */
.L_x_1976:
[----:B------:R-:W-:Y:S01]  /*2f630*/  BSSY B0, `(.L_x_2151) ;  /* 0x0000007000007945 */ /* 0x000fe20003800000 */
[----:B------:R-:W-:Y:S02]  /*2f640*/  IMAD.MOV.U32 R12, RZ, RZ, 0x1 ;  /* 0x00000001ff0c7424 */ /* 0x000fe400078e00ff */
[----:B------:R-:W-:Y:S02]  /*2f650*/  IMAD.MOV.U32 R11, RZ, RZ, RZ ;  /* 0x000000ffff0b7224 */ /* 0x000fe400078e00ff */
[----:B------:R-:W-:-:S07]  /*2f660*/  IMAD.MOV.U32 R15, RZ, RZ, -0x1 ;  /* 0xffffffffff0f7424 */ /* 0x000fce00078e00ff */
[----:B0-----:R-:W-:Y:S05]  /*2f670*/  WARPSYNC.COLLECTIVE R15, `(.L_x_2152) ;  /* 0x000000000f087348 */ /* 0x001fea0003c00000 */
[----:B------:R1:W2:Y:S02]  /*2f680*/  SHFL.UP P6, R14, R13, R12, R11 ;  /* 0x0400000c0d0e7389 */ /* 0x0002a400000c000b */
[----:B012---:R-:W-:Y:S01]  /*2f690*/  ENDCOLLECTIVE ;  /* 0x000000000000791b */ /* 0x007fe20003800000 */
.L_x_2152:
[----:B------:R-:W-:Y:S05]  /*2f6a0*/  BSYNC B0 ;  /* 0x0000000000007941 */ /* 0x000fea0003800000 */
.L_x_2151:
        /* <DEDUP_REMOVED lines=8> */
.L_x_2153:
[----:B------:R-:W-:Y:S01]  /*2f730*/  IMAD.MOV.U32 R12, RZ, RZ, 0x4 ;  /* 0x00000004ff0c7424 */ /* 0x000fe200078e00ff */
[----:B------:R-:W-:-:S05]  /*2f740*/  SEL R2, R14, RZ, P2 ;  /* 0x000000ff0e027207 */ /* 0x000fca0001000000 */
[----:B------:R-:W-:-:S04]  /*2f750*/  IMAD.IADD R2, R13, 0x1, R2 ;  /* 0x000000010d027824 */ /* 0x000fc800078e0202 */
[----:B------:R-:W-:-:S07]  /*2f760*/  IMAD.MOV.U32 R13, RZ, RZ, R2 ;  /* 0x000000ffff0d7224 */ /* 0x000fce00078e0002 */
[----:B------:R-:W-:Y:S05]  /*2f770*/  WARPSYNC.COLLECTIVE R15, `(.L_x_2154) ;  /* 0x000000000f087348 */ /* 0x000fea0003c00000 */
[----:B------:R0:W1:Y:S02]  /*2f780*/  SHFL.UP P6, R14, R13, R12, R11 ;  /* 0x0400000c0d0e7389 */ /* 0x00006400000c000b */
[----:B01----:R-:W-:Y:S01]  /*2f790*/  ENDCOLLECTIVE ;  /* 0x000000000000791b */ /* 0x003fe20003800000 */
.L_x_2154:
[----:B------:R-:W-:Y:S01]  /*2f7a0*/  IMAD.MOV.U32 R12, RZ, RZ, 0x8 ;  /* 0x00000008ff0c7424 */ /* 0x000fe200078e00ff */
[----:B------:R-:W-:-:S05]  /*2f7b0*/  SEL R3, R14, RZ, P3 ;  /* 0x000000ff0e037207 */ /* 0x000fca0001800000 */
[----:B------:R-:W-:-:S04]  /*2f7c0*/  IMAD.IADD R3, R2, 0x1, R3 ;  /* 0x0000000102037824 */ /* 0x000fc800078e0203 */
[----:B------:R-:W-:-:S07]  /*2f7d0*/  IMAD.MOV.U32 R13, RZ, RZ, R3 ;  /* 0x000000ffff0d7224 */ /* 0x000fce00078e0003 */
[----:B------:R-:W-:Y:S05]  /*2f7e0*/  WARPSYNC.COLLECTIVE R15, `(.L_x_2155) ;  /* 0x000000000f087348 */ /* 0x000fea0003c00000 */
[----:B------:R0:W1:Y:S02]  /*2f7f0*/  SHFL.UP P6, R14, R13, R12, R11 ;  /* 0x0400000c0d0e7389 */ /* 0x00006400000c000b */
[----:B01----:R-:W-:Y:S01]  /*2f800*/  ENDCOLLECTIVE ;  /* 0x000000000000791b */ /* 0x003fe20003800000 */
.L_x_2155:
[----:B------:R-:W-:Y:S01]  /*2f810*/  IMAD.MOV.U32 R12, RZ, RZ, 0x10 ;  /* 0x00000010ff0c7424 */ /* 0x000fe200078e00ff */
[----:B------:R-:W-:-:S05]  /*2f820*/  SEL R14, R14, RZ, P4 ;  /* 0x000000ff0e0e7207 */ /* 0x000fca0002000000 */
[----:B------:R-:W-:-:S04]  /*2f830*/  IMAD.IADD R5, R3, 0x1, R14 ;  /* 0x0000000103057824 */ /* 0x000fc800078e020e */
[----:B------:R-:W-:-:S07]  /*2f840*/  IMAD.MOV.U32 R13, RZ, RZ, R5 ;  /* 0x000000ffff0d7224 */ /* 0x000fce00078e0005 */
[----:B------:R-:W-:Y:S05]  /*2f850*/  WARPSYNC.COLLECTIVE R15, `(.L_x_2156) ;  /* 0x000000000f087348 */ /* 0x000fea0003c00000 */
[----:B------:R0:W1:Y:S02]  /*2f860*/  SHFL.UP P6, R14, R13, R12, R11 ;  /* 0x0400000c0d0e7389 */ /* 0x00006400000c000b */
[----:B01----:R-:W-:Y:S01]  /*2f870*/  ENDCOLLECTIVE ;  /* 0x000000000000791b */ /* 0x003fe20003800000 */
.L_x_2156:
        /* <DEDUP_REMOVED lines=8> */
.L_x_2157:
[----:B------:R-:W-:Y:S05]  /*2f900*/  BRA `(.L_x_2158) ;  /* 0xffffffa400f87947 */ /* 0x000fea000383ffff */
.L_x_1978:
[----:B------:R-:W-:Y:S01]  /*2f910*/  BSSY B0, `(.L_x_2159) ;  /* 0x0000006000007945 */ /* 0x000fe20003800000 */
[----:B------:R-:W-:Y:S01]  /*2f920*/  PLOP3.LUT P6, PT, P6, PT, PT, 0x8, 0x0 ;  /* 0x000000000000781c */ /* 0x000fe200037ce170 */
[----:B------:R-:W-:-:S12]  /*2f930*/  IMAD.MOV.U32 R15, RZ, RZ, -0x1 ;  /* 0xffffffffff0f7424 */ /* 0x000fd800078e00ff */
[----:B01----:R-:W-:Y:S05]  /*2f940*/  WARPSYNC.COLLECTIVE R15, `(.L_x_2160) ;  /* 0x000000000f087348 */ /* 0x003fea0003c00000 */
[----:B------:R-:W-:Y:S01]  /*2f950*/  VOTE.ANY R14, PT, P6 ;  /* 0x00000000000e7806 */ /* 0x000fe200030e0100 */
[----:B01----:R-:W-:Y:S06]  /*2f960*/  ENDCOLLECTIVE ;  /* 0x000000000000791b */ /* 0x003fec0003800000 */
.L_x_2160:
[----:B------:R-:W-:Y:S05]  /*2f970*/  BSYNC B0 ;  /* 0x0000000000007941 */ /* 0x000fea0003800000 */
.L_x_2159:
        /* <DEDUP_REMOVED lines=8> */
.L_x_2161:
[----:B------:R-:W-:Y:S02]  /*2fa00*/  IMAD.IADD R27, R12, 0x1, R27 ;  /* 0x000000010c1b7824 */ /* 0x000fe400078e021b */
[----:B------:R-:W-:Y:S02]  /*2fa10*/  IMAD.MOV.U32 R13, RZ, RZ, R4 ;  /* 0x000000ffff0d7224 */ /* 0x000fe400078e0004 */
[----:B------:R-:W-:-:S07]  /*2fa20*/  IMAD.MOV.U32 R25, RZ, RZ, R14 ;  /* 0x000000ffff197224 */ /* 0x000fce00078e000e */
[----:B------:R-:W-:Y:S05]  /*2fa30*/  WARPSYNC.COLLECTIVE R15, `(.L_x_2162) ;  /* 0x000000000f087348 */ /* 0x000fea0003c00000 */
[----:B------:R0:W1:Y:S02]  /*2fa40*/  SHFL.IDX P6, R14, R13, R12, R11 ;  /* 0x0000000c0d0e7389 */ /* 0x00006400000c000b */
[----:B01----:R-:W-:Y:S01]  /*2fa50*/  ENDCOLLECTIVE ;  /* 0x000000000000791b */ /* 0x003fe20003800000 */
.L_x_2162:
[----:B------:R-:W-:Y:S01]  /*2fa60*/  IMAD.MOV.U32 R4, RZ, RZ, R14 ;  /* 0x000000ffff047224 */ /* 0x000fe200078e000e */
[----:B------:R-:W-:Y:S06]  /*2fa70*/  BRA `(.L_x_2163) ;  /* 0xffffffa400dc7947 */ /* 0x000fec000383ffff */
.L_x_1980:
[----:B------:R-:W-:Y:S01]  /*2fa80*/  BSSY B0, `(.L_x_2164) ;  /* 0x0000007000007945 */ /* 0x000fe20003800000 */
[----:B------:R-:W-:Y:S02]  /*2fa90*/  IMAD.MOV.U32 R13, RZ, RZ, R2 ;  /* 0x000000ffff0d7224 */ /* 0x000fe400078e0002 */
[----:B------:R-:W-:Y:S02]  /*2faa0*/  IMAD.MOV.U32 R11, RZ, RZ, 0x1f ;  /* 0x0000001fff0b7424 */ /* 0x000fe400078e00ff */
[----:B------:R-:W-:-:S07]  /*2fab0*/  IMAD.MOV.U32 R15, RZ, RZ, -0x1 ;  /* 0xffffffffff0f7424 */ /* 0x000fce00078e00ff */
[----:B01-34-:R-:W-:Y:S05]  /*2fac0*/  WARPSYNC.COLLECTIVE R15, `(.L_x_2165) ;  /* 0x000000000f087348 */ /* 0x01bfea0003c00000 */
[----:B------:R2:W0:Y:S02]  /*2fad0*/  SHFL.IDX P6, R14, R13, R12, R11 ;  /* 0x0000000c0d0e7389 */ /* 0x00042400000c000b */
[----:B01234-:R-:W-:Y:S01]  /*2fae0*/  ENDCOLLECTIVE ;  /* 0x000000000000791b */ /* 0x01ffe20003800000 */
.L_x_2165:
[----:B------:R-:W-:Y:S05]  /*2faf0*/  BSYNC B0 ;  /* 0x0000000000007941 */ /* 0x000fea0003800000 */
.L_x_2164:
[----:B------:R-:W-:Y:S01]  /*2fb00*/  IMAD.MOV.U32 R6, RZ, RZ, R14 ;  /* 0x000000ffff067224 */ /* 0x000fe200078e000e */
[----:B------:R-:W-:Y:S06]  /*2fb10*/  BRA `(.L_x_1979) ;  /* 0xffffffa400cc7947 */ /* 0x000fec000383ffff */
.L_x_1986:
[----:B0-----:R0:W2:Y:S02]  /*2fb20*/  SYNCS.PHASECHK.TRANS64.TRYWAIT P0, [R7+URZ+0x2a820], R0 ;  /* 0x02a82000070075a7 */ /* 0x0010a4000800017f */
[----:B--2---:R-:W-:Y:S05]  /*2fb30*/  @!P0 NANOSLEEP.SYNCS 0x989680 ;  /* 0x009896800000895d */ /* 0x004fea0003900000 */
[----:B------:R-:W2:Y:S02]  /*2fb40*/  @!P0 SYNCS.PHASECHK.TRANS64 P0, [R7+URZ+0x2a820], R0 ;  /* 0x02a82000070085a7 */ /* 0x000ea4000800007f */
[----:B--2---:R-:W-:Y:S05]  /*2fb50*/  @!P0 BRA `(.L_x_1986) ;  /* 0xfffffffc00f08947 */ /* 0x004fea000383ffff */
[----:B------:R-:W-:Y:S05]  /*2fb60*/  BRA `(.L_x_2166) ;  /* 0xffffffb000247947 */ /* 0x000fea000383ffff */
.L_x_1987:
[----:B------:R-:W2:Y:S01]  /*2fb70*/  S2R R2, SR_TID.X ;  /* 0x0000000000027919 */ /* 0x000ea20000002100 */
[----:B------:R-:W-:Y:S01]  /*2fb80*/  BSSY B0, `(.L_x_2167) ;  /* 0x000000a000007945 */ /* 0x000fe20003800000 */
[----:B------:R-:W-:Y:S02]  /*2fb90*/  IMAD.MOV.U32 R12, RZ, RZ, RZ ;  /* 0x000000ffff0c7224 */ /* 0x000fe400078e00ff */
[----:B------:R-:W-:Y:S02]  /*2fba0*/  IMAD.MOV.U32 R11, RZ, RZ, 0x1f ;  /* 0x0000001fff0b7424 */ /* 0x000fe400078e00ff */
[----:B------:R-:W-:Y:S01]  /*2fbb0*/  IMAD.MOV.U32 R15, RZ, RZ, -0x1 ;  /* 0xffffffffff0f7424 */ /* 0x000fe200078e00ff */
[----:B--2---:R-:W-:-:S04]  /*2fbc0*/  SHF.R.U32.HI R2, RZ, 0x5, R2 ;  /* 0x00000005ff027819 */ /* 0x004fc80000011602 */
[----:B------:R-:W-:-:S05]  /*2fbd0*/  LOP3.LUT R2, R2, 0x3, RZ, 0xc0, !PT ;  /* 0x0000000302027812 */ /* 0x000fca00078ec0ff */
[----:B------:R-:W-:-:S07]  /*2fbe0*/  IMAD.MOV.U32 R13, RZ, RZ, R2 ;  /* 0x000000ffff0d7224 */ /* 0x000fce00078e0002 */
[----:B01-3--:R-:W-:Y:S05]  /*2fbf0*/  WARPSYNC.COLLECTIVE R15, `(.L_x_2168) ;  /* 0x000000000f087348 */ /* 0x00bfea0003c00000 */
[----:B------:R2:W4:Y:S02]  /*2fc00*/  SHFL.IDX P6, R14, R13, R12, R11 ;  /* 0x0000000c0d0e7389 */ /* 0x00052400000c000b */
[----:B01234-:R-:W-:Y:S01]  /*2fc10*/  ENDCOLLECTIVE ;  /* 0x000000000000791b */ /* 0x01ffe20003800000 */
.L_x_2168:
[----:B------:R-:W-:Y:S05]  /*2fc20*/  BSYNC B0 ;  /* 0x0000000000007941 */ /* 0x000fea0003800000 */
.L_x_2167:
[----:B------:R-:W-:Y:S05]  /*2fc30*/  BRA `(.L_x_2169) ;  /* 0xffffffb0000c7947 */ /* 0x000fea000383ffff */
.L_x_1988:
[----:B------:R-:W-:Y:S01]  /*2fc40*/  BSSY B0, `(.L_x_2170) ;  /* 0x0000006000007945 */ /* 0x000fe20003800000 */
[----:B------:R-:W-:-:S07]  /*2fc50*/  IMAD.MOV.U32 R15, RZ, RZ, -0x1 ;  /* 0xffffffffff0f7424 */ /* 0x000fce00078e00ff */
[----:B01-3--:R-:W-:Y:S05]  /*2fc60*/  WARPSYNC.COLLECTIVE R15, `(.L_x_2171) ;  /* 0x000000000f0c7348 */ /* 0x00bfea0003c00000 */
[----:B------:R-:W-:Y:S02]  /*2fc70*/  ELECT P6, UR62, PT ;  /* 0x00000000003e782f */ /* 0x000fe400038c0000 */
[----:B------:R-:W-:Y:S01]  /*2fc80*/  MOV R14, UR62 ;  /* 0x0000003e000e7c02 */ /* 0x000fe20008000f00 */
[----:B01-3--:R-:W-:Y:S10]  /*2fc90*/  ENDCOLLECTIVE ;  /* 0x000000000000791b */ /* 0x00bff40003800000 */
.L_x_2171:
[----:B------:R-:W-:Y:S05]  /*2fca0*/  BSYNC B0 ;  /* 0x0000000000007941 */ /* 0x000fea0003800000 */
.L_x_2170:
[----:B------:R-:W-:Y:S05]  /*2fcb0*/  BRA `(.L_x_2172) ;  /* 0xffffffb000007947 */ /* 0x000fea000383ffff */
.L_x_1990:
[----:B0-----:R0:W2:Y:S02]  /*2fcc0*/  SYNCS.PHASECHK.TRANS64.TRYWAIT P1, [R5+URZ+0x2a840], R0 ;  /* 0x02a84000050075a7 */ /* 0x0010a4000802017f */
[----:B--2---:R-:W-:Y:S05]  /*2fcd0*/  @!P1 NANOSLEEP.SYNCS 0x989680 ;  /* 0x009896800000995d */ /* 0x004fea0003900000 */
[----:B------:R-:W2:Y:S02]  /*2fce0*/  @!P1 SYNCS.PHASECHK.TRANS64 P1, [R5+URZ+0x2a840], R0 ;  /* 0x02a84000050095a7 */ /* 0x000ea4000802007f */
[----:B--2---:R-:W-:Y:S05]  /*2fcf0*/  @!P1 BRA `(.L_x_1990) ;  /* 0xfffffffc00f09947 */ /* 0x004fea000383ffff */
[----:B------:R-:W-:Y:S05]  /*2fd00*/  BRA `(.L_x_2173) ;  /* 0xffffffb000287947 */ /* 0x000fea000383ffff */
.L_x_1992:
[----:B--2---:R2:W4:Y:S02]  /*2fd10*/  SYNCS.PHASECHK.TRANS64.TRYWAIT P1, [R3+URZ+0x2a840], R2 ;  /* 0x02a84002030075a7 */ /* 0x004524000802017f */
[----:B----4-:R-:W-:Y:S05]  /*2fd20*/  @!P1 NANOSLEEP.SYNCS 0x989680 ;  /* 0x009896800000995d */ /* 0x010fea0003900000 */
[----:B------:R-:W4:Y:S02]  /*2fd30*/  @!P1 SYNCS.PHASECHK.TRANS64 P1, [R3+URZ+0x2a840], R2 ;  /* 0x02a84002030095a7 */ /* 0x000f24000802007f */
[----:B----4-:R-:W-:Y:S05]  /*2fd40*/  @!P1 BRA `(.L_x_1992) ;  /* 0xfffffffc00f09947 */ /* 0x010fea000383ffff */
[----:B------:R-:W-:Y:S05]  /*2fd50*/  BRA `(.L_x_2174) ;  /* 0xffffffb000347947 */ /* 0x000fea000383ffff */
.L_x_1994:
[----:B----4-:R4:W0:Y:S02]  /*2fd60*/  SYNCS.PHASECHK.TRANS64.TRYWAIT P1, [R5+URZ+0x2a860], R0 ;  /* 0x02a86000050075a7 */ /* 0x010824000802017f */
[----:B0-----:R-:W-:Y:S05]  /*2fd70*/  @!P1 NANOSLEEP.SYNCS 0x989680 ;  /* 0x009896800000995d */ /* 0x001fea0003900000 */
[----:B------:R-:W0:Y:S02]  /*2fd80*/  @!P1 SYNCS.PHASECHK.TRANS64 P1, [R5+URZ+0x2a860], R0 ;  /* 0x02a86000050095a7 */ /* 0x000e24000802007f */
[----:B0-----:R-:W-:Y:S05]  /*2fd90*/  @!P1 BRA `(.L_x_1994) ;  /* 0xfffffffc00f09947 */ /* 0x001fea000383ffff */
[----:B------:R-:W-:Y:S05]  /*2fda0*/  BRA `(.L_x_2175) ;  /* 0xffffffb000307947 */ /* 0x000fea000383ffff */
.L_x_2176:
        /* <DEDUP_REMOVED lines=13> */
.L_x_3209:


//--------------------- .text._ZN7cutlass13device_kernelIN5flash11enable_sm90INS1_16FlashAttnFwdSm90INS1_25CollectiveMainloopFwdSm90ILi2EN4cute5tupleIJNS5_1CILi1EEES8_S8_EEENS6_IJNS7_ILi128EEENS7_ILi96EEENS7_ILi192EEEEEELi128ENS_10bfloat16_tEfNS_4arch4Sm90ELb1ELb0ELb0ELb0ELb1ELb0ELb0ELb1ELb1ELb1ELb1ELb0EEENS1_21CollectiveEpilogueFwdINS6_IJSA_SA_SB_EEES9_SE_SG_Li256ELb0ELb1ELb1ELb0EEENS1_19SingleTileSchedulerILb0ELb1ELb1ELi128EEEEEEEEEvNT_6ParamsE --------------------------
	.section	.text._ZN7cutlass13device_kernelIN5flash11enable_sm90INS1_16FlashAttnFwdSm90INS1_25CollectiveMainloopFwdSm90ILi2EN4cute5tupleIJNS5_1CILi1EEES8_S8_EEENS6_IJNS7_ILi128EEENS7_ILi96EEENS7_ILi192EEEEEELi128ENS_10bfloat16_tEfNS_4arch4Sm90ELb1ELb0ELb0ELb0ELb1ELb0ELb0ELb1ELb1ELb1ELb1ELb0EEENS1_21CollectiveEpilogueFwdINS6_IJSA_SA_SB_EEES9_SE_SG_Li256ELb0ELb1ELb1ELb0EEENS1_19SingleTileSchedulerILb0ELb1ELb1ELi128EEEEEEEEEvNT_6ParamsE,"ax",@progbits
	.align	128
.text._ZN7cutlass13device_kernelIN5flash11enable_sm90INS1_16FlashAttnFwdSm90INS1_25CollectiveMainloopFwdSm90ILi2EN4cute5tupleIJNS5_1CILi1EEES8_S8_EEENS6_IJNS7_ILi128EEENS7_ILi96EEENS7_ILi192EEEEEELi128ENS_10bfloat16_tEfNS_4arch4Sm90ELb1ELb0ELb0ELb0ELb1ELb0ELb0ELb1ELb1ELb1ELb1ELb0EEENS1_21CollectiveEpilogueFwdINS6_IJSA_SA_SB_EEES9_SE_SG_Li256ELb0ELb1ELb1ELb0EEENS1_19SingleTileSchedulerILb0ELb1ELb1ELi128EEEEEEEEEvNT_6ParamsE:
        .type           _ZN7cutlass13device_kernelIN5flash11enable_sm90INS1_16FlashAttnFwdSm90INS1_25CollectiveMainloopFwdSm90ILi2EN4cute5tupleIJNS5_1CILi1EEES8_S8_EEENS6_IJNS7_ILi128EEENS7_ILi96EEENS7_ILi192EEEEEELi128ENS_10bfloat16_tEfNS_4arch4Sm90ELb1ELb0ELb0ELb0ELb1ELb0ELb0ELb1ELb1ELb1ELb1ELb0EEENS1_21CollectiveEpilogueFwdINS6_IJSA_SA_SB_EEES9_SE_SG_Li256ELb0ELb1ELb1ELb0EEENS1_19SingleTileSchedulerILb0ELb1ELb1ELi128EEEEEEEEEvNT_6ParamsE,@function
        .size           _ZN7cutlass13device_kernelIN5flash11enable_sm90INS1_16FlashAttnFwdSm90INS1_25CollectiveMainloopFwdSm90ILi2EN4cute5tupleIJNS5_1CILi1EEES8_S8_EEENS6_IJNS7_ILi128EEENS7_ILi96EEENS7_ILi192EEEEEELi128ENS_10bfloat16_tEfNS_4arch4Sm90ELb1ELb0ELb0ELb0ELb1ELb0ELb0ELb1ELb1ELb1ELb1ELb0EEENS1_21CollectiveEpilogueFwdINS6_IJSA_SA_SB_EEES9_SE_SG_Li256ELb0ELb1ELb1ELb0EEENS1_19SingleTileSchedulerILb0ELb1ELb1ELi128EEEEEEEEEvNT_6ParamsE,(.L_x_3210 - _ZN7cutlass13device_kernelIN5flash11enable_sm90INS1_16FlashAttnFwdSm90INS1_25CollectiveMainloopFwdSm90ILi2EN4cute5tupleIJNS5_1CILi1EEES8_S8_EEENS6_IJNS7_ILi128EEENS7_ILi96EEENS7_ILi192EEEEEELi128ENS_10bfloat16_tEfNS_4arch4Sm90ELb1ELb0ELb0ELb0ELb1ELb0ELb0ELb1ELb1ELb1ELb1ELb0EEENS1_21CollectiveEpilogueFwdINS6_IJSA_SA_SB_EEES9_SE_SG_Li256ELb0ELb1ELb1ELb0EEENS1_19SingleTileSchedulerILb0ELb1ELb1ELi128EEEEEEEEEvNT_6ParamsE)
        .other          _ZN7cutlass13device_kernelIN5flash11enable_sm90INS1_16FlashAttnFwdSm90INS1_25CollectiveMainloopFwdSm90ILi2EN4cute5tupleIJNS5_1CILi1EEES8_S8_EEENS6_IJNS7_ILi128EEENS7_ILi96EEENS7_ILi192EEEEEELi128ENS_10bfloat16_tEfNS_4arch4Sm90ELb1ELb0ELb0ELb0ELb1ELb0ELb0ELb1ELb1ELb1ELb1ELb0EEENS1_21CollectiveEpilogueFwdINS6_IJSA_SA_SB_EEES9_SE_SG_Li256ELb0ELb1ELb1ELb0EEENS1_19SingleTileSchedulerILb0ELb1ELb1ELi128EEEEEEEEEvNT_6ParamsE,@"STO_CUDA_ENTRY STV_DEFAULT"
_ZN7cutlass13device_kernelIN5flash11enable_sm90INS1_16FlashAttnFwdSm90INS1_25CollectiveMainloopFwdSm90ILi2EN4cute5tupleIJNS5_1CILi1EEES8_S8_EEENS6_IJNS7_ILi128EEENS7_ILi96EEENS7_ILi192EEEEEELi128ENS_10bfloat16_tEfNS_4arch4Sm90ELb1ELb0ELb0ELb0ELb1ELb0ELb0ELb1ELb1ELb1ELb1ELb0EEENS1_21CollectiveEpilogueFwdINS6_IJSA_SA_SB_EEES9_SE_SG_Li256ELb0ELb1ELb1ELb0EEENS1_19SingleTileSchedulerILb0ELb1ELb1ELi128EEEEEEEEEvNT_6ParamsE:
        /* <DEDUP_REMOVED lines=44> */
.L_x_2177:
        /* <DEDUP_REMOVED lines=22> */
.L_x_2178:
        /* <DEDUP_REMOVED lines=18> */
.L_x_2179:
        /* <DEDUP_REMOVED lines=22> */
.L_x_2180:
        /* <DEDUP_REMOVED lines=23> */
.L_x_2181:
        /* <DEDUP_REMOVED lines=8> */
[----:B------:R-:W-:-:S10]  /*0890*/  IMAD.U32 R2, RZ, RZ, UR4 ;  /* 0x00000004ff027e24 */ /* 0x000fd4000f8e00ff */
[----:B------:R-:W-:Y:S05]  /*08a0*/  @!P0 BRA `(.L_x_2183) ;  /* 0x0000008c00f08947 */ /* 0x000fea0003800000 */
.L_x_2184:
        /* <DEDUP_REMOVED lines=18> */
[----:B------:R-:W0:Y:S01]  /*09d0*/  S2UR UR42, SR_CTAID.X ;  /* 0x00000000002a79c3 */ /* 0x000e220000002500 */
[----:B------:R-:W-:Y:S01]  /*09e0*/  ULDC UR4, c[0x0][0x448] ;  /* 0x0001120000047ab9 */ /* 0x000fe20000000800 */
[----:B------:R-:W-:Y:S01]  /*09f0*/  SHF.R.U32.HI R6, RZ, 0x10, R17 ;  /* 0x00000010ff067819 */ /* 0x000fe20000011611 */
[----:B------:R-:W-:Y:S01]  /*0a00*/  UISETP.NE.AND UP0, UPT, UR4, 0x1, UPT ;  /* 0x000000010400788c */ /* 0x000fe2000bf05270 */
[----:B------:R-:W-:Y:S02]  /*0a10*/  LOP3.LUT R17, R17, 0xffff, RZ, 0xc0, !PT ;  /* 0x0000ffff11117812 */ /* 0x000fe400078ec0ff */
[----:B------:R-:W-:Y:S01]  /*0a20*/  MOV R22, RZ ;  /* 0x000000ff00167202 */ /* 0x000fe20000000f00 */
[----:B------:R-:W-:Y:S01]  /*0a30*/  UP2UR UR60, UPR, URZ, 0x1 ;  /* 0x000000013f3c7883 */ /* 0x000fe20008000000 */
[----:B------:R-:W1:Y:S06]  /*0a40*/  LDC.64 R4, c[0x0][0x418] ;  /* 0x00010600ff047b82 */ /* 0x000e6c0000000a00 */
[----:B------:R-:W-:Y:S01]  /*0a50*/  @UP0 ULDC UR5, c[0x0][0x44c] ;  /* 0x0001130000050ab9 */ /* 0x000fe20000000800 */
[----:B------:R-:W-:Y:S01]  /*0a60*/  @UP0 ULDC UR7, c[0x0][0x450] ;  /* 0x0001140000070ab9 */ /* 0x000fe20000000800 */
[----:B------:R-:W2:Y:S08]  /*0a70*/  LDC R3, c[0x0][0x288] ;  /* 0x0000a200ff037b82 */ /* 0x000eb00000000800 */
[----:B------:R-:W3:Y:S01]  /*0a80*/  LDC R18, c[0x0][0x424] ;  /* 0x00010900ff127b82 */ /* 0x000ee20000000800 */
[----:B0-----:R-:W-:-:S04]  /*0a90*/  USHF.L.U32 UR42, UR42, 0x7, URZ ;  /* 0x000000072a2a7899 */ /* 0x001fc8000800063f */
[----:B------:R-:W-:Y:S02]  /*0aa0*/  @UP0 UIADD3 UR4, UR42, 0x7f, URZ ;  /* 0x0000007f2a040890 */ /* 0x000fe4000fffe03f */
[----:B------:R-:W-:Y:S01]  /*0ab0*/  UIADD3 UR6, UR42, 0x7f, URZ ;  /* 0x0000007f2a067890 */ /* 0x000fe2000fffe03f */
[----:B------:R-:W0:Y:S01]  /*0ac0*/  LDC R7, c[0x0][0x2f0] ;  /* 0x0000bc00ff077b82 */ /* 0x000e220000000800 */
[----:B-1----:R-:W-:Y:S01]  /*0ad0*/  ISETP.NE.U32.AND P0, PT, R4, RZ, PT ;  /* 0x000000ff0400720c */ /* 0x002fe20003f05070 */
[----:B------:R-:W-:-:S03]  /*0ae0*/  UIMAD.WIDE.U32 UR4, UR4, UR5, URZ ;  /* 0x00000005040472a5 */ /* 0x000fc6000f8e003f */
[----:B------:R-:W-:Y:S01]  /*0af0*/  ISETP.NE.AND.EX P0, PT, R5, RZ, PT, P0 ;  /* 0x000000ff0500720c */ /* 0x000fe20003f05300 */
[----:B------:R-:W-:Y:S01]  /*0b00*/  @UP0 USHF.R.U32.HI UR6, URZ, UR7, UR5 ;  /* 0x000000073f060299 */ /* 0x000fe20008011605 */
[----:B--2---:R-:W-:Y:S02]  /*0b10*/  IADD3 R3, -R3, 0x60, RZ ;  /* 0x0000006003037810 */ /* 0x004fe40007ffe1ff */
[----:B---3--:R-:W-:Y:S02]  /*0b20*/  SEL R18, R18, 0x1, P0 ;  /* 0x0000000112127807 */ /* 0x008fe40000000000 */
[----:B------:R-:W-:-:S03]  /*0b30*/  ISETP.NE.AND P0, PT, R6, RZ, PT ;  /* 0x000000ff0600720c */ /* 0x000fc60003f05270 */
[CC--:B0-----:R-:W-:Y:S02]  /*0b40*/  IMAD R3, R18.reuse, R7.reuse, R3 ;  /* 0x0000000712037224 */ /* 0x0c1fe400078e0203 */
[----:B------:R-:W-:Y:S02]  /*0b50*/  IMAD R0, R18, R7, 0x5f ;  /* 0x0000005f12007424 */ /* 0x000fe400078e0207 */
[----:B------:R-:W-:Y:S02]  /*0b60*/  VIADD R3, R3, UR6 ;  /* 0x0000000603037c36 */ /* 0x000fe40008000000 */
[----:B------:R-:W-:-:S04]  /*0b70*/  IMAD.HI R0, R0, 0x2aaaaaab, RZ ;  /* 0x2aaaaaab00007827 */ /* 0x000fc800078e02ff */
[----:B------:R-:W0:Y:S01]  /*0b80*/  @!P0 LDC R6, c[0x0][0x9f0] ;  /* 0x00027c00ff068b82 */ /* 0x000e220000000800 */
[----:B------:R-:W-:Y:S01]  /*0b90*/  IMAD.HI R4, R3, 0x2aaaaaab, RZ ;  /* 0x2aaaaaab03047827 */ /* 0x000fe200078e02ff */
[----:B------:R-:W-:-:S04]  /*0ba0*/  SHF.R.U32.HI R3, RZ, 0x1f, R0 ;  /* 0x0000001fff037819 */ /* 0x000fc80000011600 */
[----:B------:R-:W-:Y:S02]  /*0bb0*/  SHF.R.U32.HI R5, RZ, 0x1f, R4 ;  /* 0x0000001fff057819 */ /* 0x000fe40000011604 */
[----:B------:R-:W-:Y:S02]  /*0bc0*/  LEA.HI.SX32 R3, R0, R3, 0x1c ;  /* 0x0000000300037211 */ /* 0x000fe400078fe2ff */
[----:B------:R-:W-:-:S04]  /*0bd0*/  LEA.HI.SX32 R4, R4, R5, 0x1c ;  /* 0x0000000504047211 */ /* 0x000fc800078fe2ff */
[----:B------:R-:W-:-:S04]  /*0be0*/  VIMNMX R13, R3, R4, PT ;  /* 0x00000004030d7248 */ /* 0x000fc80003fe0100 */
[----:B------:R-:W-:-:S13]  /*0bf0*/  ISETP.GE.AND P1, PT, R13, 0x1, PT ;  /* 0x000000010d00780c */ /* 0x000fda0003f26270 */
[----:B------:R-:W-:Y:S05]  /*0c00*/  @!P1 BRA `(.L_x_2186) ;  /* 0x00000000006c9947 */ /* 0x000fea0003800000 */
[-C--:B0-----:R-:W-:Y:S02]  /*0c10*/  IABS R9, R6.reuse ;  /* 0x0000000600097213 */ /* 0x081fe40000000000 */
[----:B------:R-:W-:Y:S02]  /*0c20*/  IABS R10, R6 ;  /* 0x00000006000a7213 */ /* 0x000fe40000000000 */
[----:B------:R-:W0:Y:S01]  /*0c30*/  I2F.RP R0, R9 ;  /* 0x0000000900007306 */ /* 0x000e220000209400 */
[----:B------:R-:W-:Y:S02]  /*0c40*/  IADD3 R3, R6, -0x1, R13 ;  /* 0xffffffff06037810 */ /* 0x000fe40007ffe00d */
[----:B------:R-:W-:-:S05]  /*0c50*/  IMAD.MOV R10, RZ, RZ, -R10 ;  /* 0x000000ffff0a7224 */ /* 0x000fca00078e0a0a */
[----:B0-----:R-:W0:Y:S02]  /*0c60*/  MUFU.RCP R0, R0 ;  /* 0x0000000000007308 */ /* 0x001e240000001000 */
[----:B0-----:R-:W-:Y:S01]  /*0c70*/  VIADD R4, R0, 0xffffffe ;  /* 0x0ffffffe00047836 */ /* 0x001fe20000000000 */
[----:B------:R-:W-:Y:S02]  /*0c80*/  IABS R0, R3 ;  /* 0x0000000300007213 */ /* 0x000fe40000000000 */
[----:B------:R-:W-:-:S03]  /*0c90*/  LOP3.LUT R3, R3, R6, RZ, 0x3c, !PT ;  /* 0x0000000603037212 */ /* 0x000fc600078e3cff */
[----:B------:R0:W1:Y:S01]  /*0ca0*/  F2I.FTZ.U32.TRUNC.NTZ R5, R4 ;  /* 0x0000000400057305 */ /* 0x000062000021f000 */
[----:B------:R-:W-:Y:S01]  /*0cb0*/  ISETP.GE.AND P2, PT, R3, RZ, PT ;  /* 0x000000ff0300720c */ /* 0x000fe20003f46270 */
[----:B0-----:R-:W-:Y:S02]  /*0cc0*/  IMAD.MOV.U32 R4, RZ, RZ, RZ ;  /* 0x000000ffff047224 */ /* 0x001fe400078e00ff */
[----:B-1----:R-:W-:-:S04]  /*0cd0*/  IMAD.MOV R8, RZ, RZ, -R5 ;  /* 0x000000ffff087224 */ /* 0x002fc800078e0a05 */
[----:B------:R-:W-:-:S04]  /*0ce0*/  IMAD R11, R8, R9, RZ ;  /* 0x00000009080b7224 */ /* 0x000fc800078e02ff */
[----:B------:R-:W-:Y:S01]  /*0cf0*/  IMAD.HI.U32 R5, R5, R11, R4 ;  /* 0x0000000b05057227 */ /* 0x000fe200078e0004 */
[----:B------:R-:W-:-:S05]  /*0d00*/  MOV R4, R10 ;  /* 0x0000000a00047202 */ /* 0x000fca0000000f00 */
        /* <DEDUP_REMOVED lines=9> */
[----:B------:R-:W-:-:S04]  /*0da0*/  @!P1 LOP3.LUT R5, RZ, R6, RZ, 0x33, !PT ;  /* 0x00000006ff059212 */ /* 0x000fc800078e33ff */
[----:B------:R-:W-:-:S07]  /*0db0*/  MOV R22, R5 ;  /* 0x0000000500167202 */ /* 0x000fce0000000f00 */
.L_x_2186:
[-C--:B------:R-:W-:Y:S01]  /*0dc0*/  IMAD R17, R17, R22.reuse, RZ ;  /* 0x0000001611117224 */ /* 0x080fe200078e02ff */
[----:B------:R-:W-:Y:S01]  /*0dd0*/  PLOP3.LUT P0, PT, PT, PT, PT, 0x80, 0x0 ;  /* 0x000000000000781c */ /* 0x000fe20003f0f070 */
[----:B------:R-:W-:Y:S01]  /*0de0*/  VIADD R23, R19, 0xffffff80 ;  /* 0xffffff8013177836 */ /* 0x000fe20000000000 */
[----:B------:R-:W-:Y:S01]  /*0df0*/  CS2R R86, SRZ ;  /* 0x0000000000567805 */ /* 0x000fe2000001ff00 */
[----:B------:R-:W-:Y:S01]  /*0e00*/  IMAD.MOV.U32 R0, RZ, RZ, RZ ;  /* 0x000000ffff007224 */ /* 0x000fe200078e00ff */
[----:B------:R-:W-:Y:S01]  /*0e10*/  VIADDMNMX R22, R17, R22, R13, PT ;  /* 0x0000001611167246 */ /* 0x000fe2000380010d */
[----:B------:R-:W-:Y:S01]  /*0e20*/  IMAD.MOV.U32 R3, RZ, RZ, RZ ;  /* 0x000000ffff037224 */ /* 0x000fe200078e00ff */
[----:B------:R-:W-:Y:S02]  /*0e30*/  CS2R R84, SRZ ;  /* 0x0000000000547805 */ /* 0x000fe4000001ff00 */
[----:B------:R-:W-:Y:S02]  /*0e40*/  CS2R R82, SRZ ;  /* 0x0000000000527805 */ /* 0x000fe4000001ff00 */
[----:B------:R-:W-:-:S02]  /*0e50*/  ISETP.GT.AND P1, PT, R22, R17, PT ;  /* 0x000000111600720c */ /* 0x000fc40003f24270 */
        /* <DEDUP_REMOVED lines=29> */
[----:B------:R-:W-:Y:S01]  /*1030*/  IMAD R19, R18, R7, RZ ;  /* 0x0000000712137224 */ /* 0x000fe200078e02ff */
[----:B------:R-:W-:Y:S06]  /*1040*/  @!P1 BRA `(.L_x_2187) ;  /* 0x0000006c00ec9947 */ /* 0x000fec0003800000 */
[----:B------:R-:W-:Y:S01]  /*1050*/  SHF.R.S32.HI R72, RZ, 0x1f, R23 ;  /* 0x0000001fff487819 */ /* 0x000fe20000011417 */
[----:B------:R-:W1:Y:S01]  /*1060*/  S2UR UR6, SR_CgaCtaId ;  /* 0x00000000000679c3 */ /* 0x000e620000008800 */
[----:B------:R-:W-:Y:S02]  /*1070*/  UMOV UR38, 0x400 ;  /* 0x0000040000267882 */ /* 0x000fe40000000000 */
[----:B------:R-:W-:-:S04]  /*1080*/  LEA.HI R73, R72, R23, RZ, 0x7 ;  /* 0x0000001748497211 */ /* 0x000fc800078f38ff */
[----:B------:R-:W-:-:S05]  /*1090*/  SHF.R.S32.HI R74, RZ, 0x7, R73 ;  /* 0x00000007ff4a7819 */ /* 0x000fca0000011449 */
[----:B------:R-:W2:Y:S01]  /*10a0*/  SHFL.IDX PT, R0, R74, RZ, 0x1f ;  /* 0x00001fff4a007589 */ /* 0x000ea200000e0000 */
[----:B-1----:R-:W-:-:S04]  /*10b0*/  ULEA UR38, UR6, UR38, 0x18 ;  /* 0x0000002606267291 */ /* 0x002fc8000f8ec03f */
[----:B------:R-:W-:-:S04]  /*10c0*/  UIADD3 UR6, UR38, 0xc400, URZ ;  /* 0x0000c40026067890 */ /* 0x000fc8000fffe03f */
[----:B------:R-:W-:Y:S01]  /*10d0*/  ULOP3.LUT UP0, URZ, UR6, 0x1bf, URZ, 0xc0, !UPT ;  /* 0x000001bf063f7892 */ /* 0x000fe2000f80c03f */
[----:B--2---:R-:W-:-:S05]  /*10e0*/  R2UR UR4, R0 ;  /* 0x00000000000472ca */ /* 0x004fca00000e0000 */
        /* <DEDUP_REMOVED lines=12> */
[----:B------:R1:W2:Y:S01]  /*11b0*/  LDC.64 R14, c[0x4][R0] ;  /* 0x01000000000e7b82 */ /* 0x0002a20000000a00 */
[----:B------:R-:W-:Y:S01]  /*11c0*/  MOV R5, UR5 ;  /* 0x0000000500057c02 */ /* 0x000fe20008000f00 */
[----:B------:R-:W-:Y:S01]  /*11d0*/  ULDC.64 UR4, c[0x4][0x98] ;  /* 0x0100260000047ab9 */ /* 0x000fe20000000a00 */
[----:B------:R-:W-:Y:S01]  /*11e0*/  IMAD.U32 R10, RZ, RZ, UR6 ;  /* 0x00000006ff0a7e24 */ /* 0x000fe2000f8e00ff */
[----:B------:R-:W-:Y:S01]  /*11f0*/  MOV R8, 0x70 ;  /* 0x0000007000087802 */ /* 0x000fe20000000f00 */
[----:B0-----:R-:W-:Y:S02]  /*1200*/  IMAD.U32 R6, RZ, RZ, UR4 ;  /* 0x00000004ff067e24 */ /* 0x001fe4000f8e00ff */
[----:B------:R-:W-:-:S02]  /*1210*/  IMAD.U32 R7, RZ, RZ, UR5 ;  /* 0x00000005ff077e24 */ /* 0x000fc4000f8e00ff */
[----:B------:R-:W-:Y:S02]  /*1220*/  IMAD.U32 R11, RZ, RZ, UR7 ;  /* 0x00000007ff0b7e24 */ /* 0x000fe4000f8e00ff */
[----:B------:R-:W-:Y:S02]  /*1230*/  IMAD.MOV.U32 R12, RZ, RZ, 0x1 ;  /* 0x00000001ff0c7424 */ /* 0x000fe400078e00ff */
[----:B-1----:R-:W-:-:S07]  /*1240*/  IMAD.MOV.U32 R13, RZ, RZ, RZ ;  /* 0x000000ffff0d7224 */ /* 0x002fce00078e00ff */
[----:B------:R-:W-:-:S07]  /*1250*/  LEPC R20, `(.L_x_2188) ;  /* 0x000000001014794e */ /* 0x000fce0000000000 */
[----:B--2---:R-:W-:Y:S05]  /*1260*/  CALL.ABS.NOINC R14 ;  /* 0x000000000e007343 */ /* 0x004fea0003c00000 */
.L_x_2188:
[----:B------:R-:W-:-:S04]  /*1270*/  SHF.L.U32 R0, RZ, 0x1f, RZ ;  /* 0x0000001fff007819 */ /* 0x000fc800000006ff */
[----:B------:R-:W1:Y:S02]  /*1280*/  SYNCS.PHASECHK.TRANS64.TRYWAIT P0, [UR38+0x2a800], R0 ;  /* 0x02a80000ff0075a7 */ /* 0x000e640008000166 */
[----:B-1----:R-:W-:Y:S05]  /*1290*/  @!P0 BRA `(.L_x_2189) ;  /* 0x000000c000288947 */ /* 0x002fea0003800000 */
.L_x_2274:
[----:B------:R-:W-:-:S13]  /*12a0*/  R2UR UR4, R2 ;  /* 0x00000000020472ca */ /* 0x000fda00000e0000 */
[----:B------:R-:W-:-:S06]  /*12b0*/  ULOP3.LUT UR4, UR4, 0x1, URZ, 0xfc, !UPT ;  /* 0x0000000104047892 */ /* 0x000fcc000f8efc3f */
[----:B-1----:R-:W-:-:S05]  /*12c0*/  IMAD.U32 R3, RZ, RZ, UR4 ;  /* 0x00000004ff037e24 */ /* 0x002fca000f8e00ff */
[----:B------:R-:W-:-:S13]  /*12d0*/  ISETP.NE.AND P0, PT, R3, 0x3, PT ;  /* 0x000000030300780c */ /* 0x000fda0003f05270 */
[----:B------:R-:W-:Y:S05]  /*12e0*/  @!P0 BRA `(.L_x_2190) ;  /* 0x0000000000048947 */ /* 0x000fea0003800000 */
[----:B------:R-:W-:Y:S01]  /*12f0*/  BPT.TRAP 0x1 ;  /* 0x000000040000795c */ /* 0x000fe20000300000 */
.L_x_2190:
[----:B------:R1:W2:Y:S01]  /*1300*/  SYNCS.PHASECHK.TRANS64.TRYWAIT P1, [UR38+0x2a830], R0 ;  /* 0x02a83000ff0075a7 */ /* 0x0002a20008020166 */
[----:B------:R-:W-:Y:S05]  /*1310*/  @!P0 BRA `(.L_x_2191) ;  /* 0x0000000000048947 */ /* 0x000fea0003800000 */
[----:B------:R-:W-:Y:S01]  /*1320*/  BPT.TRAP 0x1 ;  /* 0x000000040000795c */ /* 0x000fe20000300000 */
.L_x_2191:
[----:B------:R-:W-:-:S05]  /*1330*/  IMAD.U32 R12, RZ, RZ, UR39 ;  /* 0x00000027ff0c7e24 */ /* 0x000fca000f8e00ff */
[----:B------:R-:W-:Y:S01]  /*1340*/  LOP3.LUT R12, R12, 0x10000, RZ, 0xfc, !PT ;  /* 0x000100000c0c7812 */ /* 0x000fe200078efcff */
[----:B--2---:R-:W-:Y:S06]  /*1350*/  @P1 BRA `(.L_x_2192) ;  /* 0x0000000000081947 */ /* 0x004fec0003800000 */
[----:B------:R-:W2:Y:S02]  /*1360*/  SYNCS.PHASECHK.TRANS64.TRYWAIT P1, [UR38+0x2a830], R0 ;  /* 0x02a83000ff0075a7 */ /* 0x000ea40008020166 */
[----:B--2---:R-:W-:Y:S05]  /*1370*/  @!P1 BRA `(.L_x_2193) ;  /* 0x000000c000089947 */ /* 0x004fea0003800000 */
.L_x_2192:
[----:B------:R-:W-:Y:S05]  /*1380*/  WARPSYNC.ALL ;  /* 0x0000000000007948 */ /* 0x000fea0003800000 */
[----:B------:R-:W-:Y:S01]  /*1390*/  MOV R13, 0x40000040 ;  /* 0x40000040000d7802 */ /* 0x000fe20000000f00 */
[----:B------:R-:W-:Y:S01]  /*13a0*/  UIADD3 UR4, UR38, 0x18400, URZ ;  /* 0x0001840026047890 */ /* 0x000fe2000fffe03f */
[----:B------:R-:W-:Y:S01]  /*13b0*/  R2UR UR8, R12 ;  /* 0x000000000c0872ca */ /* 0x000fe200000e0000 */
[----:B------:R-:W-:Y:S01]  /*13c0*/  WARPGROUP.ARRIVE ;  /* 0x00000000000079c5 */ /* 0x000fe20000000000 */
[----:B------:R-:W-:Y:S01]  /*13d0*/  R2UR UR9, R13 ;  /* 0x000000000d0972ca */ /* 0x000fe200000e0000 */
[----:B------:R-:W-:-:S04]  /*13e0*/  USHF.R.U32.HI UR4, URZ, 0x4, UR4 ;  /* 0x000000043f047899 */ /* 0x000fc80008011604 */
[----:B------:R-:W3:Y:S01]  /*13f0*/  S2UR UR61, SR_CgaCtaId ;  /* 0x00000000003d79c3 */ /* 0x000ee20000008800 */
[----:B------:R-:W-:Y:S01]  /*1400*/  UMOV UR11, 0x40000040 ;  /* 0x40000040000b7882 */ /* 0x000fe20000000000 */
[----:B------:R-:W-:Y:S01]  /*1410*/  UMOV UR7, 0x40000040 ;  /* 0x4000004000077882 */ /* 0x000fe20000000000 */
[----:B------:R-:W-:Y:S01]  /*1420*/  ULOP3.LUT UR4, UR4, 0x3fff, URZ, 0xc0, !UPT ;  /* 0x00003fff04047892 */ /* 0x000fe2000f8ec03f */
[----:B------:R-:W-:Y:S01]  /*1430*/  UMOV UR13, 0x40000040 ;  /* 0x40000040000d7882 */ /* 0x000fe20000000000 */
[----:B------:R-:W-:Y:S02]  /*1440*/  UMOV UR15, 0x40000040 ;  /* 0x40000040000f7882 */ /* 0x000fe40000000000 */
[----:B------:R-:W-:Y:S01]  /*1450*/  ULOP3.LUT UR39, UR4, 0x10000, URZ, 0xfc, !UPT ;  /* 0x0001000004277892 */ /* 0x000fe2000f8efc3f */
[----:B------:R-:W-:Y:S01]  /*1460*/  UMOV UR17, 0x40000040 ;  /* 0x4000004000117882 */ /* 0x000fe20000000000 */
[----:B------:R-:W-:Y:S02]  /*1470*/  UMOV UR19, 0x40000040 ;  /* 0x4000004000137882 */ /* 0x000fe40000000000 */
[----:B------:R-:W-:-:S02]  /*1480*/  UIADD3 UR6, UR39, 0x2, URZ ;  /* 0x0000000227067890 */ /* 0x000fc4000fffe03f */
[----:B------:R-:W-:Y:S02]  /*1490*/  UIADD3 UR14, UR39, 0x4, URZ ;  /* 0x00000004270e7890 */ /* 0x000fe4000fffe03f */
[----:B------:R-:W-:Y:S01]  /*14a0*/  UMOV UR10, UR39 ;  /* 0x00000027000a7c82 */ /* 0x000fe20008000000 */
[----:B------:R-:W-:Y:S01]  /*14b0*/  UIADD3 UR18, UR39, 0x6, URZ ;  /* 0x0000000627127890 */ /* 0x000fe2000fffe03f */
[----:B------:R-:W-:Y:S01]  /*14c0*/  HGMMA.64x96x16.F32.BF16 R24, gdesc[UR8], RZ, !UPT, gsb0 ;  /* 0x01600000081879f0 */ /* 0x000fe2000c0018ff */
[----:B------:R-:W-:Y:S01]  /*14d0*/  R2UR UR10, R12 ;  /* 0x000000000c0a72ca */ /* 0x000fe200000e0000 */
[----:B------:R-:W-:Y:S01]  /*14e0*/  UMOV UR9, 0x40000040 ;  /* 0x4000004000097882 */ /* 0x000fe20000000000 */
[----:B------:R-:W-:Y:S01]  /*14f0*/  UIADD3 UR22, UR39, 0x300, URZ ;  /* 0x0000030027167890 */ /* 0x000fe2000fffe03f */
[----:B------:R-:W-:Y:S01]  /*1500*/  UMOV UR5, UR9 ;  /* 0x0000000900057c82 */ /* 0x000fe20008000000 */
[----:B------:R-:W-:Y:S01]  /*1510*/  UMOV UR21, 0x40000040 ;  /* 0x4000004000157882 */ /* 0x000fe20000000000 */
[----:B------:R-:W-:Y:S01]  /*1520*/  UMOV UR23, 0x40000040 ;  /* 0x4000004000177882 */ /* 0x000fe20000000000 */
[----:B------:R-:W-:Y:S01]  /*1530*/  UIADD3 UR26, UR39, 0x302, URZ ;  /* 0x00000302271a7890 */ /* 0x000fe2000fffe03f */
[----:B------:R-:W-:Y:S01]  /*1540*/  UMOV UR25, 0x40000040 ;  /* 0x4000004000197882 */ /* 0x000fe20000000000 */
[----:B------:R-:W-:Y:S01]  /*1550*/  UMOV UR27, 0x40000040 ;  /* 0x40000040001b7882 */ /* 0x000fe20000000000 */
[----:B------:R-:W-:-:S04]  /*1560*/  UIADD3 UR30, UR39, 0x304, URZ ;  /* 0x00000304271e7890 */ /* 0x000fc8000fffe03f */
[----:B------:R-:W-:Y:S02]  /*1570*/  UIADD3 UR8, UR10, 0x2, URZ ;  /* 0x000000020a087890 */ /* 0x000fe4000fffe03f */
[----:B------:R-:W-:Y:S02]  /*1580*/  UIADD3 UR12, UR10, 0x4, URZ ;  /* 0x000000040a0c7890 */ /* 0x000fe4000fffe03f */
[----:B------:R-:W-:Y:S02]  /*1590*/  UIADD3 UR16, UR10, 0x6, URZ ;  /* 0x000000060a107890 */ /* 0x000fe4000fffe03f */
[----:B------:R-:W-:Y:S01]  /*15a0*/  UIADD3 UR20, UR10, 0x400, URZ ;  /* 0x000004000a147890 */ /* 0x000fe2000fffe03f */
[----:B------:R-:W-:Y:S01]  /*15b0*/  UMOV UR4, UR8 ;  /* 0x0000000800047c82 */ /* 0x000fe20008000000 */
        /* <DEDUP_REMOVED lines=8> */
[----:B------:R-:W-:Y:S01]  /*1640*/  UIADD3 UR40, UR10, 0x800, URZ ;  /* 0x000008000a287890 */ /* 0x000fe2000fffe03f */
[----:B------:R-:W-:Y:S01]  /*1650*/  UMOV UR41, 0x40000040 ;  /* 0x4000004000297882 */ /* 0x000fe20000000000 */
[----:B------:R-:W-:Y:S01]  /*1660*/  UIADD3 UR44, UR10, 0x802, URZ ;  /* 0x000008020a2c7890 */ /* 0x000fe2000fffe03f */
[----:B------:R-:W-:Y:S01]  /*1670*/  UMOV UR45, 0x40000040 ;  /* 0x40000040002d7882 */ /* 0x000fe20000000000 */
[----:B------:R-:W-:Y:S01]  /*1680*/  UIADD3 UR48, UR10, 0x804, URZ ;  /* 0x000008040a307890 */ /* 0x000fe2000fffe03f */
[----:B------:R-:W-:Y:S01]  /*1690*/  UMOV UR49, 0x40000040 ;  /* 0x4000004000317882 */ /* 0x000fe20000000000 */
[----:B------:R-:W-:Y:S01]  /*16a0*/  UIADD3 UR52, UR10, 0x806, URZ ;  /* 0x000008060a347890 */ /* 0x000fe2000fffe03f */
[----:B------:R-:W-:Y:S01]  /*16b0*/  UMOV UR53, 0x40000040 ;  /* 0x4000004000357882 */ /* 0x000fe20000000000 */
        /* <DEDUP_REMOVED lines=50> */
[----:B---3--:R-:W-:Y:S05]  /*19e0*/  @!P0 BRA `(.L_x_2194) ;  /* 0x0000000000048947 */ /* 0x008fea0003800000 */
[----:B------:R-:W-:Y:S01]  /*19f0*/  BPT.TRAP 0x1 ;  /* 0x000000040000795c */ /* 0x000fe20000300000 */
.L_x_2194:
[----:B-12---:R-:W-:Y:S01]  /*1a00*/  LOP3.LUT R0, R73, 0xffffff80, RZ, 0xc0, !PT ;  /* 0xffffff8049007812 */ /* 0x006fe200078ec0ff */
[----:B------:R-:W-:Y:S01]  /*1a10*/  UISETP.NE.AND UP0, UPT, UR60, URZ, UPT ;  /* 0x0000003f3c00728c */ /* 0x000fe2000bf05270 */
[----:B------:R-:W-:Y:S01]  /*1a20*/  LEA.HI R72, R72, R23, RZ, 0x2 ;  /* 0x0000001748487211 */ /* 0x000fe200078f10ff */
[----:B------:R-:W-:Y:S01]  /*1a30*/  IMAD.MOV.U32 R15, RZ, RZ, -0x60 ;  /* 0xffffffa0ff0f7424 */ /* 0x000fe200078e00ff */
[----:B0-----:R-:W-:Y:S01]  /*1a40*/  LEA.HI R6, R74, R74, RZ, 0x1 ;  /* 0x0000004a4a067211 */ /* 0x001fe200078f08ff */
[C---:B------:R-:W-:Y:S01]  /*1a50*/  IMAD.IADD R11, R23.reuse, 0x1, -R0 ;  /* 0x00000001170b7824 */ /* 0x040fe200078e0a00 */
[----:B------:R-:W-:Y:S02]  /*1a60*/  LOP3.LUT R72, R72, 0xfffffffc, RZ, 0xc0, !PT ;  /* 0xfffffffc48487812 */ /* 0x000fe400078ec0ff */
[----:B------:R-:W-:Y:S02]  /*1a70*/  LOP3.LUT R7, R6, 0x3fffffe, RZ, 0xc0, !PT ;  /* 0x03fffffe06077812 */ /* 0x000fe400078ec0ff */
[----:B------:R-:W-:Y:S01]  /*1a80*/  SHF.R.S32.HI R0, RZ, 0x1f, R11 ;  /* 0x0000001fff007819 */ /* 0x000fe2000001140b */
[----:B------:R-:W-:Y:S01]  /*1a90*/  IMAD.IADD R72, R23, 0x1, -R72 ;  /* 0x0000000117487824 */ /* 0x000fe200078e0a48 */
[----:B------:R-:W-:Y:S01]  /*1aa0*/  PLOP3.LUT P1, PT, PT, PT, UP0, 0x80, 0x0 ;  /* 0x000000000000781c */ /* 0x000fe20003f2f008 */
[----:B------:R-:W-:Y:S01]  /*1ab0*/  IMAD.IADD R7, R74, 0x1, -R7 ;  /* 0x000000014a077824 */ /* 0x000fe200078e0a07 */
[CC--:B------:R-:W-:Y:S01]  /*1ac0*/  LEA.HI R3, R0.reuse, R11.reuse, RZ, 0x2 ;  /* 0x0000000b00037211 */ /* 0x0c0fe200078f10ff */
[----:B------:R-:W-:Y:S01]  /*1ad0*/  @UP0 ULDC UR4, c[0x0][0x44c] ;  /* 0x0001130000040ab9 */ /* 0x000fe20000000800 */
[----:B------:R-:W-:Y:S01]  /*1ae0*/  LEA.HI R4, R0, R11, RZ, 0x5 ;  /* 0x0000000b00047211 */ /* 0x000fe200078f28ff */
[----:B------:R-:W-:Y:S01]  /*1af0*/  @UP0 ULDC UR6, c[0x0][0x450] ;  /* 0x0001140000060ab9 */ /* 0x000fe20000000800 */
[----:B------:R-:W-:-:S02]  /*1b00*/  SHF.R.S32.HI R0, RZ, 0x2, R3 ;  /* 0x00000002ff007819 */ /* 0x000fc40000011403 */
[----:B------:R-:W-:Y:S02]  /*1b10*/  SHF.R.S32.HI R5, RZ, 0x1f, R3 ;  /* 0x0000001fff057819 */ /* 0x000fe40000011403 */
[----:B------:R-:W-:Y:S02]  /*1b20*/  SHF.R.S32.HI R4, RZ, 0x5, R4 ;  /* 0x00000005ff047819 */ /* 0x000fe40000011404 */
[----:B------:R-:W-:Y:S02]  /*1b30*/  LEA.HI R5, R5, R0, RZ, 0x3 ;  /* 0x0000000005057211 */ /* 0x000fe400078f18ff */
[----:B------:R-:W-:Y:S02]  /*1b40*/  LEA.HI R6, R72, R72, RZ, 0x1 ;  /* 0x0000004848067211 */ /* 0x000fe400078f08ff */
[----:B------:R-:W-:Y:S02]  /*1b50*/  LEA R4, R4, UR42, 0x4 ;  /* 0x0000002a04047c11 */ /* 0x000fe4000f8e20ff */
[----:B------:R-:W-:-:S02]  /*1b60*/  LOP3.LUT R5, R5, 0xfffffff8, RZ, 0xc0, !PT ;  /* 0xfffffff805057812 */ /* 0x000fc400078ec0ff */
[----:B------:R-:W-:Y:S01]  /*1b70*/  LOP3.LUT R9, R6, 0x1ffffffe, RZ, 0xc0, !PT ;  /* 0x1ffffffe06097812 */ /* 0x000fe200078ec0ff */
[----:B------:R-:W-:Y:S01]  /*1b80*/  IMAD R6, R22, R15, 0x61 ;  /* 0x0000006116067424 */ /* 0x000fe200078e020f */
[----:B------:R-:W-:Y:S02]  /*1b90*/  IADD3 R4, R4, R0, -R5 ;  /* 0x0000000004047210 */ /* 0x000fe40007ffe805 */
[----:B------:R-:W-:Y:S01]  /*1ba0*/  PLOP3.LUT P2, PT, PT, PT, UP0, 0x80, 0x0 ;  /* 0x000000000000781c */ /* 0x000fe20003f4f008 */
[----:B------:R-:W-:Y:S01]  /*1bb0*/  IMAD.IADD R9, R72, 0x1, -R9 ;  /* 0x0000000148097824 */ /* 0x000fe200078e0a09 */
[----:B------:R-:W-:-:S05]  /*1bc0*/  LEA R4, R7, R4, 0x6 ;  /* 0x0000000407047211 */ /* 0x000fca00078e30ff */
[----:B------:R-:W-:Y:S01]  /*1bd0*/  IMAD R9, R9, 0x8, R4 ;  /* 0x0000000809097824 */ /* 0x000fe200078e0204 */
[----:B------:R-:W-:Y:S01]  /*1be0*/  LOP3.LUT R4, R3, 0x7ffffffc, RZ, 0xc0, !PT ;  /* 0x7ffffffc03047812 */ /* 0x000fe200078ec0ff */
[----:B------:R-:W-:Y:S02]  /*1bf0*/  IMAD R3, R22, -0x60, R19 ;  /* 0xffffffa016037824 */ /* 0x000fe400078e0213 */
[----:B------:R-:W-:Y:S01]  /*1c00*/  @P1 IMAD.HI.U32 R0, R9, UR4, RZ ;  /* 0x0000000409001c27 */ /* 0x000fe2000f8e00ff */
[----:B------:R-:W-:-:S03]  /*1c10*/  @UP0 ULDC UR4, c[0x0][0x450] ;  /* 0x0001140000040ab9 */ /* 0x000fc60000000800 */
[----:B------:R-:W-:Y:S01]  /*1c20*/  IMAD.MOV.U32 R5, RZ, RZ, R9 ;  /* 0x000000ffff057224 */ /* 0x000fe200078e0009 */
[----:B------:R-:W-:Y:S01]  /*1c30*/  @P2 SHF.R.U32.HI R5, RZ, UR4, R0 ;  /* 0x00000004ff052c19 */ /* 0x000fe20008011600 */
[----:B------:R-:W-:Y:S01]  /*1c40*/  IMAD.IADD R11, R11, 0x1, -R4 ;  /* 0x000000010b0b7824 */ /* 0x000fe200078e0a04 */
[----:B------:R-:W0:Y:S01]  /*1c50*/  LDC R0, c[0x0][0x288] ;  /* 0x0000a200ff007b82 */ /* 0x000e220000000800 */
[----:B------:R-:W-:Y:S01]  /*1c60*/  IADD3 R4, R3, 0x60, RZ ;  /* 0x0000006003047810 */ /* 0x000fe20007ffe0ff */
[----:B------:R-:W-:Y:S01]  /*1c70*/  ULDC UR4, c[0x0][0x988] ;  /* 0x0002620000047ab9 */ /* 0x000fe20000000800 */
[----:B------:R-:W1:Y:S01]  /*1c80*/  SHFL.IDX PT, R7, R5, 0x1, 0x1c1f ;  /* 0x003c1f0005077f89 */ /* 0x000e6200000e0000 */
[C---:B------:R-:W-:Y:S02]  /*1c90*/  IMAD R6, R11.reuse, -0x2, R6 ;  /* 0xfffffffe0b067824 */ /* 0x040fe400078e0206 */
[----:B------:R-:W-:Y:S01]  /*1ca0*/  IMAD R4, R11, -0x2, R4 ;  /* 0xfffffffe0b047824 */ /* 0x000fe200078e0204 */
[----:B------:R-:W2:Y:S02]  /*1cb0*/  SHFL.IDX PT, R5, R5, RZ, 0x1c1f ;  /* 0x001c1fff05057589 */ /* 0x000ea400000e0000 */
[----:B0-----:R-:W-:-:S04]  /*1cc0*/  IADD3 R3, R6, -R0, R19 ;  /* 0x8000000006037210 */ /* 0x001fc80007ffe013 */
[-CC-:B-1----:R-:W-:Y:S02]  /*1cd0*/  VIADDMNMX R7, R7, R3.reuse, R4.reuse, PT ;  /* 0x0000000307077246 */ /* 0x182fe40003800104 */
[----:B--2---:R-:W-:Y:S01]  /*1ce0*/  VIADDMNMX R3, R5, R3, R4, PT ;  /* 0x0000000305037246 */ /* 0x004fe20003800104 */
[----:B------:R-:W-:Y:S01]  /*1cf0*/  IMAD.U32 R5, RZ, RZ, UR4 ;  /* 0x00000004ff057e24 */ /* 0x000fe2000f8e00ff */
[C---:B------:R-:W-:Y:S01]  /*1d00*/  ISETP.GT.AND P1, PT, R7.reuse, RZ, PT ;  /* 0x000000ff0700720c */ /* 0x040fe20003f24270 */
[----:B------:R-:W-:Y:S01]  /*1d10*/  @UP0 ULDC UR4, c[0x0][0x44c] ;  /* 0x0001130000040ab9 */ /* 0x000fe20000000800 */
[C---:B------:R-:W-:Y:S01]  /*1d20*/  ISETP.GT.AND P2, PT, R7.reuse, 0x1, PT ;  /* 0x000000010700780c */ /* 0x040fe20003f44270 */
[----:B------:R-:W-:Y:S01]  /*1d30*/  UIMAD.WIDE.U32 UR4, UR42, UR4, URZ ;  /* 0x000000042a0472a5 */ /* 0x000fe2000f8e003f */
[----:B------:R-:W-:Y:S01]  /*1d40*/  ISETP.GT.AND P3, PT, R7, 0x8, PT ;  /* 0x000000080700780c */ /* 0x000fe20003f64270 */
[----:B------:R-:W-:Y:S01]  /*1d50*/  UIADD3 UR4, UR38, 0x2a840, URZ ;  /* 0x0002a84026047890 */ /* 0x000fe2000fffe03f */
[----:B------:R-:W-:Y:S01]  /*1d60*/  FSEL R26, R26, -INF , P1 ;  /* 0xff8000001a1a7808 */ /* 0x000fe20000800000 */
[----:B------:R-:W-:Y:S01]  /*1d70*/  @UP0 USHF.R.U32.HI UR42, URZ, UR6, UR5 ;  /* 0x000000063f2a0299 */ /* 0x000fe20008011605 */
[----:B------:R-:W-:Y:S01]  /*1d80*/  FSEL R27, R27, -INF , P2 ;  /* 0xff8000001b1b7808 */ /* 0x000fe20001000000 */
[----:B------:R-:W-:Y:S01]  /*1d90*/  UPRMT UR4, UR61, 0x654, UR4 ;  /* 0x000006543d047896 */ /* 0x000fe20008000004 */
[----:B------:R-:W-:-:S02]  /*1da0*/  ISETP.GT.AND P1, PT, R7, 0x9, PT ;  /* 0x000000090700780c */ /* 0x000fc40003f24270 */
[----:B------:R-:W-:Y:S02]  /*1db0*/  FSEL R30, R30, -INF , P3 ;  /* 0xff8000001e1e7808 */ /* 0x000fe40001800000 */
[----:B------:R-:W-:Y:S02]  /*1dc0*/  FMNMX.FTZ R15, R26, R27, !PT ;  /* 0x0000001b1a0f7209 */ /* 0x000fe40007810000 */
[----:B------:R-:W-:Y:S02]  /*1dd0*/  ISETP.GT.AND P2, PT, R7, 0x10, PT ;  /* 0x000000100700780c */ /* 0x000fe40003f44270 */
[----:B------:R-:W-:Y:S01]  /*1de0*/  FSEL R10, R31, -INF , P1 ;  /* 0xff8000001f0a7808 */ /* 0x000fe20000800000 */
[----:B------:R-:W-:Y:S01]  /*1df0*/  SYNCS.ARRIVE.TRANS64.RED.A1T0 RZ, [UR4], RZ ;  /* 0x000000ffffff79a7 */ /* 0x000fe20008100404 */
[----:B------:R-:W-:Y:S01]  /*1e00*/  FMNMX.FTZ R15, R30, R15, !PT ;  /* 0x0000000f1e0f7209 */ /* 0x000fe20007810000 */
[----:B------:R-:W-:Y:S01]  /*1e10*/  UMOV UR4, URZ ;  /* 0x0000003f00047c82 */ /* 0x000fe20008000000 */
        /* <DEDUP_REMOVED lines=58> */
[----:B------:R-:W-:Y:S02]  /*21c0*/  FMNMX.FTZ R15, R70, R15, !PT ;  /* 0x0000000f460f7209 */ /* 0x000fe40007810000 */
[----:B------:R-:W-:Y:S02]  /*21d0*/  ISETP.GT.AND P1, PT, R3, RZ, PT ;  /* 0x000000ff0300720c */ /* 0x000fe40003f24270 */
[----:B------:R-:W-:-:S02]  /*21e0*/  FMNMX.FTZ R15, R100, R15, !PT ;  /* 0x0000000f640f7209 */ /* 0x000fc40007810000 */
[C---:B------:R-:W-:Y:S02]  /*21f0*/  ISETP.GT.AND P2, PT, R3.reuse, 0x1, PT ;  /* 0x000000010300780c */ /* 0x040fe40003f44270 */
[----:B------:R-:W-:Y:S01]  /*2200*/  ISETP.GT.AND P3, PT, R3, 0x8, PT ;  /* 0x000000080300780c */ /* 0x000fe20003f64270 */
[----:B------:R-:W0:Y:S01]  /*2210*/  SHFL.BFLY PT, R6, R15, 0x2, 0x1f ;  /* 0x0c401f000f067f89 */ /* 0x000e2200000e0000 */
[----:B------:R-:W-:Y:S02]  /*2220*/  FSEL R24, R24, -INF , P1 ;  /* 0xff80000018187808 */ /* 0x000fe40000800000 */
[----:B------:R-:W-:Y:S02]  /*2230*/  FSEL R25, R25, -INF , P2 ;  /* 0xff80000019197808 */ /* 0x000fe40001000000 */
[----:B------:R-:W-:Y:S02]  /*2240*/  ISETP.GT.AND P1, PT, R3, 0x9, PT ;  /* 0x000000090300780c */ /* 0x000fe40003f24270 */
[----:B------:R-:W-:-:S02]  /*2250*/  FSEL R28, R28, -INF , P3 ;  /* 0xff8000001c1c7808 */ /* 0x000fc40001800000 */
[----:B------:R-:W-:Y:S02]  /*2260*/  ISETP.GT.AND P2, PT, R3, 0x10, PT ;  /* 0x000000100300780c */ /* 0x000fe40003f44270 */
[----:B------:R-:W-:Y:S02]  /*2270*/  FSEL R4, R29, -INF , P1 ;  /* 0xff8000001d047808 */ /* 0x000fe40000800000 */
[C---:B------:R-:W-:Y:S02]  /*2280*/  ISETP.GT.AND P1, PT, R3.reuse, 0x11, PT ;  /* 0x000000110300780c */ /* 0x040fe40003f24270 */
[----:B------:R-:W-:Y:S02]  /*2290*/  FSEL R32, R32, -INF , P2 ;  /* 0xff80000020207808 */ /* 0x000fe40001000000 */
[----:B------:R-:W-:Y:S02]  /*22a0*/  ISETP.GT.AND P3, PT, R3, 0x18, PT ;  /* 0x000000180300780c */ /* 0x000fe40003f64270 */
[----:B------:R-:W-:-:S02]  /*22b0*/  IADD3 R0, -R0, UR42, R19 ;  /* 0x0000002a00007c10 */ /* 0x000fc4000fffe113 */
[----:B------:R-:W-:Y:S02]  /*22c0*/  FSEL R36, R36, -INF , P3 ;  /* 0xff80000024247808 */ /* 0x000fe40001800000 */
[----:B0-----:R-:W-:-:S05]  /*22d0*/  FMNMX.FTZ R6, R15, R6, !PT ;  /* 0x000000060f067209 */ /* 0x001fca0007810000 */
[----:B------:R-:W0:Y:S02]  /*22e0*/  SHFL.BFLY PT, R7, R6, 0x1, 0x1f ;  /* 0x0c201f0006077f89 */ /* 0x000e2400000e0000 */
[----:B0-----:R-:W-:Y:S02]  /*22f0*/  FMNMX.FTZ R8, R6, R7, !PT ;  /* 0x0000000706087209 */ /* 0x001fe40007810000 */
[----:B------:R-:W-:Y:S02]  /*2300*/  FMNMX.FTZ R7, R24, R25, !PT ;  /* 0x0000001918077209 */ /* 0x000fe40007810000 */
[----:B------:R-:W-:Y:S01]  /*2310*/  FSEL R6, R33, -INF , P1 ;  /* 0xff80000021067808 */ /* 0x000fe20000800000 */
[----:B------:R-:W-:Y:S01]  /*2320*/  FMUL.FTZ R14, R8, R5 ;  /* 0x00000005080e7220 */ /* 0x000fe20000410000 */
[----:B------:R-:W-:Y:S02]  /*2330*/  FMNMX.FTZ R7, R28, R7, !PT ;  /* 0x000000071c077209 */ /* 0x000fe40007810000 */
[----:B------:R-:W-:-:S02]  /*2340*/  FSETP.NEU.FTZ.AND P2, PT, R8, -INF , PT ;  /* 0xff8000000800780b */ /* 0x000fc40003f5d000 */
[----:B------:R-:W-:Y:S02]  /*2350*/  FMNMX.FTZ R7, R4, R7, !PT ;  /* 0x0000000704077209 */ /* 0x000fe40007810000 */
[C---:B------:R-:W-:Y:S02]  /*2360*/  ISETP.GT.AND P1, PT, R3.reuse, 0x19, PT ;  /* 0x000000190300780c */ /* 0x040fe40003f24270 */
[----:B------:R-:W-:Y:S02]  /*2370*/  FMNMX.FTZ R7, R32, R7, !PT ;  /* 0x0000000720077209 */ /* 0x000fe40007810000 */
[----:B------:R-:W-:Y:S02]  /*2380*/  FSEL R31, R14, RZ, P2 ;  /* 0x000000ff0e1f7208 */ /* 0x000fe40001000000 */
[----:B------:R-:W-:Y:S02]  /*2390*/  FMNMX.FTZ R7, R6, R7, !PT ;  /* 0x0000000706077209 */ /* 0x000fe40007810000 */
[----:B------:R-:W-:Y:S01]  /*23a0*/  ISETP.GT.AND P2, PT, R3, 0x20, PT ;  /* 0x000000200300780c */ /* 0x000fe20003f44270 */
[-CC-:B------:R-:W-:Y:S01]  /*23b0*/  FFMA.FTZ R26, R26, R5.reuse, -R31.reuse ;  /* 0x000000051a1a7223 */ /* 0x180fe2000001081f */
[----:B------:R-:W-:Y:S01]  /*23c0*/  FSEL R14, R37, -INF , P1 ;  /* 0xff800000250e7808 */ /* 0x000fe20000800000 */
[--C-:B------:R-:W-:Y:S01]  /*23d0*/  FFMA.FTZ R15, R30, R5, -R31.reuse ;  /* 0x000000051e0f7223 */ /* 0x100fe2000001081f */
[----:B------:R-:W-:Y:S01]  /*23e0*/  FMNMX.FTZ R7, R36, R7, !PT ;  /* 0x0000000724077209 */ /* 0x000fe20007810000 */
[----:B------:R0:W-:Y:S01]  /*23f0*/  MUFU.EX2 R157, R26 ;  /* 0x0000001a009d7308 */ /* 0x0001e20000000800 */
[----:B------:R-:W-:Y:S01]  /*2400*/  ISETP.GT.AND P1, PT, R3, 0x21, PT ;  /* 0x000000210300780c */ /* 0x000fe20003f24270 */
[-CC-:B------:R-:W-:Y:S01]  /*2410*/  FFMA.FTZ R10, R10, R5.reuse, -R31.reuse ;  /* 0x000000050a0a7223 */ /* 0x180fe2000001081f */
[----:B------:R-:W-:Y:S01]  /*2420*/  FSEL R40, R40, -INF , P2 ;  /* 0xff80000028287808 */ /* 0x000fe20001000000 */
[--C-:B------:R-:W-:Y:S01]  /*2430*/  FFMA.FTZ R27, R27, R5, -R31.reuse ;  /* 0x000000051b1b7223 */ /* 0x100fe2000001081f */
[----:B------:R-:W-:Y:S01]  /*2440*/  FMNMX.FTZ R7, R14, R7, !PT ;  /* 0x000000070e077209 */ /* 0x000fe20007810000 */
[-CC-:B------:R-:W-:Y:S01]  /*2450*/  FFMA.FTZ R72, R72, R5.reuse, -R31.reuse ;  /* 0x0000000548487223 */ /* 0x180fe2000001081f */
[----:B------:R-:W-:Y:S01]  /*2460*/  ISETP.GT.AND P2, PT, R3, 0x28, PT ;  /* 0x000000280300780c */ /* 0x000fe20003f44270 */
[----:B------:R-:W-:Y:S01]  /*2470*/  MUFU.EX2 R104, R10 ;  /* 0x0000000a00687308 */ /* 0x000fe20000000800 */
[----:B------:R-:W-:Y:S01]  /*2480*/  FSEL R20, R41, -INF , P1 ;  /* 0xff80000029147808 */ /* 0x000fe20000800000 */
[--C-:B------:R-:W-:Y:S01]  /*2490*/  FFMA.FTZ R74, R74, R5, -R31.reuse ;  /* 0x000000054a4a7223 */ /* 0x100fe2000001081f */
[----:B------:R-:W-:Y:S01]  /*24a0*/  FMNMX.FTZ R7, R40, R7, !PT ;  /* 0x0000000728077209 */ /* 0x000fe20007810000 */
[-CC-:B------:R-:W-:Y:S01]  /*24b0*/  FFMA.FTZ R76, R76, R5.reuse, -R31.reuse ;  /* 0x000000054c4c7223 */ /* 0x180fe2000001081f */
[C---:B------:R-:W-:Y:S01]  /*24c0*/  ISETP.GT.AND P1, PT, R3.reuse, 0x29, PT ;  /* 0x000000290300780c */ /* 0x040fe20003f24270 */
[--C-:B------:R-:W-:Y:S01]  /*24d0*/  FFMA.FTZ R78, R78, R5, -R31.reuse ;  /* 0x000000054e4e7223 */ /* 0x100fe2000001081f */
[----:B------:R-:W-:Y:S01]  /*24e0*/  FSEL R44, R44, -INF , P2 ;  /* 0xff8000002c2c7808 */ /* 0x000fe20001000000 */
[----:B------:R-:W-:Y:S01]  /*24f0*/  MUFU.EX2 R102, R27 ;  /* 0x0000001b00667308 */ /* 0x000fe20000000800 */
[----:B------:R-:W-:Y:S01]  /*2500*/  FMNMX.FTZ R7, R20, R7, !PT ;  /* 0x0000000714077209 */ /* 0x000fe20007810000 */
[-CC-:B------:R-:W-:Y:S01]  /*2510*/  FFMA.FTZ R80, R80, R5.reuse, -R31.reuse ;  /* 0x0000000550507223 */ /* 0x180fe2000001081f */
[----:B------:R-:W-:Y:S01]  /*2520*/  ISETP.GT.AND P2, PT, R3, 0x30, PT ;  /* 0x000000300300780c */ /* 0x000fe20003f44270 */
[-CC-:B------:R-:W-:Y:S01]  /*2530*/  FFMA.FTZ R82, R82, R5.reuse, -R31.reuse ;  /* 0x0000000552527223 */ /* 0x180fe2000001081f */
[----:B0-----:R-:W-:Y:S01]  /*2540*/  FSEL R26, R45, -INF , P1 ;  /* 0xff8000002d1a7808 */ /* 0x001fe20000800000 */
[--C-:B------:R-:W-:Y:S01]  /*2550*/  FFMA.FTZ R84, R84, R5, -R31.reuse ;  /* 0x0000000554547223 */ /* 0x100fe2000001081f */
[----:B------:R-:W-:Y:S01]  /*2560*/  FMNMX.FTZ R7, R44, R7, !PT ;  /* 0x000000072c077209 */ /* 0x000fe20007810000 */
[----:B------:R-:W-:Y:S01]  /*2570*/  MUFU.EX2 R159, R15 ;  /* 0x0000000f009f7308 */ /* 0x000fe20000000800 */
[C---:B------:R-:W-:Y:S01]  /*2580*/  ISETP.GT.AND P1, PT, R3.reuse, 0x31, PT ;  /* 0x000000310300780c */ /* 0x040fe20003f24270 */
        /* <DEDUP_REMOVED lines=14> */
[----:B------:R0:W-:Y:S01]  /*2670*/  MUFU.EX2 R153, R74 ;  /* 0x0000004a00997308 */ /* 0x0001e20000000800 */
[----:B------:R-:W-:Y:S01]  /*2680*/  FMNMX.FTZ R7, R30, R7, !PT ;  /* 0x000000071e077209 */ /* 0x000fe20007810000 */
[-CC-:B------:R-:W-:Y:S01]  /*2690*/  FFMA.FTZ R94, R94, R5.reuse, -R31.reuse ;  /* 0x000000055e5e7223 */ /* 0x180fe2000001081f */
[----:B------:R-:W-:Y:S01]  /*26a0*/  ISETP.GT.AND P2, PT, R3, 0x40, PT ;  /* 0x000000400300780c */ /* 0x000fe20003f44270 */
[-CC-:B------:R-:W-:Y:S01]  /*26b0*/  FFMA.FTZ R62, R62, R5.reuse, -R31.reuse ;  /* 0x000000053e3e7223 */ /* 0x180fe2000001081f */
[----:B------:R-:W-:Y:S01]  /*26c0*/  FSEL R34, R53, -INF , P1 ;  /* 0xff80000035227808 */ /* 0x000fe20000800000 */
        /* <DEDUP_REMOVED lines=10> */
[----:B------:R1:W-:Y:S01]  /*2770*/  MUFU.EX2 R155, R78 ;  /* 0x0000004e009b7308 */ /* 0x0003e20000000800 */
[----:B------:R-:W-:Y:S01]  /*2780*/  FSEL R38, R57, -INF , P1 ;  /* 0xff80000039267808 */ /* 0x000fe20000800000 */
[----:B------:R-:W-:Y:S01]  /*2790*/  FFMA.FTZ R100, R100, R5, -R31 ;  /* 0x0000000564647223 */ /* 0x000fe2000001081f */
[----:B------:R-:W-:-:S02]  /*27a0*/  FMNMX.FTZ R7, R56, R7, !PT ;  /* 0x0000000738077209 */ /* 0x000fc40007810000 */
[----:B0-----:R-:W-:Y:S02]  /*27b0*/  CS2R R74, SRZ ;  /* 0x00000000004a7805 */ /* 0x001fe4000001ff00 */
[C---:B------:R-:W-:Y:S02]  /*27c0*/  ISETP.GT.AND P1, PT, R3.reuse, 0x49, PT ;  /* 0x000000490300780c */ /* 0x040fe40003f24270 */
[----:B------:R-:W-:Y:S01]  /*27d0*/  FSEL R60, R60, -INF , P2 ;  /* 0xff8000003c3c7808 */ /* 0x000fe20001000000 */
[----:B------:R-:W-:Y:S01]  /*27e0*/  MUFU.EX2 R80, R80 ;  /* 0x0000005000507308 */ /* 0x000fe20000000800 */
[----:B------:R-:W-:Y:S02]  /*27f0*/  FMNMX.FTZ R7, R38, R7, !PT ;  /* 0x0000000726077209 */ /* 0x000fe40007810000 */
[----:B-1----:R-:W-:Y:S02]  /*2800*/  CS2R R78, SRZ ;  /* 0x00000000004e7805 */ /* 0x002fe4000001ff00 */
[----:B------:R-:W-:-:S02]  /*2810*/  ISETP.GT.AND P2, PT, R3, 0x50, PT ;  /* 0x000000500300780c */ /* 0x000fc40003f44270 */
[----:B------:R-:W-:Y:S02]  /*2820*/  FSEL R42, R61, -INF , P1 ;  /* 0xff8000003d2a7808 */ /* 0x000fe40000800000 */
[----:B------:R-:W-:Y:S01]  /*2830*/  FMNMX.FTZ R7, R60, R7, !PT ;  /* 0x000000073c077209 */ /* 0x000fe20007810000 */
[----:B------:R0:W-:Y:S01]  /*2840*/  MUFU.EX2 R149, R82 ;  /* 0x0000005200957308 */ /* 0x0001e20000000800 */
[C---:B------:R-:W-:Y:S02]  /*2850*/  ISETP.GT.AND P1, PT, R3.reuse, 0x51, PT ;  /* 0x000000510300780c */ /* 0x040fe40003f24270 */
[----:B------:R-:W-:Y:S02]  /*2860*/  FSEL R64, R64, -INF , P2 ;  /* 0xff80000040407808 */ /* 0x000fe40001000000 */
[----:B------:R-:W-:Y:S02]  /*2870*/  FMNMX.FTZ R7, R42, R7, !PT ;  /* 0x000000072a077209 */ /* 0x000fe40007810000 */
[----:B------:R-:W-:Y:S01]  /*2880*/  ISETP.GT.AND P2, PT, R3, 0x58, PT ;  /* 0x000000580300780c */ /* 0x000fe20003f44270 */
[----:B------:R-:W-:Y:S01]  /*2890*/  MUFU.EX2 R84, R84 ;  /* 0x0000005400547308 */ /* 0x000fe20000000800 */
[----:B------:R-:W-:-:S02]  /*28a0*/  FSEL R46, R65, -INF , P1 ;  /* 0xff800000412e7808 */ /* 0x000fc40000800000 */
[----:B0-----:R-:W-:Y:S02]  /*28b0*/  CS2R R82, SRZ ;  /* 0x0000000000527805 */ /* 0x001fe4000001ff00 */
[----:B------:R-:W-:Y:S02]  /*28c0*/  FMNMX.FTZ R7, R64, R7, !PT ;  /* 0x0000000740077209 */ /* 0x000fe40007810000 */
[----:B------:R-:W-:Y:S02]  /*28d0*/  ISETP.GT.AND P1, PT, R3, 0x59, PT ;  /* 0x000000590300780c */ /* 0x000fe40003f24270 */
[----:B------:R-:W-:Y:S01]  /*28e0*/  FSEL R68, R68, -INF , P2 ;  /* 0xff80000044447808 */ /* 0x000fe20001000000 */
[----:B------:R0:W-:Y:S01]  /*28f0*/  MUFU.EX2 R151, R86 ;  /* 0x0000005600977308 */ /* 0x0001e20000000800 */
[----:B------:R-:W-:Y:S02]  /*2900*/  FMNMX.FTZ R7, R46, R7, !PT ;  /* 0x000000072e077209 */ /* 0x000fe40007810000 */
[----:B------:R-:W-:-:S02]  /*2910*/  FSEL R50, R69, -INF , P1 ;  /* 0xff80000045327808 */ /* 0x000fc40000800000 */
[----:B------:R-:W-:-:S03]  /*2920*/  FMNMX.FTZ R7, R68, R7, !PT ;  /* 0x0000000744077209 */ /* 0x000fc60007810000 */
[----:B------:R-:W-:Y:S01]  /*2930*/  MUFU.EX2 R88, R88 ;  /* 0x0000005800587308 */ /* 0x000fe20000000800 */
[----:B------:R-:W-:Y:S02]  /*2940*/  FMNMX.FTZ R7, R50, R7, !PT ;  /* 0x0000000732077209 */ /* 0x000fe40007810000 */
[----:B0-----:R-:W-:-:S03]  /*2950*/  CS2R R86, SRZ ;  /* 0x0000000000567805 */ /* 0x001fc6000001ff00 */
        /* <DEDUP_REMOVED lines=10> */
[----:B0-----:R-:W-:-:S04]  /*2a00*/  FMNMX.FTZ R10, R3, R10, !PT ;  /* 0x0000000a030a7209 */ /* 0x001fc80007810000 */
        /* <DEDUP_REMOVED lines=31> */
[----:B------:R-:W-:-:S05]  /*2c00*/  FFMA.FTZ R50, R50, R5, -R3 ;  /* 0x0000000532327223 */ /* 0x000fca0000010803 */
[----:B------:R1:W2:Y:S01]  /*2c10*/  MUFU.EX2 R7, R4 ;  /* 0x0000000400077308 */ /* 0x0002a20000000800 */
[----:B0-----:R-:W-:Y:S01]  /*2c20*/  FADD.FTZ R33, R24, R25 ;  /* 0x0000001918217221 */ /* 0x001fe20000010000 */
[----:B------:R-:W-:Y:S02]  /*2c30*/  F2FP.BF16.F32.PACK_AB R156, R25, R24 ;  /* 0x00000018199c723e */ /* 0x000fe400000010ff */
[----:B------:R-:W-:-:S04]  /*2c40*/  CS2R R24, SRZ ;  /* 0x0000000000187805 */ /* 0x000fc8000001ff00 */
[----:B------:R-:W0:Y:S01]  /*2c50*/  MUFU.EX2 R32, R32 ;  /* 0x0000002000207308 */ /* 0x000e220000000800 */
[----:B-1----:R-:W-:-:S07]  /*2c60*/  FADD.FTZ R4, R28, R33 ;  /* 0x000000211c047221 */ /* 0x002fce0000010000 */
[----:B------:R1:W3:Y:S01]  /*2c70*/  MUFU.EX2 R15, R6 ;  /* 0x00000006000f7308 */ /* 0x0002e20000000800 */
[C---:B--2---:R-:W-:Y:S01]  /*2c80*/  FADD.FTZ R35, R7.reuse, R4 ;  /* 0x0000000407237221 */ /* 0x044fe20000010000 */
[----:B------:R-:W-:-:S06]  /*2c90*/  F2FP.BF16.F32.PACK_AB R158, R7, R28 ;  /* 0x0000001c079e723e */ /* 0x000fcc00000010ff */
[----:B------:R-:W2:Y:S01]  /*2ca0*/  MUFU.EX2 R36, R36 ;  /* 0x0000002400247308 */ /* 0x000ea20000000800 */
[----:B-1----:R-:W-:-:S04]  /*2cb0*/  IMAD.HI R6, R0, 0x2aaaaaab, RZ ;  /* 0x2aaaaaab00067827 */ /* 0x002fc800078e02ff */
[----:B------:R-:W-:Y:S01]  /*2cc0*/  FADD.FTZ R0, R157, R102 ;  /* 0x000000669d007221 */ /* 0x000fe20000010000 */
[----:B------:R-:W-:-:S03]  /*2cd0*/  F2FP.BF16.F32.PACK_AB R157, R102, R157 ;  /* 0x0000009d669d723e */ /* 0x000fc600000010ff */
[----:B------:R-:W-:Y:S01]  /*2ce0*/  FADD.FTZ R33, R159, R0 ;  /* 0x000000009f217221 */ /* 0x000fe20000010000 */
[----:B0-----:R-:W-:Y:S01]  /*2cf0*/  FADD.FTZ R0, R32, R35 ;  /* 0x0000002320007221 */ /* 0x001fe20000010000 */
[----:B------:R0:W1:Y:S01]  /*2d00*/  MUFU.EX2 R21, R14 ;  /* 0x0000000e00157308 */ /* 0x0000620000000800 */
[----:B------:R-:W-:Y:S01]  /*2d10*/  SHF.R.U32.HI R37, RZ, 0x1f, R6 ;  /* 0x0000001fff257819 */ /* 0x000fe20000011606 */
[C---:B------:R-:W-:Y:S01]  /*2d20*/  FADD.FTZ R33, R104.reuse, R33 ;  /* 0x0000002168217221 */ /* 0x040fe20000010000 */
[C---:B---3--:R-:W-:Y:S02]  /*2d30*/  F2FP.BF16.F32.PACK_AB R152, R15.reuse, R32 ;  /* 0x000000200f98723e */ /* 0x048fe400000010ff */
[----:B------:R-:W-:Y:S01]  /*2d40*/  F2FP.BF16.F32.PACK_AB R159, R104, R159 ;  /* 0x0000009f689f723e */ /* 0x000fe200000010ff */
[----:B------:R-:W-:Y:S01]  /*2d50*/  FADD.FTZ R4, R72, R33 ;  /* 0x0000002148047221 */ /* 0x000fe20000010000 */
[----:B------:R-:W-:Y:S01]  /*2d60*/  FADD.FTZ R33, R15, R0 ;  /* 0x000000000f217221 */ /* 0x000fe20000010000 */
[----:B------:R-:W3:Y:S01]  /*2d70*/  MUFU.EX2 R40, R40 ;  /* 0x0000002800287308 */ /* 0x000ee20000000800 */
[----:B0-----:R-:W-:Y:S01]  /*2d80*/  LEA.HI.SX32 R14, R6, R37, 0x1c ;  /* 0x00000025060e7211 */ /* 0x001fe200078fe2ff */
[C---:B------:R-:W-:Y:S01]  /*2d90*/  FADD.FTZ R35, R153.reuse, R4 ;  /* 0x0000000499237221 */ /* 0x040fe20000010000 */
[----:B--2---:R-:W-:Y:S01]  /*2da0*/  FADD.FTZ R0, R36, R33 ;  /* 0x0000002124007221 */ /* 0x004fe20000010000 */
[----:B------:R-:W-:Y:S01]  /*2db0*/  F2FP.BF16.F32.PACK_AB R153, R153, R72 ;  /* 0x000000489999723e */ /* 0x000fe200000010ff */
[----:B------:R-:W-:-:S02]  /*2dc0*/  IMAD.MOV.U32 R6, RZ, RZ, 0x3f800000 ;  /* 0x3f800000ff067424 */ /* 0x000fc400078e00ff */
[----:B------:R-:W-:Y:S01]  /*2dd0*/  FADD.FTZ R4, R76, R35 ;  /* 0x000000234c047221 */ /* 0x000fe20000010000 */
[----:B------:R-:W-:Y:S01]  /*2de0*/  CS2R R72, SRZ ;  /* 0x0000000000487805 */ /* 0x000fe2000001ff00 */
[----:B------:R0:W2:Y:S01]  /*2df0*/  MUFU.EX2 R23, R20 ;  /* 0x0000001400177308 */ /* 0x0000a20000000800 */
[----:B-1----:R-:W-:Y:S01]  /*2e00*/  FADD.FTZ R33, R21, R0 ;  /* 0x0000000015217221 */ /* 0x002fe20000010000 */
[----:B------:R-:W-:Y:S01]  /*2e10*/  FADD.FTZ R35, R155, R4 ;  /* 0x000000049b237221 */ /* 0x000fe20000010000 */
[----:B------:R-:W-:Y:S02]  /*2e20*/  F2FP.BF16.F32.PACK_AB R154, R21, R36 ;  /* 0x00000024159a723e */ /* 0x000fe400000010ff */
[----:B------:R-:W-:Y:S01]  /*2e30*/  F2FP.BF16.F32.PACK_AB R155, R155, R76 ;  /* 0x0000004c9b9b723e */ /* 0x000fe200000010ff */
[----:B------:R-:W-:Y:S01]  /*2e40*/  FADD.FTZ R4, R80, R35 ;  /* 0x0000002350047221 */ /* 0x000fe20000010000 */
[----:B------:R-:W-:Y:S01]  /*2e50*/  CS2R R76, SRZ ;  /* 0x00000000004c7805 */ /* 0x000fe2000001ff00 */
[----:B------:R-:W1:Y:S01]  /*2e60*/  MUFU.EX2 R44, R44 ;  /* 0x0000002c002c7308 */ /* 0x000e620000000800 */
[----:B---3--:R-:W-:Y:S01]  /*2e70*/  FADD.FTZ R0, R40, R33 ;  /* 0x0000002128007221 */ /* 0x008fe20000010000 */
[C---:B------:R-:W-:Y:S01]  /*2e80*/  FADD.FTZ R35, R149.reuse, R4 ;  /* 0x0000000495237221 */ /* 0x040fe20000010000 */
[----:B0-----:R-:W-:Y:S01]  /*2e90*/  VIADD R20, R22, 0xfffffffe ;  /* 0xfffffffe16147836 */ /* 0x001fe20000000000 */
[----:B------:R-:W-:-:S02]  /*2ea0*/  F2FP.BF16.F32.PACK_AB R149, R149, R80 ;  /* 0x000000509595723e */ /* 0x000fc400000010ff */
[----:B------:R-:W-:Y:S01]  /*2eb0*/  CS2R R80, SRZ ;  /* 0x0000000000507805 */ /* 0x000fe2000001ff00 */
[----:B------:R-:W-:Y:S01]  /*2ec0*/  FADD.FTZ R4, R84, R35 ;  /* 0x0000002354047221 */ /* 0x000fe20000010000 */
[----:B------:R-:W0:Y:S01]  /*2ed0*/  MUFU.EX2 R27, R26 ;  /* 0x0000001a001b7308 */ /* 0x000e220000000800 */
[----:B--2---:R-:W-:Y:S02]  /*2ee0*/  FADD.FTZ R33, R23, R0 ;  /* 0x0000000017217221 */ /* 0x004fe40000010000 */
[C---:B------:R-:W-:Y:S01]  /*2ef0*/  FADD.FTZ R35, R151.reuse, R4 ;  /* 0x0000000497237221 */ /* 0x040fe20000010000 */
[----:B------:R-:W-:Y:S02]  /*2f00*/  F2FP.BF16.F32.PACK_AB R151, R151, R84 ;  /* 0x000000549797723e */ /* 0x000fe400000010ff */
[----:B------:R-:W-:Y:S02]  /*2f10*/  CS2R R84, SRZ ;  /* 0x0000000000547805 */ /* 0x000fe4000001ff00 */
[----:B------:R-:W-:Y:S01]  /*2f20*/  F2FP.BF16.F32.PACK_AB R148, R23, R40 ;  /* 0x000000281794723e */ /* 0x000fe200000010ff */
[----:B------:R-:W-:Y:S01]  /*2f30*/  FADD.FTZ R4, R88, R35 ;  /* 0x0000002358047221 */ /* 0x000fe20000010000 */
[----:B------:R-:W-:Y:S01]  /*2f40*/  CS2R R40, SRZ ;  /* 0x0000000000287805 */ /* 0x000fe2000001ff00 */
[----:B------:R-:W2:Y:S01]  /*2f50*/  MUFU.EX2 R48, R48 ;  /* 0x0000003000307308 */ /* 0x000ea20000000800 */
[----:B-1----:R-:W-:Y:S01]  /*2f60*/  FADD.FTZ R0, R44, R33 ;  /* 0x000000212c007221 */ /* 0x002fe20000010000 */
[C---:B------:R-:W-:Y:S01]  /*2f70*/  FADD.FTZ R37, R145.reuse, R4 ;  /* 0x0000000491257221 */ /* 0x040fe20000010000 */
[----:B------:R-:W-:-:S03]  /*2f80*/  F2FP.BF16.F32.PACK_AB R145, R145, R88 ;  /* 0x000000589191723e */ /* 0x000fc600000010ff */
[----:B------:R-:W-:Y:S01]  /*2f90*/  FADD.FTZ R4, R54, R37 ;  /* 0x0000002536047221 */ /* 0x000fe20000010000 */
[----:B------:R-:W-:Y:S01]  /*2fa0*/  CS2R R36, SRZ ;  /* 0x0000000000247805 */ /* 0x000fe2000001ff00 */
[----:B------:R-:W1:Y:S01]  /*2fb0*/  MUFU.EX2 R29, R30 ;  /* 0x0000001e001d7308 */ /* 0x000e620000000800 */
[----:B0-----:R-:W-:Y:S01]  /*2fc0*/  FADD.FTZ R33, R27, R0 ;  /* 0x000000001b217221 */ /* 0x001fe20000010000 */
[----:B------:R-:W-:Y:S01]  /*2fd0*/  FADD.FTZ R15, R147, R4 ;  /* 0x00000004930f7221 */ /* 0x000fe20000010000 */
[----:B------:R-:W-:Y:S02]  /*2fe0*/  F2FP.BF16.F32.PACK_AB R150, R27, R44 ;  /* 0x0000002c1b96723e */ /* 0x000fe400000010ff */
[----:B------:R-:W-:Y:S02]  /*2ff0*/  CS2R R44, SRZ ;  /* 0x00000000002c7805 */ /* 0x000fe4000001ff00 */
[----:B------:R-:W-:Y:S01]  /*3000*/  F2FP.BF16.F32.PACK_AB R147, R147, R54 ;  /* 0x000000369393723e */ /* 0x000fe200000010ff */
[----:B------:R-:W-:Y:S01]  /*3010*/  FADD.FTZ R4, R58, R15 ;  /* 0x0000000f3a047221 */ /* 0x000fe20000010000 */
[----:B------:R-:W-:Y:S01]  /*3020*/  CS2R R54, SRZ ;  /* 0x0000000000367805 */ /* 0x000fe2000001ff00 */
[----:B------:R-:W0:Y:S01]  /*3030*/  MUFU.EX2 R52, R52 ;  /* 0x0000003400347308 */ /* 0x000e220000000800 */
[----:B--2---:R-:W-:Y:S01]  /*3040*/  FADD.FTZ R0, R48, R33 ;  /* 0x0000002130007221 */ /* 0x004fe20000010000 */
[C---:B------:R-:W-:Y:S01]  /*3050*/  FADD.FTZ R21, R141.reuse, R4 ;  /* 0x000000048d157221 */ /* 0x040fe20000010000 */
[----:B------:R-:W-:-:S02]  /*3060*/  F2FP.BF16.F32.PACK_AB R141, R141, R58 ;  /* 0x0000003a8d8d723e */ /* 0x000fc400000010ff */
[----:B------:R-:W-:Y:S02]  /*3070*/  CS2R R58, SRZ ;  /* 0x00000000003a7805 */ /* 0x000fe4000001ff00 */
[----:B------:R-:W-:Y:S01]  /*3080*/  CS2R R26, SRZ ;  /* 0x00000000001a7805 */ /* 0x000fe2000001ff00 */
[----:B------:R-:W-:Y:S01]  /*3090*/  FADD.FTZ R4, R62, R21 ;  /* 0x000000153e047221 */ /* 0x000fe20000010000 */
[----:B------:R2:W3:Y:S01]  /*30a0*/  MUFU.EX2 R19, R34 ;  /* 0x0000002200137308 */ /* 0x0004e20000000800 */
[C---:B-1----:R-:W-:Y:S01]  /*30b0*/  FADD.FTZ R35, R29.reuse, R0 ;  /* 0x000000001d237221 */ /* 0x042fe20000010000 */
[----:B------:R-:W-:Y:S02]  /*30c0*/  F2FP.BF16.F32.PACK_AB R144, R29, R48 ;  /* 0x000000301d90723e */ /* 0x000fe400000010ff */
[----:B------:R-:W-:Y:S02]  /*30d0*/  CS2R R48, SRZ ;  /* 0x0000000000307805 */ /* 0x000fe4000001ff00 */
[----:B------:R-:W-:-:S02]  /*30e0*/  CS2R R28, SRZ ;  /* 0x00000000001c7805 */ /* 0x000fc4000001ff00 */
[----:B------:R-:W1:Y:S01]  /*30f0*/  MUFU.EX2 R56, R56 ;  /* 0x0000003800387308 */ /* 0x000e620000000800 */
[----:B0-----:R-:W-:Y:S01]  /*3100*/  FADD.FTZ R0, R52, R35 ;  /* 0x0000002334007221 */ /* 0x001fe20000010000 */
[----:B--2---:R-:W-:-:S06]  /*3110*/  CS2R R34, SRZ ;  /* 0x0000000000227805 */ /* 0x004fcc000001ff00 */
[----:B------:R0:W2:Y:S01]  /*3120*/  MUFU.EX2 R31, R38 ;  /* 0x00000026001f7308 */ /* 0x0000a20000000800 */
[C---:B---3--:R-:W-:Y:S01]  /*3130*/  FADD.FTZ R7, R19.reuse, R0 ;  /* 0x0000000013077221 */ /* 0x048fe20000010000 */
[----:B------:R-:W-:Y:S01]  /*3140*/  F2FP.BF16.F32.PACK_AB R146, R19, R52 ;  /* 0x000000341392723e */ /* 0x000fe200000010ff */
[C---:B------:R-:W-:Y:S01]  /*3150*/  FADD.FTZ R19, R143.reuse, R4 ;  /* 0x000000048f137221 */ /* 0x040fe20000010000 */
[----:B------:R-:W-:Y:S02]  /*3160*/  F2FP.BF16.F32.PACK_AB R143, R143, R62 ;  /* 0x0000003e8f8f723e */ /* 0x000fe400000010ff */
[----:B------:R-:W-:Y:S02]  /*3170*/  CS2R R62, SRZ ;  /* 0x00000000003e7805 */ /* 0x000fe4000001ff00 */
[----:B------:R-:W-:Y:S01]  /*3180*/  CS2R R52, SRZ ;  /* 0x0000000000347805 */ /* 0x000fe2000001ff00 */
[----:B------:R-:W-:Y:S01]  /*3190*/  FADD.FTZ R4, R66, R19 ;  /* 0x0000001342047221 */ /* 0x000fe20000010000 */
[----:B------:R-:W3:Y:S01]  /*31a0*/  MUFU.EX2 R60, R60 ;  /* 0x0000003c003c7308 */ /* 0x000ee20000000800 */
[----:B-1----:R-:W-:Y:S01]  /*31b0*/  FADD.FTZ R0, R56, R7 ;  /* 0x0000000738007221 */ /* 0x002fe20000010000 */
[----:B0-----:R-:W-:-:S06]  /*31c0*/  CS2R R38, SRZ ;  /* 0x0000000000267805 */ /* 0x001fcc000001ff00 */
[----:B------:R0:W1:Y:S01]  /*31d0*/  MUFU.EX2 R3, R42 ;  /* 0x0000002a00037308 */ /* 0x0000620000000800 */
[C---:B--2---:R-:W-:Y:S01]  /*31e0*/  FADD.FTZ R15, R31.reuse, R0 ;  /* 0x000000001f0f7221 */ /* 0x044fe20000010000 */
[----:B------:R-:W-:Y:S02]  /*31f0*/  F2FP.BF16.F32.PACK_AB R140, R31, R56 ;  /* 0x000000381f8c723e */ /* 0x000fe400000010ff */
[----:B------:R-:W-:Y:S02]  /*3200*/  CS2R R56, SRZ ;  /* 0x0000000000387805 */ /* 0x000fe4000001ff00 */
[----:B------:R-:W-:Y:S02]  /*3210*/  CS2R R30, SRZ ;  /* 0x00000000001e7805 */ /* 0x000fe4000001ff00 */
[----:B------:R-:W2:Y:S01]  /*3220*/  MUFU.EX2 R64, R64 ;  /* 0x0000004000407308 */ /* 0x000ea20000000800 */
[----:B---3--:R-:W-:Y:S01]  /*3230*/  FADD.FTZ R0, R60, R15 ;  /* 0x0000000f3c007221 */ /* 0x008fe20000010000 */
[----:B0-----:R-:W-:-:S06]  /*3240*/  CS2R R42, SRZ ;  /* 0x00000000002a7805 */ /* 0x001fcc000001ff00 */
[----:B------:R0:W3:Y:S01]  /*3250*/  MUFU.EX2 R33, R46 ;  /* 0x0000002e00217308 */ /* 0x0000e20000000800 */
[C---:B-1----:R-:W-:Y:S01]  /*3260*/  FADD.FTZ R15, R3.reuse, R0 ;  /* 0x00000000030f7221 */ /* 0x042fe20000010000 */
[----:B------:R-:W-:Y:S01]  /*3270*/  F2FP.BF16.F32.PACK_AB R142, R3, R60 ;  /* 0x0000003c038e723e */ /* 0x000fe200000010ff */
[C---:B------:R-:W-:Y:S01]  /*3280*/  FADD.FTZ R3, R137.reuse, R4 ;  /* 0x0000000489037221 */ /* 0x040fe20000010000 */
[----:B------:R-:W-:Y:S02]  /*3290*/  F2FP.BF16.F32.PACK_AB R137, R137, R66 ;  /* 0x000000428989723e */ /* 0x000fe400000010ff */
[----:B------:R-:W-:Y:S02]  /*32a0*/  CS2R R66, SRZ ;  /* 0x0000000000427805 */ /* 0x000fe4000001ff00 */
[----:B------:R-:W-:Y:S01]  /*32b0*/  CS2R R60, SRZ ;  /* 0x00000000003c7805 */ /* 0x000fe2000001ff00 */
[----:B------:R-:W1:Y:S01]  /*32c0*/  MUFU.EX2 R68, R68 ;  /* 0x0000004400447308 */ /* 0x000e620000000800 */
[----:B--2---:R-:W-:Y:S01]  /*32d0*/  FADD.FTZ R0, R64, R15 ;  /* 0x0000000f40007221 */ /* 0x004fe20000010000 */
[----:B0-----:R-:W-:-:S06]  /*32e0*/  CS2R R46, SRZ ;  /* 0x00000000002e7805 */ /* 0x001fcc000001ff00 */
[----:B------:R-:W0:Y:S01]  /*32f0*/  MUFU.EX2 R70, R70 ;  /* 0x0000004600467308 */ /* 0x000e220000000800 */
[C---:B---3--:R-:W-:Y:S01]  /*3300*/  FADD.FTZ R15, R33.reuse, R0 ;  /* 0x00000000210f7221 */ /* 0x048fe20000010000 */
[----:B------:R-:W-:Y:S02]  /*3310*/  F2FP.BF16.F32.PACK_AB R136, R33, R64 ;  /* 0x000000402188723e */ /* 0x000fe400000010ff */
[----:B------:R-:W-:Y:S02]  /*3320*/  CS2R R64, SRZ ;  /* 0x0000000000407805 */ /* 0x000fe4000001ff00 */
[----:B------:R-:W-:Y:S02]  /*3330*/  CS2R R32, SRZ ;  /* 0x0000000000207805 */ /* 0x000fe4000001ff00 */
[----:B------:R-:W2:Y:S01]  /*3340*/  MUFU.EX2 R139, R100 ;  /* 0x00000064008b7308 */ /* 0x000ea20000000800 */
[----:B-1----:R-:W-:Y:S01]  /*3350*/  FADD.FTZ R4, R68, R15 ;  /* 0x0000000f44047221 */ /* 0x002fe20000010000 */
[----:B------:R-:W-:-:S04]  /*3360*/  VIMNMX R15, R17, R14, !PT ;  /* 0x0000000e110f7248 */ /* 0x000fc80007fe0100 */
[----:B------:R-:W-:Y:S02]  /*3370*/  ISETP.GE.AND P1, PT, R20, R15, PT ;  /* 0x0000000f1400720c */ /* 0x000fe40003f26270 */
[----:B------:R1:W3:Y:S01]  /*3380*/  MUFU.EX2 R7, R50 ;  /* 0x0000003200077308 */ /* 0x0002e20000000800 */
[----:B0-----:R-:W-:-:S04]  /*3390*/  FADD.FTZ R0, R70, R3 ;  /* 0x0000000346007221 */ /* 0x001fc80000010000 */
[C---:B--2---:R-:W-:Y:S01]  /*33a0*/  FADD.FTZ R3, R139.reuse, R0 ;  /* 0x000000008b037221 */ /* 0x044fe20000010000 */
[----:B------:R-:W-:Y:S02]  /*33b0*/  F2FP.BF16.F32.PACK_AB R139, R139, R70 ;  /* 0x000000468b8b723e */ /* 0x000fe400000010ff */
[----:B------:R-:W-:Y:S02]  /*33c0*/  CS2R R70, SRZ ;  /* 0x0000000000467805 */ /* 0x000fe4000001ff00 */
[----:B------:R-:W-:Y:S02]  /*33d0*/  MOV R0, RZ ;  /* 0x000000ff00007202 */ /* 0x000fe40000000f00 */
[----:B-1----:R-:W-:Y:S01]  /*33e0*/  CS2R R50, SRZ ;  /* 0x0000000000327805 */ /* 0x002fe2000001ff00 */
[C---:B---3--:R-:W-:Y:S01]  /*33f0*/  FADD.FTZ R4, R7.reuse, R4 ;  /* 0x0000000407047221 */ /* 0x048fe20000010000 */
[----:B------:R-:W-:Y:S01]  /*3400*/  F2FP.BF16.F32.PACK_AB R138, R7, R68 ;  /* 0x00000044078a723e */ /* 0x000fe200000010ff */
[----:B------:R-:W-:Y:S01]  /*3410*/  IMAD.MOV.U32 R7, RZ, RZ, 0x3f800000 ;  /* 0x3f800000ff077424 */ /* 0x000fe200078e00ff */
[----:B------:R-:W-:Y:S01]  /*3420*/  CS2R R68, SRZ ;  /* 0x0000000000447805 */ /* 0x000fe2000001ff00 */
[----:B------:R-:W-:Y:S06]  /*3430*/  @!P1 BRA `(.L_x_2195) ;  /* 0x0000002000cc9947 */ /* 0x000fec0003800000 */
[----:B------:R-:W-:Y:S01]  /*3440*/  IMAD.MOV.U32 R14, RZ, RZ, R8 ;  /* 0x000000ffff0e7224 */ /* 0x000fe200078e0008 */
[----:B------:R-:W-:Y:S01]  /*3450*/  MOV R87, RZ ;  /* 0x000000ff00577202 */ /* 0x000fe20000000f00 */
[----:B------:R-:W-:Y:S01]  /*3460*/  IMAD.MOV.U32 R19, RZ, RZ, R10 ;  /* 0x000000ffff137224 */ /* 0x000fe200078e000a */
[----:B------:R-:W-:Y:S01]  /*3470*/  UMOV UR5, URZ ;  /* 0x0000003f00057c82 */ /* 0x000fe20008000000 */
[----:B------:R-:W-:Y:S01]  /*3480*/  IMAD.MOV.U32 R21, RZ, RZ, RZ ;  /* 0x000000ffff157224 */ /* 0x000fe200078e00ff */
[----:B------:R-:W-:Y:S01]  /*3490*/  ULDC UR6, c[0x0][0x288] ;  /* 0x0000a20000067ab9 */ /* 0x000fe20000000800 */
[----:B------:R-:W-:-:S07]  /*34a0*/  IMAD.MOV.U32 R6, RZ, RZ, 0x3f800000 ;  /* 0x3f800000ff067424 */ /* 0x000fce00078e00ff */
.L_x_2206:
[----:B------:R-:W-:-:S04]  /*34b0*/  UISETP.NE.AND UP0, UPT, UR5, 0x1, UPT ;  /* 0x000000010500788c */ /* 0x000fc8000bf05270 */
[----:B------:R-:W-:-:S06]  /*34c0*/  USEL UR4, URZ, 0x1, UP0 ;  /* 0x000000013f047887 */ /* 0x000fcc0008000000 */
[----:B------:R-:W-:Y:S01]  /*34d0*/  LOP3.LUT R0, R21, UR4, RZ, 0x3c, !PT ;  /* 0x0000000415007c12 */ /* 0x000fe2000f8e3cff */
[----:B------:R-:W-:Y:S06]  /*34e0*/  @!P0 BRA `(.L_x_2196) ;  /* 0x0000000000048947 */ /* 0x000fec0003800000 */
[----:B------:R-:W-:Y:S01]  /*34f0*/  BPT.TRAP 0x1 ;  /* 0x000000040000795c */ /* 0x000fe20000300000 */
.L_x_2196:
        /* <DEDUP_REMOVED lines=8> */
.L_x_2197:
[----:B-1----:R-:W-:Y:S05]  /*3580*/  @P1 BRA `(.L_x_2198) ;  /* 0x0000000000081947 */ /* 0x002fea0003800000 */
[----:B------:R-:W1:Y:S02]  /*3590*/  SYNCS.PHASECHK.TRANS64.TRYWAIT P1, [UR7+0x2a830], R5 ;  /* 0x02a83005ff0075a7 */ /* 0x000e640008020147 */
[----:B-1----:R-:W-:Y:S05]  /*35a0*/  @!P1 BRA `(.L_x_2199) ;  /* 0x0000009c00949947 */ /* 0x002fea0003800000 */
.L_x_2198:
        /* <DEDUP_REMOVED lines=129> */
.L_x_2200:
[----:B------:R-:W-:Y:S01]  /*3dc0*/  ULEA UR10, UR5, UR38, 0x3 ;  /* 0x00000026050a7291 */ /* 0x000fe2000f8e183f */
[----:B01----:R-:W-:-:S08]  /*3dd0*/  SHF.L.U32 R5, R21, 0x1f, RZ ;  /* 0x0000001f15057819 */ /* 0x003fd000000006ff */
[----:B------:R0:W1:Y:S01]  /*3de0*/  SYNCS.PHASECHK.TRANS64.TRYWAIT P1, [UR10+0x2a850], R5 ;  /* 0x02a85005ff0075a7 */ /* 0x000062000802014a */
[----:B------:R-:W-:Y:S05]  /*3df0*/  @!P0 BRA `(.L_x_2201) ;  /* 0x0000000000048947 */ /* 0x000fea0003800000 */
[----:B------:R-:W-:Y:S01]  /*3e00*/  BPT.TRAP 0x1 ;  /* 0x000000040000795c */ /* 0x000fe20000300000 */
.L_x_2201:
[----:B-1----:R-:W-:Y:S05]  /*3e10*/  @P1 BRA `(.L_x_2202) ;  /* 0x0000000000081947 */ /* 0x002fea0003800000 */
[----:B------:R-:W1:Y:S02]  /*3e20*/  SYNCS.PHASECHK.TRANS64.TRYWAIT P1, [UR10+0x2a850], R5 ;  /* 0x02a85005ff0075a7 */ /* 0x000e64000802014a */
[----:B-1----:R-:W-:Y:S05]  /*3e30*/  @!P1 BRA `(.L_x_2203) ;  /* 0x0000009400889947 */ /* 0x002fea0003800000 */
.L_x_2202:
[----:B------:R-:W-:Y:S01]  /*3e40*/  UIADD3 UR11, UR38, 0x400, URZ ;  /* 0x00000400260b7890 */ /* 0x000fe2000fffe03f */
[----:B------:R-:W-:Y:S01]  /*3e50*/  WARPGROUP.ARRIVE ;  /* 0x00000000000079c5 */ /* 0x000fe20000000000 */
[----:B------:R-:W-:Y:S01]  /*3e60*/  UMOV UR15, 0x40000040 ;  /* 0x40000040000f7882 */ /* 0x000fe20000000000 */
[----:B------:R-:W-:Y:S01]  /*3e70*/  UMOV UR19, 0x40000040 ;  /* 0x4000004000137882 */ /* 0x000fe20000000000 */
[----:B------:R-:W-:-:S04]  /*3e80*/  USHF.R.U32.HI UR11, URZ, 0x4, UR11 ;  /* 0x000000043f0b7899 */ /* 0x000fc8000801160b */
[----:B------:R-:W-:-:S04]  /*3e90*/  ULOP3.LUT UR11, UR11, 0x3fff, URZ, 0xc0, !UPT ;  /* 0x00003fff0b0b7892 */ /* 0x000fc8000f8ec03f */
[----:B------:R-:W-:-:S04]  /*3ea0*/  ULOP3.LUT UR11, UR11, 0x3000000, URZ, 0xfc, !UPT ;  /* 0x030000000b0b7892 */ /* 0x000fc8000f8efc3f */
[----:B------:R-:W-:-:S04]  /*3eb0*/  UIMAD UR14, UR5, 0x600, UR11 ;  /* 0x00000600050e78a4 */ /* 0x000fc8000f8e020b */
[----:B------:R-:W-:-:S05]  /*3ec0*/  UIADD3 UR18, UR14, 0x80, URZ ;  /* 0x000000800e127890 */ /* 0x000fca000fffe03f */
[----:B------:R-:W-:Y:S01]  /*3ed0*/  HGMMA.64x128x16.F32.BF16 R24, R156, gdesc[UR12].tnspB, R24, gsb0 ;  /* 0x41e0000c9c187df0 */ /* 0x000fe20008001818 */
[----:B------:R-:W-:Y:S02]  /*3ee0*/  UMOV UR15, 0x40000040 ;  /* 0x40000040000f7882 */ /* 0x000fe40000000000 */
        /* <DEDUP_REMOVED lines=18> */
[----:B------:R-:W-:Y:S03]  /*4010*/  HGMMA.64x128x16.F32.BF16 R24, R140, gdesc[UR16].tnspB, R24, gsb0 ;  /* 0x41e000108c187df0 */ /* 0x000fe60008001818 */
[----:B------:R-:W-:Y:S02]  /*4020*/  WARPGROUP.DEPBAR.LE gsb0, 0x0 ;  /* 0x00008000000079c5 */ /* 0x000fe40000010000 */
[----:B------:R-:W-:-:S07]  /*4030*/  WARPGROUP.ARRIVE ;  /* 0x00000000000079c5 */ /* 0x000fce0000000000 */
[----:B------:R-:W-:Y:S03]  /*4040*/  HGMMA.64x128x16.F32.BF16 R24, R136, gdesc[UR12].tnspB, R24, gsb0 ;  /* 0x41e0000c88187df0 */ /* 0x000fe60008001818 */
[----:B------:R-:W-:Y:S02]  /*4050*/  WARPGROUP.DEPBAR.LE gsb0, 0x0 ;  /* 0x00008000000079c5 */ /* 0x000fe40000010000 */
[----:B------:R-:W-:Y:S05]  /*4060*/  @!P0 BRA `(.L_x_2204) ;  /* 0x0000000000048947 */ /* 0x000fea0003800000 */
[----:B------:R-:W-:Y:S01]  /*4070*/  BPT.TRAP 0x1 ;  /* 0x000000040000795c */ /* 0x000fe20000300000 */
.L_x_2204:
[----:B------:R-:W-:Y:S01]  /*4080*/  UISETP.NE.AND UP0, UPT, UR60, URZ, UPT ;  /* 0x0000003f3c00728c */ /* 0x000fe2000bf05270 */
[----:B------:R-:W-:Y:S01]  /*4090*/  IMAD.MOV.U32 R7, RZ, RZ, R9 ;  /* 0x000000ffff077224 */ /* 0x000fe200078e0009 */
[----:B------:R-:W-:Y:S01]  /*40a0*/  ULDC UR11, c[0x0][0x2f0] ;  /* 0x0000bc00000b7ab9 */ /* 0x000fe20000000800 */
[----:B------:R-:W-:-:S03]  /*40b0*/  UIADD3 UR7, UR7, 0x2a840, URZ ;  /* 0x0002a84007077890 */ /* 0x000fc6000fffe03f */
[----:B------:R-:W-:Y:S01]  /*40c0*/  PLOP3.LUT P1, PT, PT, PT, UP0, 0x80, 0x0 ;  /* 0x000000000000781c */ /* 0x000fe20003f2f008 */
[----:B------:R-:W-:Y:S01]  /*40d0*/  UPRMT UR7, UR61, 0x654, UR7 ;  /* 0x000006543d077896 */ /* 0x000fe20008000007 */
[----:B------:R-:W-:-:S03]  /*40e0*/  PLOP3.LUT P2, PT, PT, PT, UP0, 0x80, 0x0 ;  /* 0x000000000000781c */ /* 0x000fc60003f4f008 */
[----:B------:R-:W-:-:S05]  /*40f0*/  @UP0 ULDC UR5, c[0x0][0x44c] ;  /* 0x0001130000050ab9 */ /* 0x000fca0000000800 */
[----:B------:R-:W-:Y:S03]  /*4100*/  SYNCS.ARRIVE.TRANS64.RED.A1T0 RZ, [UR7], RZ ;  /* 0x000000ffffff79a7 */ /* 0x000fe60008100407 */
[----:B01----:R-:W-:Y:S01]  /*4110*/  @P1 IMAD.HI.U32 R5, R9, UR5, RZ ;  /* 0x0000000509051c27 */ /* 0x003fe2000f8e00ff */
[----:B------:R-:W-:-:S04]  /*4120*/  @UP0 ULDC UR5, c[0x0][0x450] ;  /* 0x0001140000050ab9 */ /* 0x000fc80000000800 */
[----:B------:R-:W-:Y:S01]  /*4130*/  @P2 SHF.R.U32.HI R7, RZ, UR5, R5 ;  /* 0x00000005ff072c19 */ /* 0x000fe20008011605 */
[----:B------:R-:W-:-:S04]  /*4140*/  IMAD.MOV.U32 R5, RZ, RZ, -0x60 ;  /* 0xffffffa0ff057424 */ /* 0x000fc800078e00ff */
[----:B------:R-:W0:Y:S01]  /*4150*/  SHFL.IDX PT, R21, R7, RZ, 0x1c1f ;  /* 0x001c1fff07157589 */ /* 0x000e2200000e0000 */
[----:B------:R-:W-:-:S03]  /*4160*/  IMAD R6, R20, R5, 0x1 ;  /* 0x0000000114067424 */ /* 0x000fc600078e0205 */
[----:B------:R-:W1:Y:S01]  /*4170*/  SHFL.IDX PT, R7, R7, 0x1, 0x1c1f ;  /* 0x003c1f0007077f89 */ /* 0x000e6200000e0000 */
[----:B------:R-:W-:-:S04]  /*4180*/  IMAD R5, R11, -0x2, R6 ;  /* 0xfffffffe0b057824 */ /* 0x000fc800078e0206 */
[----:B------:R-:W-:-:S05]  /*4190*/  IMAD R10, R18, UR11, R5 ;  /* 0x0000000b120a7c24 */ /* 0x000fca000f8e0205 */
[----:B0-----:R-:W-:-:S04]  /*41a0*/  IADD3 R21, R21, -UR6, R10 ;  /* 0x8000000615157c10 */ /* 0x001fc8000fffe00a */
[C---:B------:R-:W-:Y:S02]  /*41b0*/  ISETP.GT.AND P1, PT, R21.reuse, RZ, PT ;  /* 0x000000ff1500720c */ /* 0x040fe40003f24270 */
[C---:B------:R-:W-:Y:S02]  /*41c0*/  ISETP.GT.AND P2, PT, R21.reuse, 0x1, PT ;  /* 0x000000011500780c */ /* 0x040fe40003f44270 */
[----:B------:R-:W-:Y:S02]  /*41d0*/  FSEL R140, R88, -INF , P1 ;  /* 0xff800000588c7808 */ /* 0x000fe40000800000 */
[----:B------:R-:W-:Y:S02]  /*41e0*/  ISETP.GT.AND P1, PT, R21, 0x8, PT ;  /* 0x000000081500780c */ /* 0x000fe40003f24270 */
[----:B------:R-:W-:Y:S02]  /*41f0*/  FSEL R142, R89, -INF , P2 ;  /* 0xff800000598e7808 */ /* 0x000fe40001000000 */
[----:B------:R-:W-:-:S02]  /*4200*/  FMNMX.FTZ R5, R140, R19, !PT ;  /* 0x000000138c057209 */ /* 0x000fc40007810000 */
[C---:B------:R-:W-:Y:S02]  /*4210*/  ISETP.GT.AND P2, PT, R21.reuse, 0x9, PT ;  /* 0x000000091500780c */ /* 0x040fe40003f44270 */
[----:B------:R-:W-:Y:S02]  /*4220*/  FSEL R144, R92, -INF , P1 ;  /* 0xff8000005c907808 */ /* 0x000fe40000800000 */
[----:B------:R-:W-:Y:S02]  /*4230*/  FMNMX.FTZ R5, R142, R5, !PT ;  /* 0x000000058e057209 */ /* 0x000fe40007810000 */
        /* <DEDUP_REMOVED lines=61> */
[----:B------:R-:W-:Y:S02]  /*4610*/  FMNMX.FTZ R5, R132, R5, !PT ;  /* 0x0000000584057209 */ /* 0x000fe40007810000 */
[----:B-1----:R-:W-:-:S02]  /*4620*/  IADD3 R93, R7, -UR6, R10 ;  /* 0x80000006075d7c10 */ /* 0x002fc4000fffe00a */
[----:B------:R-:W-:Y:S02]  /*4630*/  FMNMX.FTZ R21, R104, R5, !PT ;  /* 0x0000000568157209 */ /* 0x000fe40007810000 */
[----:B------:R-:W0:Y:S01]  /*4640*/  LDC R5, c[0x0][0x988] ;  /* 0x00026200ff057b82 */ /* 0x000e220000000800 */
[C---:B------:R-:W-:Y:S02]  /*4650*/  ISETP.GT.AND P1, PT, R93.reuse, RZ, PT ;  /* 0x000000ff5d00720c */ /* 0x040fe40003f24270 */
[----:B------:R-:W1:Y:S01]  /*4660*/  SHFL.BFLY PT, R136, R21, 0x2, 0x1f ;  /* 0x0c401f0015887f89 */ /* 0x000e6200000e0000 */
[C---:B------:R-:W-:Y:S02]  /*4670*/  ISETP.GT.AND P2, PT, R93.reuse, 0x1, PT ;  /* 0x000000015d00780c */ /* 0x040fe40003f44270 */
[----:B------:R-:W-:Y:S02]  /*4680*/  FSEL R90, R90, -INF , P1 ;  /* 0xff8000005a5a7808 */ /* 0x000fe40000800000 */
[----:B------:R-:W-:-:S02]  /*4690*/  ISETP.GT.AND P3, PT, R93, 0x8, PT ;  /* 0x000000085d00780c */ /* 0x000fc40003f64270 */
[----:B------:R-:W-:Y:S02]  /*46a0*/  FMNMX.FTZ R7, R90, R14, !PT ;  /* 0x0000000e5a077209 */ /* 0x000fe40007810000 */
[----:B------:R-:W-:Y:S02]  /*46b0*/  ISETP.GT.AND P4, PT, R93, 0x9, PT ;  /* 0x000000095d00780c */ /* 0x000fe40003f84270 */
[----:B------:R-:W-:Y:S02]  /*46c0*/  FSEL R94, R94, -INF , P3 ;  /* 0xff8000005e5e7808 */ /* 0x000fe40001800000 */
[----:B------:R-:W-:Y:S02]  /*46d0*/  FSEL R138, R95, -INF , P4 ;  /* 0xff8000005f8a7808 */ /* 0x000fe40002000000 */
[----:B------:R-:W-:Y:S02]  /*46e0*/  ISETP.GT.AND P3, PT, R93, 0x11, PT ;  /* 0x000000115d00780c */ /* 0x000fe40003f64270 */
[----:B-1----:R-:W-:-:S05]  /*46f0*/  FMNMX.FTZ R23, R21, R136, !PT ;  /* 0x0000008815177209 */ /* 0x002fca0007810000 */
[----:B------:R-:W1:Y:S02]  /*4700*/  SHFL.BFLY PT, R136, R23, 0x1, 0x1f ;  /* 0x0c201f0017887f89 */ /* 0x000e6400000e0000 */
[----:B-1----:R-:W-:Y:S02]  /*4710*/  FMNMX.FTZ R10, R23, R136, !PT ;  /* 0x00000088170a7209 */ /* 0x002fe40007810000 */
[----:B------:R-:W-:Y:S02]  /*4720*/  FSEL R136, R91, -INF , P2 ;  /* 0xff8000005b887808 */ /* 0x000fe40001000000 */
[C---:B------:R-:W-:Y:S01]  /*4730*/  FSETP.NEU.FTZ.AND P1, PT, R10.reuse, -INF , PT ;  /* 0xff8000000a00780b */ /* 0x040fe20003f3d000 */
[----:B0-----:R-:W-:Y:S01]  /*4740*/  FMUL.FTZ R21, R10, R5 ;  /* 0x000000050a157220 */ /* 0x001fe20000410000 */
[----:B------:R-:W-:Y:S02]  /*4750*/  FMNMX.FTZ R7, R136, R7, !PT ;  /* 0x0000000788077209 */ /* 0x000fe40007810000 */
[----:B------:R-:W-:-:S02]  /*4760*/  ISETP.GT.AND P2, PT, R93, 0x10, PT ;  /* 0x000000105d00780c */ /* 0x000fc40003f44270 */
[----:B------:R-:W-:Y:S02]  /*4770*/  FMNMX.FTZ R7, R94, R7, !PT ;  /* 0x000000075e077209 */ /* 0x000fe40007810000 */
[----:B------:R-:W-:Y:S02]  /*4780*/  FSEL R109, R21, RZ, P1 ;  /* 0x000000ff156d7208 */ /* 0x000fe40000800000 */
[----:B------:R-:W-:Y:S02]  /*4790*/  FSEL R98, R98, -INF , P2 ;  /* 0xff80000062627808 */ /* 0x000fe40001000000 */
[----:B------:R-:W-:Y:S01]  /*47a0*/  FMNMX.FTZ R7, R138, R7, !PT ;  /* 0x000000078a077209 */ /* 0x000fe20007810000 */
[-CC-:B------:R-:W-:Y:S01]  /*47b0*/  FFMA.FTZ R156, R140, R5.reuse, -R109.reuse ;  /* 0x000000058c9c7223 */ /* 0x180fe2000001086d */
[----:B------:R-:W-:Y:S01]  /*47c0*/  ISETP.GT.AND P2, PT, R93, 0x18, PT ;  /* 0x000000185d00780c */ /* 0x000fe20003f44270 */
[-CC-:B------:R-:W-:Y:S01]  /*47d0*/  FFMA.FTZ R95, R6, R5.reuse, -R109.reuse ;  /* 0x00000005065f7223 */ /* 0x180fe2000001086d */
[----:B------:R-:W-:Y:S01]  /*47e0*/  FSEL R140, R99, -INF , P3 ;  /* 0xff800000638c7808 */ /* 0x000fe20001800000 */
[--C-:B------:R-:W-:Y:S01]  /*47f0*/  FFMA.FTZ R97, R8, R5, -R109.reuse ;  /* 0x0000000508617223 */ /* 0x100fe2000001086d */
[----:B------:R-:W-:Y:S01]  /*4800*/  FMNMX.FTZ R7, R98, R7, !PT ;  /* 0x0000000762077209 */ /* 0x000fe20007810000 */
[-CC-:B------:R-:W-:Y:S01]  /*4810*/  FFMA.FTZ R21, R142, R5.reuse, -R109.reuse ;  /* 0x000000058e157223 */ /* 0x180fe2000001086d */
[C---:B------:R-:W-:Y:S01]  /*4820*/  ISETP.GT.AND P3, PT, R93.reuse, 0x19, PT ;  /* 0x000000195d00780c */ /* 0x040fe20003f64270 */
[-CC-:B------:R-:W-:Y:S01]  /*4830*/  FFMA.FTZ R158, R144, R5.reuse, -R109.reuse ;  /* 0x00000005909e7223 */ /* 0x180fe2000001086d */
[----:B------:R-:W-:Y:S01]  /*4840*/  FSEL R160, R102, -INF , P2 ;  /* 0xff80000066a07808 */ /* 0x000fe20001000000 */
[--C-:B------:R-:W-:Y:S01]  /*4850*/  FFMA.FTZ R23, R146, R5, -R109.reuse ;  /* 0x0000000592177223 */ /* 0x100fe2000001086d */
        /* <DEDUP_REMOVED lines=32> */
[----:B------:R-:W-:Y:S01]  /*4a60*/  ISETP.GT.AND P3, PT, R93, 0x31, PT ;  /* 0x000000315d00780c */ /* 0x000fe20003f64270 */
[----:B------:R-:W-:Y:S01]  /*4a70*/  FFMA.FTZ R107, R104, R5, -R109 ;  /* 0x00000005686b7223 */ /* 0x000fe2000001086d */
[----:B------:R-:W-:Y:S01]  /*4a80*/  FSEL R166, R114, -INF , P2 ;  /* 0xff80000072a67808 */ /* 0x000fe20001000000 */
[----:B------:R-:W-:Y:S01]  /*4a90*/  MUFU.EX2 R156, R156 ;  /* 0x0000009c009c7308 */ /* 0x000fe20000000800 */
[----:B------:R-:W-:-:S02]  /*4aa0*/  FMNMX.FTZ R7, R110, R7, !PT ;  /* 0x000000076e077209 */ /* 0x000fc40007810000 */
[----:B------:R-:W-:Y:S02]  /*4ab0*/  ISETP.GT.AND P2, PT, R93, 0x38, PT ;  /* 0x000000385d00780c */ /* 0x000fe40003f44270 */
[----:B------:R-:W-:Y:S02]  /*4ac0*/  FSEL R172, R115, -INF , P3 ;  /* 0xff80000073ac7808 */ /* 0x000fe40001800000 */
[----:B------:R-:W-:Y:S01]  /*4ad0*/  FMNMX.FTZ R7, R166, R7, !PT ;  /* 0x00000007a6077209 */ /* 0x000fe20007810000 */
[----:B------:R-:W-:Y:S01]  /*4ae0*/  MUFU.EX2 R21, R21 ;  /* 0x0000001500157308 */ /* 0x000fe20000000800 */
[----:B------:R-:W-:Y:S02]  /*4af0*/  ISETP.GT.AND P3, PT, R93, 0x39, PT ;  /* 0x000000395d00780c */ /* 0x000fe40003f64270 */
[----:B------:R-:W-:Y:S02]  /*4b00*/  FSEL R174, R118, -INF , P2 ;  /* 0xff80000076ae7808 */ /* 0x000fe40001000000 */
[----:B------:R-:W-:-:S02]  /*4b10*/  FMNMX.FTZ R7, R172, R7, !PT ;  /* 0x00000007ac077209 */ /* 0x000fc40007810000 */
[----:B------:R-:W-:Y:S01]  /*4b20*/  ISETP.GT.AND P2, PT, R93, 0x40, PT ;  /* 0x000000405d00780c */ /* 0x000fe20003f44270 */
[----:B------:R-:W-:Y:S01]  /*4b30*/  MUFU.EX2 R158, R158 ;  /* 0x0000009e009e7308 */ /* 0x000fe20000000800 */
[----:B------:R-:W-:Y:S02]  /*4b40*/  FSEL R118, R119, -INF , P3 ;  /* 0xff80000077767808 */ /* 0x000fe40001800000 */
[----:B------:R-:W-:Y:S02]  /*4b50*/  FMNMX.FTZ R7, R174, R7, !PT ;  /* 0x00000007ae077209 */ /* 0x000fe40007810000 */
[----:B------:R-:W-:Y:S02]  /*4b60*/  ISETP.GT.AND P3, PT, R93, 0x41, PT ;  /* 0x000000415d00780c */ /* 0x000fe40003f64270 */
        /* <DEDUP_REMOVED lines=22> */
[----:B------:R-:W-:Y:S01]  /*4cd0*/  ISETP.GT.AND P3, PT, R93, 0x59, PT ;  /* 0x000000595d00780c */ /* 0x000fe20003f64270 */
[----:B------:R-:W-:Y:S01]  /*4ce0*/  FFMA.FTZ R93, R22, R5, -R109 ;  /* 0x00000005165d7223 */ /* 0x000fe2000001086d */
[----:B------:R-:W-:Y:S02]  /*4cf0*/  FSEL R134, R134, -INF , P2 ;  /* 0xff80000086867808 */ /* 0x000fe40001000000 */
[----:B------:R-:W-:-:S02]  /*4d00*/  FMNMX.FTZ R7, R106, R7, !PT ;  /* 0x000000076a077209 */ /* 0x000fc40007810000 */
[----:B------:R-:W-:Y:S01]  /*4d10*/  FSEL R22, R135, -INF , P3 ;  /* 0xff80000087167808 */ /* 0x000fe20001800000 */
[----:B------:R-:W-:Y:S01]  /*4d20*/  MUFU.EX2 R148, R148 ;  /* 0x0000009400947308 */ /* 0x000fe20000000800 */
[----:B------:R-:W-:-:S04]  /*4d30*/  FMNMX.FTZ R7, R134, R7, !PT ;  /* 0x0000000786077209 */ /* 0x000fc80007810000 */
[----:B------:R-:W-:-:S03]  /*4d40*/  FMNMX.FTZ R7, R22, R7, !PT ;  /* 0x0000000716077209 */ /* 0x000fc60007810000 */
[----:B------:R-:W-:Y:S02]  /*4d50*/  MUFU.EX2 R93, R93 ;  /* 0x0000005d005d7308 */ /* 0x000fe40000000800 */
[----:B------:R-:W0:Y:S06]  /*4d60*/  SHFL.BFLY PT, R6, R7, 0x2, 0x1f ;  /* 0x0c401f0007067f89 */ /* 0x000e2c00000e0000 */
        /* <DEDUP_REMOVED lines=13> */
[----:B------:R-:W-:Y:S02]  /*4e40*/  FSEL R109, R6, RZ, P2 ;  /* 0x000000ff066d7208 */ /* 0x000fe40001000000 */
[----:B------:R-:W-:-:S03]  /*4e50*/  FSEL R6, R10, RZ, P1 ;  /* 0x000000ff0a067208 */ /* 0x000fc60000800000 */
[-CC-:B------:R-:W-:Y:S01]  /*4e60*/  FFMA.FTZ R157, R90, R5.reuse, -R109.reuse ;  /* 0x000000055a9d7223 */ /* 0x180fe2000001086d */
[-C--:B------:R-:W-:Y:S01]  /*4e70*/  FFMA.FTZ R90, R136, R5.reuse, -R109 ;  /* 0x00000005885a7223 */ /* 0x080fe2000001086d */
[----:B------:R-:W-:Y:S01]  /*4e80*/  FADD.FTZ R6, -R6, R19 ;  /* 0x0000001306067221 */ /* 0x000fe20000010100 */
[----:B------:R-:W-:Y:S01]  /*4e90*/  FSEL R19, R8, RZ, P2 ;  /* 0x000000ff08137208 */ /* 0x000fe20001000000 */
[-CC-:B------:R-:W-:Y:S01]  /*4ea0*/  FFMA.FTZ R159, R94, R5.reuse, -R109.reuse ;  /* 0x000000055e9f7223 */ /* 0x180fe2000001086d */
[-CC-:B------:R-:W-:Y:S01]  /*4eb0*/  FFMA.FTZ R138, R138, R5.reuse, -R109.reuse ;  /* 0x000000058a8a7223 */ /* 0x180fe2000001086d */
[-C--:B------:R-:W-:Y:S01]  /*4ec0*/  FMUL.FTZ R7, R6, R5.reuse ;  /* 0x0000000506077220 */ /* 0x080fe20000410000 */
[----:B------:R-:W-:Y:S01]  /*4ed0*/  MUFU.EX2 R157, R157 ;  /* 0x0000009d009d7308 */ /* 0x000fe20000000800 */
[----:B------:R-:W-:Y:S01]  /*4ee0*/  FADD.FTZ R6, -R19, R14 ;  /* 0x0000000e13067221 */ /* 0x000fe20000010100 */
[-CC-:B------:R-:W-:Y:S01]  /*4ef0*/  FFMA.FTZ R98, R98, R5.reuse, -R109.reuse ;  /* 0x0000000562627223 */ /* 0x180fe2000001086d */
[-CC-:B------:R-:W-:Y:S01]  /*4f00*/  FFMA.FTZ R140, R140, R5.reuse, -R109.reuse ;  /* 0x000000058c8c7223 */ /* 0x180fe2000001086d */
[-CC-:B------:R-:W-:Y:S01]  /*4f10*/  FFMA.FTZ R160, R160, R5.reuse, -R109.reuse ;  /* 0x00000005a0a07223 */ /* 0x180fe2000001086d */
[-C--:B------:R-:W-:Y:S01]  /*4f20*/  FMUL.FTZ R6, R6, R5.reuse ;  /* 0x0000000506067220 */ /* 0x080fe20000410000 */
        /* <DEDUP_REMOVED lines=14> */
[-CC-:B------:R-:W-:Y:S01]  /*5010*/  FFMA.FTZ R102, R102, R5.reuse, -R109.reuse ;  /* 0x0000000566667223 */ /* 0x180fe2000001086d */
[-CC-:B------:R-:W-:Y:S01]  /*5020*/  FFMA.FTZ R130, R130, R5.reuse, -R109.reuse ;  /* 0x0000000582827223 */ /* 0x180fe2000001086d */
[-CC-:B------:R-:W-:Y:S01]  /*5030*/  FFMA.FTZ R106, R106, R5.reuse, -R109.reuse ;  /* 0x000000056a6a7223 */ /* 0x180fe2000001086d */
[-CC-:B------:R-:W-:Y:S01]  /*5040*/  FFMA.FTZ R134, R134, R5.reuse, -R109.reuse ;  /* 0x0000000586867223 */ /* 0x180fe2000001086d */
[----:B------:R-:W2:Y:S01]  /*5050*/  MUFU.EX2 R90, R90 ;  /* 0x0000005a005a7308 */ /* 0x000ea20000000800 */
[----:B0-----:R-:W-:Y:S01]  /*5060*/  FFMA.FTZ R4, R7, R4, R156 ;  /* 0x0000000407047223 */ /* 0x001fe2000001009c */
[----:B------:R-:W-:-:S03]  /*5070*/  FFMA.FTZ R22, R22, R5, -R109 ;  /* 0x0000000516167223 */ /* 0x000fc6000001086d */
[----:B------:R-:W-:-:S03]  /*5080*/  FADD.FTZ R19, R21, R4 ;  /* 0x0000000415137221 */ /* 0x000fc60000010000 */
[----:B------:R-:W0:Y:S01]  /*5090*/  MUFU.EX2 R159, R159 ;  /* 0x0000009f009f7308 */ /* 0x000e220000000800 */
[----:B-1----:R-:W-:Y:S01]  /*50a0*/  FFMA.FTZ R3, R6, R3, R157 ;  /* 0x0000000306037223 */ /* 0x002fe2000001009d */
[----:B------:R-:W-:-:S06]  /*50b0*/  FADD.FTZ R14, R158, R19 ;  /* 0x000000139e0e7221 */ /* 0x000fcc0000010000 */
        /* <DEDUP_REMOVED lines=30> */
[----:B------:R-:W-:-:S06]  /*52a0*/  FADD.FTZ R3, R101, R14 ;  /* 0x0000000e65037221 */ /* 0x000fcc0000010000 */
        /* <DEDUP_REMOVED lines=42> */
.L_x_2205:
        /* <DEDUP_REMOVED lines=32> */
[----:B------:R-:W-:Y:S01]  /*5750*/  MOV R19, R10 ;  /* 0x0000000a00137202 */ /* 0x000fe20000000f00 */
[----:B------:R-:W-:Y:S06]  /*5760*/  @P1 BRA `(.L_x_2206) ;  /* 0xffffffdc00501947 */ /* 0x000fec000383ffff */
.L_x_2195:
[----:B------:R-:W-:-:S13]  /*5770*/  ISETP.GE.AND P1, PT, R20, R17, PT ;  /* 0x000000111400720c */ /* 0x000fda0003f26270 */
[----:B------:R-:W-:Y:S05]  /*5780*/  @!P1 BRA `(.L_x_2207) ;  /* 0x0000001800e89947 */ /* 0x000fea0003800000 */
[----:B------:R-:W-:Y:S01]  /*5790*/  IMAD.MOV.U32 R9, RZ, RZ, R8 ;  /* 0x000000ffff097224 */ /* 0x000fe200078e0008 */
[----:B------:R-:W-:Y:S01]  /*57a0*/  UMOV UR6, UR4 ;  /* 0x0000000400067c82 */ /* 0x000fe20008000000 */
[----:B------:R-:W-:Y:S02]  /*57b0*/  IMAD.MOV.U32 R11, RZ, RZ, R10 ;  /* 0x000000ffff0b7224 */ /* 0x000fe400078e000a */
[----:B------:R-:W-:-:S07]  /*57c0*/  IMAD.MOV.U32 R14, RZ, RZ, R0 ;  /* 0x000000ffff0e7224 */ /* 0x000fce00078e0000 */
.L_x_2218:
[----:B------:R-:W-:-:S04]  /*57d0*/  UIADD3 UR4, UR6, 0x1, URZ ;  /* 0x0000000106047890 */ /* 0x000fc8000fffe03f */
[----:B------:R-:W-:-:S04]  /*57e0*/  UISETP.NE.AND UP0, UPT, UR4, 0x2, UPT ;  /* 0x000000020400788c */ /* 0x000fc8000bf05270 */
[----:B------:R-:W-:Y:S02]  /*57f0*/  USEL UR5, URZ, 0x1, UP0 ;  /* 0x000000013f057887 */ /* 0x000fe40008000000 */
[----:B------:R-:W-:-:S04]  /*5800*/  USEL UR4, UR4, URZ, UP0 ;  /* 0x0000003f04047287 */ /* 0x000fc80008000000 */
[----:B------:R-:W-:Y:S01]  /*5810*/  LOP3.LUT R0, R14, UR5, RZ, 0x3c, !PT ;  /* 0x000000050e007c12 */ /* 0x000fe2000f8e3cff */
[----:B------:R-:W-:Y:S07]  /*5820*/  @!P0 BRA `(.L_x_2208) ;  /* 0x0000000000048947 */ /* 0x000fee0003800000 */
[----:B------:R-:W-:Y:S01]  /*5830*/  BPT.TRAP 0x1 ;  /* 0x000000040000795c */ /* 0x000fe20000300000 */
.L_x_2208:
[----:B------:R-:W-:Y:S01]  /*5840*/  ULEA UR7, UR4, UR38, 0x3 ;  /* 0x0000002604077291 */ /* 0x000fe2000f8e183f */
[----:B------:R-:W-:-:S08]  /*5850*/  SHF.L.U32 R5, R0, 0x1f, RZ ;  /* 0x0000001f00057819 */ /* 0x000fd000000006ff */
[----:B------:R0:W1:Y:S01]  /*5860*/  SYNCS.PHASECHK.TRANS64.TRYWAIT P1, [UR7+0x2a830], R5 ;  /* 0x02a83005ff0075a7 */ /* 0x0000620008020147 */
[----:B------:R-:W-:Y:S05]  /*5870*/  @!P0 BRA `(.L_x_2209) ;  /* 0x0000000000048947 */ /* 0x000fea0003800000 */
[----:B------:R-:W-:Y:S01]  /*5880*/  BPT.TRAP 0x1 ;  /* 0x000000040000795c */ /* 0x000fe20000300000 */
.L_x_2209:
[----:B-1----:R-:W-:Y:S05]  /*5890*/  @P1 BRA `(.L_x_2210) ;  /* 0x0000000000081947 */ /* 0x002fea0003800000 */
[----:B------:R-:W1:Y:S02]  /*58a0*/  SYNCS.PHASECHK.TRANS64.TRYWAIT P1, [UR7+0x2a830], R5 ;  /* 0x02a83005ff0075a7 */ /* 0x000e640008020147 */
[----:B-1----:R-:W-:Y:S05]  /*58b0*/  @!P1 BRA `(.L_x_2211) ;  /* 0x0000007c00009947 */ /* 0x002fea0003800000 */
.L_x_2210:
        /* <DEDUP_REMOVED lines=129> */
.L_x_2212:
[----:B------:R-:W-:Y:S01]  /*60d0*/  ULEA UR5, UR6, UR38, 0x3 ;  /* 0x0000002606057291 */ /* 0x000fe2000f8e183f */
[----:B01----:R-:W-:-:S08]  /*60e0*/  SHF.L.U32 R5, R14, 0x1f, RZ ;  /* 0x0000001f0e057819 */ /* 0x003fd000000006ff */
[----:B------:R0:W1:Y:S01]  /*60f0*/  SYNCS.PHASECHK.TRANS64.TRYWAIT P1, [UR5+0x2a850], R5 ;  /* 0x02a85005ff0075a7 */ /* 0x0000620008020145 */
[----:B------:R-:W-:Y:S05]  /*6100*/  @!P0 BRA `(.L_x_2213) ;  /* 0x0000000000048947 */ /* 0x000fea0003800000 */
[----:B------:R-:W-:Y:S01]  /*6110*/  BPT.TRAP 0x1 ;  /* 0x000000040000795c */ /* 0x000fe20000300000 */
.L_x_2213:
[----:B-1----:R-:W-:Y:S05]  /*6120*/  @P1 BRA `(.L_x_2214) ;  /* 0x0000000000081947 */ /* 0x002fea0003800000 */
[----:B------:R-:W1:Y:S02]  /*6130*/  SYNCS.PHASECHK.TRANS64.TRYWAIT P1, [UR5+0x2a850], R5 ;  /* 0x02a85005ff0075a7 */ /* 0x000e640008020145 */
[----:B-1----:R-:W-:Y:S05]  /*6140*/  @!P1 BRA `(.L_x_2215) ;  /* 0x0000007000f49947 */ /* 0x002fea0003800000 */
.L_x_2214:
        /* <DEDUP_REMOVED lines=38> */
.L_x_2216:
        /* <DEDUP_REMOVED lines=54> */
[----:B------:R-:W0:Y:S01]  /*6710*/  LDC R5, c[0x0][0x988] ;  /* 0x00026200ff057b82 */ /* 0x000e220000000800 */
[----:B-1----:R-:W-:Y:S02]  /*6720*/  FMNMX.FTZ R18, R7, R8, !PT ;  /* 0x0000000807127209 */ /* 0x002fe40007810000 */
[----:B------:R-:W1:Y:S04]  /*6730*/  SHFL.BFLY PT, R15, R14, 0x1, 0x1f ;  /* 0x0c201f000e0f7f89 */ /* 0x000e6800000e0000 */
[----:B------:R-:W2:Y:S01]  /*6740*/  SHFL.BFLY PT, R19, R18, 0x1, 0x1f ;  /* 0x0c201f0012137f89 */ /* 0x000ea200000e0000 */
[----:B-1----:R-:W-:-:S02]  /*6750*/  FMNMX.FTZ R10, R14, R15, !PT ;  /* 0x0000000f0e0a7209 */ /* 0x002fc40007810000 */
[----:B--2---:R-:W-:-:S03]  /*6760*/  FMNMX.FTZ R8, R18, R19, !PT ;  /* 0x0000001312087209 */ /* 0x004fc60007810000 */
[CC--:B0-----:R-:W-:Y:S01]  /*6770*/  FMUL.FTZ R160, R10.reuse, R5.reuse ;  /* 0x000000050aa07220 */ /* 0x0c1fe20000410000 */
[----:B------:R-:W-:Y:S01]  /*6780*/  FADD.FTZ R22, -R10, R11 ;  /* 0x0000000b0a167221 */ /* 0x000fe20000010100 */
[C---:B------:R-:W-:Y:S01]  /*6790*/  FADD.FTZ R6, -R8.reuse, R9 ;  /* 0x0000000908067221 */ /* 0x040fe20000010100 */
[-C--:B------:R-:W-:Y:S01]  /*67a0*/  FMUL.FTZ R14, R8, R5.reuse ;  /* 0x00000005080e7220 */ /* 0x080fe20000410000 */
[-C--:B------:R-:W-:Y:S01]  /*67b0*/  FFMA.FTZ R156, R88, R5.reuse, -R160 ;  /* 0x00000005589c7223 */ /* 0x080fe200000108a0 */
[-C--:B------:R-:W-:Y:S01]  /*67c0*/  FMUL.FTZ R22, R22, R5.reuse ;  /* 0x0000000516167220 */ /* 0x080fe20000410000 */
        /* <DEDUP_REMOVED lines=43> */
[----:B------:R2:W0:Y:S01]  /*6a80*/  MUFU.EX2 R18, R91 ;  /* 0x0000005b00127308 */ /* 0x0004220000000800 */
        /* <DEDUP_REMOVED lines=12> */
[-C--:B------:R-:W-:Y:S01]  /*6b50*/  FFMA.FTZ R109, R133, R5.reuse, -R160 ;  /* 0x00000005856d7223 */ /* 0x080fe200000108a0 */
[----:B------:R-:W-:-:S02]  /*6b60*/  FFMA.FTZ R14, R135, R5, -R14 ;  /* 0x00000005870e7223 */ /* 0x000fc4000001080e */
        /* <DEDUP_REMOVED lines=90> */
.L_x_2217:
[----:B------:R-:W-:Y:S01]  /*7110*/  UIADD3 UR5, UR5, 0x2a860, URZ ;  /* 0x0002a86005057890 */ /* 0x000fe2000fffe03f */
[----:B------:R-:W-:Y:S01]  /*7120*/  ISETP.GT.AND P1, PT, R20, R17, PT ;  /* 0x000000111400720c */ /* 0x000fe20003f24270 */
[----:B------:R-:W-:Y:S01]  /*7130*/  UMOV UR6, UR4 ;  /* 0x0000000400067c82 */ /* 0x000fe20008000000 */
[----:B------:R-:W-:Y:S01]  /*7140*/  F2FP.BF16.F32.PACK_AB R156, R9, R156 ;  /* 0x0000009c099c723e */ /* 0x000fe200000010ff */
[----:B------:R-:W-:Y:S01]  /*7150*/  UPRMT UR5, UR61, 0x654, UR5 ;  /* 0x000006543d057896 */ /* 0x000fe20008000005 */
[----:B------:R-:W-:Y:S01]  /*7160*/  F2FP.BF16.F32.PACK_AB R158, R11, R158 ;  /* 0x0000009e0b9e723e */ /* 0x000fe200000010ff */
[----:B------:R-:W-:Y:S01]  /*7170*/  IMAD.MOV.U32 R9, RZ, RZ, R8 ;  /* 0x000000ffff097224 */ /* 0x000fe200078e0008 */
        /* <DEDUP_REMOVED lines=25> */
[----:B------:R-:W-:Y:S01]  /*7310*/  IADD3 R20, R20, -0x1, RZ ;  /* 0xffffffff14147810 */ /* 0x000fe20007ffe0ff */
[----:B------:R-:W-:Y:S06]  /*7320*/  @P1 BRA `(.L_x_2218) ;  /* 0xffffffe400281947 */ /* 0x000fec000383ffff */
.L_x_2207:
        /* <DEDUP_REMOVED lines=67> */
.L_x_2219:
[----:B------:R-:W-:Y:S01]  /*7760*/  ULEA UR5, UR4, UR38, 0x3 ;  /* 0x0000002604057291 */ /* 0x000fe2000f8e183f */
[----:B------:R-:W-:-:S08]  /*7770*/  SHF.L.U32 R0, R0, 0x1f, RZ ;  /* 0x0000001f00007819 */ /* 0x000fd000000006ff */
[----:B------:R0:W1:Y:S01]  /*7780*/  SYNCS.PHASECHK.TRANS64.TRYWAIT P1, [UR5+0x2a850], R0 ;  /* 0x02a85000ff0075a7 */ /* 0x0000620008020145 */
[----:B------:R-:W-:Y:S05]  /*7790*/  @!P0 BRA `(.L_x_2220) ;  /* 0x0000000000048947 */ /* 0x000fea0003800000 */
[----:B------:R-:W-:Y:S01]  /*77a0*/  BPT.TRAP 0x1 ;  /* 0x000000040000795c */ /* 0x000fe20000300000 */
.L_x_2220:
[----:B-1----:R-:W-:Y:S05]  /*77b0*/  @P1 BRA `(.L_x_2221) ;  /* 0x0000000000081947 */ /* 0x002fea0003800000 */
[----:B------:R-:W1:Y:S02]  /*77c0*/  SYNCS.PHASECHK.TRANS64.TRYWAIT P1, [UR5+0x2a850], R0 ;  /* 0x02a85000ff0075a7 */ /* 0x000e640008020145 */
[----:B-1----:R-:W-:Y:S05]  /*77d0*/  @!P1 BRA `(.L_x_2222) ;  /* 0x0000005c00689947 */ /* 0x002fea0003800000 */
.L_x_2221:
[----:B------:R-:W-:Y:S01]  /*77e0*/  UIADD3 UR38, UR38, 0x400, URZ ;  /* 0x0000040026267890 */ /* 0x000fe2000fffe03f */
[----:B------:R-:W-:Y:S01]  /*77f0*/  WARPGROUP.ARRIVE ;  /* 0x00000000000079c5 */ /* 0x000fe20000000000 */
[----:B------:R-:W-:Y:S01]  /*7800*/  UMOV UR7, 0x40000040 ;  /* 0x4000004000077882 */ /* 0x000fe20000000000 */
[----:B-1----:R-:W1:Y:S01]  /*7810*/  SHFL.BFLY PT, R7, R4, 0x2, 0x1f ;  /* 0x0c401f0004077f89 */ /* 0x002e6200000e0000 */
[----:B------:R-:W-:Y:S01]  /*7820*/  USHF.R.U32.HI UR38, URZ, 0x4, UR38 ;  /* 0x000000043f267899 */ /* 0x000fe20008011626 */
[----:B------:R-:W-:Y:S02]  /*7830*/  MOV R11, RZ ;  /* 0x000000ff000b7202 */ /* 0x000fe40000000f00 */
        /* <DEDUP_REMOVED lines=56> */
.L_x_2223:
        /* <DEDUP_REMOVED lines=68> */
.L_x_2187:
[----:B------:R-:W-:Y:S05]  /*8000*/  @P0 BRA `(.L_x_2224) ;  /* 0x0000001400340947 */ /* 0x000fea0003800000 */
[----:B------:R-:W1:Y:S01]  /*8010*/  S2R R4, SR_TID.X ;  /* 0x0000000000047919 */ /* 0x000e620000002100 */
[----:B------:R-:W2:Y:S01]  /*8020*/  LDC R18, c[0x0][0xbe8] ;  /* 0x0002fa00ff127b82 */ /* 0x000ea20000000800 */
[----:B------:R-:W-:Y:S01]  /*8030*/  ULDC.64 UR4, c[0x0][0xbd0] ;  /* 0x0002f40000047ab9 */ /* 0x000fe20000000a00 */
[----:B------:R-:W-:Y:S01]  /*8040*/  ULDC.64 UR6, c[0x0][0xb38] ;  /* 0x0002ce0000067ab9 */ /* 0x000fe20000000a00 */
[----:B------:R-:W3:Y:S01]  /*8050*/  S2R R19, SR_CTAID.X ;  /* 0x0000000000137919 */ /* 0x000ee20000002500 */
[----:B------:R-:W-:Y:S04]  /*8060*/  BSSY B0, `(.L_x_2225) ;  /* 0x00000e3000007945 */ /* 0x000fe80003800000 */
[----:B------:R-:W4:Y:S08]  /*8070*/  S2UR UR9, SR_CTAID.Z ;  /* 0x00000000000979c3 */ /* 0x000f300000002700 */
[----:B------:R-:W5:Y:S08]  /*8080*/  LDC.64 R20, c[0x0][0xbd8] ;  /* 0x0002f600ff147b82 */ /* 0x000f700000000a00 */
[----:B------:R-:W-:Y:S01]  /*8090*/  BAR.SYNC.DEFER_BLOCKING 0x1, 0x100 ;  /* 0x0044000000007b1d */ /* 0x000fe20000010000 */
[----:B--2---:R-:W-:-:S07]  /*80a0*/  ISETP.NE.AND P0, PT, R18, 0x1, PT ;  /* 0x000000011200780c */ /* 0x004fce0003f05270 */
[----:B------:R-:W2:Y:S01]  /*80b0*/  S2UR UR8, SR_CTAID.Y ;  /* 0x00000000000879c3 */ /* 0x000ea20000002600 */
[----:B-1----:R-:W-:-:S07]  /*80c0*/  VIADD R4, R4, 0xffffff80 ;  /* 0xffffff8004047836 */ /* 0x002fce0000000000 */
[----:B------:R-:W2:Y:S01]  /*80d0*/  LDC R17, c[0x0][0xc50] ;  /* 0x00031400ff117b82 */ /* 0x000ea20000000800 */
[----:B------:R-:W-:-:S04]  /*80e0*/  SHF.R.S32.HI R5, RZ, 0x1f, R4 ;  /* 0x0000001fff057819 */ /* 0x000fc80000011404 */
[----:B0-----:R-:W-:-:S03]  /*80f0*/  LEA.HI R6, R5, R4, RZ, 0x7 ;  /* 0x0000000405067211 */ /* 0x001fc600078f38ff */
[----:B------:R-:W0:Y:S01]  /*8100*/  @P0 LDC R12, c[0x0][0xbec] ;  /* 0x0002fb00ff0c0b82 */ /* 0x000e220000000800 */
[----:B------:R-:W-:Y:S02]  /*8110*/  LEA.HI R5, R5, R4, RZ, 0x2 ;  /* 0x0000000405057211 */ /* 0x000fe400078f10ff */
[----:B------:R-:W-:Y:S02]  /*8120*/  LOP3.LUT R7, R6, 0xffffff80, RZ, 0xc0, !PT ;  /* 0xffffff8006077812 */ /* 0x000fe400078ec0ff */
[----:B------:R-:W-:-:S03]  /*8130*/  LOP3.LUT R11, R5, 0xfffffffc, RZ, 0xc0, !PT ;  /* 0xfffffffc050b7812 */ /* 0x000fc600078ec0ff */
[C---:B------:R-:W-:Y:S01]  /*8140*/  IMAD.IADD R88, R4.reuse, 0x1, -R7 ;  /* 0x0000000104587824 */ /* 0x040fe200078e0a07 */
[----:B------:R-:W-:Y:S01]  /*8150*/  IADD3 R11, R4, -R11, RZ ;  /* 0x8000000b040b7210 */ /* 0x000fe20007ffe0ff */
[----:B------:R-:W1:Y:S03]  /*8160*/  LDC.64 R22, c[0x0][0xb40] ;  /* 0x0002d000ff167b82 */ /* 0x000e660000000a00 */
[----:B------:R-:W-:-:S04]  /*8170*/  SHF.R.S32.HI R9, RZ, 0x1f, R88 ;  /* 0x0000001fff097819 */ /* 0x000fc80000011458 */
[CC--:B------:R-:W-:Y:S01]  /*8180*/  LEA.HI R89, R9.reuse, R88.reuse, RZ, 0x2 ;  /* 0x0000005809597211 */ /* 0x0c0fe200078f10ff */
[----:B------:R-:W1:Y:S01]  /*8190*/  @P0 LDC R90, c[0x0][0xbec] ;  /* 0x0002fb00ff5a0b82 */ /* 0x000e620000000800 */
[----:B------:R-:W-:Y:S02]  /*81a0*/  LEA.HI R9, R9, R88, RZ, 0x5 ;  /* 0x0000005809097211 */ /* 0x000fe400078f28ff */
[--C-:B------:R-:W-:Y:S02]  /*81b0*/  SHF.R.S32.HI R8, RZ, 0x2, R89.reuse ;  /* 0x00000002ff087819 */ /* 0x100fe40000011459 */
[----:B------:R-:W-:Y:S02]  /*81c0*/  SHF.R.S32.HI R7, RZ, 0x1f, R89 ;  /* 0x0000001fff077819 */ /* 0x000fe40000011459 */
[----:B------:R-:W-:Y:S01]  /*81d0*/  LOP3.LUT R89, R89, 0x7ffffffc, RZ, 0xc0, !PT ;  /* 0x7ffffffc59597812 */ /* 0x000fe200078ec0ff */
[----:B------:R-:W1:Y:S01]  /*81e0*/  @P0 LDC R15, c[0x0][0xbf0] ;  /* 0x0002fc00ff0f0b82 */ /* 0x000e620000000800 */
[----:B------:R-:W-:-:S04]  /*81f0*/  LEA.HI R7, R7, R8, RZ, 0x3 ;  /* 0x0000000807077211 */ /* 0x000fc800078f18ff */
[----:B------:R-:W-:Y:S02]  /*8200*/  LOP3.LUT R5, R7, 0xfffffff8, RZ, 0xc0, !PT ;  /* 0xfffffff807057812 */ /* 0x000fe400078ec0ff */
[----:B------:R-:W-:Y:S01]  /*8210*/  SHF.R.S32.HI R7, RZ, 0x7, R6 ;  /* 0x00000007ff077819 */ /* 0x000fe20000011406 */
[----:B------:R-:W1:Y:S02]  /*8220*/  @P0 LDC R91, c[0x0][0xbf0] ;  /* 0x0002fc00ff5b0b82 */ /* 0x000e640000000800 */
[----:B------:R-:W-:Y:S01]  /*8230*/  IMAD.IADD R5, R8, 0x1, -R5 ;  /* 0x0000000108057824 */ /* 0x000fe200078e0a05 */
[----:B------:R-:W-:Y:S02]  /*8240*/  LEA.HI R8, R11, R11, RZ, 0x1 ;  /* 0x0000000b0b087211 */ /* 0x000fe400078f08ff */
[----:B------:R-:W-:Y:S02]  /*8250*/  LEA.HI R4, R6, R7, RZ, 0x1 ;  /* 0x0000000706047211 */ /* 0x000fe400078f08ff */
[----:B------:R-:W-:-:S02]  /*8260*/  LOP3.LUT R8, R8, 0x1ffffffe, RZ, 0xc0, !PT ;  /* 0x1ffffffe08087812 */ /* 0x000fc400078ec0ff */
[----:B------:R-:W-:Y:S02]  /*8270*/  LOP3.LUT R4, R4, 0x3fffffe, RZ, 0xc0, !PT ;  /* 0x03fffffe04047812 */ /* 0x000fe400078ec0ff */
[----:B------:R-:W-:Y:S01]  /*8280*/  SHF.R.S32.HI R6, RZ, 0x5, R9 ;  /* 0x00000005ff067819 */ /* 0x000fe20000011409 */
[----:B------:R-:W-:Y:S01]  /*8290*/  IMAD.IADD R13, R11, 0x1, -R8 ;  /* 0x000000010b0d7824 */ /* 0x000fe200078e0a08 */
[----:B------:R-:W-:Y:S01]  /*82a0*/  SHF.R.S32.HI R11, RZ, 0x1f, R16 ;  /* 0x0000001fff0b7819 */ /* 0x000fe20000011410 */
[----:B------:R-:W-:Y:S02]  /*82b0*/  IMAD.IADD R4, R7, 0x1, -R4 ;  /* 0x0000000107047824 */ /* 0x000fe400078e0a04 */
[----:B------:R-:W-:Y:S02]  /*82c0*/  IMAD R5, R6, 0x10, R5 ;  /* 0x0000001006057824 */ /* 0x000fe400078e0205 */
[C---:B------:R-:W-:Y:S02]  /*82d0*/  IMAD R7, R11.reuse, UR4, RZ ;  /* 0x000000040b077c24 */ /* 0x040fe4000f8e02ff */
[----:B------:R-:W-:Y:S01]  /*82e0*/  IMAD R11, R11, UR6, RZ ;  /* 0x000000060b0b7c24 */ /* 0x000fe2000f8e02ff */
[----:B------:R-:W-:Y:S01]  /*82f0*/  LEA R8, R4, R5, 0x6 ;  /* 0x0000000504087211 */ /* 0x000fe200078e30ff */
[----:B------:R-:W-:Y:S01]  /*8300*/  IMAD.WIDE.U32 R4, R16, UR4, RZ ;  /* 0x0000000410047c25 */ /* 0x000fe2000f8e00ff */
[----:B----4-:R-:W-:-:S03]  /*8310*/  USHF.R.S32.HI UR4, URZ, 0x1f, UR9 ;  /* 0x0000001f3f047899 */ /* 0x010fc60008011409 */
[C---:B------:R-:W-:Y:S02]  /*8320*/  IMAD R9, R16.reuse, UR5, R7 ;  /* 0x0000000510097c24 */ /* 0x040fe4000f8e0207 */
[----:B------:R-:W-:-:S04]  /*8330*/  IMAD.WIDE.U32 R6, R16, UR6, RZ ;  /* 0x0000000610067c25 */ /* 0x000fc8000f8e00ff */
[----:B------:R-:W-:Y:S02]  /*8340*/  IMAD.IADD R5, R5, 0x1, R9 ;  /* 0x0000000105057824 */ /* 0x000fe400078e0209 */
[C---:B------:R-:W-:Y:S01]  /*8350*/  IMAD R11, R16.reuse, UR7, R11 ;  /* 0x00000007100b7c24 */ /* 0x040fe2000f8e020b */
[----:B------:R-:W-:Y:S01]  /*8360*/  IADD3 R16, -R16, RZ, RZ ;  /* 0x000000ff10107210 */ /* 0x000fe20007ffe1ff */
[----:B------:R-:W-:Y:S01]  /*8370*/  IMAD R9, R13, 0x8, R8 ;  /* 0x000000080d097824 */ /* 0x000fe200078e0208 */
[----:B------:R-:W-:Y:S01]  /*8380*/  ULDC.64 UR6, c[0x0][0xb48] ;  /* 0x0002d20000067ab9 */ /* 0x000fe20000000a00 */
[----:B-----5:R-:W-:Y:S02]  /*8390*/  IMAD R10, R20, UR4, RZ ;  /* 0x00000004140a7c24 */ /* 0x020fe4000f8e02ff */
[----:B---3--:R-:W-:Y:S02]  /*83a0*/  IMAD R9, R19, 0x80, R9 ;  /* 0x0000008013097824 */ /* 0x008fe400078e0209 */
[----:B------:R-:W-:-:S02]  /*83b0*/  IMAD R13, R21, UR9, R10 ;  /* 0x00000009150d7c24 */ /* 0x000fc4000f8e020a */
[----:B--2---:R-:W-:Y:S02]  /*83c0*/  IMAD R21, R17, R16, UR8 ;  /* 0x0000000811157e24 */ /* 0x004fe4000f8e0210 */
[----:B------:R-:W-:-:S03]  /*83d0*/  IMAD.WIDE.U32 R4, R20, UR9, R4 ;  /* 0x0000000914047c25 */ /* 0x000fc6000f8e0004 */
[----:B------:R-:W-:Y:S01]  /*83e0*/  SHF.R.S32.HI R14, RZ, 0x1f, R21 ;  /* 0x0000001fff0e7819 */ /* 0x000fe20000011415 */
[----:B0-----:R-:W-:-:S04]  /*83f0*/  @P0 IMAD.HI.U32 R10, R9, R12, RZ ;  /* 0x0000000c090a0227 */ /* 0x001fc800078e00ff */
[----:B------:R-:W-:Y:S02]  /*8400*/  IMAD.IADD R7, R7, 0x1, R11 ;  /* 0x0000000107077824 */ /* 0x000fe400078e020b */
[----:B------:R-:W-:Y:S02]  /*8410*/  IMAD.IADD R5, R5, 0x1, R13 ;  /* 0x0000000105057824 */ /* 0x000fe400078e020d */
[----:B-1----:R-:W-:Y:S01]  /*8420*/  IMAD R12, R22, UR4, RZ ;  /* 0x00000004160c7c24 */ /* 0x002fe2000f8e02ff */
[----:B------:R-:W-:Y:S01]  /*8430*/  ULDC.64 UR4, c[0x0][0xbe0] ;  /* 0x0002f80000047ab9 */ /* 0x000fe20000000a00 */
[----:B------:R-:W-:-:S04]  /*8440*/  @P0 IMAD.HI.U32 R90, R9, R90, RZ ;  /* 0x0000005a095a0227 */ /* 0x000fc800078e00ff */
[----:B------:R-:W-:Y:S01]  /*8450*/  IMAD.MOV.U32 R11, RZ, RZ, R9 ;  /* 0x000000ffff0b7224 */ /* 0x000fe200078e0009 */
[----:B------:R-:W-:Y:S01]  /*8460*/  @P0 SHF.R.U32.HI R11, RZ, R15, R10 ;  /* 0x0000000fff0b0219 */ /* 0x000fe2000001160a */
[----:B------:R-:W-:Y:S02]  /*8470*/  IMAD R15, R23, UR9, R12 ;  /* 0x00000009170f7c24 */ /* 0x000fe4000f8e020c */
[----:B------:R-:W-:Y:S01]  /*8480*/  IMAD.WIDE.U32 R6, R22, UR9, R6 ;  /* 0x0000000916067c25 */ /* 0x000fe2000f8e0006 */
[----:B------:R-:W-:-:S03]  /*8490*/  ULDC.64 UR8, c[0x0][0xb28] ;  /* 0x0002ca0000087ab9 */ /* 0x000fc60000000a00 */
[----:B------:R-:W-:-:S04]  /*84a0*/  IMAD.WIDE.U32 R4, R21, UR4, R4 ;  /* 0x0000000415047c25 */ /* 0x000fc8000f8e0004 */
[----:B------:R-:W-:Y:S01]  /*84b0*/  IMAD.MOV.U32 R13, RZ, RZ, R9 ;  /* 0x000000ffff0d7224 */ /* 0x000fe200078e0009 */
[----:B------:R-:W-:Y:S01]  /*84c0*/  @P0 SHF.R.U32.HI R13, RZ, R91, R90 ;  /* 0x0000005bff0d0219 */ /* 0x000fe2000001165a */
[C---:B------:R-:W-:Y:S01]  /*84d0*/  IMAD R10, R14.reuse, UR4, RZ ;  /* 0x000000040e0a7c24 */ /* 0x040fe2000f8e02ff */
[----:B------:R-:W-:Y:S01]  /*84e0*/  IADD3 R4, P0, R11, R4, RZ ;  /* 0x000000040b047210 */ /* 0x000fe20007f1e0ff */
[----:B------:R-:W-:Y:S01]  /*84f0*/  IMAD.IADD R7, R7, 0x1, R15 ;  /* 0x0000000107077824 */ /* 0x000fe200078e020f */
[----:B------:R-:W-:Y:S01]  /*8500*/  SHF.R.S32.HI R15, RZ, 0x1f, R11 ;  /* 0x0000001fff0f7819 */ /* 0x000fe2000001140b */
[----:B------:R-:W-:Y:S01]  /*8510*/  IMAD R14, R14, UR6, RZ ;  /* 0x000000060e0e7c24 */ /* 0x000fe2000f8e02ff */
[----:B------:R-:W-:Y:S01]  /*8520*/  IADD3 R11, -R11, RZ, RZ ;  /* 0x000000ff0b0b7210 */ /* 0x000fe20007ffe1ff */
[C---:B------:R-:W-:Y:S01]  /*8530*/  IMAD R12, R21.reuse, UR5, R10 ;  /* 0x00000005150c7c24 */ /* 0x040fe2000f8e020a */
[--C-:B------:R-:W-:Y:S01]  /*8540*/  SHF.R.S32.HI R10, RZ, 0x1f, R13.reuse ;  /* 0x0000001fff0a7819 */ /* 0x100fe2000001140d */
[----:B------:R-:W-:Y:S01]  /*8550*/  IMAD R17, R21, UR7, R14 ;  /* 0x0000000715117c24 */ /* 0x000fe2000f8e020e */
[----:B------:R-:W-:Y:S01]  /*8560*/  ULDC.64 UR4, c[0x0][0xb30] ;  /* 0x0002cc0000047ab9 */ /* 0x000fe20000000a00 */
[----:B------:R-:W-:Y:S01]  /*8570*/  IMAD.MOV R14, RZ, RZ, -R13 ;  /* 0x000000ffff0e7224 */ /* 0x000fe200078e0a0d */
[----:B------:R-:W-:Y:S01]  /*8580*/  IADD3.X R5, R15, R5, R12, P0, !PT ;  /* 0x000000050f057210 */ /* 0x000fe200007fe40c */
[----:B------:R-:W-:-:S02]  /*8590*/  IMAD R10, R10, UR4, RZ ;  /* 0x000000040a0a7c24 */ /* 0x000fc4000f8e02ff */
[----:B------:R-:W-:Y:S02]  /*85a0*/  IMAD R11, R18, R11, R9 ;  /* 0x0000000b120b7224 */ /* 0x000fe400078e0209 */
[----:B------:R-:W-:Y:S01]  /*85b0*/  IMAD.WIDE.U32 R6, R21, UR6, R6 ;  /* 0x0000000615067c25 */ /* 0x000fe2000f8e0006 */
[----:B------:R-:W-:-:S03]  /*85c0*/  ULDC.64 UR6, c[0x0][0xbc8] ;  /* 0x0002f20000067ab9 */ /* 0x000fc60000000a00 */
        /* <DEDUP_REMOVED lines=52> */
[----:B------:R-:W-:Y:S01]  /*8910*/  VIADD R9, R21, 0x28 ;  /* 0x0000002815097836 */ /* 0x000fe20000000000 */
[----:B------:R-:W-:Y:S01]  /*8920*/  ISETP.GE.AND P0, PT, R3, UR4, PT ;  /* 0x0000000403007c0c */ /* 0x000fe2000bf06270 */
[C---:B------:R-:W-:Y:S01]  /*8930*/  VIADD R10, R21.reuse, 0x30 ;  /* 0x00000030150a7836 */ /* 0x040fe20000000000 */
        /* <DEDUP_REMOVED lines=13> */
[----:B------:R-:W-:Y:S01]  /*8a10*/  @!P0 LOP3.LUT R3, R3, 0xfffffffe, RZ, 0xc0, !PT ;  /* 0xfffffffe03038812 */ /* 0x000fe200078ec0ff */
[--C-:B------:R-:W-:Y:S01]  /*8a20*/  @!P3 IMAD.WIDE R6, R7, 0x4, R16.reuse ;  /* 0x000000040706b825 */ /* 0x100fe200078e0210 */
[----:B------:R-:W-:Y:S02]  /*8a30*/  ISETP.GE.AND P2, PT, R0, UR4, PT ;  /* 0x0000000400007c0c */ /* 0x000fe4000bf46270 */
[----:B------:R-:W-:Y:S02]  /*8a40*/  @!P1 LEA.HI R8, R8, R8, RZ, 0x1 ;  /* 0x0000000808089211 */ /* 0x000fe400078f08ff */
[----:B------:R1:W-:Y:S01]  /*8a50*/  @!P3 ST.E.64 desc[UR36][R6.64], R28 ;  /* 0x0000001c0600b985 */ /* 0x0003e2000c101b24 */
[----:B------:R-:W-:Y:S01]  /*8a60*/  ISETP.GE.AND P3, PT, R9, UR4, PT ;  /* 0x0000000409007c0c */ /* 0x000fe2000bf66270 */
[----:B0-----:R-:W-:Y:S01]  /*8a70*/  @!P0 IMAD.WIDE R4, R3, 0x4, R16 ;  /* 0x0000000403048825 */ /* 0x001fe200078e0210 */
[----:B------:R-:W-:Y:S02]  /*8a80*/  @!P4 LEA.HI R10, R10, R10, RZ, 0x1 ;  /* 0x0000000a0a0ac211 */ /* 0x000fe400078f08ff */
[----:B------:R-:W-:-:S02]  /*8a90*/  @!P6 LEA.HI R12, R12, R12, RZ, 0x1 ;  /* 0x0000000c0c0ce211 */ /* 0x000fc400078f08ff */
[----:B------:R0:W-:Y:S01]  /*8aa0*/  @!P0 ST.E.64 desc[UR36][R4.64], R32 ;  /* 0x0000002004008985 */ /* 0x0001e2000c101b24 */
[----:B------:R-:W-:Y:S02]  /*8ab0*/  IADD3 R15, R21, 0x60, RZ ;  /* 0x00000060150f7810 */ /* 0x000fe40007ffe0ff */
[----:B------:R-:W-:-:S04]  /*8ac0*/  @!P2 LEA.HI R0, R0, R0, RZ, 0x1 ;  /* 0x000000000000a211 */ /* 0x000fc800078f08ff */
[----:B------:R-:W-:Y:S02]  /*8ad0*/  @!P3 LEA.HI R3, R9, R9, RZ, 0x1 ;  /* 0x000000090903b211 */ /* 0x000fe400078f08ff */
[----:B-1----:R-:W-:Y:S02]  /*8ae0*/  @!P1 LOP3.LUT R7, R8, 0xfffffffe, RZ, 0xc0, !PT ;  /* 0xfffffffe08079812 */ /* 0x002fe400078ec0ff */
[----:B------:R-:W-:Y:S02]  /*8af0*/  @!P2 LOP3.LUT R9, R0, 0xfffffffe, RZ, 0xc0, !PT ;  /* 0xfffffffe0009a812 */ /* 0x000fe400078ec0ff */
[----:B------:R-:W-:Y:S01]  /*8b00*/  @!P3 LOP3.LUT R3, R3, 0xfffffffe, RZ, 0xc0, !PT ;  /* 0xfffffffe0303b812 */ /* 0x000fe200078ec0ff */
[--C-:B------:R-:W-:Y:S01]  /*8b10*/  @!P1 IMAD.WIDE R6, R7, 0x4, R16.reuse ;  /* 0x0000000407069825 */ /* 0x100fe200078e0210 */
[----:B------:R-:W-:Y:S02]  /*8b20*/  @!P5 LEA.HI R0, R11, R11, RZ, 0x1 ;  /* 0x0000000b0b00d211 */ /* 0x000fe400078f08ff */
[----:B------:R-:W-:Y:S01]  /*8b30*/  @!P4 LOP3.LUT R11, R10, 0xfffffffe, RZ, 0xc0, !PT ;  /* 0xfffffffe0a0bc812 */ /* 0x000fe200078ec0ff */
[--C-:B0-----:R-:W-:Y:S01]  /*8b40*/  @!P3 IMAD.WIDE R4, R3, 0x4, R16.reuse ;  /* 0x000000040304b825 */ /* 0x101fe200078e0210 */
[----:B------:R-:W-:Y:S01]  /*8b50*/  @!P5 LOP3.LUT R13, R0, 0xfffffffe, RZ, 0xc0, !PT ;  /* 0xfffffffe000dd812 */ /* 0x000fe200078ec0ff */
[----:B------:R0:W-:Y:S01]  /*8b60*/  @!P1 ST.E.64 desc[UR36][R6.64], R36 ;  /* 0x0000002406009985 */ /* 0x0001e2000c101b24 */
[----:B------:R-:W-:Y:S01]  /*8b70*/  @!P6 LOP3.LUT R3, R12, 0xfffffffe, RZ, 0xc0, !PT ;  /* 0xfffffffe0c03e812 */ /* 0x000fe200078ec0ff */
[----:B------:R-:W-:-:S04]  /*8b80*/  @!P2 IMAD.WIDE R8, R9, 0x4, R16 ;  /* 0x000000040908a825 */ /* 0x000fc800078e0210 */
[----:B------:R-:W-:Y:S01]  /*8b90*/  VIADD R0, R21, 0x48 ;  /* 0x0000004815007836 */ /* 0x000fe20000000000 */
[----:B------:R-:W-:Y:S01]  /*8ba0*/  @!P2 ST.E.64 desc[UR36][R8.64], R40 ;  /* 0x000000280800a985 */ /* 0x000fe2000c101b24 */
[----:B------:R-:W-:-:S03]  /*8bb0*/  ISETP.GE.AND P2, PT, R14, UR4, PT ;  /* 0x000000040e007c0c */ /* 0x000fc6000bf46270 */
[----:B------:R1:W-:Y:S01]  /*8bc0*/  @!P3 ST.E.64 desc[UR36][R4.64], R44 ;  /* 0x0000002c0400b985 */ /* 0x0003e2000c101b24 */
[----:B------:R-:W-:Y:S01]  /*8bd0*/  ISETP.GE.AND P0, PT, R0, UR4, PT ;  /* 0x0000000400007c0c */ /* 0x000fe2000bf06270 */
[----:B0-----:R-:W-:Y:S01]  /*8be0*/  @!P4 IMAD.WIDE R6, R11, 0x4, R16 ;  /* 0x000000040b06c825 */ /* 0x001fe200078e0210 */
[----:B------:R-:W-:-:S03]  /*8bf0*/  ISETP.GE.AND P3, PT, R15, UR4, PT ;  /* 0x000000040f007c0c */ /* 0x000fc6000bf66270 */
[--C-:B------:R-:W-:Y:S01]  /*8c00*/  @!P5 IMAD.WIDE R10, R13, 0x4, R16.reuse ;  /* 0x000000040d0ad825 */ /* 0x100fe200078e0210 */
[----:B------:R-:W-:Y:S03]  /*8c10*/  @!P4 ST.E.64 desc[UR36][R6.64], R48 ;  /* 0x000000300600c985 */ /* 0x000fe6000c101b24 */
[----:B------:R-:W-:Y:S01]  /*8c20*/  @!P2 LEA.HI R14, R14, R14, RZ, 0x1 ;  /* 0x0000000e0e0ea211 */ /* 0x000fe200078f08ff */
[----:B------:R-:W-:Y:S01]  /*8c30*/  @!P6 IMAD.WIDE R12, R3, 0x4, R16 ;  /* 0x00000004030ce825 */ /* 0x000fe200078e0210 */
[----:B------:R0:W-:Y:S02]  /*8c40*/  @!P5 ST.E.64 desc[UR36][R10.64], R52 ;  /* 0x000000340a00d985 */ /* 0x0001e4000c101b24 */
[----:B------:R-:W-:Y:S01]  /*8c50*/  @!P0 LEA.HI R0, R0, R0, RZ, 0x1 ;  /* 0x0000000000008211 */ /* 0x000fe200078f08ff */
[C---:B------:R-:W-:Y:S01]  /*8c60*/  VIADD R3, R21.reuse, 0x50 ;  /* 0x0000005015037836 */ /* 0x040fe20000000000 */
[----:B------:R2:W-:Y:S01]  /*8c70*/  @!P6 ST.E.64 desc[UR36][R12.64], R56 ;  /* 0x000000380c00e985 */ /* 0x0005e2000c101b24 */
[----:B-1----:R-:W-:Y:S01]  /*8c80*/  VIADD R5, R21, 0x78 ;  /* 0x0000007815057836 */ /* 0x002fe20000000000 */
[----:B------:R-:W-:Y:S01]  /*8c90*/  @!P3 LEA.HI R15, R15, R15, RZ, 0x1 ;  /* 0x0000000f0f0fb211 */ /* 0x000fe200078f08ff */
[----:B------:R-:W-:Y:S01]  /*8ca0*/  VIADD R8, R21, 0x68 ;  /* 0x0000006815087836 */ /* 0x000fe20000000000 */
[----:B------:R-:W-:Y:S01]  /*8cb0*/  ISETP.GE.AND P1, PT, R3, UR4, PT ;  /* 0x0000000403007c0c */ /* 0x000fe2000bf26270 */
[----:B------:R-:W-:Y:S01]  /*8cc0*/  VIADD R9, R21, 0x70 ;  /* 0x0000007015097836 */ /* 0x000fe20000000000 */
[----:B------:R-:W-:-:S02]  /*8cd0*/  ISETP.GE.AND P6, PT, R5, UR4, PT ;  /* 0x0000000405007c0c */ /* 0x000fc4000bfc6270 */
[----:B------:R-:W-:Y:S02]  /*8ce0*/  ISETP.GE.AND P4, PT, R8, UR4, PT ;  /* 0x0000000408007c0c */ /* 0x000fe4000bf86270 */
[----:B------:R-:W-:Y:S02]  /*8cf0*/  ISETP.GE.AND P5, PT, R9, UR4, PT ;  /* 0x0000000409007c0c */ /* 0x000fe4000bfa6270 */
[----:B0-----:R-:W-:-:S05]  /*8d00*/  @!P3 LOP3.LUT R11, R15, 0xfffffffe, RZ, 0xc0, !PT ;  /* 0xfffffffe0f0bb812 */ /* 0x001fca00078ec0ff */
[----:B------:R-:W-:Y:S01]  /*8d10*/  @!P1 LEA.HI R3, R3, R3, RZ, 0x1 ;  /* 0x0000000303039211 */ /* 0x000fe200078f08ff */
[----:B------:R-:W-:Y:S01]  /*8d20*/  @!P3 IMAD.WIDE R10, R11, 0x4, R16 ;  /* 0x000000040b0ab825 */ /* 0x000fe200078e0210 */
[----:B------:R-:W-:Y:S02]  /*8d30*/  @!P6 LEA.HI R6, R5, R5, RZ, 0x1 ;  /* 0x000000050506e211 */ /* 0x000fe400078f08ff */
[----:B------:R-:W-:Y:S02]  /*8d40*/  @!P4 LEA.HI R8, R8, R8, RZ, 0x1 ;  /* 0x000000080808c211 */ /* 0x000fe400078f08ff */
[----:B------:R-:W-:Y:S02]  /*8d50*/  @!P5 LEA.HI R4, R9, R9, RZ, 0x1 ;  /* 0x000000090904d211 */ /* 0x000fe400078f08ff */
[----:B------:R-:W-:Y:S02]  /*8d60*/  @!P0 LOP3.LUT R5, R0, 0xfffffffe, RZ, 0xc0, !PT ;  /* 0xfffffffe00058812 */ /* 0x000fe400078ec0ff */
[----:B------:R-:W-:-:S02]  /*8d70*/  @!P1 LOP3.LUT R3, R3, 0xfffffffe, RZ, 0xc0, !PT ;  /* 0xfffffffe03039812 */ /* 0x000fc400078ec0ff */
[----:B------:R-:W-:Y:S02]  /*8d80*/  @!P2 LOP3.LUT R9, R14, 0xfffffffe, RZ, 0xc0, !PT ;  /* 0xfffffffe0e09a812 */ /* 0x000fe400078ec0ff */
[----:B--2---:R-:W-:Y:S02]  /*8d90*/  @!P4 LOP3.LUT R13, R8, 0xfffffffe, RZ, 0xc0, !PT ;  /* 0xfffffffe080dc812 */ /* 0x004fe400078ec0ff */
        /* <DEDUP_REMOVED lines=15> */
.L_x_2226:
[----:B------:R-:W-:Y:S05]  /*8e90*/  BSYNC B0 ;  /* 0x0000000000007941 */ /* 0x000fea0003800000 */
.L_x_2225:
        /* <DEDUP_REMOVED lines=10> */
[----:B------:R-:W-:Y:S01]  /*8f40*/  VIADD R9, R21, 0x20 ;  /* 0x0000002015097836 */ /* 0x000fe20000000000 */
[----:B------:R-:W-:Y:S01]  /*8f50*/  ISETP.GE.AND P6, PT, R3, UR4, PT ;  /* 0x0000000403007c0c */ /* 0x000fe2000bfc6270 */
[C---:B------:R-:W-:Y:S01]  /*8f60*/  VIADD R11, R21.reuse, 0x30 ;  /* 0x00000030150b7836 */ /* 0x040fe20000000000 */
[C---:B------:R-:W-:Y:S01]  /*8f70*/  IADD3 R10, R21.reuse, 0x28, RZ ;  /* 0x00000028150a7810 */ /* 0x040fe20007ffe0ff */
[----:B------:R-:W-:Y:S01]  /*8f80*/  VIADD R12, R21, 0x38 ;  /* 0x00000038150c7836 */ /* 0x000fe20000000000 */
[----:B------:R-:W-:Y:S01]  /*8f90*/  ISETP.GE.AND P4, PT, R9, UR4, PT ;  /* 0x0000000409007c0c */ /* 0x000fe2000bf86270 */
[C---:B---3--:R-:W-:Y:S01]  /*8fa0*/  VIADD R16, R21.reuse, 0x40 ;  /* 0x0000004015107836 */ /* 0x048fe20000000000 */
[----:B------:R-:W-:Y:S01]  /*8fb0*/  ISETP.GE.AND P3, PT, R10, UR4, PT ;  /* 0x000000040a007c0c */ /* 0x000fe2000bf66270 */
[----:B0-----:R-:W-:Y:S01]  /*8fc0*/  VIADD R20, R21, 0x70 ;  /* 0x0000007015147836 */ /* 0x001fe20000000000 */
        /* <DEDUP_REMOVED lines=10> */
[----:B------:R-:W-:Y:S01]  /*9070*/  @!P3 LEA.HI R10, R10, R10, RZ, 0x1 ;  /* 0x0000000a0a0ab211 */ /* 0x000fe200078f08ff */
[--C-:B------:R-:W-:Y:S01]  /*9080*/  @!P6 IMAD.WIDE R6, R7, 0x4, R14.reuse ;  /* 0x000000040706e825 */ /* 0x100fe200078e020e */
[----:B------:R-:W-:Y:S02]  /*9090*/  @!P2 LEA.HI R0, R11, R11, RZ, 0x1 ;  /* 0x0000000b0b00a211 */ /* 0x000fe400078f08ff */
[----:B------:R-:W-:Y:S01]  /*90a0*/  @!P0 LEA.HI R8, R8, R8, RZ, 0x1 ;  /* 0x0000000808088211 */ /* 0x000fe200078f08ff */
[----:B0-----:R-:W-:Y:S01]  /*90b0*/  @!P5 IMAD.WIDE R4, R3, 0x4, R14 ;  /* 0x000000040304d825 */ /* 0x001fe200078e020e */
[----:B------:R-:W-:Y:S02]  /*90c0*/  @!P1 LEA.HI R12, R12, R12, RZ, 0x1 ;  /* 0x0000000c0c0c9211 */ /* 0x000fe400078f08ff */
[----:B------:R-:W-:Y:S02]  /*90d0*/  @!P0 LOP3.LUT R3, R8, 0xfffffffe, RZ, 0xc0, !PT ;  /* 0xfffffffe08038812 */ /* 0x000fe400078ec0ff */
[----:B------:R-:W-:Y:S01]  /*90e0*/  @!P4 LOP3.LUT R9, R9, 0xfffffffe, RZ, 0xc0, !PT ;  /* 0xfffffffe0909c812 */ /* 0x000fe200078ec0ff */
[----:B------:R0:W-:Y:S01]  /*90f0*/  @!P5 ST.E.64 desc[UR36][R4.64], R30 ;  /* 0x0000001e0400d985 */ /* 0x0001e2000c101b24 */
[----:B------:R-:W-:-:S02]  /*9100*/  @!P3 LOP3.LUT R11, R10, 0xfffffffe, RZ, 0xc0, !PT ;  /* 0xfffffffe0a0bb812 */ /* 0x000fc400078ec0ff */
[----:B------:R-:W-:Y:S01]  /*9110*/  @!P2 LOP3.LUT R13, R0, 0xfffffffe, RZ, 0xc0, !PT ;  /* 0xfffffffe000da812 */ /* 0x000fe200078ec0ff */
[----:B------:R1:W-:Y:S01]  /*9120*/  @!P6 ST.E.64 desc[UR36][R6.64], R34 ;  /* 0x000000220600e985 */ /* 0x0003e2000c101b24 */
[----:B----4-:R-:W-:Y:S01]  /*9130*/  @!P1 LOP3.LUT R17, R12, 0xfffffffe, RZ, 0xc0, !PT ;  /* 0xfffffffe0c119812 */ /* 0x010fe200078ec0ff */
[C---:B------:R-:W-:Y:S01]  /*9140*/  VIADD R0, R21.reuse, 0x50 ;  /* 0x0000005015007836 */ /* 0x040fe20000000000 */
[C---:B------:R-:W-:Y:S02]  /*9150*/  IADD3 R18, R21.reuse, 0x48, RZ ;  /* 0x0000004815127810 */ /* 0x040fe40007ffe0ff */
[----:B------:R-:W-:Y:S02]  /*9160*/  ISETP.GE.AND P5, PT, R16, UR4, PT ;  /* 0x0000000410007c0c */ /* 0x000fe4000bfa6270 */
[----:B------:R-:W-:Y:S02]  /*9170*/  ISETP.GE.AND P6, PT, R18, UR4, PT ;  /* 0x0000000412007c0c */ /* 0x000fe4000bfc6270 */
[----:B------:R-:W-:Y:S01]  /*9180*/  IADD3 R19, R21, 0x68, RZ ;  /* 0x0000006815137810 */ /* 0x000fe20007ffe0ff */
        /* <DEDUP_REMOVED lines=9> */
[----:B------:R-:W-:-:S02]  /*9220*/  ISETP.GE.AND P3, PT, R19, UR4, PT ;  /* 0x0000000413007c0c */ /* 0x000fc4000bf66270 */
[----:B------:R-:W-:Y:S01]  /*9230*/  @!P1 IMAD.WIDE R12, R17, 0x4, R14 ;  /* 0x00000004110c9825 */ /* 0x000fe200078e020e */
[----:B------:R3:W-:Y:S01]  /*9240*/  @!P2 ST.E.64 desc[UR36][R10.64], R50 ;  /* 0x000000320a00a985 */ /* 0x0007e2000c101b24 */
[----:B------:R-:W-:Y:S02]  /*9250*/  @!P5 LEA.HI R16, R16, R16, RZ, 0x1 ;  /* 0x000000101010d211 */ /* 0x000fe400078f08ff */
[C---:B------:R-:W-:Y:S01]  /*9260*/  VIADD R3, R21.reuse, 0x58 ;  /* 0x0000005815037836 */ /* 0x040fe20000000000 */
[----:B------:R4:W-:Y:S01]  /*9270*/  @!P1 ST.E.64 desc[UR36][R12.64], R54 ;  /* 0x000000360c009985 */ /* 0x0009e2000c101b24 */
[C---:B------:R-:W-:Y:S01]  /*9280*/  VIADD R17, R21.reuse, 0x60 ;  /* 0x0000006015117836 */ /* 0x040fe20000000000 */
[----:B------:R-:W-:Y:S01]  /*9290*/  @!P6 LEA.HI R18, R18, R18, RZ, 0x1 ;  /* 0x000000121212e211 */ /* 0x000fe200078f08ff */
        /* <DEDUP_REMOVED lines=10> */
[----:B--2---:R-:W-:Y:S01]  /*9340*/  @!P1 LEA.HI R8, R3, R3, RZ, 0x1 ;  /* 0x0000000303089211 */ /* 0x004fe200078f08ff */
[----:B------:R0:W-:Y:S01]  /*9350*/  @!P5 ST.E.64 desc[UR36][R4.64], R58 ;  /* 0x0000003a0400d985 */ /* 0x0001e2000c101b24 */
[----:B------:R-:W-:-:S02]  /*9360*/  @!P2 LEA.HI R17, R17, R17, RZ, 0x1 ;  /* 0x000000111111a211 */ /* 0x000fc400078f08ff */
[----:B------:R-:W-:Y:S01]  /*9370*/  @!P0 LOP3.LUT R3, R0, 0xfffffffe, RZ, 0xc0, !PT ;  /* 0xfffffffe00038812 */ /* 0x000fe200078ec0ff */
[----:B------:R1:W-:Y:S01]  /*9380*/  @!P6 ST.E.64 desc[UR36][R6.64], R62 ;  /* 0x0000003e0600e985 */ /* 0x0003e2000c101b24 */
[----:B------:R-:W-:Y:S02]  /*9390*/  @!P1 LOP3.LUT R9, R8, 0xfffffffe, RZ, 0xc0, !PT ;  /* 0xfffffffe08099812 */ /* 0x000fe400078ec0ff */
[----:B------:R-:W-:Y:S02]  /*93a0*/  @!P2 LOP3.LUT R17, R17, 0xfffffffe, RZ, 0xc0, !PT ;  /* 0xfffffffe1111a812 */ /* 0x000fe400078ec0ff */
[----:B---3--:R-:W-:Y:S02]  /*93b0*/  @!P3 LOP3.LUT R11, R19, 0xfffffffe, RZ, 0xc0, !PT ;  /* 0xfffffffe130bb812 */ /* 0x008fe400078ec0ff */
        /* <DEDUP_REMOVED lines=18> */
.L_x_2224:
[----:B------:R-:W1:Y:S02]  /*94e0*/  S2R R0, SR_TID.X ;  /* 0x0000000000007919 */ /* 0x000e640000002100 */
[----:B-1----:R-:W-:-:S05]  /*94f0*/  VIADD R3, R0, 0xffffff80 ;  /* 0xffffff8000037836 */ /* 0x002fca0000000000 */
[----:B------:R-:W-:-:S13]  /*9500*/  ISETP.GT.AND P0, PT, R3, 0x7f, PT ;  /* 0x0000007f0300780c */ /* 0x000fda0003f04270 */
[----:B------:R-:W-:Y:S05]  /*9510*/  @P0 BRA `(.L_x_2185) ;  /* 0x0000003c00800947 */ /* 0x000fea0003800000 */
[----:B------:R-:W1:Y:S01]  /*9520*/  S2R R3, SR_CTAID.X ;  /* 0x0000000000037919 */ /* 0x000e620000002500 */
[----:B------:R-:W2:Y:S01]  /*9530*/  LDC R8, c[0x0][0xbe8] ;  /* 0x0002fa00ff087b82 */ /* 0x000ea20000000800 */
[----:B------:R-:W-:Y:S01]  /*9540*/  ULDC UR4, c[0x0][0xa88] ;  /* 0x0002a20000047ab9 */ /* 0x000fe20000000800 */
[----:B-1----:R-:W-:Y:S01]  /*9550*/  LEA R0, R3, R0, 0x7 ;  /* 0x0000000003007211 */ /* 0x002fe200078e38ff */
[----:B--2---:R-:W-:-:S04]  /*9560*/  IMAD R3, R8, UR4, RZ ;  /* 0x0000000408037c24 */ /* 0x004fc8000f8e02ff */
[----:B------:R-:W-:-:S05]  /*9570*/  VIADD R0, R0, 0xffffff80 ;  /* 0xffffff8000007836 */ /* 0x000fca0000000000 */
[----:B------:R-:W-:-:S13]  /*9580*/  ISETP.GE.AND P0, PT, R0, R3, PT ;  /* 0x000000030000720c */ /* 0x000fda0003f06270 */
[----:B------:R-:W-:Y:S05]  /*9590*/  @P0 BRA `(.L_x_2185) ;  /* 0x0000003c00600947 */ /* 0x000fea0003800000 */
[----:B------:R-:W-:Y:S01]  /*95a0*/  ISETP.NE.AND P0, PT, R8, 0x1, PT ;  /* 0x000000010800780c */ /* 0x000fe20003f05270 */
[----:B------:R-:W1:Y:S01]  /*95b0*/  S2UR UR4, SR_CTAID.Z ;  /* 0x00000000000479c3 */ /* 0x000e620000002700 */
[----:B------:R-:W-:Y:S01]  /*95c0*/  SHF.R.S32.HI R3, RZ, 0x1f, R16 ;  /* 0x0000001fff037819 */ /* 0x000fe20000011410 */
[----:B------:R-:W-:Y:S02]  /*95d0*/  ULDC.64 UR6, c[0x0][0xbd0] ;  /* 0x0002f40000067ab9 */ /* 0x000fe40000000a00 */
[----:B------:R-:W-:-:S04]  /*95e0*/  IMAD.WIDE.U32 R4, R16, UR6, RZ ;  /* 0x0000000610047c25 */ /* 0x000fc8000f8e00ff */
[----:B------:R-:W2:Y:S01]  /*95f0*/  LDC.64 R12, c[0x0][0xbd8] ;  /* 0x0002f600ff0c7b82 */ /* 0x000ea20000000a00 */
[----:B------:R-:W-:-:S04]  /*9600*/  IMAD R3, R3, UR6, RZ ;  /* 0x0000000603037c24 */ /* 0x000fc8000f8e02ff */
[----:B------:R-:W-:Y:S02]  /*9610*/  IMAD R3, R16, UR7, R3 ;  /* 0x0000000710037c24 */ /* 0x000fe4000f8e0203 */
[----:B------:R-:W-:Y:S01]  /*9620*/  IMAD.MOV R16, RZ, RZ, -R16 ;  /* 0x000000ffff107224 */ /* 0x000fe200078e0a10 */
[----:B------:R-:W0:Y:S01]  /*9630*/  @P0 LDC R9, c[0x0][0xbec] ;  /* 0x0002fb00ff090b82 */ /* 0x000e220000000800 */
[----:B------:R-:W-:Y:S01]  /*9640*/  IMAD.IADD R5, R5, 0x1, R3 ;  /* 0x0000000105057824 */ /* 0x000fe200078e0203 */
[----:B------:R-:W-:-:S06]  /*9650*/  MOV R3, R0 ;  /* 0x0000000000037202 */ /* 0x000fcc0000000f00 */
[----:B------:R-:W3:Y:S01]  /*9660*/  S2UR UR8, SR_CTAID.Y ;  /* 0x00000000000879c3 */ /* 0x000ee20000002600 */
[----:B-1----:R-:W-:-:S07]  /*9670*/  USHF.R.S32.HI UR5, URZ, 0x1f, UR4 ;  /* 0x0000001f3f057899 */ /* 0x002fce0008011404 */
[----:B------:R-:W3:Y:S01]  /*9680*/  LDC R7, c[0x0][0xc50] ;  /* 0x00031400ff077b82 */ /* 0x000ee20000000800 */
[C---:B--2---:R-:W-:Y:S02]  /*9690*/  IMAD R10, R12.reuse, UR5, RZ ;  /* 0x000000050c0a7c24 */ /* 0x044fe4000f8e02ff */
[----:B------:R-:W-:-:S04]  /*96a0*/  IMAD.WIDE.U32 R4, R12, UR4, R4 ;  /* 0x000000040c047c25 */ /* 0x000fc8000f8e0004 */
[----:B------:R-:W-:Y:S01]  /*96b0*/  IMAD R13, R13, UR4, R10 ;  /* 0x000000040d0d7c24 */ /* 0x000fe2000f8e020a */
[----:B------:R-:W1:Y:S01]  /*96c0*/  @P0 LDC R11, c[0x0][0xbf0] ;  /* 0x0002fc00ff0b0b82 */ /* 0x000e620000000800 */
[----:B0-----:R-:W-:Y:S01]  /*96d0*/  @P0 IMAD.HI.U32 R6, R0, R9, RZ ;  /* 0x0000000900060227 */ /* 0x001fe200078e00ff */
[----:B------:R-:W-:-:S03]  /*96e0*/  ULDC.64 UR4, c[0x0][0xbe0] ;  /* 0x0002f80000047ab9 */ /* 0x000fc60000000a00 */
[----:B------:R-:W-:Y:S02]  /*96f0*/  IMAD.IADD R5, R13, 0x1, R5 ;  /* 0x000000010d057824 */ /* 0x000fe400078e0205 */
[----:B---3--:R-:W-:-:S04]  /*9700*/  IMAD R9, R7, R16, UR8 ;  /* 0x0000000807097e24 */ /* 0x008fc8000f8e0210 */
[----:B------:R-:W-:Y:S01]  /*9710*/  IMAD.WIDE.U32 R4, R9, UR4, R4 ;  /* 0x0000000409047c25 */ /* 0x000fe2000f8e0004 */
[----:B-1----:R-:W-:Y:S02]  /*9720*/  @P0 SHF.R.U32.HI R3, RZ, R11, R6 ;  /* 0x0000000bff030219 */ /* 0x002fe40000011606 */
[----:B------:R-:W-:Y:S02]  /*9730*/  SHF.R.S32.HI R6, RZ, 0x1f, R9 ;  /* 0x0000001fff067819 */ /* 0x000fe40000011409 */
[----:B------:R-:W-:Y:S01]  /*9740*/  IADD3 R4, P0, R3, R4, RZ ;  /* 0x0000000403047210 */ /* 0x000fe20007f1e0ff */
[----:B------:R-:W-:Y:S02]  /*9750*/  IMAD.MOV R7, RZ, RZ, -R3 ;  /* 0x000000ffff077224 */ /* 0x000fe400078e0a03 */
[----:B------:R-:W-:Y:S02]  /*9760*/  IMAD R6, R6, UR4, RZ ;  /* 0x0000000406067c24 */ /* 0x000fe4000f8e02ff */
[----:B------:R-:W-:-:S02]  /*9770*/  IMAD R7, R8, R7, R0 ;  /* 0x0000000708077224 */ /* 0x000fc400078e0200 */
[----:B------:R-:W-:Y:S01]  /*9780*/  IMAD R6, R9, UR5, R6 ;  /* 0x0000000509067c24 */ /* 0x000fe2000f8e0206 */
[----:B------:R-:W-:Y:S01]  /*9790*/  SHF.R.S32.HI R9, RZ, 0x1f, R3 ;  /* 0x0000001fff097819 */ /* 0x000fe20000011403 */
[----:B------:R-:W-:Y:S01]  /*97a0*/  ULDC.64 UR4, c[0x0][0xbc8] ;  /* 0x0002f20000047ab9 */ /* 0x000fe20000000a00 */
        /* <DEDUP_REMOVED lines=8> */
[----:B------:R-:W-:Y:S02]  /*9830*/  LEA.HI.X R7, R4, UR5, R3, 0x2, P0 ;  /* 0x0000000504077c11 */ /* 0x000fe400080f1403 */
[----:B------:R-:W-:-:S05]  /*9840*/  MOV R3, 0xff800000 ;  /* 0xff80000000037802 */ /* 0x000fca0000000f00 */
[----:B------:R1:W-:Y:S01]  /*9850*/  STG.E desc[UR36][R6.64], R3 ;  /* 0x0000000306007986 */ /* 0x0003e2000c101924 */
[----:B------:R-:W-:Y:S05]  /*9860*/  BRA `(.L_x_2185) ;  /* 0x0000003800ac7947 */ /* 0x000fea0003800000 */
.L_x_2183:
        /* <DEDUP_REMOVED lines=18> */
.L_x_2227:
[----:B------:R-:W-:Y:S01]  /*9990*/  ULDC UR44, c[0x0][0xc50] ;  /* 0x00031400002c7ab9 */ /* 0x000fe20000000800 */
[----:B------:R-:W-:Y:S01]  /*99a0*/  UMOV UR41, UR6 ;  /* 0x0000000600297c82 */ /* 0x000fe20008000000 */
[----:B------:R-:W-:-:S11]  /*99b0*/  UISETP.NE.AND UP0, UPT, UR44, 0x1, UPT ;  /* 0x000000012c00788c */ /* 0x000fd6000bf05270 */
[----:B------:R-:W-:Y:S01]  /*99c0*/  @UP0 ULDC UR4, c[0x0][0xc54] ;  /* 0x0003150000040ab9 */ /* 0x000fe20000000800 */
[----:B------:R-:W-:Y:S01]  /*99d0*/  @UP0 ULDC UR7, c[0x0][0xc58] ;  /* 0x0003160000070ab9 */ /* 0x000fe20000000800 */
[----:B------:R-:W-:-:S04]  /*99e0*/  UIMAD.WIDE.U32 UR4, UR6, UR4, URZ ;  /* 0x00000004060472a5 */ /* 0x000fc8000f8e003f */
[----:B------:R-:W-:-:S12]  /*99f0*/  @UP0 USHF.R.U32.HI UR41, URZ, UR7, UR5 ;  /* 0x000000073f290299 */ /* 0x000fd80008011605 */
.L_x_2228:
        /* <DEDUP_REMOVED lines=8> */
[----:B------:R-:W-:Y:S01]  /*9a80*/  ULDC UR4, c[0x0][0x448] ;  /* 0x0001120000047ab9 */ /* 0x000fe20000000800 */
[----:B------:R-:W-:Y:S01]  /*9a90*/  ULDC UR7, c[0x0][0x2f0] ;  /* 0x0000bc0000077ab9 */ /* 0x000fe20000000800 */
[----:B------:R-:W-:-:S05]  /*9aa0*/  MOV R30, RZ ;  /* 0x000000ff001e7202 */ /* 0x000fca0000000f00 */
[----:B------:R-:W1:Y:S01]  /*9ab0*/  S2UR UR48, SR_CTAID.X ;  /* 0x00000000003079c3 */ /* 0x000e620000002500 */
[----:B------:R-:W-:Y:S01]  /*9ac0*/  UISETP.NE.AND UP1, UPT, UR4, 0x1, UPT ;  /* 0x000000010400788c */ /* 0x000fe2000bf25270 */
[----:B------:R-:W-:Y:S02]  /*9ad0*/  ULDC UR8, c[0x0][0x288] ;  /* 0x0000a20000087ab9 */ /* 0x000fe40000000800 */
[----:B------:R-:W-:Y:S02]  /*9ae0*/  ULDC.64 UR4, c[0x0][0x418] ;  /* 0x0001060000047ab9 */ /* 0x000fe40000000a00 */
[----:B------:R-:W-:-:S03]  /*9af0*/  UISETP.NE.U32.AND UP0, UPT, UR4, URZ, UPT ;  /* 0x0000003f0400728c */ /* 0x000fc6000bf05070 */
[----:B------:R-:W-:Y:S01]  /*9b00*/  ULDC UR4, c[0x0][0x424] ;  /* 0x0001090000047ab9 */ /* 0x000fe20000000800 */
[----:B------:R-:W-:-:S03]  /*9b10*/  UISETP.NE.AND.EX UP0, UPT, UR5, URZ, UPT, UP0 ;  /* 0x0000003f0500728c */ /* 0x000fc6000bf05300 */
[----:B------:R-:W-:Y:S01]  /*9b20*/  @UP1 ULDC UR5, c[0x0][0x44c] ;  /* 0x0001130000051ab9 */ /* 0x000fe20000000800 */
[----:B0-----:R-:W-:Y:S01]  /*9b30*/  ISETP.NE.U32.AND P0, PT, R4, RZ, PT ;  /* 0x000000ff0400720c */ /* 0x001fe20003f05070 */
[----:B------:R-:W-:-:S03]  /*9b40*/  USEL UR42, UR4, 0x1, UP0 ;  /* 0x00000001042a7887 */ /* 0x000fc60008000000 */
[----:B------:R-:W-:Y:S01]  /*9b50*/  ISETP.NE.AND.EX P0, PT, R5, RZ, PT, P0 ;  /* 0x000000ff0500720c */ /* 0x000fe20003f05300 */
[----:B-1----:R-:W-:Y:S02]  /*9b60*/  ULEA UR6, UR48, 0x7f, 0x7 ;  /* 0x0000007f30067891 */ /* 0x002fe4000f8e383f */
[----:B------:R-:W-:Y:S02]  /*9b70*/  UIMAD UR42, UR42, UR7, URZ ;  /* 0x000000072a2a72a4 */ /* 0x000fe4000f8e023f */
[----:B------:R-:W-:Y:S01]  /*9b80*/  UIMAD.WIDE.U32 UR4, UR6, UR5, URZ ;  /* 0x00000005060472a5 */ /* 0x000fe2000f8e003f */
[----:B------:R-:W-:-:S03]  /*9b90*/  @UP1 ULDC UR7, c[0x0][0x450] ;  /* 0x0001140000071ab9 */ /* 0x000fc60000000800 */
[----:B------:R-:W-:-:S04]  /*9ba0*/  @UP1 USHF.R.U32.HI UR6, URZ, UR7, UR5 ;  /* 0x000000073f061299 */ /* 0x000fc80008011605 */
[----:B------:R-:W0:Y:S01]  /*9bb0*/  @P0 LDC.64 R4, c[0x0][0xa28] ;  /* 0x00028a00ff040b82 */ /* 0x000e220000000a00 */
[----:B------:R-:W-:Y:S02]  /*9bc0*/  UIADD3 UR5, UR42, 0x60, -UR8 ;  /* 0x000000602a057890 */ /* 0x000fe4000fffe808 */
[----:B------:R-:W-:Y:S02]  /*9bd0*/  UIADD3 UR4, UR42, 0x5f, URZ ;  /* 0x0000005f2a047890 */ /* 0x000fe4000fffe03f */
[----:B------:R-:W-:Y:S02]  /*9be0*/  UIADD3 UR6, UR5, UR6, URZ ;  /* 0x0000000605067290 */ /* 0x000fe4000fffe03f */
[----:B------:R-:W-:Y:S02]  /*9bf0*/  UIMAD.WIDE UR4, UR4, 0x2aaaaaab, URZ ;  /* 0x2aaaaaab040478a5 */ /* 0x000fe4000f8e023f */
[----:B------:R-:W-:Y:S02]  /*9c00*/  UIMAD.WIDE UR6, UR6, 0x2aaaaaab, URZ ;  /* 0x2aaaaaab060678a5 */ /* 0x000fe4000f8e023f */
[----:B------:R-:W-:-:S02]  /*9c10*/  USHF.R.U32.HI UR43, URZ, 0x1f, UR5 ;  /* 0x0000001f3f2b7899 */ /* 0x000fc40008011605 */
[----:B------:R-:W-:Y:S02]  /*9c20*/  USHF.R.U32.HI UR45, URZ, 0x1f, UR7 ;  /* 0x0000001f3f2d7899 */ /* 0x000fe40008011607 */
[----:B------:R-:W-:Y:S02]  /*9c30*/  ULEA.HI.SX32 UR43, UR5, UR43, 0x1c ;  /* 0x0000002b052b7291 */ /* 0x000fe4000f8fe23f */
[----:B------:R-:W-:-:S04]  /*9c40*/  ULEA.HI.SX32 UR45, UR7, UR45, 0x1c ;  /* 0x0000002d072d7291 */ /* 0x000fc8000f8fe23f */
[----:B------:R-:W-:Y:S02]  /*9c50*/  UISETP.LT.AND UP0, UPT, UR43, UR45, UPT ;  /* 0x0000002d2b00728c */ /* 0x000fe4000bf01270 */
[----:B------:R-:W-:Y:S01]  /*9c60*/  UP2UR UR49, UPR, URZ, 0x2 ;  /* 0x000000023f317883 */ /* 0x000fe20008000000 */
[----:B0-----:R-:W-:Y:S01]  /*9c70*/  @P0 IMAD.WIDE R4, R31, 0x4, R4 ;  /* 0x000000041f040825 */ /* 0x001fe200078e0204 */
[----:B------:R-:W-:-:S04]  /*9c80*/  USEL UR11, UR43, UR45, UP0 ;  /* 0x0000002d2b0b7287 */ /* 0x000fc80008000000 */
[----:B------:R-:W-:Y:S01]  /*9c90*/  UISETP.GE.AND UP1, UPT, UR11, 0x1, UPT ;  /* 0x000000010b00788c */ /* 0x000fe2000bf26270 */
[----:B------:R0:W5:Y:S01]  /*9ca0*/  @P0 LDG.E R30, desc[UR36][R4.64] ;  /* 0x00000024041e0981 */ /* 0x000162000c1e1900 */
[----:B------:R-:W-:Y:S02]  /*9cb0*/  USHF.R.U32.HI UR9, URZ, 0x10, UR44 ;  /* 0x000000103f097899 */ /* 0x000fe4000801162c */
[----:B------:R-:W-:Y:S02]  /*9cc0*/  ULOP3.LUT UR44, UR44, 0xffff, URZ, 0xc0, !UPT ;  /* 0x0000ffff2c2c7892 */ /* 0x000fe4000f8ec03f */
[----:B------:R-:W-:Y:S01]  /*9cd0*/  PLOP3.LUT P0, PT, PT, PT, UP1, 0x80, 0x0 ;  /* 0x000000000000781c */ /* 0x000fe20003f0f018 */
[----:B------:R-:W-:Y:S01]  /*9ce0*/  UISETP.NE.AND UP0, UPT, UR9, URZ, UPT ;  /* 0x0000003f0900728c */ /* 0x000fe2000bf05270 */
[----:B------:R-:W-:-:S10]  /*9cf0*/  UMOV UR40, URZ ;  /* 0x0000003f00287c82 */ /* 0x000fd40008000000 */
[----:B------:R-:W-:Y:S01]  /*9d00*/  @!UP0 ULDC UR9, c[0x0][0x9f0] ;  /* 0x00027c0000098ab9 */ /* 0x000fe20000000800 */
[----:B0-----:R-:W-:Y:S05]  /*9d10*/  @!P0 BRA `(.L_x_2230) ;  /* 0x0000000000788947 */ /* 0x001fea0003800000 */
[----:B------:R-:W-:Y:S01]  /*9d20*/  IABS R0, UR9 ;  /* 0x0000000900007c13 */ /* 0x000fe20008000000 */
[----:B------:R-:W-:Y:S02]  /*9d30*/  UIADD3 UR6, UR9, -0x1, UR11 ;  /* 0xffffffff09067890 */ /* 0x000fe4000fffe00b */
[----:B------:R-:W-:Y:S01]  /*9d40*/  IABS R5, UR9 ;  /* 0x0000000900057c13 */ /* 0x000fe20008000000 */
[----:B------:R-:W-:Y:S01]  /*9d50*/  UMOV UR4, URZ ;  /* 0x0000003f00047c82 */ /* 0x000fe20008000000 */
        /* <DEDUP_REMOVED lines=26> */
.L_x_2230:
[----:B------:R-:W-:Y:S02]  /*9f00*/  UIMAD UR50, UR44, UR40, URZ ;  /* 0x000000282c3272a4 */ /* 0x000fe4000f8e023f */
[----:B------:R-:W-:Y:S02]  /*9f10*/  IMAD.U32 R3, RZ, RZ, UR40 ;  /* 0x00000028ff037e24 */ /* 0x000fe4000f8e00ff */
[----:B------:R-:W-:Y:S02]  /*9f20*/  IMAD.MOV.U32 R10, RZ, RZ, 0x1 ;  /* 0x00000001ff0a7424 */ /* 0x000fe400078e00ff */
[----:B------:R-:W-:-:S04]  /*9f30*/  MOV R0, UR50 ;  /* 0x0000003200007c02 */ /* 0x000fc80008000f00 */
        /* <DEDUP_REMOVED lines=18> */
[----:B------:R-:W-:Y:S01]  /*a060*/  ULDC.64 UR4, c[0x4][0x8] ;  /* 0x0100020000047ab9 */ /* 0x000fe20000000a00 */
[----:B------:R-:W0:Y:S01]  /*a070*/  LDC.64 R14, c[0x4][R14] ;  /* 0x010000000e0e7b82 */ /* 0x000e220000000a00 */
[----:B------:R-:W-:Y:S01]  /*a080*/  IMAD.U32 R6, RZ, RZ, UR6 ;  /* 0x00000006ff067e24 */ /* 0x000fe2000f8e00ff */
[----:B------:R-:W-:Y:S01]  /*a090*/  MOV R11, UR5 ;  /* 0x00000005000b7c02 */ /* 0x000fe20008000f00 */
[----:B------:R-:W-:Y:S02]  /*a0a0*/  IMAD.U32 R7, RZ, RZ, UR7 ;  /* 0x00000007ff077e24 */ /* 0x000fe4000f8e00ff */
[----:B------:R-:W-:-:S02]  /*a0b0*/  IMAD.U32 R10, RZ, RZ, UR4 ;  /* 0x00000004ff0a7e24 */ /* 0x000fc4000f8e00ff */
[----:B------:R-:W-:Y:S02]  /*a0c0*/  IMAD.MOV.U32 R8, RZ, RZ, 0x70 ;  /* 0x00000070ff087424 */ /* 0x000fe400078e00ff */
[----:B------:R-:W-:Y:S02]  /*a0d0*/  IMAD.MOV.U32 R12, RZ, RZ, 0x1 ;  /* 0x00000001ff0c7424 */ /* 0x000fe400078e00ff */
[----:B------:R-:W-:-:S07]  /*a0e0*/  IMAD.MOV.U32 R13, RZ, RZ, RZ ;  /* 0x000000ffff0d7224 */ /* 0x000fce00078e00ff */
[----:B------:R-:W-:-:S07]  /*a0f0*/  LEPC R20, `(.L_x_2231) ;  /* 0x000000001014794e */ /* 0x000fce0000000000 */
[----:B0----5:R-:W-:Y:S05]  /*a100*/  CALL.ABS.NOINC R14 ;  /* 0x000000000e007343 */ /* 0x021fea0003c00000 */
.L_x_2231:
[----:B------:R-:W-:-:S04]  /*a110*/  UIADD3 UR4, UR46, 0x400, URZ ;  /* 0x000004002e047890 */ /* 0x000fc8000fffe03f */
[----:B------:R-:W-:-:S06]  /*a120*/  ULOP3.LUT UP0, URZ, UR4, 0x3ff, URZ, 0xc0, !UPT ;  /* 0x000003ff043f7892 */ /* 0x000fcc000f80c03f */
[----:B------:R-:W-:-:S13]  /*a130*/  PLOP3.LUT P0, PT, PT, PT, UP0, 0x80, 0x0 ;  /* 0x000000000000781c */ /* 0x000fda0003f0f008 */
[----:B------:R-:W-:Y:S05]  /*a140*/  @!P0 BRA `(.L_x_2232) ;  /* 0x00000000007c8947 */ /* 0x000fea0003800000 */
[----:B------:R-:W-:Y:S01]  /*a150*/  MOV R17, 0x0 ;  /* 0x0000000000117802 */ /* 0x000fe20000000f00 */
[----:B------:R-:W-:Y:S01]  /*a160*/  ULDC.64 UR4, c[0x4][0x90] ;  /* 0x0100240000047ab9 */ /* 0x000fe20000000a00 */
[----:B------:R-:W-:Y:S01]  /*a170*/  ULDC.64 UR6, c[0x4][0x98] ;  /* 0x0100260000067ab9 */ /* 0x000fe20000000a00 */
[----:B------:R-:W-:Y:S01]  /*a180*/  MOV R4, UR4 ;  /* 0x0000000400047c02 */ /* 0x000fe20008000f00 */
[----:B------:R0:W1:Y:S01]  /*a190*/  LDC.64 R14, c[0x4][R17] ;  /* 0x01000000110e7b82 */ /* 0x0000620000000a00 */
[----:B------:R-:W-:Y:S01]  /*a1a0*/  IMAD.U32 R5, RZ, RZ, UR5 ;  /* 0x00000005ff057e24 */ /* 0x000fe2000f8e00ff */
[----:B------:R-:W-:Y:S01]  /*a1b0*/  ULDC.64 UR4, c[0x4][0x10] ;  /* 0x0100040000047ab9 */ /* 0x000fe20000000a00 */
[----:B------:R-:W-:Y:S01]  /*a1c0*/  IMAD.U32 R6, RZ, RZ, UR6 ;  /* 0x00000006ff067e24 */ /* 0x000fe2000f8e00ff */
[----:B------:R-:W-:Y:S01]  /*a1d0*/  MOV R10, UR4 ;  /* 0x00000004000a7c02 */ /* 0x000fe20008000f00 */
[----:B------:R-:W-:Y:S01]  /*a1e0*/  IMAD.U32 R7, RZ, RZ, UR7 ;  /* 0x00000007ff077e24 */ /* 0x000fe2000f8e00ff */
[----:B------:R-:W-:Y:S01]  /*a1f0*/  MOV R13, RZ ;  /* 0x000000ff000d7202 */ /* 0x000fe20000000f00 */
[----:B------:R-:W-:-:S02]  /*a200*/  IMAD.U32 R11, RZ, RZ, UR5 ;  /* 0x00000005ff0b7e24 */ /* 0x000fc4000f8e00ff */
[----:B------:R-:W-:Y:S02]  /*a210*/  IMAD.MOV.U32 R8, RZ, RZ, 0x70 ;  /* 0x00000070ff087424 */ /* 0x000fe400078e00ff */
[----:B0-----:R-:W-:-:S07]  /*a220*/  IMAD.MOV.U32 R12, RZ, RZ, 0x1 ;  /* 0x00000001ff0c7424 */ /* 0x001fce00078e00ff */
[----:B------:R-:W-:-:S07]  /*a230*/  LEPC R20, `(.L_x_2233) ;  /* 0x000000001014794e */ /* 0x000fce0000000000 */
[----:B-1---5:R-:W-:Y:S05]  /*a240*/  CALL.ABS.NOINC R14 ;  /* 0x000000000e007343 */ /* 0x022fea0003c00000 */
.L_x_2233:
        /* <DEDUP_REMOVED lines=8> */
[----:B------:R-:W-:Y:S01]  /*a2d0*/  MOV R12, 0x1 ;  /* 0x00000001000c7802 */ /* 0x000fe20000000f00 */
[----:B------:R-:W-:Y:S02]  /*a2e0*/  IMAD.U32 R10, RZ, RZ, UR4 ;  /* 0x00000004ff0a7e24 */ /* 0x000fe4000f8e00ff */
[----:B------:R-:W-:-:S02]  /*a2f0*/  IMAD.U32 R11, RZ, RZ, UR5 ;  /* 0x00000005ff0b7e24 */ /* 0x000fc4000f8e00ff */
[----:B------:R-:W-:Y:S02]  /*a300*/  IMAD.MOV.U32 R8, RZ, RZ, 0x70 ;  /* 0x00000070ff087424 */ /* 0x000fe400078e00ff */
[----:B0-----:R-:W-:-:S07]  /*a310*/  IMAD.MOV.U32 R13, RZ, RZ, RZ ;  /* 0x000000ffff0d7224 */ /* 0x001fce00078e00ff */
[----:B------:R-:W-:-:S07]  /*a320*/  LEPC R20, `(.L_x_2232) ;  /* 0x000000001014794e */ /* 0x000fce0000000000 */
[----:B-1----:R-:W-:Y:S05]  /*a330*/  CALL.ABS.NOINC R14 ;  /* 0x000000000e007343 */ /* 0x002fea0003c00000 */
.L_x_2232:
        /* <DEDUP_REMOVED lines=17> */
[----:B------:R-:W-:Y:S02]  /*a450*/  LOP3.LUT R24, R27, 0x80, RZ, 0xfc, !PT ;  /* 0x000000801b187812 */ /* 0x000fe400078efcff */
        /* <DEDUP_REMOVED lines=12> */
.L_x_2276:
[----:B------:R-:W-:Y:S01]  /*a520*/  UIADD3 UR4, UR51, -0x1, URZ ;  /* 0xffffffff33047890 */ /* 0x000fe2000fffe03f */
[----:B------:R-:W-:Y:S02]  /*a530*/  SHF.R.U32.HI R23, RZ, 0x3, R7 ;  /* 0x00000003ff177819 */ /* 0x000fe40000011607 */
[----:B------:R-:W-:Y:S02]  /*a540*/  ISETP.NE.AND P2, PT, R28, 0x1, PT ;  /* 0x000000011c00780c */ /* 0x000fe40003f45270 */
[----:B------:R-:W-:Y:S01]  /*a550*/  LOP3.LUT R22, R26, R23, RZ, 0xfc, !PT ;  /* 0x000000171a167212 */ /* 0x000fe200078efcff */
[----:B------:R-:W-:Y:S01]  /*a560*/  IMAD.U32 R13, RZ, RZ, UR4 ;  /* 0x00000004ff0d7e24 */ /* 0x000fe2000f8e00ff */
[----:B-----5:R-:W-:Y:S02]  /*a570*/  SHF.R.S32.HI R33, RZ, 0x1f, R29 ;  /* 0x0000001fff217819 */ /* 0x020fe4000001141d */
[----:B------:R-:W-:Y:S01]  /*a580*/  LOP3.LUT R36, R36, 0xffffffdf, RZ, 0xc0, !PT ;  /* 0xffffffdf24247812 */ /* 0x000fe200078ec0ff */
[----:B------:R-:W-:Y:S01]  /*a590*/  IMAD R13, R13, 0x60, R22 ;  /* 0x000000600d0d7824 */ /* 0x000fe200078e0216 */
[----:B------:R-:W-:-:S04]  /*a5a0*/  R2UR UR5, R2 ;  /* 0x00000000020572ca */ /* 0x000fc800000e0000 */
[C---:B------:R-:W-:Y:S01]  /*a5b0*/  ISETP.GE.AND P1, PT, R13.reuse, UR42, PT ;  /* 0x0000002a0d007c0c */ /* 0x040fe2000bf26270 */
[----:B------:R-:W0:Y:S01]  /*a5c0*/  @P2 LDC R0, c[0x0][0x434] ;  /* 0x00010d00ff002b82 */ /* 0x000e220000000800 */
[----:B------:R-:W-:Y:S01]  /*a5d0*/  IMAD.IADD R13, R13, 0x1, R30 ;  /* 0x000000010d0d7824 */ /* 0x000fe200078e021e */
[----:B------:R-:W-:Y:S02]  /*a5e0*/  @P2 LOP3.LUT R36, R36, 0x20, RZ, 0xfc, !PT ;  /* 0x0000002024242812 */ /* 0x000fe400078efcff */
[----:B------:R-:W-:Y:S01]  /*a5f0*/  ISETP.GT.U32.OR P1, PT, R22, 0x5f, P1 ;  /* 0x0000005f1600780c */ /* 0x000fe20000f24470 */
[----:B------:R-:W-:-:S03]  /*a600*/  IMAD.MOV.U32 R10, RZ, RZ, R13 ;  /* 0x000000ffff0a7224 */ /* 0x000fc600078e000d */
[----:B------:R-:W1:Y:S09]  /*a610*/  @P2 LDC R3, c[0x0][0x438] ;  /* 0x00010e00ff032b82 */ /* 0x000e720000000800 */
[----:B------:R-:W2:Y:S01]  /*a620*/  @!P1 LDC.64 R4, c[0x0][0x428] ;  /* 0x00010a00ff049b82 */ /* 0x000ea20000000a00 */
[----:B0-----:R-:W-:-:S07]  /*a630*/  @P2 IMAD.HI.U32 R0, R13, R0, RZ ;  /* 0x000000000d002227 */ /* 0x001fce00078e00ff */
[----:B------:R-:W0:Y:S01]  /*a640*/  @!P1 LDC.64 R8, c[0x0][0x418] ;  /* 0x00010600ff089b82 */ /* 0x000e220000000a00 */
[----:B-1----:R-:W-:-:S04]  /*a650*/  @P2 SHF.R.U32.HI R10, RZ, R3, R0 ;  /* 0x00000003ff0a2219 */ /* 0x002fc80000011600 */
[----:B------:R-:W-:Y:S01]  /*a660*/  @!P1 SHF.R.S32.HI R11, RZ, 0x1f, R10 ;  /* 0x0000001fff0b9819 */ /* 0x000fe2000001140a */
[----:B--2---:R-:W-:-:S04]  /*a670*/  @!P1 IMAD R0, R33, R4, RZ ;  /* 0x0000000421009224 */ /* 0x004fc800078e02ff */
[C---:B------:R-:W-:Y:S02]  /*a680*/  @!P1 IMAD R3, R29.reuse, R5, R0 ;  /* 0x000000051d039224 */ /* 0x040fe400078e0200 */
[----:B------:R-:W-:-:S05]  /*a690*/  @!P1 IMAD.WIDE.U32 R4, R29, R4, R10 ;  /* 0x000000041d049225 */ /* 0x000fca00078e000a */
[----:B------:R-:W-:Y:S01]  /*a6a0*/  @!P1 IADD3 R0, R5, R3, RZ ;  /* 0x0000000305009210 */ /* 0x000fe20007ffe0ff */
[----:B------:R-:W-:Y:S01]  /*a6b0*/  IMAD.MOV.U32 R3, RZ, RZ, RZ ;  /* 0x000000ffff037224 */ /* 0x000fe200078e00ff */
[----:B0-----:R-:W-:-:S04]  /*a6c0*/  @!P1 LEA R8, P2, R4, R8, 0x2 ;  /* 0x0000000804089211 */ /* 0x001fc800078410ff */
[----:B------:R-:W-:-:S05]  /*a6d0*/  @!P1 LEA.HI.X R9, R4, R9, R0, 0x2, P2 ;  /* 0x0000000904099211 */ /* 0x000fca00010f1400 */
[----:B------:R0:W5:Y:S01]  /*a6e0*/  @!P1 LDG.E R3, desc[UR36][R8.64] ;  /* 0x0000002408039981 */ /* 0x000162000c1e1900 */
[----:B------:R-:W-:Y:S01]  /*a6f0*/  ULOP3.LUT UR5, UR5, 0x2, URZ, 0xfc, !UPT ;  /* 0x0000000205057892 */ /* 0x000fe2000f8efc3f */
[----:B------:R-:W-:Y:S01]  /*a700*/  SEL R0, RZ, 0xffffffff, P0 ;  /* 0xffffffffff007807 */ /* 0x000fe20000000000 */
[----:B------:R-:W-:Y:S01]  /*a710*/  IMAD.U32 R34, RZ, RZ, UR41 ;  /* 0x00000029ff227e24 */ /* 0x000fe2000f8e00ff */
[----:B------:R-:W-:Y:S01]  /*a720*/  ISETP.GT.U32.AND P0, PT, R22, 0x5f, PT ;  /* 0x0000005f1600780c */ /* 0x000fe20003f04070 */
[----:B------:R-:W-:Y:S01]  /*a730*/  IMAD.MOV R10, RZ, RZ, -R10 ;  /* 0x000000ffff0a7224 */ /* 0x000fe200078e0a0a */
[----:B------:R-:W-:Y:S01]  /*a740*/  LOP3.LUT R36, R36, 0xffffffef, RZ, 0xc0, !PT ;  /* 0xffffffef24247812 */ /* 0x000fe200078ec0ff */
[----:B------:R-:W-:Y:S01]  /*a750*/  IMAD.U32 R4, RZ, RZ, UR5 ;  /* 0x00000005ff047e24 */ /* 0x000fe2000f8e00ff */
[----:B------:R-:W-:Y:S01]  /*a760*/  SEL R32, RZ, 0x1, P3 ;  /* 0x00000001ff207807 */ /* 0x000fe20001800000 */
[----:B------:R-:W-:Y:S01]  /*a770*/  IMAD.U32 R35, RZ, RZ, UR4 ;  /* 0x00000004ff237e24 */ /* 0x000fe2000f8e00ff */
[----:B------:R-:W-:Y:S01]  /*a780*/  SHF.L.U32 R5, R0, 0x1, RZ ;  /* 0x0000000100057819 */ /* 0x000fe200000006ff */
[----:B------:R-:W-:Y:S01]  /*a790*/  IMAD R10, R28, R10, R13 ;  /* 0x0000000a1c0a7224 */ /* 0x000fe200078e020d */
[----:B------:R-:W-:-:S02]  /*a7a0*/  ISETP.NE.AND P4, PT, R4, 0x3, PT ;  /* 0x000000030400780c */ /* 0x000fc40003f85270 */
[----:B------:R-:W-:Y:S02]  /*a7b0*/  LOP3.LUT R32, R5, 0x2, R32, 0xe2, !PT ;  /* 0x0000000205207812 */ /* 0x000fe400078ee220 */
[----:B------:R-:W-:-:S09]  /*a7c0*/  SHF.R.S32.HI R34, RZ, 0x1f, R34 ;  /* 0x0000001fff227819 */ /* 0x000fd20000011422 */
[----:B------:R-:W-:-:S04]  /*a7d0*/  @P4 LOP3.LUT R36, R36, 0x10, RZ, 0xfc, !PT ;  /* 0x0000001024244812 */ /* 0x000fc800078efcff */
[----:B------:R-:W-:-:S04]  /*a7e0*/  LOP3.LUT R36, R36, 0xfffffff7, RZ, 0xc0, !PT ;  /* 0xfffffff724247812 */ /* 0x000fc800078ec0ff */
[----:B------:R-:W-:Y:S01]  /*a7f0*/  @P0 LOP3.LUT R36, R36, 0x8, RZ, 0xfc, !PT ;  /* 0x0000000824240812 */ /* 0x000fe200078efcff */
[----:B0-----:R-:W-:Y:S06]  /*a800*/  @!P4 BRA `(.L_x_2235) ;  /* 0x000000000004c947 */ /* 0x001fec0003800000 */
[----:B------:R-:W-:Y:S01]  /*a810*/  BPT.TRAP 0x1 ;  /* 0x000000040000795c */ /* 0x000fe20000300000 */
.L_x_2235:
[----:B------:R-:W-:Y:S01]  /*a820*/  SHF.R.S32.HI R8, RZ, 0x1f, R10 ;  /* 0x0000001fff087819 */ /* 0x000fe2000001140a */
[----:B------:R-:W-:Y:S01]  /*a830*/  ULDC.64 UR4, c[0x0][0x328] ;  /* 0x0000ca0000047ab9 */ /* 0x000fe20000000a00 */
[----:B-----5:R-:W-:Y:S02]  /*a840*/  SHF.R.S32.HI R0, RZ, 0x1f, R3 ;  /* 0x0000001fff007819 */ /* 0x020fe40000011403 */
[----:B------:R-:W-:Y:S01]  /*a850*/  R2UR UR6, R34 ;  /* 0x00000000220672ca */ /* 0x000fe200000e0000 */
[----:B------:R-:W-:-:S04]  /*a860*/  IMAD R5, R8, UR4, RZ ;  /* 0x0000000408057c24 */ /* 0x000fc8000f8e02ff */
[C---:B------:R-:W-:Y:S02]  /*a870*/  IMAD R9, R10.reuse, UR5, R5 ;  /* 0x000000050a097c24 */ /* 0x040fe4000f8e0205 */
        /* <DEDUP_REMOVED lines=20> */
.L_x_2277:
[----:B------:R-:W-:Y:S01]  /*a9c0*/  ULDC.64 UR4, c[0x0][0x300] ;  /* 0x0000c00000047ab9 */ /* 0x000fe20000000a00 */
[----:B------:R-:W-:Y:S01]  /*a9d0*/  R2UR UR6, R34 ;  /* 0x00000000220672ca */ /* 0x000fe200000e0000 */
[----:B0-----:R-:W-:Y:S01]  /*a9e0*/  IMAD R5, R8, UR4, RZ ;  /* 0x0000000408057c24 */ /* 0x001fe2000f8e02ff */
[----:B------:R-:W-:Y:S01]  /*a9f0*/  MOV R8, 0xffffffa0 ;  /* 0xffffffa000087802 */ /* 0x000fe20000000f00 */
[----:B------:R-:W-:Y:S01]  /*aa00*/  IMAD.SHL.U32 R37, R7, 0x8, RZ ;  /* 0x0000000807257824 */ /* 0x000fe200078e00ff */
[----:B------:R-:W-:Y:S01]  /*aa10*/  LOP3.LUT P3, RZ, R36, 0x4, RZ, 0xc0, !PT ;  /* 0x0000000424ff7812 */ /* 0x000fe2000786c0ff */
[----:B------:R-:W-:Y:S01]  /*aa20*/  IMAD R9, R10, UR5, R5 ;  /* 0x000000050a097c24 */ /* 0x000fe2000f8e0205 */
[----:B------:R-:W-:Y:S01]  /*aa30*/  LOP3.LUT P2, RZ, R36, 0x2, RZ, 0xc0, !PT ;  /* 0x0000000224ff7812 */ /* 0x000fe2000784c0ff */
[----:B------:R-:W-:Y:S01]  /*aa40*/  IMAD.WIDE.U32 R4, R10, UR4, RZ ;  /* 0x000000040a047c25 */ /* 0x000fe2000f8e00ff */
[----:B------:R-:W-:Y:S01]  /*aa50*/  ULDC.64 UR4, c[0x0][0x310] ;  /* 0x0000c40000047ab9 */ /* 0x000fe20000000a00 */
[----:B------:R-:W-:-:S02]  /*aa60*/  LOP3.LUT P1, RZ, R36, 0x1, RZ, 0xc0, !PT ;  /* 0x0000000124ff7812 */ /* 0x000fc4000782c0ff */
[----:B------:R-:W-:Y:S01]  /*aa70*/  IMAD R0, R0, UR4, RZ ;  /* 0x0000000400007c24 */ /* 0x000fe2000f8e02ff */
[----:B------:R-:W-:Y:S01]  /*aa80*/  IADD3 R5, R5, R9, RZ ;  /* 0x0000000905057210 */ /* 0x000fe20007ffe0ff */
[----:B------:R-:W-:Y:S02]  /*aa90*/  IMAD R8, R35, R8, UR42 ;  /* 0x0000002a23087e24 */ /* 0x000fe4000f8e0208 */
[C---:B------:R-:W-:Y:S02]  /*aaa0*/  IMAD R9, R3.reuse, UR5, R0 ;  /* 0x0000000503097c24 */ /* 0x040fe4000f8e0200 */
[----:B------:R-:W-:Y:S01]  /*aab0*/  IMAD.WIDE.U32 R4, R3, UR4, R4 ;  /* 0x0000000403047c25 */ /* 0x000fe2000f8e0004 */
[----:B------:R-:W-:-:S03]  /*aac0*/  ULDC.64 UR4, c[0x0][0x308] ;  /* 0x0000c20000047ab9 */ /* 0x000fc60000000a00 */
[----:B------:R-:W-:Y:S01]  /*aad0*/  IMAD.U32 R3, RZ, RZ, UR4 ;  /* 0x00000004ff037e24 */ /* 0x000fe2000f8e00ff */
[----:B------:R-:W-:Y:S01]  /*aae0*/  UIMAD UR4, UR6, UR4, URZ ;  /* 0x00000004060472a4 */ /* 0x000fe2000f8e023f */
[----:B------:R-:W-:Y:S02]  /*aaf0*/  IMAD.IADD R5, R5, 0x1, R9 ;  /* 0x0000000105057824 */ /* 0x000fe400078e0209 */
[----:B------:R-:W-:Y:S01]  /*ab00*/  ULDC.64 UR6, c[0x0][0x2e8] ;  /* 0x0000ba0000067ab9 */ /* 0x000fe20000000a00 */
[----:B------:R-:W-:Y:S02]  /*ab10*/  UIMAD UR4, UR41, UR5, UR4 ;  /* 0x00000005290472a4 */ /* 0x000fe4000f8e0204 */
[----:B------:R-:W-:-:S04]  /*ab20*/  IMAD.WIDE.U32 R4, R3, UR41, R4 ;  /* 0x0000002903047c25 */ /* 0x000fc8000f8e0004 */
[----:B------:R-:W-:Y:S01]  /*ab30*/  VIADD R3, R5, UR4 ;  /* 0x0000000405037c36 */ /* 0x000fe20008000000 */
[----:B------:R-:W-:Y:S01]  /*ab40*/  LEA R0, P0, R4, UR6, 0x1 ;  /* 0x0000000604007c11 */ /* 0x000fe2000f8008ff */
[----:B------:R-:W-:Y:S01]  /*ab50*/  UMOV UR4, 0xffffffff ;  /* 0xffffffff00047882 */ /* 0x000fe20000000000 */
[----:B------:R-:W-:Y:S02]  /*ab60*/  LOP3.LUT R5, R6, 0x1c0, RZ, 0xc0, !PT ;  /* 0x000001c006057812 */ /* 0x000fe400078ec0ff */
[----:B------:R-:W-:Y:S02]  /*ab70*/  LEA.HI.X R3, R4, UR7, R3, 0x1, P0 ;  /* 0x0000000704037c11 */ /* 0x000fe400080f0c03 */
[----:B------:R-:W-:Y:S01]  /*ab80*/  LOP3.LUT R4, R5, 0x38, R6, 0xf8, !PT ;  /* 0x0000003805047812 */ /* 0x000fe200078ef806 */
[----:B------:R-:W-:-:S03]  /*ab90*/  IMAD.IADD R6, R8, 0x1, -R23 ;  /* 0x0000000108067824 */ /* 0x000fc600078e0a17 */
[----:B------:R-:W-:Y:S02]  /*aba0*/  LOP3.LUT R4, R4, 0x38, R19, 0x78, !PT ;  /* 0x0000003804047812 */ /* 0x000fe400078e7813 */
[----:B------:R-:W-:Y:S02]  /*abb0*/  ISETP.GE.AND P0, PT, R6, 0x1, PT ;  /* 0x000000010600780c */ /* 0x000fe40003f06270 */
[----:B------:R-:W-:Y:S01]  /*abc0*/  LOP3.LUT R37, R4, 0x200, R37, 0xf8, !PT ;  /* 0x0000020004257812 */ /* 0x000fe200078ef825 */
[----:B------:R-:W-:Y:S10]  /*abd0*/  BRA.DIV UR4, `(.L_x_2237) ;  /* 0x0000002a04b87947 */ /* 0x000ff4000b800000 */
[----:B------:R-:W-:Y:S01]  /*abe0*/  SHFL.IDX PT, R5, R3, RZ, 0x181f ;  /* 0x00181fff03057589 */ /* 0x000fe200000e0000 */
[----:B------:R-:W-:-:S03]  /*abf0*/  @P0 LEA R19, R37, UR46, 0x1 ;  /* 0x0000002e25130c11 */ /* 0x000fc6000f8e08ff */
[----:B------:R-:W0:Y:S04]  /*ac00*/  SHFL.IDX PT, R4, R0, RZ, 0x181f ;  /* 0x00181fff00047589 */ /* 0x000e2800000e0000 */
[----:B------:R-:W1:Y:S04]  /*ac10*/  SHFL.IDX PT, R7, R3, 0x1, 0x181f ;  /* 0x00381f0003077f89 */ /* 0x000e6800000e0000 */
[----:B------:R-:W2:Y:S04]  /*ac20*/  SHFL.IDX PT, R14, R0, 0x1, 0x181f ;  /* 0x00381f00000e7f89 */ /* 0x000ea800000e0000 */
[----:B------:R-:W-:Y:S04]  /*ac30*/  SHFL.IDX PT, R10, R3, 0x2, 0x181f ;  /* 0x00581f00030a7f89 */ /* 0x000fe800000e0000 */
[----:B------:R-:W3:Y:S01]  /*ac40*/  SHFL.IDX PT, R21, R0, 0x2, 0x181f ;  /* 0x00581f0000157f89 */ /* 0x000ee200000e0000 */
[----:B0-----:R-:W-:-:S05]  /*ac50*/  @P0 IMAD.WIDE.U32 R4, R27, 0x2, R4 ;  /* 0x000000021b040825 */ /* 0x001fca00078e0004 */
[----:B------:R-:W-:Y:S04]  /*ac60*/  @P0 LDGSTS.E.BYPASS.LTC128B.128 [R19+0x18400], desc[UR36][R4.64], !P3 ;  /* 0x1840000004130fae */ /* 0x000fe8000d901d64 */
[----:B------:R-:W-:Y:S04]  /*ac70*/  @P0 LDGSTS.E.BYPASS.LTC128B.128 [R19+0x1b400], desc[UR36][R4.64+0x80], !P2 ;  /* 0x1b40008004130fae */ /* 0x000fe8000d101d64 */
[----:B------:R1:W-:Y:S01]  /*ac80*/  @P0 LDGSTS.E.BYPASS.LTC128B.128 [R19+0x1e400], desc[UR36][R4.64+0x100], !P1 ;  /* 0x1e40010004130fae */ /* 0x0003e2000c901d64 */
[----:B------:R-:W-:Y:S02]  /*ac90*/  ISETP.GE.AND P0, PT, R6, 0x11, PT ;  /* 0x000000110600780c */ /* 0x000fe40003f06270 */
[----:B-1----:R-:W-:Y:S01]  /*aca0*/  MOV R5, R7 ;  /* 0x0000000700057202 */ /* 0x002fe20000000f00 */
[----:B--2---:R-:W-:-:S10]  /*acb0*/  IMAD.MOV.U32 R4, RZ, RZ, R14 ;  /* 0x000000ffff047224 */ /* 0x004fd400078e000e */
[----:B------:R-:W-:Y:S01]  /*acc0*/  @P0 LEA R20, R37, UR46, 0x1 ;  /* 0x0000002e25140c11 */ /* 0x000fe2000f8e08ff */
[----:B------:R-:W0:Y:S01]  /*acd0*/  SHFL.IDX PT, R7, R3, 0x3, 0x181f ;  /* 0x00781f0003077f89 */ /* 0x000e2200000e0000 */
[----:B------:R-:W-:-:S03]  /*ace0*/  @P0 IMAD.WIDE.U32 R8, R27, 0x2, R4 ;  /* 0x000000021b080825 */ /* 0x000fc600078e0004 */
[----:B------:R-:W1:Y:S01]  /*acf0*/  SHFL.IDX PT, R14, R0, 0x3, 0x181f ;  /* 0x00781f00000e7f89 */ /* 0x000e6200000e0000 */
[----:B---3--:R-:W-:-:S03]  /*ad00*/  IMAD.MOV.U32 R4, RZ, RZ, R21 ;  /* 0x000000ffff047224 */ /* 0x008fc600078e0015 */
[----:B------:R-:W-:Y:S01]  /*ad10*/  @P0 LDGSTS.E.BYPASS.LTC128B.128 [R20+0x18c00], desc[UR36][R8.64], !P3 ;  /* 0x18c0000008140fae */ /* 0x000fe2000d901d64 */
[----:B------:R-:W-:-:S03]  /*ad20*/  IMAD.MOV.U32 R5, RZ, RZ, R10 ;  /* 0x000000ffff057224 */ /* 0x000fc600078e000a */
[----:B------:R-:W-:Y:S04]  /*ad30*/  @P0 LDGSTS.E.BYPASS.LTC128B.128 [R20+0x1bc00], desc[UR36][R8.64+0x80], !P2 ;  /* 0x1bc0008008140fae */ /* 0x000fe8000d101d64 */
[----:B------:R-:W-:Y:S01]  /*ad40*/  @P0 LDGSTS.E.BYPASS.LTC128B.128 [R20+0x1ec00], desc[UR36][R8.64+0x100], !P1 ;  /* 0x1ec0010008140fae */ /* 0x000fe2000c901d64 */
[----:B------:R-:W-:-:S03]  /*ad50*/  ISETP.GE.AND P0, PT, R6, 0x21, PT ;  /* 0x000000210600780c */ /* 0x000fc60003f06270 */
[----:B------:R-:W-:Y:S04]  /*ad60*/  SHFL.IDX PT, R10, R3, 0x4, 0x181f ;  /* 0x00981f00030a7f89 */ /* 0x000fe800000e0000 */
[----:B------:R-:W2:Y:S04]  /*ad70*/  SHFL.IDX PT, R19, R0, 0x4, 0x181f ;  /* 0x00981f0000137f89 */ /* 0x000ea800000e0000 */
[----:B------:R-:W3:Y:S02]  /*ad80*/  SHFL.IDX PT, R3, R3, 0x5, 0x181f ;  /* 0x00b81f0003037f89 */ /* 0x000ee400000e0000 */
[----:B------:R-:W-:Y:S01]  /*ad90*/  @P0 IMAD.WIDE.U32 R4, R27, 0x2, R4 ;  /* 0x000000021b040825 */ /* 0x000fe200078e0004 */
[----:B------:R-:W-:-:S05]  /*ada0*/  @P0 LEA R21, R37, UR46, 0x1 ;  /* 0x0000002e25150c11 */ /* 0x000fca000f8e08ff */
[----:B------:R-:W-:Y:S04]  /*adb0*/  @P0 LDGSTS.E.BYPASS.LTC128B.128 [R21+0x19400], desc[UR36][R4.64], !P3 ;  /* 0x1940000004150fae */ /* 0x000fe8000d901d64 */
[----:B------:R-:W-:Y:S04]  /*adc0*/  @P0 LDGSTS.E.BYPASS.LTC128B.128 [R21+0x1c400], desc[UR36][R4.64+0x80], !P2 ;  /* 0x1c40008004150fae */ /* 0x000fe8000d101d64 */
[----:B------:R0:W-:Y:S01]  /*add0*/  @P0 LDGSTS.E.BYPASS.LTC128B.128 [R21+0x1f400], desc[UR36][R4.64+0x100], !P1 ;  /* 0x1f40010004150fae */ /* 0x0001e2000c901d64 */
[----:B------:R-:W-:Y:S02]  /*ade0*/  ISETP.GE.AND P0, PT, R6, 0x31, PT ;  /* 0x000000310600780c */ /* 0x000fe40003f06270 */
[----:B0-----:R-:W-:Y:S01]  /*adf0*/  MOV R5, R7 ;  /* 0x0000000700057202 */ /* 0x001fe20000000f00 */
[----:B-1----:R-:W-:-:S10]  /*ae00*/  IMAD.MOV.U32 R4, RZ, RZ, R14 ;  /* 0x000000ffff047224 */ /* 0x002fd400078e000e */
[----:B------:R-:W-:Y:S01]  /*ae10*/  @P0 LEA R7, R37, UR46, 0x1 ;  /* 0x0000002e25070c11 */ /* 0x000fe2000f8e08ff */
[----:B------:R0:W1:Y:S01]  /*ae20*/  SHFL.IDX PT, R14, R0, 0x5, 0x181f ;  /* 0x00b81f00000e7f89 */ /* 0x00006200000e0000 */
[----:B------:R-:W-:-:S04]  /*ae30*/  @P0 IMAD.WIDE.U32 R8, R27, 0x2, R4 ;  /* 0x000000021b080825 */ /* 0x000fc800078e0004 */
[----:B--2---:R-:W-:Y:S01]  /*ae40*/  IMAD.MOV.U32 R4, RZ, RZ, R19 ;  /* 0x000000ffff047224 */ /* 0x004fe200078e0013 */
[----:B------:R0:W-:Y:S01]  /*ae50*/  @P0 LDGSTS.E.BYPASS.LTC128B.128 [R7+0x19c00], desc[UR36][R8.64], !P3 ;  /* 0x19c0000008070fae */ /* 0x0001e2000d901d64 */
[----:B------:R-:W-:-:S03]  /*ae60*/  IMAD.MOV.U32 R5, RZ, RZ, R10 ;  /* 0x000000ffff057224 */ /* 0x000fc600078e000a */
        /* <DEDUP_REMOVED lines=8> */
.L_x_2291:
        /* <DEDUP_REMOVED lines=18> */
.L_x_2238:
        /* <DEDUP_REMOVED lines=22> */
[----:B------:R-:W-:Y:S01]  /*b170*/  MOV R12, 0x1 ;  /* 0x00000001000c7802 */ /* 0x000fe20000000f00 */
[----:B------:R-:W-:Y:S02]  /*b180*/  IMAD.U32 R6, RZ, RZ, UR8 ;  /* 0x00000008ff067e24 */ /* 0x000fe4000f8e00ff */
[----:B------:R-:W-:-:S02]  /*b190*/  IMAD.U32 R10, RZ, RZ, UR4 ;  /* 0x00000004ff0a7e24 */ /* 0x000fc4000f8e00ff */
[----:B------:R-:W-:Y:S02]  /*b1a0*/  IMAD.U32 R11, RZ, RZ, UR5 ;  /* 0x00000005ff0b7e24 */ /* 0x000fe4000f8e00ff */
[----:B------:R-:W-:Y:S02]  /*b1b0*/  IMAD.MOV.U32 R8, RZ, RZ, 0x70 ;  /* 0x00000070ff087424 */ /* 0x000fe400078e00ff */
[----:B------:R-:W-:-:S07]  /*b1c0*/  IMAD.MOV.U32 R13, RZ, RZ, RZ ;  /* 0x000000ffff0d7224 */ /* 0x000fce00078e00ff */
[----:B------:R-:W-:-:S07]  /*b1d0*/  LEPC R20, `(.L_x_2239) ;  /* 0x000000001014794e */ /* 0x000fce0000000000 */
[----:B0-----:R-:W-:Y:S05]  /*b1e0*/  CALL.ABS.NOINC R14 ;  /* 0x000000000e007343 */ /* 0x001fea0003c00000 */
.L_x_2239:
[----:B------:R-:W-:Y:S01]  /*b1f0*/  UISETP.NE.AND UP0, UPT, UR49, URZ, UPT ;  /* 0x0000003f3100728c */ /* 0x000fe2000bf05270 */
[----:B------:R-:W-:Y:S01]  /*b200*/  IMAD.U32 R3, RZ, RZ, UR48 ;  /* 0x00000030ff037e24 */ /* 0x000fe2000f8e00ff */
[----:B------:R-:W0:Y:S01]  /*b210*/  LDC R8, c[0x0][0x448] ;  /* 0x00011200ff087b82 */ /* 0x000e220000000800 */
[----:B------:R-:W-:Y:S01]  /*b220*/  IMAD.U32 R4, RZ, RZ, UR38 ;  /* 0x00000026ff047e24 */ /* 0x000fe2000f8e00ff */
[----:B------:R-:W-:Y:S01]  /*b230*/  MOV R7, UR47 ;  /* 0x0000002f00077c02 */ /* 0x000fe20008000f00 */
[----:B------:R-:W-:Y:S01]  /*b240*/  IMAD R3, R3, 0x80, R22 ;  /* 0x0000008003037824 */ /* 0x000fe200078e0216 */
[----:B------:R-:W-:Y:S01]  /*b250*/  PLOP3.LUT P0, PT, PT, PT, UP0, 0x80, 0x0 ;  /* 0x000000000000781c */ /* 0x000fe20003f0f008 */
[----:B------:R-:W-:Y:S01]  /*b260*/  IMAD.MOV.U32 R6, RZ, RZ, R4 ;  /* 0x000000ffff067224 */ /* 0x000fe200078e0004 */
[----:B------:R-:W-:Y:S01]  /*b270*/  ULDC.64 UR4, c[0x0][0x2e0] ;  /* 0x0000b80000047ab9 */ /* 0x000fe20000000a00 */
[----:B------:R-:W-:Y:S01]  /*b280*/  IMAD.U32 R5, RZ, RZ, UR39 ;  /* 0x00000027ff057e24 */ /* 0x000fe2000f8e00ff */
[----:B------:R-:W-:Y:S01]  /*b290*/  MOV R9, R3 ;  /* 0x0000000300097202 */ /* 0x000fe20000000f00 */
[----:B------:R-:W-:Y:S01]  /*b2a0*/  @UP0 ULDC UR6, c[0x0][0x44c] ;  /* 0x0001130000060ab9 */ /* 0x000fe20000000800 */
[----:B------:R-:W-:-:S02]  /*b2b0*/  IMAD R0, R19, UR4, RZ ;  /* 0x0000000413007c24 */ /* 0x000fc4000f8e02ff */
[----:B------:R-:W-:Y:S01]  /*b2c0*/  IMAD.WIDE.U32 R6, R31, UR4, R6 ;  /* 0x000000041f067c25 */ /* 0x000fe2000f8e0006 */
[----:B------:R-:W-:-:S03]  /*b2d0*/  @UP0 ULDC UR4, c[0x0][0x450] ;  /* 0x0001140000040ab9 */ /* 0x000fc60000000800 */
[----:B------:R-:W-:Y:S02]  /*b2e0*/  IMAD R5, R31, UR5, R0 ;  /* 0x000000051f057c24 */ /* 0x000fe4000f8e0200 */
[----:B------:R-:W-:Y:S01]  /*b2f0*/  @P0 IMAD.HI.U32 R10, R3, UR6, RZ ;  /* 0x00000006030a0c27 */ /* 0x000fe2000f8e00ff */
[----:B------:R-:W-:-:S03]  /*b300*/  PLOP3.LUT P0, PT, PT, PT, UP0, 0x80, 0x0 ;  /* 0x000000000000781c */ /* 0x000fc60003f0f008 */
[----:B------:R-:W-:-:S10]  /*b310*/  IMAD.IADD R7, R7, 0x1, R5 ;  /* 0x0000000107077824 */ /* 0x000fd400078e0205 */
        /* <DEDUP_REMOVED lines=16> */
[----:B------:R-:W-:Y:S01]  /*b420*/  ULDC UR4, c[0x0][0x2b8] ;  /* 0x0000ae0000047ab9 */ /* 0x000fe20000000800 */
[----:B------:R-:W-:Y:S02]  /*b430*/  IADD3 R5, R5, R7, RZ ;  /* 0x0000000705057210 */ /* 0x000fe40007ffe0ff */
[----:B------:R-:W-:Y:S02]  /*b440*/  ISETP.GE.AND P2, PT, R25, UR4, PT ;  /* 0x0000000419007c0c */ /* 0x000fe4000bf46270 */
[----:B------:R-:W-:Y:S01]  /*b450*/  LEA.HI.X R0, R4, UR5, R5, 0x1, P0 ;  /* 0x0000000504007c11 */ /* 0x000fe200080f0c05 */
[----:B------:R-:W-:Y:S01]  /*b460*/  UMOV UR5, 0xffffffff ;  /* 0xffffffff00057882 */ /* 0x000fe20000000000 */
[----:B------:R-:W-:-:S02]  /*b470*/  ISETP.GE.AND P0, PT, R24, UR4, PT ;  /* 0x0000000418007c0c */ /* 0x000fc4000bf06270 */
[----:B------:R-:W-:Y:S01]  /*b480*/  ISETP.GE.AND P3, PT, R27, UR4, PT ;  /* 0x000000041b007c0c */ /* 0x000fe2000bf66270 */
[----:B------:R-:W-:-:S12]  /*b490*/  BRA.DIV UR5, `(.L_x_2240) ;  /* 0x0000002a05747947 */ /* 0x000fd8000b800000 */
[----:B------:R-:W-:Y:S01]  /*b4a0*/  SHFL.IDX PT, R5, R0, RZ, 0x181f ;  /* 0x00181fff00057589 */ /* 0x000fe200000e0000 */
[----:B------:R-:W-:Y:S01]  /*b4b0*/  IMAD.U32 R10, RZ, RZ, UR48 ;  /* 0x00000030ff0a7e24 */ /* 0x000fe2000f8e00ff */
[----:B------:R-:W-:Y:S02]  /*b4c0*/  ULDC UR4, c[0x0][0x288] ;  /* 0x0000a20000047ab9 */ /* 0x000fe40000000800 */
[----:B------:R-:W0:Y:S01]  /*b4d0*/  SHFL.IDX PT, R4, R3, RZ, 0x181f ;  /* 0x00181fff03047589 */ /* 0x000e2200000e0000 */
[----:B------:R-:W-:Y:S02]  /*b4e0*/  IMAD R6, R8, UR4, RZ ;  /* 0x0000000408067c24 */ /* 0x000fe4000f8e02ff */
[----:B------:R-:W-:Y:S01]  /*b4f0*/  IMAD R7, R10, 0x80, R23 ;  /* 0x000000800a077824 */ /* 0x000fe200078e0217 */
[----:B------:R-:W-:Y:S03]  /*b500*/  SHFL.IDX PT, R8, R0, 0x1, 0x181f ;  /* 0x00381f0000087f89 */ /* 0x000fe600000e0000 */
[C---:B------:R-:W-:Y:S01]  /*b510*/  VIADD R9, R7.reuse, 0x10 ;  /* 0x0000001007097836 */ /* 0x040fe20000000000 */
[C---:B------:R-:W-:Y:S01]  /*b520*/  ISETP.GE.AND P1, PT, R7.reuse, R6, PT ;  /* 0x000000060700720c */ /* 0x040fe20003f26270 */
[----:B------:R-:W1:Y:S01]  /*b530*/  SHFL.IDX PT, R14, R3, 0x1, 0x181f ;  /* 0x00381f00030e7f89 */ /* 0x000e6200000e0000 */
[----:B------:R-:W-:-:S11]  /*b540*/  VIADD R11, R7, 0x20 ;  /* 0x00000020070b7836 */ /* 0x000fd60000000000 */
[----:B------:R-:W-:Y:S01]  /*b550*/  @!P1 LEA R19, R37, UR46, 0x1 ;  /* 0x0000002e25139c11 */ /* 0x000fe2000f8e08ff */
[----:B0-----:R-:W-:-:S05]  /*b560*/  @!P1 IMAD.WIDE.U32 R4, R27, 0x2, R4 ;  /* 0x000000021b049825 */ /* 0x001fca00078e0004 */
[----:B------:R-:W-:Y:S04]  /*b570*/  @!P1 LDGSTS.E.BYPASS.LTC128B.128 [R19+0xc400], desc[UR36][R4.64], !P3 ;  /* 0x0c40000004139fae */ /* 0x000fe8000d901d64 */
[----:B------:R-:W-:Y:S04]  /*b580*/  @!P1 LDGSTS.E.BYPASS.LTC128B.128 [R19+0x10400], desc[UR36][R4.64+0x80], !P2 ;  /* 0x1040008004139fae */ /* 0x000fe8000d101d64 */
[----:B------:R1:W-:Y:S01]  /*b590*/  @!P1 LDGSTS.E.BYPASS.LTC128B.128 [R19+0x14400], desc[UR36][R4.64+0x100], !P0 ;  /* 0x1440010004139fae */ /* 0x0003e2000c101d64 */
[----:B------:R-:W-:Y:S02]  /*b5a0*/  ISETP.GE.AND P1, PT, R9, R6, PT ;  /* 0x000000060900720c */ /* 0x000fe40003f26270 */
[----:B-1----:R-:W-:Y:S01]  /*b5b0*/  MOV R4, R14 ;  /* 0x0000000e00047202 */ /* 0x002fe20000000f00 */
[----:B------:R-:W-:-:S10]  /*b5c0*/  IMAD.MOV.U32 R5, RZ, RZ, R8 ;  /* 0x000000ffff057224 */ /* 0x000fd400078e0008 */
[----:B------:R-:W-:Y:S01]  /*b5d0*/  @!P1 LEA R21, R37, UR46, 0x1 ;  /* 0x0000002e25159c11 */ /* 0x000fe2000f8e08ff */
[----:B------:R-:W-:Y:S01]  /*b5e0*/  SHFL.IDX PT, R14, R3, 0x3, 0x181f ;  /* 0x00781f00030e7f89 */ /* 0x000fe200000e0000 */
[----:B------:R-:W-:-:S03]  /*b5f0*/  @!P1 IMAD.WIDE.U32 R8, R27, 0x2, R4 ;  /* 0x000000021b089825 */ /* 0x000fc600078e0004 */
[----:B------:R-:W-:Y:S04]  /*b600*/  SHFL.IDX PT, R5, R0, 0x2, 0x181f ;  /* 0x00581f0000057f89 */ /* 0x000fe800000e0000 */
[----:B------:R-:W0:Y:S04]  /*b610*/  SHFL.IDX PT, R4, R3, 0x2, 0x181f ;  /* 0x00581f0003047f89 */ /* 0x000e2800000e0000 */
[----:B------:R-:W-:Y:S04]  /*b620*/  @!P1 LDGSTS.E.BYPASS.LTC128B.128 [R21+0xcc00], desc[UR36][R8.64], !P3 ;  /* 0x0cc0000008159fae */ /* 0x000fe8000d901d64 */
[----:B------:R-:W-:Y:S04]  /*b630*/  @!P1 LDGSTS.E.BYPASS.LTC128B.128 [R21+0x10c00], desc[UR36][R8.64+0x80], !P2 ;  /* 0x10c0008008159fae */ /* 0x000fe8000d101d64 */
[----:B------:R1:W-:Y:S01]  /*b640*/  @!P1 LDGSTS.E.BYPASS.LTC128B.128 [R21+0x14c00], desc[UR36][R8.64+0x100], !P0 ;  /* 0x14c0010008159fae */ /* 0x0003e2000c101d64 */
[----:B------:R-:W-:Y:S01]  /*b650*/  ISETP.GE.AND P1, PT, R11, R6, PT ;  /* 0x000000060b00720c */ /* 0x000fe20003f26270 */
[----:B------:R-:W-:-:S02]  /*b660*/  VIADD R11, R7, 0x40 ;  /* 0x00000040070b7836 */ /* 0x000fc40000000000 */
[----:B-1----:R-:W1:Y:S01]  /*b670*/  SHFL.IDX PT, R8, R0, 0x3, 0x181f ;  /* 0x00781f0000087f89 */ /* 0x002e6200000e0000 */
[----:B------:R-:W-:-:S09]  /*b680*/  VIADD R9, R7, 0x30 ;  /* 0x0000003007097836 */ /* 0x000fd20000000000 */
[----:B------:R-:W-:Y:S01]  /*b690*/  @!P1 LEA R19, R37, UR46, 0x1 ;  /* 0x0000002e25139c11 */ /* 0x000fe2000f8e08ff */
[----:B0-----:R-:W-:-:S05]  /*b6a0*/  @!P1 IMAD.WIDE.U32 R4, R27, 0x2, R4 ;  /* 0x000000021b049825 */ /* 0x001fca00078e0004 */
[----:B------:R-:W-:Y:S04]  /*b6b0*/  @!P1 LDGSTS.E.BYPASS.LTC128B.128 [R19+0xd400], desc[UR36][R4.64], !P3 ;  /* 0x0d40000004139fae */ /* 0x000fe8000d901d64 */
[----:B------:R-:W-:Y:S04]  /*b6c0*/  @!P1 LDGSTS.E.BYPASS.LTC128B.128 [R19+0x11400], desc[UR36][R4.64+0x80], !P2 ;  /* 0x1140008004139fae */ /* 0x000fe8000d101d64 */
[----:B------:R0:W-:Y:S01]  /*b6d0*/  @!P1 LDGSTS.E.BYPASS.LTC128B.128 [R19+0x15400], desc[UR36][R4.64+0x100], !P0 ;  /* 0x1540010004139fae */ /* 0x0001e2000c101d64 */
[----:B------:R-:W-:Y:S02]  /*b6e0*/  ISETP.GE.AND P1, PT, R9, R6, PT ;  /* 0x000000060900720c */ /* 0x000fe40003f26270 */
[----:B0-----:R-:W-:Y:S01]  /*b6f0*/  MOV R4, R14 ;  /* 0x0000000e00047202 */ /* 0x001fe20000000f00 */
[----:B-1----:R-:W-:-:S10]  /*b700*/  IMAD.MOV.U32 R5, RZ, RZ, R8 ;  /* 0x000000ffff057224 */ /* 0x002fd400078e0008 */
        /* <DEDUP_REMOVED lines=35> */
.L_x_2308:
[----:B------:R-:W-:Y:S01]  /*b940*/  VIADD R7, R7, 0x70 ;  /* 0x0000007007077836 */ /* 0x000fe20000000000 */
[----:B------:R-:W-:Y:S01]  /*b950*/  BSSY B0, `(.L_x_2241) ;  /* 0x000000d000007945 */ /* 0x000fe20003800000 */
[----:B-1----:R-:W-:Y:S01]  /*b960*/  MOV R4, R14 ;  /* 0x0000000e00047202 */ /* 0x002fe20000000f00 */
[----:B--2---:R-:W-:Y:S02]  /*b970*/  IMAD.MOV.U32 R5, RZ, RZ, R8 ;  /* 0x000000ffff057224 */ /* 0x004fe400078e0008 */
        /* <DEDUP_REMOVED lines=10> */
.L_x_2242:
[----:B------:R-:W-:Y:S05]  /*ba20*/  BSYNC B0 ;  /* 0x0000000000007941 */ /* 0x000fea0003800000 */
.L_x_2241:
        /* <DEDUP_REMOVED lines=9> */
.L_x_2309:
        /* <DEDUP_REMOVED lines=8> */
[----:B------:R-:W-:Y:S01]  /*bb40*/  ULOP3.LUT UR5, URZ, UR45, URZ, 0x33, !UPT ;  /* 0x0000002d3f057292 */ /* 0x000fe2000f8e333f */
[----:B------:R-:W-:Y:S01]  /*bb50*/  IADD3 R26, R26, R30, R23 ;  /* 0x0000001e1a1a7210 */ /* 0x000fe20007ffe017 */
[----:B------:R-:W-:Y:S01]  /*bb60*/  UIMAD UR4, UR4, UR40, URZ ;  /* 0x00000028040472a4 */ /* 0x000fe2000f8e023f */
[----:B------:R-:W-:Y:S01]  /*bb70*/  IADD3 R5, -R23, UR42, RZ ;  /* 0x0000002a17057c10 */ /* 0x000fe2000fffe1ff */
[----:B------:R-:W-:Y:S01]  /*bb80*/  BSSY B0, `(.L_x_2244) ;  /* 0x00000f0000007945 */ /* 0x000fe20003800000 */
[----:B------:R-:W-:Y:S01]  /*bb90*/  IMAD.SHL.U32 R20, R27, 0x2, RZ ;  /* 0x000000021b147824 */ /* 0x000fe200078e00ff */
[----:B------:R-:W-:Y:S01]  /*bba0*/  MOV R10, RZ ;  /* 0x000000ff000a7202 */ /* 0x000fe20000000f00 */
[----:B------:R-:W-:Y:S01]  /*bbb0*/  VIADD R7, R26, 0xfffffee0 ;  /* 0xfffffee01a077836 */ /* 0x000fe20000000000 */
[----:B------:R-:W-:Y:S01]  /*bbc0*/  LOP3.LUT R3, RZ, UR4, RZ, 0x33, !PT ;  /* 0x00000004ff037c12 */ /* 0x000fe2000f8e33ff */
[----:B------:R-:W-:-:S03]  /*bbd0*/  IMAD.MOV.U32 R19, RZ, RZ, 0x1 ;  /* 0x00000001ff137424 */ /* 0x000fc600078e00ff */
[----:B------:R-:W-:-:S04]  /*bbe0*/  VIMNMX3 R0, R0, UR5, R3, !PT ;  /* 0x0000000500007c0f */ /* 0x000fc8000f800103 */
[C---:B------:R-:W-:Y:S01]  /*bbf0*/  IADD3 R35, -R0.reuse, -0x2, RZ ;  /* 0xfffffffe00237810 */ /* 0x040fe20007ffe1ff */
[C---:B------:R-:W-:Y:S02]  /*bc00*/  IMAD R5, R0.reuse, 0x60, R5 ;  /* 0x0000006000057824 */ /* 0x040fe400078e0205 */
[----:B------:R-:W-:Y:S02]  /*bc10*/  IMAD R7, R0, -0x60, R7 ;  /* 0xffffffa000077824 */ /* 0x000fe400078e0207 */
[----:B------:R-:W-:-:S07]  /*bc20*/  VIADD R6, R5, 0xc0 ;  /* 0x000000c005067836 */ /* 0x000fce0000000000 */
.L_x_2257:
[----:B------:R-:W-:Y:S01]  /*bc30*/  ISETP.NE.AND P0, PT, R28, 0x1, PT ;  /* 0x000000011c00780c */ /* 0x000fe20003f05270 */
[----:B------:R-:W-:Y:S01]  /*bc40*/  IMAD.MOV.U32 R30, RZ, RZ, RZ ;  /* 0x000000ffff1e7224 */ /* 0x000fe200078e00ff */
[----:B------:R-:W-:Y:S02]  /*bc50*/  ISETP.GT.U32.AND P2, PT, R22, 0x5f, PT ;  /* 0x0000005f1600780c */ /* 0x000fe40003f44070 */
[----:B------:R-:W-:-:S09]  /*bc60*/  LOP3.LUT P1, RZ, R36, 0x10, RZ, 0xc0, !PT ;  /* 0x0000001024ff7812 */ /* 0x000fd2000782c0ff */
[----:B------:R-:W0:Y:S08]  /*bc70*/  @P0 LDC R0, c[0x0][0x434] ;  /* 0x00010d00ff000b82 */ /* 0x000e300000000800 */
[----:B-1----:R-:W1:Y:S08]  /*bc80*/  @P0 LDC R12, c[0x0][0x438] ;  /* 0x00010e00ff0c0b82 */ /* 0x002e700000000800 */
[----:B------:R-:W2:Y:S08]  /*bc90*/  @!P2 LDC.64 R4, c[0x0][0x428] ;  /* 0x00010a00ff04ab82 */ /* 0x000eb00000000a00 */
[----:B------:R-:W3:Y:S01]  /*bca0*/  @!P2 LDC.64 R8, c[0x0][0x418] ;  /* 0x00010600ff08ab82 */ /* 0x000ee20000000a00 */
[----:B0-----:R-:W-:-:S04]  /*bcb0*/  @P0 IMAD.HI.U32 R3, R7, R0, RZ ;  /* 0x0000000007030227 */ /* 0x001fc800078e00ff */
[----:B------:R-:W-:Y:S01]  /*bcc0*/  IMAD.MOV.U32 R0, RZ, RZ, R7 ;  /* 0x000000ffff007224 */ /* 0x000fe200078e0007 */
[----:B-1----:R-:W-:-:S04]  /*bcd0*/  @P0 SHF.R.U32.HI R0, RZ, R12, R3 ;  /* 0x0000000cff000219 */ /* 0x002fc80000011603 */
[----:B------:R-:W-:Y:S01]  /*bce0*/  @!P2 SHF.R.S32.HI R13, RZ, 0x1f, R0 ;  /* 0x0000001fff0da819 */ /* 0x000fe20000011400 */
[----:B--2---:R-:W-:-:S04]  /*bcf0*/  @!P2 IMAD R12, R33, R4, RZ ;  /* 0x00000004210ca224 */ /* 0x004fc800078e02ff */
[----:B------:R-:W-:Y:S02]  /*bd00*/  @!P2 IMAD R3, R29, R5, R12 ;  /* 0x000000051d03a224 */ /* 0x000fe400078e020c */
[----:B------:R-:W-:-:S04]  /*bd10*/  @!P2 IMAD.MOV.U32 R12, RZ, RZ, R0 ;  /* 0x000000ffff0ca224 */ /* 0x000fc800078e0000 */
[----:B------:R-:W-:-:S05]  /*bd20*/  @!P2 IMAD.WIDE.U32 R12, R29, R4, R12 ;  /* 0x000000041d0ca225 */ /* 0x000fca00078e000c */
[----:B------:R-:W-:Y:S02]  /*bd30*/  @!P2 IADD3 R3, R3, R13, RZ ;  /* 0x0000000d0303a210 */ /* 0x000fe40007ffe0ff */
[----:B---3--:R-:W-:-:S04]  /*bd40*/  @!P2 LEA R4, P0, R12, R8, 0x2 ;  /* 0x000000080c04a211 */ /* 0x008fc800078010ff */
        /* <DEDUP_REMOVED lines=9> */
.L_x_2245:
[----:B------:R-:W-:Y:S01]  /*bde0*/  LEA R26, R8, UR46, 0x3 ;  /* 0x0000002e081a7c11 */ /* 0x000fe2000f8e18ff */
[----:B------:R-:W-:Y:S01]  /*bdf0*/  BSSY B1, `(.L_x_2246) ;  /* 0x0000004000017945 */ /* 0x000fe20003800000 */
[----:B------:R-:W-:-:S04]  /*be00*/  SHF.L.U32 R3, R9, 0x1f, RZ ;  /* 0x0000001f09037819 */ /* 0x000fc800000006ff */
[----:B------:R-:W0:Y:S02]  /*be10*/  SYNCS.PHASECHK.TRANS64.TRYWAIT P0, [R26+URZ+0x2a840], R3 ;  /* 0x02a840031a0075a7 */ /* 0x000e24000800017f */
[----:B0-----:R-:W-:Y:S05]  /*be20*/  @!P0 BRA `(.L_x_2247) ;  /* 0x0000002800c08947 */ /* 0x001fea0003800000 */
.L_x_2310:
[----:B------:R-:W-:Y:S05]  /*be30*/  BSYNC B1 ;  /* 0x0000000000017941 */ /* 0x000fea0003800000 */
.L_x_2246:
[----:B------:R-:W-:Y:S01]  /*be40*/  ULDC UR4, c[0x0][0x430] ;  /* 0x00010c0000047ab9 */ /* 0x000fe20000000800 */
[----:B-----5:R-:W-:Y:S01]  /*be50*/  SHF.R.S32.HI R21, RZ, 0x1f, R30 ;  /* 0x0000001fff157819 */ /* 0x020fe2000001141e */
[----:B------:R-:W-:Y:S01]  /*be60*/  UIADD3 UR4, -UR4, URZ, URZ ;  /* 0x0000003f04047290 */ /* 0x000fe2000fffe13f */
[----:B------:R-:W-:Y:S02]  /*be70*/  R2UR UR6, R34 ;  /* 0x00000000220672ca */ /* 0x000fe400000e0000 */
[C---:B------:R-:W-:Y:S02]  /*be80*/  LOP3.LUT P3, RZ, R36.reuse, 0x4, RZ, 0xc0, !PT ;  /* 0x0000000424ff7812 */ /* 0x040fe4000786c0ff */
[----:B------:R-:W-:Y:S01]  /*be90*/  LOP3.LUT P2, RZ, R36, 0x2, RZ, 0xc0, !PT ;  /* 0x0000000224ff7812 */ /* 0x000fe2000784c0ff */
[----:B------:R-:W-:Y:S01]  /*bea0*/  IMAD R25, R0, UR4, R7 ;  /* 0x0000000400197c24 */ /* 0x000fe2000f8e0207 */
[----:B------:R-:W-:Y:S01]  /*beb0*/  ULDC.64 UR4, c[0x0][0x300] ;  /* 0x0000c00000047ab9 */ /* 0x000fe20000000a00 */
[----:B------:R-:W-:-:S02]  /*bec0*/  LOP3.LUT P1, RZ, R36, 0x1, RZ, 0xc0, !PT ;  /* 0x0000000124ff7812 */ /* 0x000fc4000782c0ff */
[----:B------:R-:W-:Y:S01]  /*bed0*/  IMAD.WIDE.U32 R4, R25, UR4, RZ ;  /* 0x0000000419047c25 */ /* 0x000fe2000f8e00ff */
[----:B------:R-:W-:-:S05]  /*bee0*/  SHF.R.S32.HI R24, RZ, 0x1f, R25 ;  /* 0x0000001fff187819 */ /* 0x000fca0000011419 */
[----:B------:R-:W-:-:S04]  /*bef0*/  IMAD R0, R24, UR4, RZ ;  /* 0x0000000418007c24 */ /* 0x000fc8000f8e02ff */
[----:B0-----:R-:W-:Y:S01]  /*bf00*/  IMAD R3, R25, UR5, R0 ;  /* 0x0000000519037c24 */ /* 0x001fe2000f8e0200 */
        /* <DEDUP_REMOVED lines=16> */
[----:B------:R-:W-:Y:S01]  /*c010*/  IMAD R5, R8, 0x4800, R37 ;  /* 0x0000480008057824 */ /* 0x000fe200078e0225 */
[----:B------:R-:W-:Y:S06]  /*c020*/  BRA.DIV UR4, `(.L_x_2248) ;  /* 0x0000002a04547947 */ /* 0x000fec000b800000 */
[----:B------:R-:W0:Y:S01]  /*c030*/  SHFL.IDX PT, R14, R3, RZ, 0x181f ;  /* 0x00181fff030e7589 */ /* 0x000e2200000e0000 */
[----:B------:R-:W-:-:S03]  /*c040*/  LEA R5, R5, UR46, 0x1 ;  /* 0x0000002e05057c11 */ /* 0x000fc6000f8e08ff */
[----:B------:R-:W1:Y:S04]  /*c050*/  SHFL.IDX PT, R4, R0, RZ, 0x181f ;  /* 0x00181fff00047589 */ /* 0x000e6800000e0000 */
[----:B------:R-:W-:Y:S04]  /*c060*/  SHFL.IDX PT, R11, R3, 0x2, 0x181f ;  /* 0x00581f00030b7f89 */ /* 0x000fe800000e0000 */
[----:B------:R-:W-:Y:S01]  /*c070*/  SHFL.IDX PT, R31, R0, 0x2, 0x181f ;  /* 0x00581f00001f7f89 */ /* 0x000fe200000e0000 */
[----:B0-----:R-:W-:-:S03]  /*c080*/  IADD3 R12, P0, R14, R20, RZ ;  /* 0x000000140e0c7210 */ /* 0x001fc60007f1e0ff */
[----:B------:R-:W0:Y:S02]  /*c090*/  SHFL.IDX PT, R14, R3, 0x1, 0x181f ;  /* 0x00381f00030e7f89 */ /* 0x000e2400000e0000 */
[----:B-1----:R-:W-:Y:S02]  /*c0a0*/  IMAD.X R13, RZ, RZ, R4, P0 ;  /* 0x000000ffff0d7224 */ /* 0x002fe400000e0604 */
[----:B------:R-:W1:Y:S04]  /*c0b0*/  SHFL.IDX PT, R4, R0, 0x1, 0x181f ;  /* 0x00381f0000047f89 */ /* 0x000e6800000e0000 */
[----:B------:R-:W-:Y:S04]  /*c0c0*/  LDGSTS.E.BYPASS.LTC128B.128 [R5+0x18400], desc[UR36][R12.64], !P3 ;  /* 0x184000000c057fae */ /* 0x000fe8000d901d64 */
[----:B------:R-:W-:Y:S04]  /*c0d0*/  LDGSTS.E.BYPASS.LTC128B.128 [R5+0x1b400], desc[UR36][R12.64+0x80], !P2 ;  /* 0x1b4000800c057fae */ /* 0x000fe8000d101d64 */
[----:B------:R-:W-:Y:S01]  /*c0e0*/  LDGSTS.E.BYPASS.LTC128B.128 [R5+0x1e400], desc[UR36][R12.64+0x100], !P1 ;  /* 0x1e4001000c057fae */ /* 0x000fe2000c901d64 */
[----:B0-----:R-:W-:-:S04]  /*c0f0*/  IADD3 R14, P0, R14, R20, RZ ;  /* 0x000000140e0e7210 */ /* 0x001fc80007f1e0ff */
[----:B-1----:R-:W-:Y:S02]  /*c100*/  IADD3.X R15, RZ, R4, RZ, P0, !PT ;  /* 0x00000004ff0f7210 */ /* 0x002fe400007fe4ff */
[----:B------:R-:W-:Y:S04]  /*c110*/  SHFL.IDX PT, R4, R0, 0x4, 0x181f ;  /* 0x00981f0000047f89 */ /* 0x000fe800000e0000 */
[----:B------:R-:W-:Y:S04]  /*c120*/  LDGSTS.E.BYPASS.LTC128B.128 [R5+0x18c00], desc[UR36][R14.64], !P3 ;  /* 0x18c000000e057fae */ /* 0x000fe8000d901d64 */
[----:B------:R-:W-:Y:S04]  /*c130*/  LDGSTS.E.BYPASS.LTC128B.128 [R5+0x1bc00], desc[UR36][R14.64+0x80], !P2 ;  /* 0x1bc000800e057fae */ /* 0x000fe8000d101d64 */
[----:B------:R0:W-:Y:S02]  /*c140*/  LDGSTS.E.BYPASS.LTC128B.128 [R5+0x1ec00], desc[UR36][R14.64+0x100], !P1 ;  /* 0x1ec001000e057fae */ /* 0x0001e4000c901d64 */
[----:B0-----:R-:W-:-:S02]  /*c150*/  IADD3 R14, P0, R11, R20, RZ ;  /* 0x000000140b0e7210 */ /* 0x001fc40007f1e0ff */
[----:B------:R-:W0:Y:S03]  /*c160*/  SHFL.IDX PT, R11, R3, 0x3, 0x181f ;  /* 0x00781f00030b7f89 */ /* 0x000e2600000e0000 */
[----:B------:R-:W-:Y:S02]  /*c170*/  IMAD.X R15, RZ, RZ, R31, P0 ;  /* 0x000000ffff0f7224 */ /* 0x000fe400000e061f */
[----:B------:R-:W1:Y:S04]  /*c180*/  SHFL.IDX PT, R31, R0, 0x3, 0x181f ;  /* 0x00781f00001f7f89 */ /* 0x000e6800000e0000 */
[----:B------:R-:W-:Y:S04]  /*c190*/  LDGSTS.E.BYPASS.LTC128B.128 [R5+0x19400], desc[UR36][R14.64], !P3 ;  /* 0x194000000e057fae */ /* 0x000fe8000d901d64 */
[----:B------:R-:W-:Y:S04]  /*c1a0*/  LDGSTS.E.BYPASS.LTC128B.128 [R5+0x1c400], desc[UR36][R14.64+0x80], !P2 ;  /* 0x1c4000800e057fae */ /* 0x000fe8000d101d64 */
[----:B------:R2:W-:Y:S04]  /*c1b0*/  LDGSTS.E.BYPASS.LTC128B.128 [R5+0x1f400], desc[UR36][R14.64+0x100], !P1 ;  /* 0x1f4001000e057fae */ /* 0x0005e8000c901d64 */
[----:B------:R-:W-:Y:S01]  /*c1c0*/  SHFL.IDX PT, R0, R0, 0x5, 0x181f ;  /* 0x00b81f0000007f89 */ /* 0x000fe200000e0000 */
[----:B0-----:R-:W-:-:S03]  /*c1d0*/  IADD3 R12, P0, R11, R20, RZ ;  /* 0x000000140b0c7210 */ /* 0x001fc60007f1e0ff */
[----:B--2---:R-:W0:Y:S02]  /*c1e0*/  SHFL.IDX PT, R14, R3, 0x4, 0x181f ;  /* 0x00981f00030e7f89 */ /* 0x004e2400000e0000 */
[----:B-1----:R-:W-:Y:S02]  /*c1f0*/  IMAD.X R13, RZ, RZ, R31, P0 ;  /* 0x000000ffff0d7224 */ /* 0x002fe400000e061f */
[----:B------:R-:W1:Y:S04]  /*c200*/  SHFL.IDX PT, R3, R3, 0x5, 0x181f ;  /* 0x00b81f0003037f89 */ /* 0x000e6800000e0000 */
[----:B------:R2:W-:Y:S04]  /*c210*/  LDGSTS.E.BYPASS.LTC128B.128 [R5+0x19c00], desc[UR36][R12.64], !P3 ;  /* 0x19c000000c057fae */ /* 0x0005e8000d901d64 */
[----:B------:R2:W-:Y:S04]  /*c220*/  LDGSTS.E.BYPASS.LTC128B.128 [R5+0x1cc00], desc[UR36][R12.64+0x80], !P2 ;  /* 0x1cc000800c057fae */ /* 0x0005e8000d101d64 */
[----:B------:R2:W-:Y:S01]  /*c230*/  LDGSTS.E.BYPASS.LTC128B.128 [R5+0x1fc00], desc[UR36][R12.64+0x100], !P1 ;  /* 0x1fc001000c057fae */ /* 0x0005e2000c901d64 */
[----:B0-----:R-:W-:-:S05]  /*c240*/  IADD3 R14, P0, R14, R20, RZ ;  /* 0x000000140e0e7210 */ /* 0x001fca0007f1e0ff */
[----:B------:R-:W-:-:S05]  /*c250*/  IMAD.X R15, RZ, RZ, R4, P0 ;  /* 0x000000ffff0f7224 */ /* 0x000fca00000e0604 */
[----:B------:R2:W-:Y:S04]  /*c260*/  LDGSTS.E.BYPASS.LTC128B.128 [R5+0x1a400], desc[UR36][R14.64], !P3 ;  /* 0x1a4000000e057fae */ /* 0x0005e8000d901d64 */
[----:B------:R2:W-:Y:S04]  /*c270*/  LDGSTS.E.BYPASS.LTC128B.128 [R5+0x1d400], desc[UR36][R14.64+0x80], !P2 ;  /* 0x1d4000800e057fae */ /* 0x0005e8000d101d64 */
[----:B-1----:R2:W-:Y:S02]  /*c280*/  LDGSTS.E.BYPASS.LTC128B.128 [R5+0x20400], desc[UR36][R14.64+0x100], !P1 ;  /* 0x204001000e057fae */ /* 0x0025e4000c901d64 */
.L_x_2324:
        /* <DEDUP_REMOVED lines=10> */
.L_x_2249:
        /* <DEDUP_REMOVED lines=10> */
.L_x_2250:
[----:B------:R1:W-:Y:S01]  /*c3d0*/  SYNCS.ARRIVE.TRANS64.A1T0 RZ, [R26+URZ+0x2a830], RZ ;  /* 0x02a830ff1aff79a7 */ /* 0x0003e2000810003f */
[----:B------:R-:W-:Y:S05]  /*c3e0*/  @!P2 BRA `(.L_x_2251) ;  /* 0x000000000004a947 */ /* 0x000fea0003800000 */
[----:B------:R-:W-:Y:S01]  /*c3f0*/  BPT.TRAP 0x1 ;  /* 0x000000040000795c */ /* 0x000fe20000300000 */
.L_x_2251:
[----:B------:R-:W-:Y:S01]  /*c400*/  SHF.L.U32 R3, R19, 0x1f, RZ ;  /* 0x0000001f13037819 */ /* 0x000fe200000006ff */
[----:B------:R-:W-:Y:S01]  /*c410*/  BSSY B1, `(.L_x_2252) ;  /* 0x0000004000017945 */ /* 0x000fe20003800000 */
[----:B------:R-:W-:-:S04]  /*c420*/  LEA R0, R10, UR46, 0x3 ;  /* 0x0000002e0a007c11 */ /* 0x000fc8000f8e18ff */
[----:B------:R-:W2:Y:S02]  /*c430*/  SYNCS.PHASECHK.TRANS64.TRYWAIT P0, [R0+URZ+0x2a860], R3 ;  /* 0x02a86003000075a7 */ /* 0x000ea4000800017f */
[----:B--2---:R-:W-:Y:S05]  /*c440*/  @!P0 BRA `(.L_x_2253) ;  /* 0x0000002c00288947 */ /* 0x004fea0003800000 */
.L_x_2325:
[----:B------:R-:W-:Y:S05]  /*c450*/  BSYNC B1 ;  /* 0x0000000000017941 */ /* 0x000fea0003800000 */
.L_x_2252:
[----:B------:R-:W-:Y:S01]  /*c460*/  UMOV UR4, 0xffffffff ;  /* 0xffffffff00047882 */ /* 0x000fe20000000000 */
[----:B------:R-:W-:Y:S01]  /*c470*/  LOP3.LUT P0, RZ, R32, 0x2, RZ, 0xc0, !PT ;  /* 0x0000000220ff7812 */ /* 0x000fe2000780c0ff */
[----:B------:R-:W-:Y:S01]  /*c480*/  IMAD R10, R10, 0x3000, R37 ;  /* 0x000030000a0a7824 */ /* 0x000fe200078e0225 */
[----:B------:R-:W-:Y:S11]  /*c490*/  BRA.DIV UR4, `(.L_x_2254) ;  /* 0x0000002e04287947 */ /* 0x000ff6000b800000 */
[----:B------:R-:W3:Y:S04]  /*c4a0*/  SHFL.IDX PT, R14, R17, RZ, 0x181f ;  /* 0x00181fff110e7589 */ /* 0x000ee800000e0000 */
[----:B--2---:R-:W0:Y:S04]  /*c4b0*/  SHFL.IDX PT, R3, R18, RZ, 0x181f ;  /* 0x00181fff12037589 */ /* 0x004e2800000e0000 */
[----:B------:R-:W-:Y:S01]  /*c4c0*/  SHFL.IDX PT, R19, R18, 0x1, 0x181f ;  /* 0x00381f0012137f89 */ /* 0x000fe200000e0000 */
[----:B---3--:R-:W-:-:S03]  /*c4d0*/  IADD3 R4, P1, R14, R20, RZ ;  /* 0x000000140e047210 */ /* 0x008fc60007f3e0ff */
[----:B------:R-:W2:Y:S02]  /*c4e0*/  SHFL.IDX PT, R14, R17, 0x1, 0x181f ;  /* 0x00381f00110e7f89 */ /* 0x000ea400000e0000 */
[----:B0-----:R-:W-:Y:S01]  /*c4f0*/  IMAD.X R5, RZ, RZ, R3, P1 ;  /* 0x000000ffff057224 */ /* 0x001fe200008e0603 */
[----:B------:R-:W-:Y:S02]  /*c500*/  LOP3.LUT P1, RZ, R32, 0x1, RZ, 0xc0, !PT ;  /* 0x0000000120ff7812 */ /* 0x000fe4000782c0ff */
[----:B------:R-:W-:Y:S02]  /*c510*/  LEA R3, R10, UR46, 0x1 ;  /* 0x0000002e0a037c11 */ /* 0x000fe4000f8e08ff */
[----:B------:R-:W-:-:S13]  /*c520*/  ISETP.LT.OR P2, PT, R6, 0x1, !P1 ;  /* 0x000000010600780c */ /* 0x000fda0004f41670 */
[----:B------:R-:W-:Y:S01]  /*c530*/  LDGSTS.E.BYPASS.LTC128B.128 [R3+0x400], desc[UR36][R4.64], !P2 ;  /* 0x0040000004037fae */ /* 0x000fe2000d101d64 */
[----:B------:R-:W-:-:S13]  /*c540*/  ISETP.LT.OR P2, PT, R6, 0x1, !P0 ;  /* 0x000000010600780c */ /* 0x000fda0004741670 */
[----:B------:R0:W-:Y:S01]  /*c550*/  LDGSTS.E.BYPASS.LTC128B.128 [R3+0x3400], desc[UR36][R4.64+0x80], !P2 ;  /* 0x0340008004037fae */ /* 0x0001e2000d101d64 */
[----:B--2---:R-:W-:-:S03]  /*c560*/  IADD3 R10, P2, R14, R20, RZ ;  /* 0x000000140e0a7210 */ /* 0x004fc60007f5e0ff */
[----:B------:R-:W0:Y:S02]  /*c570*/  SHFL.IDX PT, R14, R17, 0x2, 0x181f ;  /* 0x00581f00110e7f89 */ /* 0x000e2400000e0000 */
[----:B------:R-:W-:Y:S01]  /*c580*/  IMAD.X R11, RZ, RZ, R19, P2 ;  /* 0x000000ffff0b7224 */ /* 0x000fe200010e0613 */
[----:B------:R-:W-:Y:S01]  /*c590*/  ISETP.LT.OR P2, PT, R6, 0x11, !P1 ;  /* 0x000000110600780c */ /* 0x000fe20004f41670 */
[----:B------:R-:W2:-:S12]  /*c5a0*/  SHFL.IDX PT, R19, R18, 0x2, 0x181f ;  /* 0x00581f0012137f89 */ /* 0x000e9800000e0000 */
[----:B------:R-:W-:Y:S01]  /*c5b0*/  LDGSTS.E.BYPASS.LTC128B.128 [R3+0xc00], desc[UR36][R10.64], !P2 ;  /* 0x00c000000a037fae */ /* 0x000fe2000d101d64 */
[----:B------:R-:W-:-:S13]  /*c5c0*/  ISETP.LT.OR P2, PT, R6, 0x11, !P0 ;  /* 0x000000110600780c */ /* 0x000fda0004741670 */
[----:B------:R3:W-:Y:S01]  /*c5d0*/  LDGSTS.E.BYPASS.LTC128B.128 [R3+0x3c00], desc[UR36][R10.64+0x80], !P2 ;  /* 0x03c000800a037fae */ /* 0x0007e2000d101d64 */
[----:B0-----:R-:W-:-:S03]  /*c5e0*/  IADD3 R4, P2, R14, R20, RZ ;  /* 0x000000140e047210 */ /* 0x001fc60007f5e0ff */
[----:B------:R-:W3:Y:S02]  /*c5f0*/  SHFL.IDX PT, R14, R17, 0x3, 0x181f ;  /* 0x00781f00110e7f89 */ /* 0x000ee400000e0000 */
[----:B--2---:R-:W-:Y:S01]  /*c600*/  IMAD.X R5, RZ, RZ, R19, P2 ;  /* 0x000000ffff057224 */ /* 0x004fe200010e0613 */
[----:B------:R-:W-:Y:S01]  /*c610*/  ISETP.LT.OR P2, PT, R6, 0x21, !P1 ;  /* 0x000000210600780c */ /* 0x000fe20004f41670 */
[----:B------:R-:W0:-:S12]  /*c620*/  SHFL.IDX PT, R19, R18, 0x3, 0x181f ;  /* 0x00781f0012137f89 */ /* 0x000e1800000e0000 */
[----:B------:R-:W-:Y:S01]  /*c630*/  LDGSTS.E.BYPASS.LTC128B.128 [R3+0x1400], desc[UR36][R4.64], !P2 ;  /* 0x0140000004037fae */ /* 0x000fe2000d101d64 */
[----:B------:R-:W-:-:S13]  /*c640*/  ISETP.LT.OR P2, PT, R6, 0x21, !P0 ;  /* 0x000000210600780c */ /* 0x000fda0004741670 */
[----:B------:R2:W-:Y:S01]  /*c650*/  LDGSTS.E.BYPASS.LTC128B.128 [R3+0x4400], desc[UR36][R4.64+0x80], !P2 ;  /* 0x0440008004037fae */ /* 0x0005e2000d101d64 */
[----:B---3--:R-:W-:-:S03]  /*c660*/  IADD3 R10, P2, R14, R20, RZ ;  /* 0x000000140e0a7210 */ /* 0x008fc60007f5e0ff */
[----:B------:R-:W2:Y:S01]  /*c670*/  SHFL.IDX PT, R14, R17, 0x4, 0x181f ;  /* 0x00981f00110e7f89 */ /* 0x000ea200000e0000 */
[----:B0-----:R-:W-:Y:S02]  /*c680*/  IADD3.X R11, RZ, R19, RZ, P2, !PT ;  /* 0x00000013ff0b7210 */ /* 0x001fe400017fe4ff */
[----:B------:R-:W-:Y:S01]  /*c690*/  ISETP.LT.OR P2, PT, R6, 0x31, !P1 ;  /* 0x000000310600780c */ /* 0x000fe20004f41670 */
[----:B------:R-:W0:-:S12]  /*c6a0*/  SHFL.IDX PT, R19, R18, 0x4, 0x181f ;  /* 0x00981f0012137f89 */ /* 0x000e1800000e0000 */
[----:B------:R3:W-:Y:S01]  /*c6b0*/  LDGSTS.E.BYPASS.LTC128B.128 [R3+0x1c00], desc[UR36][R10.64], !P2 ;  /* 0x01c000000a037fae */ /* 0x0007e2000d101d64 */
[----:B------:R-:W-:-:S13]  /*c6c0*/  ISETP.LT.OR P2, PT, R6, 0x31, !P0 ;  /* 0x000000310600780c */ /* 0x000fda0004741670 */
[----:B------:R3:W-:Y:S01]  /*c6d0*/  LDGSTS.E.BYPASS.LTC128B.128 [R3+0x4c00], desc[UR36][R10.64+0x80], !P2 ;  /* 0x04c000800a037fae */ /* 0x0007e2000d101d64 */
[----:B--2---:R-:W-:-:S03]  /*c6e0*/  IADD3 R4, P2, R14, R20, RZ ;  /* 0x000000140e047210 */ /* 0x004fc60007f5e0ff */
[----:B------:R3:W2:Y:S02]  /*c6f0*/  SHFL.IDX PT, R14, R17, 0x5, 0x181f ;  /* 0x00b81f00110e7f89 */ /* 0x0006a400000e0000 */
[----:B0-----:R-:W-:Y:S01]  /*c700*/  IMAD.X R5, RZ, RZ, R19, P2 ;  /* 0x000000ffff057224 */ /* 0x001fe200010e0613 */
[----:B------:R-:W-:Y:S01]  /*c710*/  ISETP.LT.OR P2, PT, R6, 0x41, !P1 ;  /* 0x000000410600780c */ /* 0x000fe20004f41670 */
[----:B------:R3:W4:-:S12]  /*c720*/  SHFL.IDX PT, R19, R18, 0x5, 0x181f ;  /* 0x00b81f0012137f89 */ /* 0x00071800000e0000 */
[----:B------:R3:W-:Y:S01]  /*c730*/  LDGSTS.E.BYPASS.LTC128B.128 [R3+0x2400], desc[UR36][R4.64], !P2 ;  /* 0x0240000004037fae */ /* 0x0007e2000d101d64 */
[----:B------:R-:W-:-:S13]  /*c740*/  ISETP.LT.OR P2, PT, R6, 0x41, !P0 ;  /* 0x000000410600780c */ /* 0x000fda0004741670 */
[----:B--2-4-:R3:W-:Y:S02]  /*c750*/  LDGSTS.E.BYPASS.LTC128B.128 [R3+0x5400], desc[UR36][R4.64+0x80], !P2 ;  /* 0x0540008004037fae */ /* 0x0147e4000d101d64 */
.L_x_2339:
[C---:B------:R-:W-:Y:S01]  /*c760*/  ISETP.LT.OR P1, PT, R6.reuse, 0x51, !P1 ;  /* 0x000000510600780c */ /* 0x040fe20004f21670 */
[----:B------:R-:W-:Y:S01]  /*c770*/  ULDC.64 UR4, c[0x0][0x328] ;  /* 0x0000ca0000047ab9 */ /* 0x000fe20000000a00 */
[----:B------:R-:W-:Y:S01]  /*c780*/  ISETP.LT.OR P0, PT, R6, 0x51, !P0 ;  /* 0x000000510600780c */ /* 0x000fe20004701670 */
[----:B------:R-:W-:Y:S01]  /*c790*/  IMAD R24, R24, UR4, RZ ;  /* 0x0000000418187c24 */ /* 0x000fe2000f8e02ff */
[----:B0--3--:R-:W-:Y:S01]  /*c7a0*/  IADD3 R4, P2, R14, R20, RZ ;  /* 0x000000140e047210 */ /* 0x009fe20007f5e0ff */
[----:B------:R-:W-:-:S04]  /*c7b0*/  IMAD.WIDE.U32 R10, R25, UR4, RZ ;  /* 0x00000004190a7c25 */ /* 0x000fc8000f8e00ff */
[----:B------:R-:W-:Y:S02]  /*c7c0*/  IMAD.X R5, RZ, RZ, R19, P2 ;  /* 0x000000ffff057224 */ /* 0x000fe400010e0613 */
[----:B------:R-:W-:Y:S01]  /*c7d0*/  IMAD R13, R25, UR5, R24 ;  /* 0x00000005190d7c24 */ /* 0x000fe2000f8e0218 */
[----:B------:R-:W-:Y:S02]  /*c7e0*/  ULDC.64 UR4, c[0x0][0x338] ;  /* 0x0000ce0000047ab9 */ /* 0x000fe40000000a00 */
[----:B------:R-:W-:Y:S01]  /*c7f0*/  @!PT LDS RZ, [RZ] ;  /* 0x00000000fffff984 */ /* 0x000fe20000000800 */
[----:B------:R-:W-:Y:S01]  /*c800*/  @!PT LDS RZ, [RZ] ;  /* 0x00000000fffff984 */ /* 0x000fe20000000800 */
[----:B------:R-:W-:Y:S01]  /*c810*/  @!PT LDS RZ, [RZ] ;  /* 0x00000000fffff984 */ /* 0x000fe20000000800 */
[----:B------:R0:W-:Y:S01]  /*c820*/  LDGSTS.E.BYPASS.LTC128B.128 [R3+0x2c00], desc[UR36][R4.64], !P1 ;  /* 0x02c0000004037fae */ /* 0x0001e2000c901d64 */
[----:B------:R-:W-:Y:S02]  /*c830*/  IMAD.IADD R11, R11, 0x1, R13 ;  /* 0x000000010b0b7824 */ /* 0x000fe400078e020d */
[----:B------:R-:W-:Y:S01]  /*c840*/  IMAD R21, R21, UR4, RZ ;  /* 0x0000000415157c24 */ /* 0x000fe2000f8e02ff */
[----:B------:R0:W-:Y:S01]  /*c850*/  LDGSTS.E.BYPASS.LTC128B.128 [R3+0x5c00], desc[UR36][R4.64+0x80], !P0 ;  /* 0x05c0008004037fae */ /* 0x0001e2000c101d64 */
[----:B------:R-:W-:Y:S01]  /*c860*/  IMAD.WIDE.U32 R10, R30, UR4, R10 ;  /* 0x000000041e0a7c25 */ /* 0x000fe2000f8e000a */
[----:B------:R-:W-:Y:S01]  /*c870*/  PLOP3.LUT P0, PT, PT, PT, PT, 0x80, 0x0 ;  /* 0x000000000000781c */ /* 0x000fe20003f0f070 */
[----:B------:R-:W-:-:S02]  /*c880*/  NOP ;  /* 0x0000000000007918 */ /* 0x000fc40000000000 */
[----:B------:R-:W-:-:S05]  /*c890*/  IMAD R21, R30, UR5, R21 ;  /* 0x000000051e157c24 */ /* 0x000fca000f8e0215 */
[----:B------:R-:W-:-:S07]  /*c8a0*/  IADD3 R21, R11, R21, RZ ;  /* 0x000000150b157210 */ /* 0x000fce0007ffe0ff */
.L_x_2255:
        /* <DEDUP_REMOVED lines=10> */
.L_x_2256:
[----:B------:R-:W-:Y:S01]  /*c950*/  R2UR UR4, R34 ;  /* 0x00000000220472ca */ /* 0x000fe200000e0000 */
[----:B------:R-:W-:Y:S01]  /*c960*/  ULDC.64 UR6, c[0x0][0x330] ;  /* 0x0000cc0000067ab9 */ /* 0x000fe20000000a00 */
[----:B------:R-:W-:Y:S01]  /*c970*/  IMAD.MOV.U32 R11, RZ, RZ, R21 ;  /* 0x000000ffff0b7224 */ /* 0x000fe200078e0015 */
[----:B------:R-:W-:Y:S01]  /*c980*/  IADD3 R35, R35, -0x1, RZ ;  /* 0xffffffff23237810 */ /* 0x000fe20007ffe0ff */
[----:B0-----:R-:W-:Y:S01]  /*c990*/  IMAD.U32 R3, RZ, RZ, UR6 ;  /* 0x00000006ff037e24 */ /* 0x001fe2000f8e00ff */
[----:B------:R0:W-:Y:S01]  /*c9a0*/  SYNCS.ARRIVE.TRANS64.A1T0 RZ, [R0+URZ+0x2a850], RZ ;  /* 0x02a850ff00ff79a7 */ /* 0x0001e2000810003f */
[----:B------:R-:W-:Y:S01]  /*c9b0*/  VIADD R6, R6, 0x60 ;  /* 0x0000006006067836 */ /* 0x000fe20000000000 */
[----:B------:R-:W-:Y:S01]  /*c9c0*/  MOV R19, R9 ;  /* 0x0000000900137202 */ /* 0x000fe20000000f00 */
[----:B------:R-:W-:-:S04]  /*c9d0*/  IMAD.WIDE.U32 R10, R3, UR41, R10 ;  /* 0x00000029030a7c25 */ /* 0x000fc8000f8e000a */
[----:B------:R-:W-:Y:S01]  /*c9e0*/  VIADD R7, R7, 0xffffffa0 ;  /* 0xffffffa007077836 */ /* 0x000fe20000000000 */
[----:B------:R-:W-:-:S04]  /*c9f0*/  UIMAD UR4, UR4, UR6, URZ ;  /* 0x00000006040472a4 */ /* 0x000fc8000f8e023f */
[----:B------:R-:W-:-:S03]  /*ca00*/  UIMAD UR4, UR41, UR7, UR4 ;  /* 0x00000007290472a4 */ /* 0x000fc6000f8e0204 */
[----:B------:R-:W-:Y:S02]  /*ca10*/  ULDC.64 UR6, c[0x0][0x318] ;  /* 0x0000c60000067ab9 */ /* 0x000fe40000000a00 */
[----:B------:R-:W-:Y:S01]  /*ca20*/  LEA R17, P0, R10, UR6, 0x1 ;  /* 0x000000060a117c11 */ /* 0x000fe2000f8008ff */
[----:B------:R-:W-:-:S05]  /*ca30*/  VIADD R3, R11, UR4 ;  /* 0x000000040b037c36 */ /* 0x000fca0008000000 */
[----:B------:R-:W-:Y:S01]  /*ca40*/  LEA.HI.X R18, R10, UR7, R3, 0x1, P0 ;  /* 0x000000070a127c11 */ /* 0x000fe200080f0c03 */
[----:B------:R-:W-:Y:S01]  /*ca50*/  IMAD.MOV.U32 R10, RZ, RZ, R8 ;  /* 0x000000ffff0a7224 */ /* 0x000fe200078e0008 */
[----:B------:R-:W-:-:S13]  /*ca60*/  ISETP.GT.AND P0, PT, R35, UR50, PT ;  /* 0x0000003223007c0c */ /* 0x000fda000bf04270 */
[----:B0-----:R-:W-:Y:S05]  /*ca70*/  @P0 BRA `(.L_x_2257) ;  /* 0xfffffff0006c0947 */ /* 0x001fea000383ffff */
[----:B------:R-:W-:Y:S05]  /*ca80*/  BSYNC B0 ;  /* 0x0000000000007941 */ /* 0x000fea0003800000 */
.L_x_2244:
[----:B------:R-:W-:-:S13]  /*ca90*/  LOP3.LUT P0, RZ, R36, 0x10, RZ, 0xc0, !PT ;  /* 0x0000001024ff7812 */ /* 0x000fda000780c0ff */
[----:B------:R-:W-:Y:S05]  /*caa0*/  @!P0 BRA `(.L_x_2258) ;  /* 0x0000000000048947 */ /* 0x000fea0003800000 */
[----:B------:R-:W-:Y:S01]  /*cab0*/  BPT.TRAP 0x1 ;  /* 0x000000040000795c */ /* 0x000fe20000300000 */
.L_x_2258:
        /* <DEDUP_REMOVED lines=9> */
.L_x_2340:
[----:B------:R-:W-:Y:S05]  /*cb50*/  BSYNC B0 ;  /* 0x0000000000007941 */ /* 0x000fea0003800000 */
.L_x_2259:
[----:B------:R-:W-:-:S03]  /*cb60*/  UMOV UR4, 0xffffffff ;  /* 0xffffffff00047882 */ /* 0x000fc60000000000 */
[----:B------:R-:W-:Y:S05]  /*cb70*/  BRA.DIV UR4, `(.L_x_2261) ;  /* 0x0000002e048c7947 */ /* 0x000fea000b800000 */
[----:B------:R-:W-:Y:S01]  /*cb80*/  SHFL.IDX PT, R5, R18, RZ, 0x181f ;  /* 0x00181fff12057589 */ /* 0x000fe200000e0000 */
[C---:B0-----:R-:W-:Y:S02]  /*cb90*/  LOP3.LUT R3, R32.reuse, 0x1, RZ, 0xc0, !PT ;  /* 0x0000000120037812 */ /* 0x041fe400078ec0ff */
[----:B------:R-:W-:Y:S01]  /*cba0*/  LOP3.LUT P0, RZ, R32, 0x2, RZ, 0xc0, !PT ;  /* 0x0000000220ff7812 */ /* 0x000fe2000780c0ff */
[----:B------:R-:W0:Y:S01]  /*cbb0*/  SHFL.IDX PT, R4, R17, RZ, 0x181f ;  /* 0x00181fff11047589 */ /* 0x000e2200000e0000 */
[----:B------:R-:W-:Y:S02]  /*cbc0*/  ISETP.NE.U32.AND P1, PT, R3, 0x1, PT ;  /* 0x000000010300780c */ /* 0x000fe40003f25070 */
[C---:B------:R-:W-:Y:S01]  /*cbd0*/  ISETP.LT.OR P3, PT, R23.reuse, 0x1, !P0 ;  /* 0x000000011700780c */ /* 0x040fe20004761670 */
[----:B------:R-:W2:Y:S01]  /*cbe0*/  SHFL.IDX PT, R6, R18, 0x1, 0x181f ;  /* 0x00381f0012067f89 */ /* 0x000ea200000e0000 */
[----:B------:R-:W-:Y:S02]  /*cbf0*/  ISETP.LT.OR P2, PT, R23, 0x1, P1 ;  /* 0x000000011700780c */ /* 0x000fe40000f41670 */
[----:B------:R-:W-:Y:S01]  /*cc00*/  LEA R3, R37, UR46, 0x1 ;  /* 0x0000002e25037c11 */ /* 0x000fe2000f8e08ff */
[----:B------:R-:W3:Y:S01]  /*cc10*/  SHFL.IDX PT, R14, R17, 0x1, 0x181f ;  /* 0x00381f00110e7f89 */ /* 0x000ee200000e0000 */
[----:B------:R-:W-:-:S02]  /*cc20*/  ISETP.LT.OR P4, PT, R23, 0x11, P1 ;  /* 0x000000111700780c */ /* 0x000fc40000f81670 */
[----:B------:R-:W-:Y:S01]  /*cc30*/  ISETP.LT.OR P5, PT, R23, 0x11, !P0 ;  /* 0x000000111700780c */ /* 0x000fe200047a1670 */
[----:B------:R-:W4:Y:S04]  /*cc40*/  SHFL.IDX PT, R20, R18, 0x2, 0x181f ;  /* 0x00581f0012147f89 */ /* 0x000f2800000e0000 */
[----:B------:R-:W5:Y:S04]  /*cc50*/  SHFL.IDX PT, R10, R17, 0x2, 0x181f ;  /* 0x00581f00110a7f89 */ /* 0x000f6800000e0000 */
[----:B------:R-:W1:Y:S04]  /*cc60*/  SHFL.IDX PT, R22, R17, 0x3, 0x181f ;  /* 0x00781f0011167f89 */ /* 0x000e6800000e0000 */
[----:B------:R-:W-:Y:S01]  /*cc70*/  SHFL.IDX PT, R19, R18, 0x4, 0x181f ;  /* 0x00981f0012137f89 */ /* 0x000fe200000e0000 */
[----:B0-----:R-:W-:-:S03]  /*cc80*/  IMAD.WIDE.U32 R4, R27, 0x2, R4 ;  /* 0x000000021b047825 */ /* 0x001fc600078e0004 */
[----:B------:R-:W0:Y:S01]  /*cc90*/  SHFL.IDX PT, R24, R17, 0x4, 0x181f ;  /* 0x00981f0011187f89 */ /* 0x000e2200000e0000 */
[----:B--2---:R-:W-:-:S03]  /*cca0*/  MOV R13, R6 ;  /* 0x00000006000d7202 */ /* 0x004fc60000000f00 */
[----:B------:R-:W2:Y:S01]  /*ccb0*/  SHFL.IDX PT, R7, R18, 0x3, 0x181f ;  /* 0x00781f0012077f89 */ /* 0x000ea200000e0000 */
[----:B---3--:R-:W-:-:S03]  /*ccc0*/  IMAD.MOV.U32 R12, RZ, RZ, R14 ;  /* 0x000000ffff0c7224 */ /* 0x008fc600078e000e */
[----:B------:R-:W-:Y:S01]  /*ccd0*/  LDGSTS.E.BYPASS.LTC128B.128 [R3+0x400], desc[UR36][R4.64], !P2 ;  /* 0x0040000004037fae */ /* 0x000fe2000d101d64 */
[C---:B------:R-:W-:Y:S01]  /*cce0*/  ISETP.LT.OR P2, PT, R23.reuse, 0x21, P1 ;  /* 0x000000211700780c */ /* 0x040fe20000f41670 */
[----:B----4-:R-:W-:Y:S02]  /*ccf0*/  IMAD.MOV.U32 R11, RZ, RZ, R20 ;  /* 0x000000ffff0b7224 */ /* 0x010fe400078e0014 */
[----:B------:R0:W-:Y:S01]  /*cd00*/  LDGSTS.E.BYPASS.LTC128B.128 [R3+0x3400], desc[UR36][R4.64+0x80], !P3 ;  /* 0x0340008004037fae */ /* 0x0001e2000d901d64 */
[----:B------:R-:W-:Y:S01]  /*cd10*/  ISETP.LT.OR P3, PT, R23, 0x21, !P0 ;  /* 0x000000211700780c */ /* 0x000fe20004761670 */
[C---:B------:R-:W-:Y:S02]  /*cd20*/  IMAD.WIDE.U32 R12, R27.reuse, 0x2, R12 ;  /* 0x000000021b0c7825 */ /* 0x040fe400078e000c */
[----:B------:R-:W3:Y:S02]  /*cd30*/  SHFL.IDX PT, R18, R18, 0x5, 0x181f ;  /* 0x00b81f0012127f89 */ /* 0x000ee400000e0000 */
[----:B-----5:R-:W-:-:S02]  /*cd40*/  IMAD.WIDE.U32 R10, R27, 0x2, R10 ;  /* 0x000000021b0a7825 */ /* 0x020fc400078e000a */
[----:B------:R-:W-:Y:S01]  /*cd50*/  LDGSTS.E.BYPASS.LTC128B.128 [R3+0xc00], desc[UR36][R12.64], !P4 ;  /* 0x00c000000c037fae */ /* 0x000fe2000e101d64 */
[C---:B------:R-:W-:Y:S01]  /*cd60*/  ISETP.LT.OR P4, PT, R23.reuse, 0x31, P1 ;  /* 0x000000311700780c */ /* 0x040fe20000f81670 */
[----:B-1----:R-:W-:Y:S02]  /*cd70*/  IMAD.MOV.U32 R6, RZ, RZ, R22 ;  /* 0x000000ffff067224 */ /* 0x002fe400078e0016 */
[----:B------:R-:W-:Y:S01]  /*cd80*/  LDGSTS.E.BYPASS.LTC128B.128 [R3+0x3c00], desc[UR36][R12.64+0x80], !P5 ;  /* 0x03c000800c037fae */ /* 0x000fe2000e901d64 */
[C---:B------:R-:W-:Y:S01]  /*cd90*/  ISETP.LT.OR P5, PT, R23.reuse, 0x31, !P0 ;  /* 0x000000311700780c */ /* 0x040fe200047a1670 */
[----:B0-----:R-:W-:Y:S01]  /*cda0*/  IMAD.MOV.U32 R4, RZ, RZ, R24 ;  /* 0x000000ffff047224 */ /* 0x001fe200078e0018 */
[----:B------:R-:W-:Y:S01]  /*cdb0*/  MOV R5, R19 ;  /* 0x0000001300057202 */ /* 0x000fe20000000f00 */
[----:B------:R-:W-:Y:S01]  /*cdc0*/  LDGSTS.E.BYPASS.LTC128B.128 [R3+0x1400], desc[UR36][R10.64], !P2 ;  /* 0x014000000a037fae */ /* 0x000fe2000d101d64 */
[----:B------:R-:W-:Y:S01]  /*cdd0*/  ISETP.LT.OR P2, PT, R23, 0x41, P1 ;  /* 0x000000411700780c */ /* 0x000fe20000f41670 */
[----:B--2---:R-:W-:-:S02]  /*cde0*/  IMAD.WIDE.U32 R6, R27, 0x2, R6 ;  /* 0x000000021b067825 */ /* 0x004fc400078e0006 */
[----:B------:R0:W-:Y:S01]  /*cdf0*/  LDGSTS.E.BYPASS.LTC128B.128 [R3+0x4400], desc[UR36][R10.64+0x80], !P3 ;  /* 0x044000800a037fae */ /* 0x0001e2000d901d64 */
[----:B------:R-:W-:Y:S01]  /*ce00*/  ISETP.LT.OR P3, PT, R23, 0x41, !P0 ;  /* 0x000000411700780c */ /* 0x000fe20004761670 */
[----:B------:R-:W-:Y:S02]  /*ce10*/  IMAD.WIDE.U32 R4, R27, 0x2, R4 ;  /* 0x000000021b047825 */ /* 0x000fe400078e0004 */
[----:B------:R1:W-:Y:S04]  /*ce20*/  LDGSTS.E.BYPASS.LTC128B.128 [R3+0x1c00], desc[UR36][R6.64], !P4 ;  /* 0x01c0000006037fae */ /* 0x0003e8000e101d64 */
[----:B------:R1:W-:Y:S04]  /*ce30*/  LDGSTS.E.BYPASS.LTC128B.128 [R3+0x4c00], desc[UR36][R6.64+0x80], !P5 ;  /* 0x04c0008006037fae */ /* 0x0003e8000e901d64 */
[----:B------:R1:W-:Y:S01]  /*ce40*/  LDGSTS.E.BYPASS.LTC128B.128 [R3+0x2400], desc[UR36][R4.64], !P2 ;  /* 0x0240000004037fae */ /* 0x0003e2000d101d64 */
[----:B0-----:R-:W-:-:S03]  /*ce50*/  IMAD.MOV.U32 R10, RZ, RZ, RZ ;  /* 0x000000ffff0a7224 */ /* 0x001fc600078e00ff */
[----:B------:R1:W0:Y:S04]  /*ce60*/  SHFL.IDX PT, R14, R17, 0x5, 0x181f ;  /* 0x00b81f00110e7f89 */ /* 0x00022800000e0000 */
[----:B---3--:R1:W-:Y:S02]  /*ce70*/  LDGSTS.E.BYPASS.LTC128B.128 [R3+0x5400], desc[UR36][R4.64+0x80], !P3 ;  /* 0x0540008004037fae */ /* 0x0083e4000d901d64 */
.L_x_2354:
[C---:B------:R-:W-:Y:S01]  /*ce80*/  ISETP.LT.OR P1, PT, R23.reuse, 0x51, P1 ;  /* 0x000000511700780c */ /* 0x040fe20000f21670 */
[----:B01----:R-:W-:Y:S01]  /*ce90*/  IMAD.MOV.U32 R4, RZ, RZ, R14 ;  /* 0x000000ffff047224 */ /* 0x003fe200078e000e */
        /* <DEDUP_REMOVED lines=10> */
.L_x_2262:
        /* <DEDUP_REMOVED lines=10> */
.L_x_2263:
[----:B------:R1:W-:Y:S02]  /*cfe0*/  SYNCS.ARRIVE.TRANS64.A1T0 RZ, [R0+URZ+0x2a850], RZ ;  /* 0x02a850ff00ff79a7 */ /* 0x0003e4000810003f */
[----:B-1----:R-:W-:-:S04]  /*cff0*/  IADD3 R0, R8, 0x1, RZ ;  /* 0x0000000108007810 */ /* 0x002fc80007ffe0ff */
[----:B------:R-:W-:-:S04]  /*d000*/  ISETP.NE.AND P0, PT, R0, 0x2, PT ;  /* 0x000000020000780c */ /* 0x000fc80003f05270 */
[----:B0-----:R-:W-:Y:S02]  /*d010*/  SEL R4, RZ, 0x1, P0 ;  /* 0x00000001ff047807 */ /* 0x001fe40000000000 */
[----:B------:R-:W-:Y:S02]  /*d020*/  SEL R0, R0, RZ, P0 ;  /* 0x000000ff00007207 */ /* 0x000fe40000000000 */
[----:B------:R-:W-:-:S07]  /*d030*/  LOP3.LUT R9, R9, R4, RZ, 0x3c, !PT ;  /* 0x0000000409097212 */ /* 0x000fce00078e3cff */
.L_x_2229:
[----:B------:R-:W0:Y:S01]  /*d040*/  S2R R4, SR_CgaCtaId ;  /* 0x0000000000047919 */ /* 0x000e220000008800 */
[----:B------:R-:W-:Y:S02]  /*d050*/  MOV R3, 0x400 ;  /* 0x0000040000037802 */ /* 0x000fe40000000f00 */
[----:B------:R-:W-:Y:S02]  /*d060*/  SHF.L.U32 R10, R10, 0x1f, RZ ;  /* 0x0000001f0a0a7819 */ /* 0x000fe400000006ff */
[----:B0-----:R-:W-:-:S04]  /*d070*/  LEA R5, R4, R3, 0x18 ;  /* 0x0000000304057211 */ /* 0x001fc800078ec0ff */
[----:B------:R-:W0:Y:S02]  /*d080*/  SYNCS.PHASECHK.TRANS64.TRYWAIT P0, [R5+URZ+0x2a820], R10 ;  /* 0x02a8200a050075a7 */ /* 0x000e24000800017f */
[----:B0-----:R-:W-:Y:S05]  /*d090*/  @!P0 BRA `(.L_x_2264) ;  /* 0x0000003000388947 */ /* 0x001fea0003800000 */
.L_x_2355:
[----:B------:R-:W-:-:S03]  /*d0a0*/  UMOV UR4, 0xffffffff ;  /* 0xffffffff00047882 */ /* 0x000fc60000000000 */
[----:B------:R-:W-:Y:S05]  /*d0b0*/  BRA.DIV UR4, `(.L_x_2265) ;  /* 0x0000003204447947 */ /* 0x000fea000b800000 */
[----:B------:R1:W2:Y:S02]  /*d0c0*/  SHFL.IDX PT, R14, R16, RZ, 0x1f ;  /* 0x00001fff100e7589 */ /* 0x0002a400000e0000 */
.L_x_2358:
[----:B--2---:R-:W-:-:S13]  /*d0d0*/  ISETP.NE.AND P0, PT, R14, RZ, PT ;  /* 0x000000ff0e00720c */ /* 0x004fda0003f05270 */
[----:B------:R-:W-:Y:S05]  /*d0e0*/  @P0 BRA `(.L_x_2185) ;  /* 0x00000000008c0947 */ /* 0x000fea0003800000 */
[----:B------:R-:W-:-:S03]  /*d0f0*/  UMOV UR4, 0xffffffff ;  /* 0xffffffff00047882 */ /* 0x000fc60000000000 */
[----:B------:R-:W-:Y:S05]  /*d100*/  BRA.DIV UR4, `(.L_x_2266) ;  /* 0x0000003204587947 */ /* 0x000fea000b800000 */
[----:B------:R-:W-:-:S13]  /*d110*/  ELECT P6, URZ, PT ;  /* 0x00000000003f782f */ /* 0x000fda00038c0000 */
.L_x_2361:
[----:B------:R-:W-:Y:S05]  /*d120*/  @!P6 BRA `(.L_x_2185) ;  /* 0x00000000007ce947 */ /* 0x000fea0003800000 */
[----:B------:R-:W-:-:S13]  /*d130*/  R2UR UR4, R2 ;  /* 0x00000000020472ca */ /* 0x000fda00000e0000 */
[----:B------:R-:W-:-:S06]  /*d140*/  ULOP3.LUT UR4, UR4, 0x2, URZ, 0xfc, !UPT ;  /* 0x0000000204047892 */ /* 0x000fcc000f8efc3f */
[----:B------:R-:W-:-:S05]  /*d150*/  IMAD.U32 R3, RZ, RZ, UR4 ;  /* 0x00000004ff037e24 */ /* 0x000fca000f8e00ff */
[----:B------:R-:W-:-:S13]  /*d160*/  ISETP.NE.AND P0, PT, R3, 0x3, PT ;  /* 0x000000030300780c */ /* 0x000fda0003f05270 */
[----:B------:R-:W-:Y:S05]  /*d170*/  @!P0 BRA `(.L_x_2267) ;  /* 0x0000000000048947 */ /* 0x000fea0003800000 */
[----:B------:R-:W-:Y:S01]  /*d180*/  BPT.TRAP 0x1 ;  /* 0x000000040000795c */ /* 0x000fe20000300000 */
.L_x_2267:
[C---:B------:R-:W-:Y:S01]  /*d190*/  IMAD R6, R0.reuse, 0x8, R5 ;  /* 0x0000000800067824 */ /* 0x040fe200078e0205 */
[----:B------:R-:W-:Y:S01]  /*d1a0*/  SHF.L.U32 R3, R9, 0x1f, RZ ;  /* 0x0000001f09037819 */ /* 0x000fe200000006ff */
[----:B------:R-:W-:-:S03]  /*d1b0*/  VIADD R0, R0, 0x1 ;  /* 0x0000000100007836 */ /* 0x000fc60000000000 */
[----:B------:R-:W2:Y:S02]  /*d1c0*/  SYNCS.PHASECHK.TRANS64.TRYWAIT P1, [R6+URZ+0x2a840], R3 ;  /* 0x02a84003060075a7 */ /* 0x000ea4000802017f */
[----:B------:R-:W-:-:S04]  /*d1d0*/  ISETP.NE.AND P2, PT, R0, 0x2, PT ;  /* 0x000000020000780c */ /* 0x000fc80003f45270 */
[----:B------:R-:W-:Y:S01]  /*d1e0*/  SEL R4, RZ, 0x1, P2 ;  /* 0x00000001ff047807 */ /* 0x000fe20001000000 */
[----:B--2---:R-:W-:Y:S08]  /*d1f0*/  @!P1 BRA `(.L_x_2268) ;  /* 0x00000030003c9947 */ /* 0x004ff00003800000 */
.L_x_2362:
[----:B------:R-:W-:Y:S02]  /*d200*/  SEL R0, R0, RZ, P2 ;  /* 0x000000ff00007207 */ /* 0x000fe40001000000 */
[----:B------:R-:W-:Y:S01]  /*d210*/  LOP3.LUT R4, R9, R4, RZ, 0x3c, !PT ;  /* 0x0000000409047212 */ /* 0x000fe200078e3cff */
[----:B------:R-:W-:Y:S06]  /*d220*/  @!P0 BRA `(.L_x_2269) ;  /* 0x0000000000048947 */ /* 0x000fec0003800000 */
[----:B------:R-:W-:Y:S01]  /*d230*/  BPT.TRAP 0x1 ;  /* 0x000000040000795c */ /* 0x000fe20000300000 */
.L_x_2269:
[----:B0-----:R-:W-:Y:S02]  /*d240*/  LEA R5, R0, R5, 0x3 ;  /* 0x0000000500057211 */ /* 0x001fe400078e18ff */
[----:B------:R-:W-:-:S04]  /*d250*/  SHF.L.U32 R0, R4, 0x1f, RZ ;  /* 0x0000001f04007819 */ /* 0x000fc800000006ff */
[----:B------:R-:W0:Y:S02]  /*d260*/  SYNCS.PHASECHK.TRANS64.TRYWAIT P1, [R5+URZ+0x2a840], R0 ;  /* 0x02a84000050075a7 */ /* 0x000e24000802017f */
[----:B0-----:R-:W-:Y:S05]  /*d270*/  @!P1 BRA `(.L_x_2270) ;  /* 0x0000003000309947 */ /* 0x001fea0003800000 */
.L_x_2363:
[----:B------:R-:W-:Y:S05]  /*d280*/  @!P0 BRA `(.L_x_2271) ;  /* 0x0000000000048947 */ /* 0x000fea0003800000 */
[----:B------:R-:W-:Y:S01]  /*d290*/  BPT.TRAP 0x1 ;  /* 0x000000040000795c */ /* 0x000fe20000300000 */
.L_x_2271:
[----:B------:R-:W3:Y:S02]  /*d2a0*/  SYNCS.PHASECHK.TRANS64.TRYWAIT P1, [R6+URZ+0x2a860], R3 ;  /* 0x02a86003060075a7 */ /* 0x000ee4000802017f */
[----:B---3--:R-:W-:Y:S05]  /*d2b0*/  @!P1 BRA `(.L_x_2272) ;  /* 0x0000003000349947 */ /* 0x008fea0003800000 */
.L_x_2364:
[----:B------:R-:W-:Y:S05]  /*d2c0*/  @!P0 BRA `(.L_x_2273) ;  /* 0x0000000000048947 */ /* 0x000fea0003800000 */
[----:B------:R-:W-:Y:S01]  /*d2d0*/  BPT.TRAP 0x1 ;  /* 0x000000040000795c */ /* 0x000fe20000300000 */
.L_x_2273:
[----:B----4-:R4:W0:Y:S02]  /*d2e0*/  SYNCS.PHASECHK.TRANS64.TRYWAIT P0, [R5+URZ+0x2a860], R0 ;  /* 0x02a86000050075a7 */ /* 0x010824000800017f */
[----:B0-----:R-:W-:Y:S05]  /*d2f0*/  @!P0 NANOSLEEP.SYNCS 0x989680 ;  /* 0x009896800000895d */ /* 0x001fea0003900000 */
[----:B------:R-:W0:Y:S02]  /*d300*/  @!P0 SYNCS.PHASECHK.TRANS64 P0, [R5+URZ+0x2a860], R0 ;  /* 0x02a86000050085a7 */ /* 0x000e24000800007f */
[----:B0-----:R-:W-:Y:S05]  /*d310*/  @!P0 BRA `(.L_x_2273) ;  /* 0xfffffffc00f08947 */ /* 0x001fea000383ffff */
.L_x_2185:
[----:B------:R-:W-:Y:S05]  /*d320*/  BSYNC B6 ;  /* 0x0000000000067941 */ /* 0x000fea0003800000 */
.L_x_2182:
[----:B------:R-:W-:Y:S05]  /*d330*/  EXIT ;  /* 0x000000000000794d */ /* 0x000fea0003800000 */
.L_x_2189:
[----:B-1----:R-:W-:-:S04]  /*d340*/  IMAD.U32 R3, RZ, RZ, UR38 ;  /* 0x00000026ff037e24 */ /* 0x002fc8000f8e00ff */
[----:B------:R1:W2:Y:S03]  /*d350*/  SYNCS.PHASECHK.TRANS64.TRYWAIT P0, [R3+URZ+0x2a800], R0 ;  /* 0x02a80000030075a7 */ /* 0x0002a6000800017f */
[----:B--2---:R-:W-:Y:S05]  /*d360*/  @!P0 NANOSLEEP.SYNCS 0x989680 ;  /* 0x009896800000895d */ /* 0x004fea0003900000 */
[----:B------:R-:W2:Y:S02]  /*d370*/  @!P0 SYNCS.PHASECHK.TRANS64 P0, [R3+URZ+0x2a800], R0 ;  /* 0x02a80000030085a7 */ /* 0x000ea4000800007f */
[----:B--2---:R-:W-:Y:S05]  /*d380*/  @!P0 BRA `(.L_x_2189) ;  /* 0xfffffffc00ec8947 */ /* 0x004fea000383ffff */
[----:B------:R-:W-:Y:S05]  /*d390*/  BRA `(.L_x_2274) ;  /* 0xffffff3c00c07947 */ /* 0x000fea000383ffff */
.L_x_2193:
[----:B--2---:R-:W-:-:S04]  /*d3a0*/  IMAD.U32 R3, RZ, RZ, UR38 ;  /* 0x00000026ff037e24 */ /* 0x004fc8000f8e00ff */
[----:B------:R2:W3:Y:S03]  /*d3b0*/  SYNCS.PHASECHK.TRANS64.TRYWAIT P1, [R3+URZ+0x2a830], R0 ;  /* 0x02a83000030075a7 */ /* 0x0004e6000802017f */
[----:B---3--:R-:W-:Y:S05]  /*d3c0*/  @!P1 NANOSLEEP.SYNCS 0x989680 ;  /* 0x009896800000995d */ /* 0x008fea0003900000 */
[----:B------:R-:W3:Y:S02]  /*d3d0*/  @!P1 SYNCS.PHASECHK.TRANS64 P1, [R3+URZ+0x2a830], R0 ;  /* 0x02a83000030095a7 */ /* 0x000ee4000802007f */
[----:B---3--:R-:W-:Y:S05]  /*d3e0*/  @!P1 BRA `(.L_x_2193) ;  /* 0xfffffffc00ec9947 */ /* 0x008fea000383ffff */
[----:B------:R-:W-:Y:S05]  /*d3f0*/  BRA `(.L_x_2192) ;  /* 0xffffff3c00e07947 */ /* 0x000fea000383ffff */
.L_x_2199:
[----:B-1----:R-:W-:-:S04]  /*d400*/  IMAD.U32 R8, RZ, RZ, UR7 ;  /* 0x00000007ff087e24 */ /* 0x002fc8000f8e00ff */
[----:B------:R1:W2:Y:S03]  /*d410*/  SYNCS.PHASECHK.TRANS64.TRYWAIT P1, [R8+URZ+0x2a830], R5 ;  /* 0x02a83005080075a7 */ /* 0x0002a6000802017f */
[----:B--2---:R-:W-:Y:S05]  /*d420*/  @!P1 NANOSLEEP.SYNCS 0x989680 ;  /* 0x009896800000995d */ /* 0x004fea0003900000 */
[----:B------:R-:W2:Y:S02]  /*d430*/  @!P1 SYNCS.PHASECHK.TRANS64 P1, [R8+URZ+0x2a830], R5 ;  /* 0x02a83005080095a7 */ /* 0x000ea4000802007f */
[----:B--2---:R-:W-:Y:S05]  /*d440*/  @!P1 BRA `(.L_x_2199) ;  /* 0xfffffffc00ec9947 */ /* 0x004fea000383ffff */
[----:B------:R-:W-:Y:S05]  /*d450*/  BRA `(.L_x_2198) ;  /* 0xffffff6000547947 */ /* 0x000fea000383ffff */
.L_x_2203:
[----:B-1----:R-:W-:-:S04]  /*d460*/  MOV R6, UR10 ;  /* 0x0000000a00067c02 */ /* 0x002fc80008000f00 */
[----:B------:R1:W2:Y:S03]  /*d470*/  SYNCS.PHASECHK.TRANS64.TRYWAIT P1, [R6+URZ+0x2a850], R5 ;  /* 0x02a85005060075a7 */ /* 0x0002a6000802017f */
[----:B--2---:R-:W-:Y:S05]  /*d480*/  @!P1 NANOSLEEP.SYNCS 0x989680 ;  /* 0x009896800000995d */ /* 0x004fea0003900000 */
[----:B------:R-:W2:Y:S02]  /*d490*/  @!P1 SYNCS.PHASECHK.TRANS64 P1, [R6+URZ+0x2a850], R5 ;  /* 0x02a85005060095a7 */ /* 0x000ea4000802007f */
[----:B--2---:R-:W-:Y:S05]  /*d4a0*/  @!P1 BRA `(.L_x_2203) ;  /* 0xfffffffc00ec9947 */ /* 0x004fea000383ffff */
[----:B------:R-:W-:Y:S05]  /*d4b0*/  BRA `(.L_x_2202) ;  /* 0xffffff6800607947 */ /* 0x000fea000383ffff */
.L_x_2211:
[----:B-1----:R-:W-:-:S04]  /*d4c0*/  IMAD.U32 R8, RZ, RZ, UR7 ;  /* 0x00000007ff087e24 */ /* 0x002fc8000f8e00ff */
[----:B------:R1:W2:Y:S03]  /*d4d0*/  SYNCS.PHASECHK.TRANS64.TRYWAIT P1, [R8+URZ+0x2a830], R5 ;  /* 0x02a83005080075a7 */ /* 0x0002a6000802017f */
[----:B--2---:R-:W-:Y:S05]  /*d4e0*/  @!P1 NANOSLEEP.SYNCS 0x989680 ;  /* 0x009896800000995d */ /* 0x004fea0003900000 */
[----:B------:R-:W2:Y:S02]  /*d4f0*/  @!P1 SYNCS.PHASECHK.TRANS64 P1, [R8+URZ+0x2a830], R5 ;  /* 0x02a83005080095a7 */ /* 0x000ea4000802007f */
[----:B--2---:R-:W-:Y:S05]  /*d500*/  @!P1 BRA `(.L_x_2211) ;  /* 0xfffffffc00ec9947 */ /* 0x004fea000383ffff */
[----:B------:R-:W-:Y:S05]  /*d510*/  BRA `(.L_x_2210) ;  /* 0xffffff8000e87947 */ /* 0x000fea000383ffff */
.L_x_2215:
[----:B-1----:R-:W-:-:S04]  /*d520*/  IMAD.U32 R6, RZ, RZ, UR5 ;  /* 0x00000005ff067e24 */ /* 0x002fc8000f8e00ff */
[----:B------:R1:W2:Y:S03]  /*d530*/  SYNCS.PHASECHK.TRANS64.TRYWAIT P1, [R6+URZ+0x2a850], R5 ;  /* 0x02a85005060075a7 */ /* 0x0002a6000802017f */
[----:B--2---:R-:W-:Y:S05]  /*d540*/  @!P1 NANOSLEEP.SYNCS 0x989680 ;  /* 0x009896800000995d */ /* 0x004fea0003900000 */
[----:B------:R-:W2:Y:S02]  /*d550*/  @!P1 SYNCS.PHASECHK.TRANS64 P1, [R6+URZ+0x2a850], R5 ;  /* 0x02a85005060095a7 */ /* 0x000ea4000802007f */
[----:B--2---:R-:W-:Y:S05]  /*d560*/  @!P1 BRA `(.L_x_2215) ;  /* 0xfffffffc00ec9947 */ /* 0x004fea000383ffff */
[----:B------:R-:W-:Y:S05]  /*d570*/  BRA `(.L_x_2214) ;  /* 0xffffff8800f47947 */ /* 0x000fea000383ffff */
.L_x_2222:
[----:B-1----:R-:W-:-:S04]  /*d580*/  IMAD.U32 R7, RZ, RZ, UR5 ;  /* 0x00000005ff077e24 */ /* 0x002fc8000f8e00ff */
[----:B------:R1:W2:Y:S03]  /*d590*/  SYNCS.PHASECHK.TRANS64.TRYWAIT P1, [R7+URZ+0x2a850], R0 ;  /* 0x02a85000070075a7 */ /* 0x0002a6000802017f */
[----:B--2---:R-:W-:Y:S05]  /*d5a0*/  @!P1 NANOSLEEP.SYNCS 0x989680 ;  /* 0x009896800000995d */ /* 0x004fea0003900000 */
[----:B------:R-:W2:Y:S02]  /*d5b0*/  @!P1 SYNCS.PHASECHK.TRANS64 P1, [R7+URZ+0x2a850], R0 ;  /* 0x02a85000070095a7 */ /* 0x000ea4000802007f */
[----:B--2---:R-:W-:Y:S05]  /*d5c0*/  @!P1 BRA `(.L_x_2222) ;  /* 0xfffffffc00ec9947 */ /* 0x004fea000383ffff */
[----:B------:R-:W-:Y:S05]  /*d5d0*/  BRA `(.L_x_2221) ;  /* 0xffffffa000807947 */ /* 0x000fea000383ffff */
.L_x_2234:
[----:B------:R-:W-:Y:S01]  /*d5e0*/  MOV R13, R16 ;  /* 0x00000010000d7202 */ /* 0x000fe20000000f00 */
[----:B------:R-:W-:Y:S02]  /*d5f0*/  IMAD.MOV.U32 R12, RZ, RZ, RZ ;  /* 0x000000ffff0c7224 */ /* 0x000fe400078e00ff */
[----:B------:R-:W-:Y:S02]  /*d600*/  IMAD.MOV.U32 R11, RZ, RZ, 0x1f ;  /* 0x0000001fff0b7424 */ /* 0x000fe400078e00ff */
[----:B------:R-:W-:-:S07]  /*d610*/  IMAD.MOV.U32 R15, RZ, RZ, -0x1 ;  /* 0xffffffffff0f7424 */ /* 0x000fce00078e00ff */
[----:B-----5:R-:W-:Y:S05]  /*d620*/  WARPSYNC.COLLECTIVE R15, `(.L_x_2275) ;  /* 0x000000000f087348 */ /* 0x020fea0003c00000 */
[----:B------:R0:W1:Y:S02]  /*d630*/  SHFL.IDX P6, R14, R13, R12, R11 ;  /* 0x0000000c0d0e7389 */ /* 0x00006400000c000b */
[----:B01---5:R-:W-:Y:S01]  /*d640*/  ENDCOLLECTIVE ;  /* 0x000000000000791b */ /* 0x023fe20003800000 */
.L_x_2275:
[----:B------:R-:W-:Y:S05]  /*d650*/  BRA `(.L_x_2276) ;  /* 0xffffffcc00b07947 */ /* 0x000fea000383ffff */
.L_x_2236:
[----:B0-----:R-:W-:-:S04]  /*d660*/  MOV R5, UR46 ;  /* 0x0000002e00057c02 */ /* 0x001fc80008000f00 */
[----:B------:R0:W1:Y:S03]  /*d670*/  SYNCS.PHASECHK.TRANS64.TRYWAIT P0, [R5+URZ+0x2a840], R4 ;  /* 0x02a84004050075a7 */ /* 0x000066000800017f */
[----:B-1----:R-:W-:Y:S05]  /*d680*/  @!P0 NANOSLEEP.SYNCS 0x989680 ;  /* 0x009896800000895d */ /* 0x002fea0003900000 */
[----:B------:R-:W1:Y:S02]  /*d690*/  @!P0 SYNCS.PHASECHK.TRANS64 P0, [R5+URZ+0x2a840], R4 ;  /* 0x02a84004050085a7 */ /* 0x000e64000800007f */
[----:B-1----:R-:W-:Y:S05]  /*d6a0*/  @!P0 BRA `(.L_x_2236) ;  /* 0xfffffffc00ec8947 */ /* 0x002fea000383ffff */
[----:B------:R-:W-:Y:S05]  /*d6b0*/  BRA `(.L_x_2277) ;  /* 0xffffffd000c07947 */ /* 0x000fea000383ffff */
.L_x_2237:
[----:B------:R-:W-:Y:S01]  /*d6c0*/  BSSY B0, `(.L_x_2278) ;  /* 0x0000008000007945 */ /* 0x000fe20003800000 */
[----:B------:R-:W-:Y:S01]  /*d6d0*/  IMAD.MOV.U32 R13, RZ, RZ, R3 ;  /* 0x000000ffff0d7224 */ /* 0x000fe200078e0003 */
[----:B------:R-:W-:Y:S01]  /*d6e0*/  MOV R15, 0xffffffff ;  /* 0xffffffff000f7802 */ /* 0x000fe20000000f00 */
[----:B------:R-:W-:Y:S02]  /*d6f0*/  IMAD.MOV.U32 R12, RZ, RZ, RZ ;  /* 0x000000ffff0c7224 */ /* 0x000fe400078e00ff */
[----:B------:R-:W-:-:S07]  /*d700*/  IMAD.MOV.U32 R11, RZ, RZ, 0x181f ;  /* 0x0000181fff0b7424 */ /* 0x000fce00078e00ff */
[----:B------:R-:W-:Y:S05]  /*d710*/  WARPSYNC.COLLECTIVE R15, `(.L_x_2279) ;  /* 0x000000000f087348 */ /* 0x000fea0003c00000 */
[----:B------:R0:W1:Y:S02]  /*d720*/  SHFL.IDX P6, R14, R13, R12, R11 ;  /* 0x0000000c0d0e7389 */ /* 0x00006400000c000b */
[----:B01----:R-:W-:Y:S01]  /*d730*/  ENDCOLLECTIVE ;  /* 0x000000000000791b */ /* 0x003fe20003800000 */
.L_x_2279:
[----:B------:R-:W-:Y:S05]  /*d740*/  BSYNC B0 ;  /* 0x0000000000007941 */ /* 0x000fea0003800000 */
.L_x_2278:
[----:B------:R-:W-:Y:S01]  /*d750*/  IMAD.MOV.U32 R13, RZ, RZ, R0 ;  /* 0x000000ffff0d7224 */ /* 0x000fe200078e0000 */
[----:B------:R-:W-:Y:S01]  /*d760*/  MOV R11, 0x181f ;  /* 0x0000181f000b7802 */ /* 0x000fe20000000f00 */
[----:B------:R-:W-:Y:S01]  /*d770*/  IMAD.MOV.U32 R12, RZ, RZ, RZ ;  /* 0x000000ffff0c7224 */ /* 0x000fe200078e00ff */
[----:B------:R-:W-:Y:S01]  /*d780*/  @P0 LEA R19, R37, UR46, 0x1 ;  /* 0x0000002e25130c11 */ /* 0x000fe2000f8e08ff */
[----:B------:R-:W-:Y:S02]  /*d790*/  IMAD.MOV.U32 R15, RZ, RZ, -0x1 ;  /* 0xffffffffff0f7424 */ /* 0x000fe400078e00ff */
[----:B------:R-:W-:-:S07]  /*d7a0*/  IMAD.MOV.U32 R5, RZ, RZ, R14 ;  /* 0x000000ffff057224 */ /* 0x000fce00078e000e */
[----:B------:R-:W-:Y:S05]  /*d7b0*/  WARPSYNC.COLLECTIVE R15, `(.L_x_2280) ;  /* 0x000000000f087348 */ /* 0x000fea0003c00000 */
[----:B------:R0:W1:Y:S02]  /*d7c0*/  SHFL.IDX P6, R14, R13, R12, R11 ;  /* 0x0000000c0d0e7389 */ /* 0x00006400000c000b */
[----:B01----:R-:W-:Y:S01]  /*d7d0*/  ENDCOLLECTIVE ;  /* 0x000000000000791b */ /* 0x003fe20003800000 */
.L_x_2280:
[----:B------:R-:W-:Y:S01]  /*d7e0*/  IMAD.MOV.U32 R13, RZ, RZ, R3 ;  /* 0x000000ffff0d7224 */ /* 0x000fe200078e0003 */
[----:B------:R-:W-:Y:S01]  /*d7f0*/  MOV R12, 0x1 ;  /* 0x00000001000c7802 */ /* 0x000fe20000000f00 */
[----:B------:R-:W-:-:S07]  /*d800*/  IMAD.MOV.U32 R4, RZ, RZ, R14 ;  /* 0x000000ffff047224 */ /* 0x000fce00078e000e */
[----:B------:R-:W-:Y:S05]  /*d810*/  WARPSYNC.COLLECTIVE R15, `(.L_x_2281) ;  /* 0x000000000f087348 */ /* 0x000fea0003c00000 */
[----:B------:R0:W1:Y:S02]  /*d820*/  SHFL.IDX P6, R14, R13, R12, R11 ;  /* 0x0000000c0d0e7389 */ /* 0x00006400000c000b */
[----:B01----:R-:W-:Y:S01]  /*d830*/  ENDCOLLECTIVE ;  /* 0x000000000000791b */ /* 0x003fe20003800000 */
.L_x_2281:
        /* <DEDUP_REMOVED lines=13> */
.L_x_2282:
[----:B------:R-:W-:Y:S02]  /*d910*/  MOV R5, R7 ;  /* 0x0000000700057202 */ /* 0x000fe40000000f00 */
[----:B------:R-:W-:Y:S01]  /*d920*/  @P0 LEA R20, R37, UR46, 0x1 ;  /* 0x0000002e25140c11 */ /* 0x000fe2000f8e08ff */
[----:B------:R-:W-:Y:S02]  /*d930*/  IMAD.MOV.U32 R13, RZ, RZ, R3 ;  /* 0x000000ffff0d7224 */ /* 0x000fe400078e0003 */
[----:B------:R-:W-:Y:S02]  /*d940*/  IMAD.MOV.U32 R12, RZ, RZ, 0x2 ;  /* 0x00000002ff0c7424 */ /* 0x000fe400078e00ff */
[----:B------:R-:W-:-:S07]  /*d950*/  IMAD.MOV.U32 R4, RZ, RZ, R14 ;  /* 0x000000ffff047224 */ /* 0x000fce00078e000e */
[----:B------:R-:W-:Y:S05]  /*d960*/  WARPSYNC.COLLECTIVE R15, `(.L_x_2283) ;  /* 0x000000000f087348 */ /* 0x000fea0003c00000 */
[----:B------:R0:W1:Y:S02]  /*d970*/  SHFL.IDX P6, R14, R13, R12, R11 ;  /* 0x0000000c0d0e7389 */ /* 0x00006400000c000b */
[----:B01----:R-:W-:Y:S01]  /*d980*/  ENDCOLLECTIVE ;  /* 0x000000000000791b */ /* 0x003fe20003800000 */
.L_x_2283:
        /* <DEDUP_REMOVED lines=13> */
.L_x_2284:
[----:B------:R-:W-:Y:S01]  /*da60*/  IMAD.MOV.U32 R5, RZ, RZ, R10 ;  /* 0x000000ffff057224 */ /* 0x000fe200078e000a */
[----:B------:R-:W-:Y:S01]  /*da70*/  MOV R13, R3 ;  /* 0x00000003000d7202 */ /* 0x000fe20000000f00 */
[----:B------:R-:W-:Y:S02]  /*da80*/  IMAD.MOV.U32 R12, RZ, RZ, 0x3 ;  /* 0x00000003ff0c7424 */ /* 0x000fe400078e00ff */
[----:B------:R-:W-:-:S07]  /*da90*/  IMAD.MOV.U32 R21, RZ, RZ, R14 ;  /* 0x000000ffff157224 */ /* 0x000fce00078e000e */
[----:B------:R-:W-:Y:S05]  /*daa0*/  WARPSYNC.COLLECTIVE R15, `(.L_x_2285) ;  /* 0x000000000f087348 */ /* 0x000fea0003c00000 */
[----:B------:R0:W1:Y:S02]  /*dab0*/  SHFL.IDX P6, R14, R13, R12, R11 ;  /* 0x0000000c0d0e7389 */ /* 0x00006400000c000b */
[----:B01----:R-:W-:Y:S01]  /*dac0*/  ENDCOLLECTIVE ;  /* 0x000000000000791b */ /* 0x003fe20003800000 */
.L_x_2285:
[----:B------:R-:W-:Y:S01]  /*dad0*/  IMAD.MOV.U32 R4, RZ, RZ, R21 ;  /* 0x000000ffff047224 */ /* 0x000fe200078e0015 */
[----:B------:R-:W-:-:S03]  /*dae0*/  @P0 LEA R21, R37, UR46, 0x1 ;  /* 0x0000002e25150c11 */ /* 0x000fc6000f8e08ff */
        /* <DEDUP_REMOVED lines=13> */
.L_x_2286:
[----:B------:R-:W-:Y:S01]  /*dbc0*/  IMAD.MOV.U32 R5, RZ, RZ, R7 ;  /* 0x000000ffff057224 */ /* 0x000fe200078e0007 */
[----:B------:R-:W-:Y:S01]  /*dbd0*/  @P0 LEA R7, R37, UR46, 0x1 ;  /* 0x0000002e25070c11 */ /* 0x000fe2000f8e08ff */
[----:B------:R-:W-:Y:S02]  /*dbe0*/  IMAD.MOV.U32 R13, RZ, RZ, R3 ;  /* 0x000000ffff0d7224 */ /* 0x000fe400078e0003 */
[----:B------:R-:W-:Y:S01]  /*dbf0*/  IMAD.MOV.U32 R12, RZ, RZ, 0x4 ;  /* 0x00000004ff0c7424 */ /* 0x000fe200078e00ff */
[----:B------:R-:W-:-:S07]  /*dc00*/  MOV R4, R14 ;  /* 0x0000000e00047202 */ /* 0x000fce0000000f00 */
[----:B------:R-:W-:Y:S05]  /*dc10*/  WARPSYNC.COLLECTIVE R15, `(.L_x_2287) ;  /* 0x000000000f087348 */ /* 0x000fea0003c00000 */
[----:B------:R0:W1:Y:S02]  /*dc20*/  SHFL.IDX P6, R14, R13, R12, R11 ;  /* 0x0000000c0d0e7389 */ /* 0x00006400000c000b */
[----:B01----:R-:W-:Y:S01]  /*dc30*/  ENDCOLLECTIVE ;  /* 0x000000000000791b */ /* 0x003fe20003800000 */
.L_x_2287:
        /* <DEDUP_REMOVED lines=8> */
[----:B------:R-:W-:Y:S02]  /*dcc0*/  ISETP.GE.AND P0, PT, R6, 0x41, PT ;  /* 0x000000410600780c */ /* 0x000fe40003f06270 */
[----:B------:R-:W-:-:S11]  /*dcd0*/  MOV R10, R14 ;  /* 0x0000000e000a7202 */ /* 0x000fd60000000f00 */
[----:B0-----:R-:W-:Y:S05]  /*dce0*/  WARPSYNC.COLLECTIVE R15, `(.L_x_2288) ;  /* 0x000000000f087348 */ /* 0x001fea0003c00000 */
[----:B------:R1:W2:Y:S02]  /*dcf0*/  SHFL.IDX P6, R14, R13, R12, R11 ;  /* 0x0000000c0d0e7389 */ /* 0x0002a400000c000b */
[----:B012---:R-:W-:Y:S01]  /*dd00*/  ENDCOLLECTIVE ;  /* 0x000000000000791b */ /* 0x007fe20003800000 */
.L_x_2288:
[----:B------:R-:W-:Y:S01]  /*dd10*/  MOV R5, R10 ;  /* 0x0000000a00057202 */ /* 0x000fe20000000f00 */
[----:B------:R-:W-:Y:S02]  /*dd20*/  IMAD.MOV.U32 R13, RZ, RZ, R3 ;  /* 0x000000ffff0d7224 */ /* 0x000fe400078e0003 */
[----:B------:R-:W-:Y:S02]  /*dd30*/  IMAD.MOV.U32 R12, RZ, RZ, 0x5 ;  /* 0x00000005ff0c7424 */ /* 0x000fe400078e00ff */
[----:B------:R-:W-:-:S07]  /*dd40*/  IMAD.MOV.U32 R19, RZ, RZ, R14 ;  /* 0x000000ffff137224 */ /* 0x000fce00078e000e */
[----:B------:R-:W-:Y:S05]  /*dd50*/  WARPSYNC.COLLECTIVE R15, `(.L_x_2289) ;  /* 0x000000000f087348 */ /* 0x000fea0003c00000 */
[----:B------:R0:W1:Y:S02]  /*dd60*/  SHFL.IDX P6, R14, R13, R12, R11 ;  /* 0x0000000c0d0e7389 */ /* 0x00006400000c000b */
[----:B01----:R-:W-:Y:S01]  /*dd70*/  ENDCOLLECTIVE ;  /* 0x000000000000791b */ /* 0x003fe20003800000 */
.L_x_2289:
[----:B------:R-:W-:Y:S01]  /*dd80*/  IMAD.MOV.U32 R4, RZ, RZ, R19 ;  /* 0x000000ffff047224 */ /* 0x000fe200078e0013 */
[----:B------:R-:W-:-:S03]  /*dd90*/  @P0 LEA R19, R37, UR46, 0x1 ;  /* 0x0000002e25130c11 */ /* 0x000fc6000f8e08ff */
        /* <DEDUP_REMOVED lines=8> */
[----:B------:R-:W-:-:S07]  /*de20*/  IMAD.MOV.U32 R3, RZ, RZ, R14 ;  /* 0x000000ffff037224 */ /* 0x000fce00078e000e */
[----:B0-----:R-:W-:Y:S05]  /*de30*/  WARPSYNC.COLLECTIVE R15, `(.L_x_2290) ;  /* 0x000000000f087348 */ /* 0x001fea0003c00000 */
[----:B------:R1:W2:Y:S02]  /*de40*/  SHFL.IDX P6, R14, R13, R12, R11 ;  /* 0x0000000c0d0e7389 */ /* 0x0002a400000c000b */
[----:B012---:R-:W-:Y:S01]  /*de50*/  ENDCOLLECTIVE ;  /* 0x000000000000791b */ /* 0x007fe20003800000 */
.L_x_2290:
[----:B------:R-:W-:Y:S05]  /*de60*/  BRA `(.L_x_2291) ;  /* 0xffffffd000207947 */ /* 0x000fea000383ffff */
.L_x_2240:
[----:B------:R-:W-:Y:S01]  /*de70*/  IMAD.MOV.U32 R13, RZ, RZ, R0 ;  /* 0x000000ffff0d7224 */ /* 0x000fe200078e0000 */
[----:B------:R-:W-:Y:S01]  /*de80*/  MOV R15, 0xffffffff ;  /* 0xffffffff000f7802 */ /* 0x000fe20000000f00 */
[----:B------:R-:W-:Y:S01]  /*de90*/  IMAD.MOV.U32 R12, RZ, RZ, RZ ;  /* 0x000000ffff0c7224 */ /* 0x000fe200078e00ff */
[----:B------:R-:W-:Y:S01]  /*dea0*/  MOV R10, UR48 ;  /* 0x00000030000a7c02 */ /* 0x000fe20008000f00 */
[----:B------:R-:W-:-:S04]  /*deb0*/  IMAD.MOV.U32 R11, RZ, RZ, 0x181f ;  /* 0x0000181fff0b7424 */ /* 0x000fc800078e00ff */
[----:B------:R-:W-:-:S07]  /*dec0*/  IMAD R7, R10, 0x80, R23 ;  /* 0x000000800a077824 */ /* 0x000fce00078e0217 */
[----:B------:R-:W-:Y:S05]  /*ded0*/  WARPSYNC.COLLECTIVE R15, `(.L_x_2292) ;  /* 0x000000000f087348 */ /* 0x000fea0003c00000 */
[----:B------:R0:W1:Y:S02]  /*dee0*/  SHFL.IDX P6, R14, R13, R12, R11 ;  /* 0x0000000c0d0e7389 */ /* 0x00006400000c000b */
[----:B01----:R-:W-:Y:S01]  /*def0*/  ENDCOLLECTIVE ;  /* 0x000000000000791b */ /* 0x003fe20003800000 */
.L_x_2292:
[----:B------:R-:W-:Y:S02]  /*df00*/  VIADD R9, R7, 0x10 ;  /* 0x0000001007097836 */ /* 0x000fe40000000000 */
[----:B------:R-:W-:Y:S02]  /*df10*/  IMAD.MOV.U32 R13, RZ, RZ, R3 ;  /* 0x000000ffff0d7224 */ /* 0x000fe400078e0003 */
[----:B------:R-:W-:-:S07]  /*df20*/  IMAD.MOV.U32 R5, RZ, RZ, R14 ;  /* 0x000000ffff057224 */ /* 0x000fce00078e000e */
[----:B------:R-:W-:Y:S05]  /*df30*/  WARPSYNC.COLLECTIVE R15, `(.L_x_2293) ;  /* 0x000000000f087348 */ /* 0x000fea0003c00000 */
[----:B------:R0:W1:Y:S02]  /*df40*/  SHFL.IDX P6, R14, R13, R12, R11 ;  /* 0x0000000c0d0e7389 */ /* 0x00006400000c000b */
[----:B01----:R-:W-:Y:S01]  /*df50*/  ENDCOLLECTIVE ;  /* 0x000000000000791b */ /* 0x003fe20003800000 */
.L_x_2293:
[----:B------:R-:W-:Y:S02]  /*df60*/  ULDC UR4, c[0x0][0x288] ;  /* 0x0000a20000047ab9 */ /* 0x000fe40000000800 */
[----:B------:R-:W-:-:S05]  /*df70*/  IMAD R6, R8, UR4, RZ ;  /* 0x0000000408067c24 */ /* 0x000fca000f8e02ff */
[----:B------:R-:W-:Y:S01]  /*df80*/  ISETP.GE.AND P1, PT, R7, R6, PT ;  /* 0x000000060700720c */ /* 0x000fe20003f26270 */
[----:B------:R-:W-:Y:S01]  /*df90*/  IMAD.MOV.U32 R13, RZ, RZ, R0 ;  /* 0x000000ffff0d7224 */ /* 0x000fe200078e0000 */
[----:B------:R-:W-:-:S11]  /*dfa0*/  MOV R12, 0x1 ;  /* 0x00000001000c7802 */ /* 0x000fd60000000f00 */
[----:B------:R-:W-:Y:S01]  /*dfb0*/  @!P1 LEA R19, R37, UR46, 0x1 ;  /* 0x0000002e25139c11 */ /* 0x000fe2000f8e08ff */
[----:B------:R-:W-:-:S07]  /*dfc0*/  IMAD.MOV.U32 R4, RZ, RZ, R14 ;  /* 0x000000ffff047224 */ /* 0x000fce00078e000e */
[----:B------:R-:W-:Y:S05]  /*dfd0*/  WARPSYNC.COLLECTIVE R15, `(.L_x_2294) ;  /* 0x000000000f087348 */ /* 0x000fea0003c00000 */
[----:B------:R0:W1:Y:S02]  /*dfe0*/  SHFL.IDX P6, R14, R13, R12, R11 ;  /* 0x0000000c0d0e7389 */ /* 0x00006400000c000b */
[----:B01----:R-:W-:Y:S01]  /*dff0*/  ENDCOLLECTIVE ;  /* 0x000000000000791b */ /* 0x003fe20003800000 */
.L_x_2294:
        /* <DEDUP_REMOVED lines=13> */
.L_x_2295:
[----:B------:R-:W-:Y:S02]  /*e0d0*/  MOV R5, R8 ;  /* 0x0000000800057202 */ /* 0x000fe40000000f00 */
[----:B------:R-:W-:Y:S01]  /*e0e0*/  @!P1 LEA R21, R37, UR46, 0x1 ;  /* 0x0000002e25159c11 */ /* 0x000fe2000f8e08ff */
[----:B------:R-:W-:Y:S02]  /*e0f0*/  IMAD.MOV.U32 R13, RZ, RZ, R0 ;  /* 0x000000ffff0d7224 */ /* 0x000fe400078e0000 */
[----:B------:R-:W-:Y:S02]  /*e100*/  IMAD.MOV.U32 R12, RZ, RZ, 0x2 ;  /* 0x00000002ff0c7424 */ /* 0x000fe400078e00ff */
[----:B------:R-:W-:-:S07]  /*e110*/  IMAD.MOV.U32 R4, RZ, RZ, R14 ;  /* 0x000000ffff047224 */ /* 0x000fce00078e000e */
[----:B------:R-:W-:Y:S05]  /*e120*/  WARPSYNC.COLLECTIVE R15, `(.L_x_2296) ;  /* 0x000000000f087348 */ /* 0x000fea0003c00000 */
[----:B------:R0:W1:Y:S02]  /*e130*/  SHFL.IDX P6, R14, R13, R12, R11 ;  /* 0x0000000c0d0e7389 */ /* 0x00006400000c000b */
[----:B01----:R-:W-:Y:S01]  /*e140*/  ENDCOLLECTIVE ;  /* 0x000000000000791b */ /* 0x003fe20003800000 */
.L_x_2296:
[----:B------:R-:W-:-:S04]  /*e150*/  @!P1 IMAD.WIDE.U32 R8, R27, 0x2, R4 ;  /* 0x000000021b089825 */ /* 0x000fc800078e0004 */
[----:B------:R-:W-:Y:S01]  /*e160*/  VIADD R5, R7, 0x20 ;  /* 0x0000002007057836 */ /* 0x000fe20000000000 */
        /* <DEDUP_REMOVED lines=12> */
.L_x_2297:
[----:B------:R-:W-:Y:S01]  /*e230*/  VIADD R9, R7, 0x30 ;  /* 0x0000003007097836 */ /* 0x000fe20000000000 */
[----:B------:R-:W-:Y:S02]  /*e240*/  @!P1 LEA R19, R37, UR46, 0x1 ;  /* 0x0000002e25139c11 */ /* 0x000fe4000f8e08ff */
[----:B------:R-:W-:Y:S01]  /*e250*/  MOV R13, R0 ;  /* 0x00000000000d7202 */ /* 0x000fe20000000f00 */
[----:B------:R-:W-:Y:S02]  /*e260*/  IMAD.MOV.U32 R12, RZ, RZ, 0x3 ;  /* 0x00000003ff0c7424 */ /* 0x000fe400078e00ff */
[----:B------:R-:W-:-:S07]  /*e270*/  IMAD.MOV.U32 R4, RZ, RZ, R14 ;  /* 0x000000ffff047224 */ /* 0x000fce00078e000e */
[----:B------:R-:W-:Y:S05]  /*e280*/  WARPSYNC.COLLECTIVE R15, `(.L_x_2298) ;  /* 0x000000000f087348 */ /* 0x000fea0003c00000 */
[----:B------:R0:W1:Y:S02]  /*e290*/  SHFL.IDX P6, R14, R13, R12, R11 ;  /* 0x0000000c0d0e7389 */ /* 0x00006400000c000b */
[----:B01----:R-:W-:Y:S01]  /*e2a0*/  ENDCOLLECTIVE ;  /* 0x000000000000791b */ /* 0x003fe20003800000 */
.L_x_2298:
        /* <DEDUP_REMOVED lines=13> */
.L_x_2299:
[----:B------:R-:W-:Y:S01]  /*e380*/  IMAD.MOV.U32 R5, RZ, RZ, R8 ;  /* 0x000000ffff057224 */ /* 0x000fe200078e0008 */
[----:B------:R-:W-:Y:S01]  /*e390*/  @!P1 LEA R21, R37, UR46, 0x1 ;  /* 0x0000002e25159c11 */ /* 0x000fe2000f8e08ff */
[----:B------:R-:W-:Y:S01]  /*e3a0*/  IMAD.MOV.U32 R13, RZ, RZ, R0 ;  /* 0x000000ffff0d7224 */ /* 0x000fe200078e0000 */
[----:B------:R-:W-:Y:S02]  /*e3b0*/  MOV R12, 0x4 ;  /* 0x00000004000c7802 */ /* 0x000fe40000000f00 */
[----:B------:R-:W-:-:S07]  /*e3c0*/  MOV R4, R14 ;  /* 0x0000000e00047202 */ /* 0x000fce0000000f00 */
[----:B------:R-:W-:Y:S05]  /*e3d0*/  WARPSYNC.COLLECTIVE R15, `(.L_x_2300) ;  /* 0x000000000f087348 */ /* 0x000fea0003c00000 */
[----:B------:R0:W1:Y:S02]  /*e3e0*/  SHFL.IDX P6, R14, R13, R12, R11 ;  /* 0x0000000c0d0e7389 */ /* 0x00006400000c000b */
[----:B01----:R-:W-:Y:S01]  /*e3f0*/  ENDCOLLECTIVE ;  /* 0x000000000000791b */ /* 0x003fe20003800000 */
.L_x_2300:
        /* <DEDUP_REMOVED lines=14> */
.L_x_2301:
        /* <DEDUP_REMOVED lines=8> */
.L_x_2302:
        /* <DEDUP_REMOVED lines=8> */
[----:B------:R-:W-:Y:S01]  /*e5e0*/  ISETP.GE.AND P1, PT, R9, R6, PT ;  /* 0x000000060900720c */ /* 0x000fe20003f26270 */
[----:B------:R-:W-:-:S12]  /*e5f0*/  IMAD.MOV.U32 R8, RZ, RZ, R14 ;  /* 0x000000ffff087224 */ /* 0x000fd800078e000e */
[----:B0-----:R-:W-:Y:S05]  /*e600*/  WARPSYNC.COLLECTIVE R15, `(.L_x_2303) ;  /* 0x000000000f087348 */ /* 0x001fea0003c00000 */
[----:B------:R1:W2:Y:S02]  /*e610*/  SHFL.IDX P6, R14, R13, R12, R11 ;  /* 0x0000000c0d0e7389 */ /* 0x0002a400000c000b */
[----:B012---:R-:W-:Y:S01]  /*e620*/  ENDCOLLECTIVE ;  /* 0x000000000000791b */ /* 0x007fe20003800000 */
.L_x_2303:
[----:B------:R-:W-:Y:S01]  /*e630*/  IMAD.MOV.U32 R5, RZ, RZ, R8 ;  /* 0x000000ffff057224 */ /* 0x000fe200078e0008 */
[----:B------:R-:W-:Y:S02]  /*e640*/  @!P1 LEA R21, R37, UR46, 0x1 ;  /* 0x0000002e25159c11 */ /* 0x000fe4000f8e08ff */
[----:B------:R-:W-:Y:S01]  /*e650*/  MOV R13, R0 ;  /* 0x00000000000d7202 */ /* 0x000fe20000000f00 */
[----:B------:R-:W-:Y:S02]  /*e660*/  IMAD.MOV.U32 R12, RZ, RZ, 0x6 ;  /* 0x00000006ff0c7424 */ /* 0x000fe400078e00ff */
[----:B------:R-:W-:-:S07]  /*e670*/  IMAD.MOV.U32 R4, RZ, RZ, R14 ;  /* 0x000000ffff047224 */ /* 0x000fce00078e000e */
[----:B------:R-:W-:Y:S05]  /*e680*/  WARPSYNC.COLLECTIVE R15, `(.L_x_2304) ;  /* 0x000000000f087348 */ /* 0x000fea0003c00000 */
[----:B------:R0:W1:Y:S02]  /*e690*/  SHFL.IDX P6, R14, R13, R12, R11 ;  /* 0x0000000c0d0e7389 */ /* 0x00006400000c000b */
[----:B01----:R-:W-:Y:S01]  /*e6a0*/  ENDCOLLECTIVE ;  /* 0x000000000000791b */ /* 0x003fe20003800000 */
.L_x_2304:
        /* <DEDUP_REMOVED lines=14> */
.L_x_2305:
[----:B------:R-:W-:Y:S01]  /*e790*/  @!P1 LEA R19, R37, UR46, 0x1 ;  /* 0x0000002e25139c11 */ /* 0x000fe2000f8e08ff */
[----:B------:R-:W-:Y:S02]  /*e7a0*/  IMAD.MOV.U32 R13, RZ, RZ, R0 ;  /* 0x000000ffff0d7224 */ /* 0x000fe400078e0000 */
[----:B------:R-:W-:Y:S01]  /*e7b0*/  IMAD.MOV.U32 R12, RZ, RZ, 0x7 ;  /* 0x00000007ff0c7424 */ /* 0x000fe200078e00ff */
[----:B------:R-:W-:-:S07]  /*e7c0*/  MOV R4, R14 ;  /* 0x0000000e00047202 */ /* 0x000fce0000000f00 */
[----:B------:R-:W-:Y:S05]  /*e7d0*/  WARPSYNC.COLLECTIVE R15, `(.L_x_2306) ;  /* 0x000000000f087348 */ /* 0x000fea0003c00000 */
[----:B------:R0:W1:Y:S02]  /*e7e0*/  SHFL.IDX P6, R14, R13, R12, R11 ;  /* 0x0000000c0d0e7389 */ /* 0x00006400000c000b */
[----:B01----:R-:W-:Y:S01]  /*e7f0*/  ENDCOLLECTIVE ;  /* 0x000000000000791b */ /* 0x003fe20003800000 */
.L_x_2306:
        /* <DEDUP_REMOVED lines=12> */
.L_x_2307:
[----:B------:R-:W-:Y:S05]  /*e8c0*/  BRA `(.L_x_2308) ;  /* 0xffffffd0001c7947 */ /* 0x000fea000383ffff */
.L_x_2243:
[----:B0-----:R-:W-:-:S04]  /*e8d0*/  IMAD.U32 R3, RZ, RZ, UR46 ;  /* 0x0000002eff037e24 */ /* 0x001fc8000f8e00ff */
[----:B------:R0:W1:Y:S03]  /*e8e0*/  SYNCS.PHASECHK.TRANS64.TRYWAIT P0, [R3+URZ+0x2a820], R0 ;  /* 0x02a82000030075a7 */ /* 0x000066000800017f */
[----:B-1----:R-:W-:Y:S05]  /*e8f0*/  @!P0 NANOSLEEP.SYNCS 0x989680 ;  /* 0x009896800000895d */ /* 0x002fea0003900000 */
[----:B------:R-:W1:Y:S02]  /*e900*/  @!P0 SYNCS.PHASECHK.TRANS64 P0, [R3+URZ+0x2a820], R0 ;  /* 0x02a82000030085a7 */ /* 0x000e64000800007f */
[----:B-1----:R-:W-:Y:S05]  /*e910*/  @!P0 BRA `(.L_x_2243) ;  /* 0xfffffffc00ec8947 */ /* 0x002fea000383ffff */
[----:B------:R-:W-:Y:S05]  /*e920*/  BRA `(.L_x_2309) ;  /* 0xffffffd000647947 */ /* 0x000fea000383ffff */
.L_x_2247:
[----:B0-----:R0:W1:Y:S02]  /*e930*/  SYNCS.PHASECHK.TRANS64.TRYWAIT P0, [R26+URZ+0x2a840], R3 ;  /* 0x02a840031a0075a7 */ /* 0x001064000800017f */
[----:B-1----:R-:W-:Y:S05]  /*e940*/  @!P0 NANOSLEEP.SYNCS 0x989680 ;  /* 0x009896800000895d */ /* 0x002fea0003900000 */
[----:B------:R-:W1:Y:S02]  /*e950*/  @!P0 SYNCS.PHASECHK.TRANS64 P0, [R26+URZ+0x2a840], R3 ;  /* 0x02a840031a0085a7 */ /* 0x000e64000800007f */
[----:B-1----:R-:W-:Y:S05]  /*e960*/  @!P0 BRA `(.L_x_2247) ;  /* 0xfffffffc00f08947 */ /* 0x002fea000383ffff */
[----:B------:R-:W-:Y:S05]  /*e970*/  BRA `(.L_x_2310) ;  /* 0xffffffd4002c7947 */ /* 0x000fea000383ffff */
.L_x_2248:
        /* <DEDUP_REMOVED lines=8> */
.L_x_2312:
[----:B------:R-:W-:Y:S05]  /*ea00*/  BSYNC B1 ;  /* 0x0000000000017941 */ /* 0x000fea0003800000 */
.L_x_2311:
[----:B------:R-:W-:Y:S01]  /*ea10*/  IMAD.MOV.U32 R13, RZ, RZ, R3 ;  /* 0x000000ffff0d7224 */ /* 0x000fe200078e0003 */
[----:B------:R-:W-:Y:S01]  /*ea20*/  MOV R12, RZ ;  /* 0x000000ff000c7202 */ /* 0x000fe20000000f00 */
[----:B------:R-:W-:Y:S01]  /*ea30*/  IMAD.MOV.U32 R11, RZ, RZ, 0x181f ;  /* 0x0000181fff0b7424 */ /* 0x000fe200078e00ff */
[----:B------:R-:W-:Y:S01]  /*ea40*/  LEA R5, R5, UR46, 0x1 ;  /* 0x0000002e05057c11 */ /* 0x000fe2000f8e08ff */
[----:B------:R-:W-:Y:S02]  /*ea50*/  IMAD.MOV.U32 R15, RZ, RZ, -0x1 ;  /* 0xffffffffff0f7424 */ /* 0x000fe400078e00ff */
[----:B------:R-:W-:-:S07]  /*ea60*/  IMAD.MOV.U32 R4, RZ, RZ, R14 ;  /* 0x000000ffff047224 */ /* 0x000fce00078e000e */
[----:B------:R-:W-:Y:S05]  /*ea70*/  WARPSYNC.COLLECTIVE R15, `(.L_x_2313) ;  /* 0x000000000f087348 */ /* 0x000fea0003c00000 */
[----:B------:R0:W1:Y:S02]  /*ea80*/  SHFL.IDX P6, R14, R13, R12, R11 ;  /* 0x0000000c0d0e7389 */ /* 0x00006400000c000b */
[----:B01----:R-:W-:Y:S01]  /*ea90*/  ENDCOLLECTIVE ;  /* 0x000000000000791b */ /* 0x003fe20003800000 */
.L_x_2313:
[----:B------:R-:W-:Y:S01]  /*eaa0*/  MOV R13, R0 ;  /* 0x00000000000d7202 */ /* 0x000fe20000000f00 */
[----:B------:R-:W-:Y:S01]  /*eab0*/  IMAD.MOV.U32 R12, RZ, RZ, 0x1 ;  /* 0x00000001ff0c7424 */ /* 0x000fe200078e00ff */
[----:B------:R-:W-:-:S05]  /*eac0*/  IADD3 R14, P0, R14, R20, RZ ;  /* 0x000000140e0e7210 */ /* 0x000fca0007f1e0ff */
[----:B------:R-:W-:-:S05]  /*ead0*/  IMAD.X R15, RZ, RZ, R4, P0 ;  /* 0x000000ffff0f7224 */ /* 0x000fca00000e0604 */
[----:B------:R-:W-:Y:S01]  /*eae0*/  @!PT LDS RZ, [RZ] ;  /* 0x00000000fffff984 */ /* 0x000fe20000000800 */
[----:B------:R-:W-:Y:S01]  /*eaf0*/  @!PT LDS RZ, [RZ] ;  /* 0x00000000fffff984 */ /* 0x000fe20000000800 */
[----:B------:R-:W-:Y:S01]  /*eb00*/  @!PT LDS RZ, [RZ] ;  /* 0x00000000fffff984 */ /* 0x000fe20000000800 */
[----:B------:R-:W-:Y:S04]  /*eb10*/  LDGSTS.E.BYPASS.LTC128B.128 [R5+0x18400], desc[UR36][R14.64], !P3 ;  /* 0x184000000e057fae */ /* 0x000fe8000d901d64 */
[----:B------:R-:W-:Y:S04]  /*eb20*/  LDGSTS.E.BYPASS.LTC128B.128 [R5+0x1b400], desc[UR36][R14.64+0x80], !P2 ;  /* 0x1b4000800e057fae */ /* 0x000fe8000d101d64 */
[----:B------:R0:W-:Y:S02]  /*eb30*/  LDGSTS.E.BYPASS.LTC128B.128 [R5+0x1e400], desc[UR36][R14.64+0x100], !P1 ;  /* 0x1e4001000e057fae */ /* 0x0001e4000c901d64 */
[----:B0-----:R-:W-:-:S07]  /*eb40*/  IMAD.MOV.U32 R15, RZ, RZ, -0x1 ;  /* 0xffffffffff0f7424 */ /* 0x001fce00078e00ff */
[----:B------:R-:W-:Y:S05]  /*eb50*/  WARPSYNC.COLLECTIVE R15, `(.L_x_2314) ;  /* 0x000000000f087348 */ /* 0x000fea0003c00000 */
[----:B------:R0:W1:Y:S02]  /*eb60*/  SHFL.IDX P6, R14, R13, R12, R11 ;  /* 0x0000000c0d0e7389 */ /* 0x00006400000c000b */
[----:B01----:R-:W-:Y:S01]  /*eb70*/  ENDCOLLECTIVE ;  /* 0x000000000000791b */ /* 0x003fe20003800000 */
.L_x_2314:
[----:B------:R-:W-:Y:S01]  /*eb80*/  MOV R13, R3 ;  /* 0x00000003000d7202 */ /* 0x000fe20000000f00 */
[----:B------:R-:W-:-:S07]  /*eb90*/  IMAD.MOV.U32 R4, RZ, RZ, R14 ;  /* 0x000000ffff047224 */ /* 0x000fce00078e000e */
[----:B------:R-:W-:Y:S05]  /*eba0*/  WARPSYNC.COLLECTIVE R15, `(.L_x_2315) ;  /* 0x000000000f087348 */ /* 0x000fea0003c00000 */
[----:B------:R0:W1:Y:S02]  /*ebb0*/  SHFL.IDX P6, R14, R13, R12, R11 ;  /* 0x0000000c0d0e7389 */ /* 0x00006400000c000b */
[----:B01----:R-:W-:Y:S01]  /*ebc0*/  ENDCOLLECTIVE ;  /* 0x000000000000791b */ /* 0x003fe20003800000 */
.L_x_2315:
[----:B------:R-:W-:Y:S02]  /*ebd0*/  IMAD.MOV.U32 R13, RZ, RZ, R0 ;  /* 0x000000ffff0d7224 */ /* 0x000fe400078e0000 */
        /* <DEDUP_REMOVED lines=9> */
[----:B0-----:R-:W-:-:S07]  /*ec70*/  MOV R15, 0xffffffff ;  /* 0xffffffff000f7802 */ /* 0x001fce0000000f00 */
[----:B------:R-:W-:Y:S05]  /*ec80*/  WARPSYNC.COLLECTIVE R15, `(.L_x_2316) ;  /* 0x000000000f087348 */ /* 0x000fea0003c00000 */
[----:B------:R0:W1:Y:S02]  /*ec90*/  SHFL.IDX P6, R14, R13, R12, R11 ;  /* 0x0000000c0d0e7389 */ /* 0x00006400000c000b */
[----:B01----:R-:W-:Y:S01]  /*eca0*/  ENDCOLLECTIVE ;  /* 0x000000000000791b */ /* 0x003fe20003800000 */
.L_x_2316:
[----:B------:R-:W-:Y:S02]  /*ecb0*/  IMAD.MOV.U32 R13, RZ, RZ, R3 ;  /* 0x000000ffff0d7224 */ /* 0x000fe400078e0003 */
[----:B------:R-:W-:-:S07]  /*ecc0*/  IMAD.MOV.U32 R31, RZ, RZ, R14 ;  /* 0x000000ffff1f7224 */ /* 0x000fce00078e000e */
[----:B------:R-:W-:Y:S05]  /*ecd0*/  WARPSYNC.COLLECTIVE R15, `(.L_x_2317) ;  /* 0x000000000f087348 */ /* 0x000fea0003c00000 */
[----:B------:R0:W1:Y:S02]  /*ece0*/  SHFL.IDX P6, R14, R13, R12, R11 ;  /* 0x0000000c0d0e7389 */ /* 0x00006400000c000b */
[----:B01----:R-:W-:Y:S01]  /*ecf0*/  ENDCOLLECTIVE ;  /* 0x000000000000791b */ /* 0x003fe20003800000 */
.L_x_2317:
[----:B------:R-:W-:Y:S02]  /*ed00*/  IMAD.MOV.U32 R13, RZ, RZ, R0 ;  /* 0x000000ffff0d7224 */ /* 0x000fe400078e0000 */
[----:B------:R-:W-:Y:S02]  /*ed10*/  IMAD.MOV.U32 R12, RZ, RZ, 0x3 ;  /* 0x00000003ff0c7424 */ /* 0x000fe400078e00ff */
[----:B------:R-:W-:-:S05]  /*ed20*/  IMAD.MOV.U32 R11, RZ, RZ, R14 ;  /* 0x000000ffff0b7224 */ /* 0x000fca00078e000e */
[----:B------:R-:W-:Y:S01]  /*ed30*/  IADD3 R14, P0, R11, R20, RZ ;  /* 0x000000140b0e7210 */ /* 0x000fe20007f1e0ff */
[----:B------:R-:W-:-:S03]  /*ed40*/  IMAD.MOV.U32 R11, RZ, RZ, 0x181f ;  /* 0x0000181fff0b7424 */ /* 0x000fc600078e00ff */
[----:B------:R-:W-:-:S05]  /*ed50*/  IADD3.X R15, RZ, R31, RZ, P0, !PT ;  /* 0x0000001fff0f7210 */ /* 0x000fca00007fe4ff */
        /* <DEDUP_REMOVED lines=10> */
.L_x_2318:
[----:B------:R-:W-:Y:S02]  /*ee00*/  IMAD.MOV.U32 R13, RZ, RZ, R3 ;  /* 0x000000ffff0d7224 */ /* 0x000fe400078e0003 */
[----:B------:R-:W-:-:S07]  /*ee10*/  IMAD.MOV.U32 R31, RZ, RZ, R14 ;  /* 0x000000ffff1f7224 */ /* 0x000fce00078e000e */
[----:B------:R-:W-:Y:S05]  /*ee20*/  WARPSYNC.COLLECTIVE R15, `(.L_x_2319) ;  /* 0x000000000f087348 */ /* 0x000fea0003c00000 */
[----:B------:R0:W1:Y:S02]  /*ee30*/  SHFL.IDX P6, R14, R13, R12, R11 ;  /* 0x0000000c0d0e7389 */ /* 0x00006400000c000b */
[----:B01----:R-:W-:Y:S01]  /*ee40*/  ENDCOLLECTIVE ;  /* 0x000000000000791b */ /* 0x003fe20003800000 */
.L_x_2319:
        /* <DEDUP_REMOVED lines=16> */
.L_x_2320:
[----:B------:R-:W-:Y:S02]  /*ef50*/  IMAD.MOV.U32 R13, RZ, RZ, R3 ;  /* 0x000000ffff0d7224 */ /* 0x000fe400078e0003 */
[----:B------:R-:W-:-:S07]  /*ef60*/  IMAD.MOV.U32 R4, RZ, RZ, R14 ;  /* 0x000000ffff047224 */ /* 0x000fce00078e000e */
[----:B------:R-:W-:Y:S05]  /*ef70*/  WARPSYNC.COLLECTIVE R15, `(.L_x_2321) ;  /* 0x000000000f087348 */ /* 0x000fea0003c00000 */
[----:B------:R0:W1:Y:S02]  /*ef80*/  SHFL.IDX P6, R14, R13, R12, R11 ;  /* 0x0000000c0d0e7389 */ /* 0x00006400000c000b */
[----:B01----:R-:W-:Y:S01]  /*ef90*/  ENDCOLLECTIVE ;  /* 0x000000000000791b */ /* 0x003fe20003800000 */
.L_x_2321:
        /* <DEDUP_REMOVED lines=14> */
.L_x_2322:
[----:B------:R-:W-:Y:S01]  /*f080*/  MOV R13, R3 ;  /* 0x00000003000d7202 */ /* 0x000fe20000000f00 */
[----:B------:R-:W-:-:S07]  /*f090*/  IMAD.MOV.U32 R0, RZ, RZ, R14 ;  /* 0x000000ffff007224 */ /* 0x000fce00078e000e */
[----:B------:R-:W-:Y:S05]  /*f0a0*/  WARPSYNC.COLLECTIVE R15, `(.L_x_2323) ;  /* 0x000000000f087348 */ /* 0x000fea0003c00000 */
[----:B------:R0:W1:Y:S02]  /*f0b0*/  SHFL.IDX P6, R14, R13, R12, R11 ;  /* 0x0000000c0d0e7389 */ /* 0x00006400000c000b */
[----:B01----:R-:W-:Y:S01]  /*f0c0*/  ENDCOLLECTIVE ;  /* 0x000000000000791b */ /* 0x003fe20003800000 */
.L_x_2323:
[----:B------:R-:W-:Y:S01]  /*f0d0*/  IMAD.MOV.U32 R3, RZ, RZ, R14 ;  /* 0x000000ffff037224 */ /* 0x000fe200078e000e */
[----:B------:R-:W-:Y:S06]  /*f0e0*/  BRA `(.L_x_2324) ;  /* 0xffffffd000687947 */ /* 0x000fec000383ffff */
.L_x_2253:
[----:B--2---:R2:W3:Y:S02]  /*f0f0*/  SYNCS.PHASECHK.TRANS64.TRYWAIT P0, [R0+URZ+0x2a860], R3 ;  /* 0x02a86003000075a7 */ /* 0x0044e4000800017f */
[----:B---3--:R-:W-:Y:S05]  /*f100*/  @!P0 NANOSLEEP.SYNCS 0x989680 ;  /* 0x009896800000895d */ /* 0x008fea0003900000 */
[----:B------:R-:W3:Y:S02]  /*f110*/  @!P0 SYNCS.PHASECHK.TRANS64 P0, [R0+URZ+0x2a860], R3 ;  /* 0x02a86003000085a7 */ /* 0x000ee4000800007f */
[----:B---3--:R-:W-:Y:S05]  /*f120*/  @!P0 BRA `(.L_x_2253) ;  /* 0xfffffffc00f08947 */ /* 0x008fea000383ffff */
[----:B------:R-:W-:Y:S05]  /*f130*/  BRA `(.L_x_2325) ;  /* 0xffffffd000c47947 */ /* 0x000fea000383ffff */
.L_x_2254:
[----:B------:R-:W-:Y:S01]  /*f140*/  BSSY B1, `(.L_x_2326) ;  /* 0x0000008000017945 */ /* 0x000fe20003800000 */
[----:B0-----:R-:W-:Y:S01]  /*f150*/  IMAD.MOV.U32 R13, RZ, RZ, R18 ;  /* 0x000000ffff0d7224 */ /* 0x001fe200078e0012 */
[----:B------:R-:W-:Y:S01]  /*f160*/  MOV R11, 0x181f ;  /* 0x0000181f000b7802 */ /* 0x000fe20000000f00 */
[----:B------:R-:W-:Y:S02]  /*f170*/  IMAD.MOV.U32 R12, RZ, RZ, RZ ;  /* 0x000000ffff0c7224 */ /* 0x000fe400078e00ff */
[----:B------:R-:W-:-:S07]  /*f180*/  IMAD.MOV.U32 R15, RZ, RZ, -0x1 ;  /* 0xffffffffff0f7424 */ /* 0x000fce00078e00ff */
[----:B-12---:R-:W-:Y:S05]  /*f190*/  WARPSYNC.COLLECTIVE R15, `(.L_x_2327) ;  /* 0x000000000f087348 */ /* 0x006fea0003c00000 */
[----:B------:R0:W3:Y:S02]  /*f1a0*/  SHFL.IDX P6, R14, R13, R12, R11 ;  /* 0x0000000c0d0e7389 */ /* 0x0000e400000c000b */
[----:B0123--:R-:W-:Y:S01]  /*f1b0*/  ENDCOLLECTIVE ;  /* 0x000000000000791b */ /* 0x00ffe20003800000 */
.L_x_2327:
[----:B------:R-:W-:Y:S05]  /*f1c0*/  BSYNC B1 ;  /* 0x0000000000017941 */ /* 0x000fea0003800000 */
.L_x_2326:
[----:B------:R-:W-:Y:S01]  /*f1d0*/  IMAD.MOV.U32 R13, RZ, RZ, R17 ;  /* 0x000000ffff0d7224 */ /* 0x000fe200078e0011 */
[----:B------:R-:W-:Y:S01]  /*f1e0*/  MOV R12, RZ ;  /* 0x000000ff000c7202 */ /* 0x000fe20000000f00 */
[----:B------:R-:W-:Y:S02]  /*f1f0*/  IMAD.MOV.U32 R11, RZ, RZ, 0x181f ;  /* 0x0000181fff0b7424 */ /* 0x000fe400078e00ff */
[----:B------:R-:W-:Y:S02]  /*f200*/  IMAD.MOV.U32 R15, RZ, RZ, -0x1 ;  /* 0xffffffffff0f7424 */ /* 0x000fe400078e00ff */
[----:B------:R-:W-:-:S07]  /*f210*/  IMAD.MOV.U32 R3, RZ, RZ, R14 ;  /* 0x000000ffff037224 */ /* 0x000fce00078e000e */
[----:B------:R-:W-:Y:S05]  /*f220*/  WARPSYNC.COLLECTIVE R15, `(.L_x_2328) ;  /* 0x000000000f087348 */ /* 0x000fea0003c00000 */
[----:B------:R0:W1:Y:S02]  /*f230*/  SHFL.IDX P6, R14, R13, R12, R11 ;  /* 0x0000000c0d0e7389 */ /* 0x00006400000c000b */
[----:B01----:R-:W-:Y:S01]  /*f240*/  ENDCOLLECTIVE ;  /* 0x000000000000791b */ /* 0x003fe20003800000 */
.L_x_2328:
[----:B------:R-:W-:Y:S01]  /*f250*/  MOV R13, R18 ;  /* 0x00000012000d7202 */ /* 0x000fe20000000f00 */
[----:B------:R-:W-:Y:S01]  /*f260*/  IMAD.MOV.U32 R12, RZ, RZ, 0x1 ;  /* 0x00000001ff0c7424 */ /* 0x000fe200078e00ff */
[----:B------:R-:W-:-:S13]  /*f270*/  IADD3 R4, P1, R14, R20, RZ ;  /* 0x000000140e047210 */ /* 0x000fda0007f3e0ff */
[----:B------:R-:W-:Y:S05]  /*f280*/  WARPSYNC.COLLECTIVE R15, `(.L_x_2329) ;  /* 0x000000000f087348 */ /* 0x000fea0003c00000 */
[----:B------:R0:W1:Y:S02]  /*f290*/  SHFL.IDX P6, R14, R13, R12, R11 ;  /* 0x0000000c0d0e7389 */ /* 0x00006400000c000b */
[----:B01----:R-:W-:Y:S01]  /*f2a0*/  ENDCOLLECTIVE ;  /* 0x000000000000791b */ /* 0x003fe20003800000 */
.L_x_2329:
[----:B------:R-:W-:Y:S01]  /*f2b0*/  IMAD.X R5, RZ, RZ, R3, P1 ;  /* 0x000000ffff057224 */ /* 0x000fe200008e0603 */
[----:B------:R-:W-:Y:S02]  /*f2c0*/  LOP3.LUT P1, RZ, R32, 0x1, RZ, 0xc0, !PT ;  /* 0x0000000120ff7812 */ /* 0x000fe4000782c0ff */
[----:B------:R-:W-:Y:S02]  /*f2d0*/  LEA R3, R10, UR46, 0x1 ;  /* 0x0000002e0a037c11 */ /* 0x000fe4000f8e08ff */
        /* <DEDUP_REMOVED lines=11> */
.L_x_2330:
        /* <DEDUP_REMOVED lines=10> */
.L_x_2331:
[----:B------:R-:W-:Y:S02]  /*f430*/  IADD3.X R5, RZ, R19, RZ, P2, !PT ;  /* 0x00000013ff057210 */ /* 0x000fe400017fe4ff */
        /* <DEDUP_REMOVED lines=11> */
.L_x_2332:
        /* <DEDUP_REMOVED lines=10> */
.L_x_2333:
[----:B------:R-:W-:Y:S01]  /*f590*/  IMAD.X R5, RZ, RZ, R19, P2 ;  /* 0x000000ffff057224 */ /* 0x000fe200010e0613 */
        /* <DEDUP_REMOVED lines=11> */
.L_x_2334:
        /* <DEDUP_REMOVED lines=10> */
.L_x_2335:
        /* <DEDUP_REMOVED lines=12> */
.L_x_2336:
        /* <DEDUP_REMOVED lines=10> */
.L_x_2337:
        /* <DEDUP_REMOVED lines=12> */
.L_x_2338:
[----:B------:R-:W-:Y:S01]  /*f910*/  @!PT LDS RZ, [RZ] ;  /* 0x00000000fffff984 */ /* 0x000fe20000000800 */
[----:B------:R-:W-:Y:S01]  /*f920*/  @!PT LDS RZ, [RZ] ;  /* 0x00000000fffff984 */ /* 0x000fe20000000800 */
[----:B------:R-:W-:Y:S01]  /*f930*/  @!PT LDS RZ, [RZ] ;  /* 0x00000000fffff984 */ /* 0x000fe20000000800 */
[----:B------:R0:W-:Y:S01]  /*f940*/  LDGSTS.E.BYPASS.LTC128B.128 [R3+0x5400], desc[UR36][R4.64+0x80], !P2 ;  /* 0x0540008004037fae */ /* 0x0001e2000d101d64 */
[----:B------:R-:W-:Y:S05]  /*f950*/  BRA `(.L_x_2339) ;  /* 0xffffffcc00807947 */ /* 0x000fea000383ffff */
.L_x_2260:
[----:B0-----:R0:W2:Y:S02]  /*f960*/  SYNCS.PHASECHK.TRANS64.TRYWAIT P0, [R0+URZ+0x2a860], R3 ;  /* 0x02a86003000075a7 */ /* 0x0010a4000800017f */
[----:B--2---:R-:W-:Y:S05]  /*f970*/  @!P0 NANOSLEEP.SYNCS 0x989680 ;  /* 0x009896800000895d */ /* 0x004fea0003900000 */
[----:B------:R-:W2:Y:S02]  /*f980*/  @!P0 SYNCS.PHASECHK.TRANS64 P0, [R0+URZ+0x2a860], R3 ;  /* 0x02a86003000085a7 */ /* 0x000ea4000800007f */
[----:B--2---:R-:W-:Y:S05]  /*f990*/  @!P0 BRA `(.L_x_2260) ;  /* 0xfffffffc00f08947 */ /* 0x004fea000383ffff */
[----:B------:R-:W-:Y:S05]  /*f9a0*/  BRA `(.L_x_2340) ;  /* 0xffffffd000687947 */ /* 0x000fea000383ffff */
.L_x_2261:
[----:B------:R-:W-:Y:S01]  /*f9b0*/  BSSY B0, `(.L_x_2341) ;  /* 0x0000008000007945 */ /* 0x000fe20003800000 */
[----:B------:R-:W-:Y:S01]  /*f9c0*/  MOV R13, R18 ;  /* 0x00000012000d7202 */ /* 0x000fe20000000f00 */
[----:B------:R-:W-:Y:S02]  /*f9d0*/  IMAD.MOV.U32 R12, RZ, RZ, RZ ;  /* 0x000000ffff0c7224 */ /* 0x000fe400078e00ff */
[----:B------:R-:W-:Y:S02]  /*f9e0*/  IMAD.MOV.U32 R11, RZ, RZ, 0x181f ;  /* 0x0000181fff0b7424 */ /* 0x000fe400078e00ff */
[----:B------:R-:W-:-:S07]  /*f9f0*/  IMAD.MOV.U32 R15, RZ, RZ, -0x1 ;  /* 0xffffffffff0f7424 */ /* 0x000fce00078e00ff */
[----:B01----:R-:W-:Y:S05]  /*fa00*/  WARPSYNC.COLLECTIVE R15, `(.L_x_2342) ;  /* 0x000000000f087348 */ /* 0x003fea0003c00000 */
[----:B------:R2:W3:Y:S02]  /*fa10*/  SHFL.IDX P6, R14, R13, R12, R11 ;  /* 0x0000000c0d0e7389 */ /* 0x0004e400000c000b */
[----:B0123--:R-:W-:Y:S01]  /*fa20*/  ENDCOLLECTIVE ;  /* 0x000000000000791b */ /* 0x00ffe20003800000 */
.L_x_2342:
[----:B------:R-:W-:Y:S05]  /*fa30*/  BSYNC B0 ;  /* 0x0000000000007941 */ /* 0x000fea0003800000 */
.L_x_2341:
[----:B------:R-:W-:Y:S01]  /*fa40*/  IMAD.MOV.U32 R13, RZ, RZ, R17 ;  /* 0x000000ffff0d7224 */ /* 0x000fe200078e0011 */
[----:B------:R-:W-:Y:S01]  /*fa50*/  MOV R15, 0xffffffff ;  /* 0xffffffff000f7802 */ /* 0x000fe20000000f00 */
[----:B------:R-:W-:Y:S01]  /*fa60*/  IMAD.MOV.U32 R12, RZ, RZ, RZ ;  /* 0x000000ffff0c7224 */ /* 0x000fe200078e00ff */
[----:B------:R-:W-:Y:S01]  /*fa70*/  MOV R5, R14 ;  /* 0x0000000e00057202 */ /* 0x000fe20000000f00 */
[----:B------:R-:W-:Y:S01]  /*fa80*/  IMAD.MOV.U32 R11, RZ, RZ, 0x181f ;  /* 0x0000181fff0b7424 */ /* 0x000fe200078e00ff */
[C---:B------:R-:W-:Y:S02]  /*fa90*/  LOP3.LUT R3, R32.reuse, 0x1, RZ, 0xc0, !PT ;  /* 0x0000000120037812 */ /* 0x040fe400078ec0ff */
[----:B------:R-:W-:-:S13]  /*faa0*/  LOP3.LUT P0, RZ, R32, 0x2, RZ, 0xc0, !PT ;  /* 0x0000000220ff7812 */ /* 0x000fda000780c0ff */
[----:B------:R-:W-:Y:S05]  /*fab0*/  WARPSYNC.COLLECTIVE R15, `(.L_x_2343) ;  /* 0x000000000f087348 */ /* 0x000fea0003c00000 */
[----:B------:R0:W1:Y:S02]  /*fac0*/  SHFL.IDX P6, R14, R13, R12, R11 ;  /* 0x0000000c0d0e7389 */ /* 0x00006400000c000b */
[----:B01----:R-:W-:Y:S01]  /*fad0*/  ENDCOLLECTIVE ;  /* 0x000000000000791b */ /* 0x003fe20003800000 */
.L_x_2343:
[----:B------:R-:W-:Y:S02]  /*fae0*/  ISETP.NE.U32.AND P1, PT, R3, 0x1, PT ;  /* 0x000000010300780c */ /* 0x000fe40003f25070 */
[C---:B------:R-:W-:Y:S02]  /*faf0*/  ISETP.LT.OR P3, PT, R23.reuse, 0x1, !P0 ;  /* 0x000000011700780c */ /* 0x040fe40004761670 */
[----:B------:R-:W-:Y:S02]  /*fb00*/  ISETP.LT.OR P2, PT, R23, 0x1, P1 ;  /* 0x000000011700780c */ /* 0x000fe40000f41670 */
[----:B------:R-:W-:Y:S01]  /*fb10*/  LEA R3, R37, UR46, 0x1 ;  /* 0x0000002e25037c11 */ /* 0x000fe2000f8e08ff */
[----:B------:R-:W-:Y:S02]  /*fb20*/  IMAD.MOV.U32 R13, RZ, RZ, R18 ;  /* 0x000000ffff0d7224 */ /* 0x000fe400078e0012 */
[----:B------:R-:W-:Y:S02]  /*fb30*/  IMAD.MOV.U32 R12, RZ, RZ, 0x1 ;  /* 0x00000001ff0c7424 */ /* 0x000fe400078e00ff */
[----:B------:R-:W-:-:S07]  /*fb40*/  IMAD.MOV.U32 R4, RZ, RZ, R14 ;  /* 0x000000ffff047224 */ /* 0x000fce00078e000e */
[----:B------:R-:W-:Y:S05]  /*fb50*/  WARPSYNC.COLLECTIVE R15, `(.L_x_2344) ;  /* 0x000000000f087348 */ /* 0x000fea0003c00000 */
[----:B------:R0:W1:Y:S02]  /*fb60*/  SHFL.IDX P6, R14, R13, R12, R11 ;  /* 0x0000000c0d0e7389 */ /* 0x00006400000c000b */
[----:B01----:R-:W-:Y:S01]  /*fb70*/  ENDCOLLECTIVE ;  /* 0x000000000000791b */ /* 0x003fe20003800000 */
.L_x_2344:
        /* <DEDUP_REMOVED lines=13> */
.L_x_2345:
[----:B------:R-:W-:Y:S01]  /*fc50*/  IMAD.MOV.U32 R5, RZ, RZ, R6 ;  /* 0x000000ffff057224 */ /* 0x000fe200078e0006 */
[----:B------:R-:W-:Y:S01]  /*fc60*/  MOV R13, R18 ;  /* 0x00000012000d7202 */ /* 0x000fe20000000f00 */
[----:B------:R-:W-:Y:S02]  /*fc70*/  IMAD.MOV.U32 R12, RZ, RZ, 0x2 ;  /* 0x00000002ff0c7424 */ /* 0x000fe400078e00ff */
[----:B------:R-:W-:-:S07]  /*fc80*/  IMAD.MOV.U32 R4, RZ, RZ, R14 ;  /* 0x000000ffff047224 */ /* 0x000fce00078e000e */
[----:B------:R-:W-:Y:S05]  /*fc90*/  WARPSYNC.COLLECTIVE R15, `(.L_x_2346) ;  /* 0x000000000f087348 */ /* 0x000fea0003c00000 */
[----:B------:R0:W1:Y:S02]  /*fca0*/  SHFL.IDX P6, R14, R13, R12, R11 ;  /* 0x0000000c0d0e7389 */ /* 0x00006400000c000b */
[----:B01----:R-:W-:Y:S01]  /*fcb0*/  ENDCOLLECTIVE ;  /* 0x000000000000791b */ /* 0x003fe20003800000 */
.L_x_2346:
        /* <DEDUP_REMOVED lines=13> */
.L_x_2347:
[----:B------:R-:W-:Y:S02]  /*fd90*/  IMAD.MOV.U32 R5, RZ, RZ, R20 ;  /* 0x000000ffff057224 */ /* 0x000fe400078e0014 */
[----:B------:R-:W-:Y:S01]  /*fda0*/  IMAD.MOV.U32 R13, RZ, RZ, R18 ;  /* 0x000000ffff0d7224 */ /* 0x000fe200078e0012 */
[----:B------:R-:W-:Y:S02]  /*fdb0*/  MOV R12, 0x3 ;  /* 0x00000003000c7802 */ /* 0x000fe40000000f00 */
[----:B------:R-:W-:-:S07]  /*fdc0*/  MOV R10, R14 ;  /* 0x0000000e000a7202 */ /* 0x000fce0000000f00 */
[----:B------:R-:W-:Y:S05]  /*fdd0*/  WARPSYNC.COLLECTIVE R15, `(.L_x_2348) ;  /* 0x000000000f087348 */ /* 0x000fea0003c00000 */
[----:B------:R0:W1:Y:S02]  /*fde0*/  SHFL.IDX P6, R14, R13, R12, R11 ;  /* 0x0000000c0d0e7389 */ /* 0x00006400000c000b */
[----:B01----:R-:W-:Y:S01]  /*fdf0*/  ENDCOLLECTIVE ;  /* 0x000000000000791b */ /* 0x003fe20003800000 */
.L_x_2348:
[----:B------:R-:W-:Y:S02]  /*fe00*/  IMAD.MOV.U32 R4, RZ, RZ, R10 ;  /* 0x000000ffff047224 */ /* 0x000fe400078e000a */
[----:B------:R-:W-:Y:S02]  /*fe10*/  IMAD.MOV.U32 R10, RZ, RZ, RZ ;  /* 0x000000ffff0a7224 */ /* 0x000fe400078e00ff */
        /* <DEDUP_REMOVED lines=13> */
.L_x_2349:
[----:B------:R-:W-:Y:S02]  /*fef0*/  IMAD.MOV.U32 R5, RZ, RZ, R7 ;  /* 0x000000ffff057224 */ /* 0x000fe400078e0007 */
[----:B------:R-:W-:Y:S02]  /*ff00*/  IMAD.MOV.U32 R13, RZ, RZ, R18 ;  /* 0x000000ffff0d7224 */ /* 0x000fe400078e0012 */
[----:B------:R-:W-:Y:S02]  /*ff10*/  IMAD.MOV.U32 R12, RZ, RZ, 0x4 ;  /* 0x00000004ff0c7424 */ /* 0x000fe400078e00ff */
[----:B------:R-:W-:-:S07]  /*ff20*/  IMAD.MOV.U32 R22, RZ, RZ, R14 ;  /* 0x000000ffff167224 */ /* 0x000fce00078e000e */
[----:B------:R-:W-:Y:S05]  /*ff30*/  WARPSYNC.COLLECTIVE R15, `(.L_x_2350) ;  /* 0x000000000f087348 */ /* 0x000fea0003c00000 */
[----:B------:R0:W1:Y:S02]  /*ff40*/  SHFL.IDX P6, R14, R13, R12, R11 ;  /* 0x0000000c0d0e7389 */ /* 0x00006400000c000b */
[----:B01----:R-:W-:Y:S01]  /*ff50*/  ENDCOLLECTIVE ;  /* 0x000000000000791b */ /* 0x003fe20003800000 */
.L_x_2350:
        /* <DEDUP_REMOVED lines=14> */
.L_x_2351:
[----:B------:R-:W-:Y:S01]  /*10040*/  MOV R5, R19 ;  /* 0x0000001300057202 */ /* 0x000fe20000000f00 */
[----:B------:R-:W-:Y:S02]  /*10050*/  IMAD.MOV.U32 R13, RZ, RZ, R18 ;  /* 0x000000ffff0d7224 */ /* 0x000fe400078e0012 */
[----:B------:R-:W-:Y:S02]  /*10060*/  IMAD.MOV.U32 R12, RZ, RZ, 0x5 ;  /* 0x00000005ff0c7424 */ /* 0x000fe400078e00ff */
[----:B------:R-:W-:-:S07]  /*10070*/  IMAD.MOV.U32 R24, RZ, RZ, R14 ;  /* 0x000000ffff187224 */ /* 0x000fce00078e000e */
[----:B------:R-:W-:Y:S05]  /*10080*/  WARPSYNC.COLLECTIVE R15, `(.L_x_2352) ;  /* 0x000000000f087348 */ /* 0x000fea0003c00000 */
[----:B------:R0:W1:Y:S02]  /*10090*/  SHFL.IDX P6, R14, R13, R12, R11 ;  /* 0x0000000c0d0e7389 */ /* 0x00006400000c000b */
[----:B01----:R-:W-:Y:S01]  /*100a0*/  ENDCOLLECTIVE ;  /* 0x000000000000791b */ /* 0x003fe20003800000 */
.L_x_2352:
[----:B------:R-:W-:-:S04]  /*100b0*/  IMAD.MOV.U32 R4, RZ, RZ, R24 ;  /* 0x000000ffff047224 */ /* 0x000fc800078e0018 */
[----:B------:R-:W-:-:S05]  /*100c0*/  IMAD.WIDE.U32 R4, R27, 0x2, R4 ;  /* 0x000000021b047825 */ /* 0x000fca00078e0004 */
[----:B------:R-:W-:Y:S01]  /*100d0*/  @!PT LDS RZ, [RZ] ;  /* 0x00000000fffff984 */ /* 0x000fe20000000800 */
[----:B------:R-:W-:Y:S01]  /*100e0*/  @!PT LDS RZ, [RZ] ;  /* 0x00000000fffff984 */ /* 0x000fe20000000800 */
[----:B------:R-:W-:Y:S01]  /*100f0*/  @!PT LDS RZ, [RZ] ;  /* 0x00000000fffff984 */ /* 0x000fe20000000800 */
[----:B------:R0:W-:Y:S01]  /*10100*/  LDGSTS.E.BYPASS.LTC128B.128 [R3+0x2400], desc[UR36][R4.64], !P2 ;  /* 0x0240000004037fae */ /* 0x0001e2000d101d64 */
[----:B------:R-:W-:-:S03]  /*10110*/  MOV R13, R17 ;  /* 0x00000011000d7202 */ /* 0x000fc60000000f00 */
[----:B------:R0:W-:Y:S01]  /*10120*/  LDGSTS.E.BYPASS.LTC128B.128 [R3+0x5400], desc[UR36][R4.64+0x80], !P3 ;  /* 0x0540008004037fae */ /* 0x0001e2000d901d64 */
[----:B------:R-:W-:-:S07]  /*10130*/  IMAD.MOV.U32 R18, RZ, RZ, R14 ;  /* 0x000000ffff127224 */ /* 0x000fce00078e000e */
[----:B0-----:R-:W-:Y:S05]  /*10140*/  WARPSYNC.COLLECTIVE R15, `(.L_x_2353) ;  /* 0x000000000f087348 */ /* 0x001fea0003c00000 */
[----:B------:R1:W2:Y:S02]  /*10150*/  SHFL.IDX P6, R14, R13, R12, R11 ;  /* 0x0000000c0d0e7389 */ /* 0x0002a400000c000b */
[----:B012---:R-:W-:Y:S01]  /*10160*/  ENDCOLLECTIVE ;  /* 0x000000000000791b */ /* 0x007fe20003800000 */
.L_x_2353:
[----:B------:R-:W-:Y:S05]  /*10170*/  BRA `(.L_x_2354) ;  /* 0xffffffcc00407947 */ /* 0x000fea000383ffff */
.L_x_2264:
[----:B0-----:R0:W1:Y:S02]  /*10180*/  SYNCS.PHASECHK.TRANS64.TRYWAIT P0, [R5+URZ+0x2a820], R10 ;  /* 0x02a8200a050075a7 */ /* 0x001064000800017f */
[----:B-1----:R-:W-:Y:S05]  /*10190*/  @!P0 NANOSLEEP.SYNCS 0x989680 ;  /* 0x009896800000895d */ /* 0x002fea0003900000 */
[----:B------:R-:W1:Y:S02]  /*101a0*/  @!P0 SYNCS.PHASECHK.TRANS64 P0, [R5+URZ+0x2a820], R10 ;  /* 0x02a8200a050085a7 */ /* 0x000e64000800007f */
[----:B-1----:R-:W-:Y:S05]  /*101b0*/  @!P0 BRA `(.L_x_2264) ;  /* 0xfffffffc00f08947 */ /* 0x002fea000383ffff */
[----:B------:R-:W-:Y:S05]  /*101c0*/  BRA `(.L_x_2355) ;  /* 0xffffffcc00b47947 */ /* 0x000fea000383ffff */
.L_x_2265:
[----:B------:R-:W-:Y:S01]  /*101d0*/  BSSY B0, `(.L_x_2356) ;  /* 0x0000008000007945 */ /* 0x000fe20003800000 */
[----:B------:R-:W-:Y:S01]  /*101e0*/  IMAD.MOV.U32 R13, RZ, RZ, R16 ;  /* 0x000000ffff0d7224 */ /* 0x000fe200078e0010 */
[----:B------:R-:W-:Y:S01]  /*101f0*/  MOV R11, 0x1f ;  /* 0x0000001f000b7802 */ /* 0x000fe20000000f00 */
[----:B------:R-:W-:Y:S02]  /*10200*/  IMAD.MOV.U32 R12, RZ, RZ, RZ ;  /* 0x000000ffff0c7224 */ /* 0x000fe400078e00ff */
[----:B------:R-:W-:-:S07]  /*10210*/  IMAD.MOV.U32 R15, RZ, RZ, -0x1 ;  /* 0xffffffffff0f7424 */ /* 0x000fce00078e00ff */
[----:B0----5:R-:W-:Y:S05]  /*10220*/  WARPSYNC.COLLECTIVE R15, `(.L_x_2357) ;  /* 0x000000000f087348 */ /* 0x021fea0003c00000 */
[----:B------:R1:W2:Y:S02]  /*10230*/  SHFL.IDX P6, R14, R13, R12, R11 ;  /* 0x0000000c0d0e7389 */ /* 0x0002a400000c000b */
[----:B012--5:R-:W-:Y:S01]  /*10240*/  ENDCOLLECTIVE ;  /* 0x000000000000791b */ /* 0x027fe20003800000 */
.L_x_2357:
[----:B------:R-:W-:Y:S05]  /*10250*/  BSYNC B0 ;  /* 0x0000000000007941 */ /* 0x000fea0003800000 */
.L_x_2356:
[----:B------:R-:W-:Y:S05]  /*10260*/  BRA `(.L_x_2358) ;  /* 0xffffffcc00987947 */ /* 0x000fea000383ffff */
.L_x_2266:
[----:B------:R-:W-:Y:S01]  /*10270*/  BSSY B0, `(.L_x_2359) ;  /* 0x0000006000007945 */ /* 0x000fe20003800000 */
[----:B------:R-:W-:-:S07]  /*10280*/  IMAD.MOV.U32 R15, RZ, RZ, -0x1 ;  /* 0xffffffffff0f7424 */ /* 0x000fce00078e00ff */
[----:B01---5:R-:W-:Y:S05]  /*10290*/  WARPSYNC.COLLECTIVE R15, `(.L_x_2360) ;  /* 0x000000000f0c7348 */ /* 0x023fea0003c00000 */
[----:B------:R-:W-:Y:S02]  /*102a0*/  ELECT P6, UR62, PT ;  /* 0x00000000003e782f */ /* 0x000fe400038c0000 */
[----:B------:R-:W-:Y:S01]  /*102b0*/  MOV R14, UR62 ;  /* 0x0000003e000e7c02 */ /* 0x000fe20008000f00 */
[----:B01---5:R-:W-:Y:S10]  /*102c0*/  ENDCOLLECTIVE ;  /* 0x000000000000791b */ /* 0x023ff40003800000 */
.L_x_2360:
[----:B------:R-:W-:Y:S05]  /*102d0*/  BSYNC B0 ;  /* 0x0000000000007941 */ /* 0x000fea0003800000 */
.L_x_2359:
[----:B------:R-:W-:Y:S05]  /*102e0*/  BRA `(.L_x_2361) ;  /* 0xffffffcc008c7947 */ /* 0x000fea000383ffff */
.L_x_2268:
[----:B--2---:R2:W3:Y:S02]  /*102f0*/  SYNCS.PHASECHK.TRANS64.TRYWAIT P1, [R6+URZ+0x2a840], R3 ;  /* 0x02a84003060075a7 */ /* 0x0044e4000802017f */
[----:B---3--:R-:W-:Y:S05]  /*10300*/  @!P1 NANOSLEEP.SYNCS 0x989680 ;  /* 0x009896800000995d */ /* 0x008fea0003900000 */
[----:B------:R-:W3:Y:S02]  /*10310*/  @!P1 SYNCS.PHASECHK.TRANS64 P1, [R6+URZ+0x2a840], R3 ;  /* 0x02a84003060095a7 */ /* 0x000ee4000802007f */
[----:B---3--:R-:W-:Y:S05]  /*10320*/  @!P1 BRA `(.L_x_2268) ;  /* 0xfffffffc00f09947 */ /* 0x008fea000383ffff */
[----:B------:R-:W-:Y:S05]  /*10330*/  BRA `(.L_x_2362) ;  /* 0xffffffcc00b07947 */ /* 0x000fea000383ffff */
.L_x_2270:
[----:B0-----:R0:W3:Y:S02]  /*10340*/  SYNCS.PHASECHK.TRANS64.TRYWAIT P1, [R5+URZ+0x2a840], R0 ;  /* 0x02a84000050075a7 */ /* 0x0010e4000802017f */
[----:B---3--:R-:W-:Y:S05]  /*10350*/  @!P1 NANOSLEEP.SYNCS 0x989680 ;  /* 0x009896800000995d */ /* 0x008fea0003900000 */
[----:B------:R-:W3:Y:S02]  /*10360*/  @!P1 SYNCS.PHASECHK.TRANS64 P1, [R5+URZ+0x2a840], R0 ;  /* 0x02a84000050095a7 */ /* 0x000ee4000802007f */
[----:B---3--:R-:W-:Y:S05]  /*10370*/  @!P1 BRA `(.L_x_2270) ;  /* 0xfffffffc00f09947 */ /* 0x008fea000383ffff */
[----:B------:R-:W-:Y:S05]  /*10380*/  BRA `(.L_x_2363) ;  /* 0xffffffcc00bc7947 */ /* 0x000fea000383ffff */
.L_x_2272:
[----:B---3--:R3:W4:Y:S02]  /*10390*/  SYNCS.PHASECHK.TRANS64.TRYWAIT P1, [R6+URZ+0x2a860], R3 ;  /* 0x02a86003060075a7 */ /* 0x008724000802017f */
[----:B----4-:R-:W-:Y:S05]  /*103a0*/  @!P1 NANOSLEEP.SYNCS 0x989680 ;  /* 0x009896800000995d */ /* 0x010fea0003900000 */
[----:B------:R-:W4:Y:S02]  /*103b0*/  @!P1 SYNCS.PHASECHK.TRANS64 P1, [R6+URZ+0x2a860], R3 ;  /* 0x02a86003060095a7 */ /* 0x000f24000802007f */
[----:B----4-:R-:W-:Y:S05]  /*103c0*/  @!P1 BRA `(.L_x_2272) ;  /* 0xfffffffc00f09947 */ /* 0x010fea000383ffff */
[----:B------:R-:W-:Y:S05]  /*103d0*/  BRA `(.L_x_2364) ;  /* 0xffffffcc00b87947 */ /* 0x000fea000383ffff */
.L_x_2365:
        /* <DEDUP_REMOVED lines=10> */
.L_x_3210:


//--------------------- .text._ZN7cutlass13device_kernelIN5flash11enable_sm90INS1_16FlashAttnFwdSm90INS1_25CollectiveMainloopFwdSm90ILi2EN4cute5tupleIJNS5_1CILi1EEES8_S8_EEENS6_IJNS7_ILi128EEENS7_ILi96EEENS7_ILi192EEEEEELi128ENS_10bfloat16_tEfNS_4arch4Sm90ELb1ELb0ELb0ELb1ELb1ELb0ELb0ELb1ELb1ELb1ELb1ELb0EEENS1_21CollectiveEpilogueFwdINS6_IJSA_SA_SB_EEES9_SE_SG_Li256ELb1ELb1ELb1ELb0EEENS1_36VarlenDynamicPersistentTileSchedulerILi128ELi96ELi256ELi128ELb1ELb1ELb1ELb1ELb1ELb1EEEEEEEEEvNT_6ParamsE --------------------------
	.section	.text._ZN7cutlass13device_kernelIN5flash11enable_sm90INS1_16FlashAttnFwdSm90INS1_25CollectiveMainloopFwdSm90ILi2EN4cute5tupleIJNS5_1CILi1EEES8_S8_EEENS6_IJNS7_ILi128EEENS7_ILi96EEENS7_ILi192EEEEEELi128ENS_10bfloat16_tEfNS_4arch4Sm90ELb1ELb0ELb0ELb1ELb1ELb0ELb0ELb1ELb1ELb1ELb1ELb0EEENS1_21CollectiveEpilogueFwdINS6_IJSA_SA_SB_EEES9_SE_SG_Li256ELb1ELb1ELb1ELb0EEENS1_36VarlenDynamicPersistentTileSchedulerILi128ELi96ELi256ELi128ELb1ELb1ELb1ELb1ELb1ELb1EEEEEEEEEvNT_6ParamsE,"ax",@progbits
	.align	128
.text._ZN7cutlass13device_kernelIN5flash11enable_sm90INS1_16FlashAttnFwdSm90INS1_25CollectiveMainloopFwdSm90ILi2EN4cute5tupleIJNS5_1CILi1EEES8_S8_EEENS6_IJNS7_ILi128EEENS7_ILi96EEENS7_ILi192EEEEEELi128ENS_10bfloat16_tEfNS_4arch4Sm90ELb1ELb0ELb0ELb1ELb1ELb0ELb0ELb1ELb1ELb1ELb1ELb0EEENS1_21CollectiveEpilogueFwdINS6_IJSA_SA_SB_EEES9_SE_SG_Li256ELb1ELb1ELb1ELb0EEENS1_36VarlenDynamicPersistentTileSchedulerILi128ELi96ELi256ELi128ELb1ELb1ELb1ELb1ELb1ELb1EEEEEEEEEvNT_6ParamsE:
        .type           _ZN7cutlass13device_kernelIN5flash11enable_sm90INS1_16FlashAttnFwdSm90INS1_25CollectiveMainloopFwdSm90ILi2EN4cute5tupleIJNS5_1CILi1EEES8_S8_EEENS6_IJNS7_ILi128EEENS7_ILi96EEENS7_ILi192EEEEEELi128ENS_10bfloat16_tEfNS_4arch4Sm90ELb1ELb0ELb0ELb1ELb1ELb0ELb0ELb1ELb1ELb1ELb1ELb0EEENS1_21CollectiveEpilogueFwdINS6_IJSA_SA_SB_EEES9_SE_SG_Li256ELb1ELb1ELb1ELb0EEENS1_36VarlenDynamicPersistentTileSchedulerILi128ELi96ELi256ELi128ELb1ELb1ELb1ELb1ELb1ELb1EEEEEEEEEvNT_6ParamsE,@function
        .size           _ZN7cutlass13device_kernelIN5flash11enable_sm90INS1_16FlashAttnFwdSm90INS1_25CollectiveMainloopFwdSm90ILi2EN4cute5tupleIJNS5_1CILi1EEES8_S8_EEENS6_IJNS7_ILi128EEENS7_ILi96EEENS7_ILi192EEEEEELi128ENS_10bfloat16_tEfNS_4arch4Sm90ELb1ELb0ELb0ELb1ELb1ELb0ELb0ELb1ELb1ELb1ELb1ELb0EEENS1_21CollectiveEpilogueFwdINS6_IJSA_SA_SB_EEES9_SE_SG_Li256ELb1ELb1ELb1ELb0EEENS1_36VarlenDynamicPersistentTileSchedulerILi128ELi96ELi256ELi128ELb1ELb1ELb1ELb1ELb1ELb1EEEEEEEEEvNT_6ParamsE,(.L_x_3211 - _ZN7cutlass13device_kernelIN5flash11enable_sm90INS1_16FlashAttnFwdSm90INS1_25CollectiveMainloopFwdSm90ILi2EN4cute5tupleIJNS5_1CILi1EEES8_S8_EEENS6_IJNS7_ILi128EEENS7_ILi96EEENS7_ILi192EEEEEELi128ENS_10bfloat16_tEfNS_4arch4Sm90ELb1ELb0ELb0ELb1ELb1ELb0ELb0ELb1ELb1ELb1ELb1ELb0EEENS1_21CollectiveEpilogueFwdINS6_IJSA_SA_SB_EEES9_SE_SG_Li256ELb1ELb1ELb1ELb0EEENS1_36VarlenDynamicPersistentTileSchedulerILi128ELi96ELi256ELi128ELb1ELb1ELb1ELb1ELb1ELb1EEEEEEEEEvNT_6ParamsE)
        .other          _ZN7cutlass13device_kernelIN5flash11enable_sm90INS1_16FlashAttnFwdSm90INS1_25CollectiveMainloopFwdSm90ILi2EN4cute5tupleIJNS5_1CILi1EEES8_S8_EEENS6_IJNS7_ILi128EEENS7_ILi96EEENS7_ILi192EEEEEELi128ENS_10bfloat16_tEfNS_4arch4Sm90ELb1ELb0ELb0ELb1ELb1ELb0ELb0ELb1ELb1ELb1ELb1ELb0EEENS1_21CollectiveEpilogueFwdINS6_IJSA_SA_SB_EEES9_SE_SG_Li256ELb1ELb1ELb1ELb0EEENS1_36VarlenDynamicPersistentTileSchedulerILi128ELi96ELi256ELi128ELb1ELb1ELb1ELb1ELb1ELb1EEEEEEEEEvNT_6ParamsE,@"STO_CUDA_ENTRY STV_DEFAULT"
_ZN7cutlass13device_kernelIN5flash11enable_sm90INS1_16FlashAttnFwdSm90INS1_25CollectiveMainloopFwdSm90ILi2EN4cute5tupleIJNS5_1CILi1EEES8_S8_EEENS6_IJNS7_ILi128EEENS7_ILi96EEENS7_ILi192EEEEEELi128ENS_10bfloat16_tEfNS_4arch4Sm90ELb1ELb0ELb0ELb1ELb1ELb0ELb0ELb1ELb1ELb1ELb1ELb0EEENS1_21CollectiveEpilogueFwdINS6_IJSA_SA_SB_EEES9_SE_SG_Li256ELb1ELb1ELb1ELb0EEENS1_36VarlenDynamicPersistentTileSchedulerILi128ELi96ELi256ELi128ELb1ELb1ELb1ELb1ELb1ELb1EEEEEEEEEvNT_6ParamsE:
        /* <DEDUP_REMOVED lines=45> */
.L_x_2366:
        /* <DEDUP_REMOVED lines=22> */
.L_x_2367:
        /* <DEDUP_REMOVED lines=18> */
.L_x_2368:
        /* <DEDUP_REMOVED lines=22> */
.L_x_2369:
        /* <DEDUP_REMOVED lines=23> */
.L_x_2370:
        /* <DEDUP_REMOVED lines=10> */
.L_x_2372:
        /* <DEDUP_REMOVED lines=23> */
[----:B------:R-:W-:Y:S02]  /*0a30*/  LEA.HI R0, R3, R204, RZ, 0x4 ;  /* 0x000000cc03007211 */ /* 0x000fe400078f20ff */
[----:B------:R-:W-:Y:S02]  /*0a40*/  LOP3.LUT R7, R5, 0xffffff80, RZ, 0xc0, !PT ;  /* 0xffffff8005077812 */ /* 0x000fe400078ec0ff */
[----:B------:R-:W-:Y:S02]  /*0a50*/  SHF.R.S32.HI R9, RZ, 0x4, R0 ;  /* 0x00000004ff097819 */ /* 0x000fe40000011400 */
[----:B------:R-:W-:Y:S01]  /*0a60*/  SHF.R.S32.HI R198, RZ, 0x7, R5 ;  /* 0x00000007ffc67819 */ /* 0x000fe20000011405 */
[----:B------:R-:W-:Y:S01]  /*0a70*/  IMAD.IADD R182, R204, 0x1, -R7 ;  /* 0x00000001ccb67824 */ /* 0x000fe200078e0a07 */
[----:B------:R-:W-:-:S02]  /*0a80*/  LOP3.LUT R7, R0, 0x3fffff0, RZ, 0xc0, !PT ;  /* 0x03fffff000077812 */ /* 0x000fc400078ec0ff */
[----:B------:R-:W-:Y:S02]  /*0a90*/  LEA.HI R0, R0, R9, RZ, 0x1 ;  /* 0x0000000900007211 */ /* 0x000fe400078f08ff */
[----:B------:R-:W-:Y:S01]  /*0aa0*/  SHF.R.S32.HI R11, RZ, 0x1f, R182 ;  /* 0x0000001fff0b7819 */ /* 0x000fe200000114b6 */
[----:B------:R-:W-:Y:S01]  /*0ab0*/  IMAD.IADD R7, R204, 0x1, -R7 ;  /* 0x00000001cc077824 */ /* 0x000fe200078e0a07 */
[----:B------:R-:W-:Y:S02]  /*0ac0*/  LOP3.LUT R0, R0, 0x1ffffffe, RZ, 0xc0, !PT ;  /* 0x1ffffffe00007812 */ /* 0x000fe400078ec0ff */
[----:B------:R-:W-:Y:S02]  /*0ad0*/  LEA.HI R4, R11, R182, RZ, 0x2 ;  /* 0x000000b60b047211 */ /* 0x000fe400078f10ff */
[----:B------:R-:W-:Y:S01]  /*0ae0*/  LEA.HI R5, R5, R198, RZ, 0x1 ;  /* 0x000000c605057211 */ /* 0x000fe200078f08ff */
[----:B------:R-:W-:Y:S01]  /*0af0*/  IMAD.IADD R0, R9, 0x1, -R0 ;  /* 0x0000000109007824 */ /* 0x000fe200078e0a00 */
[----:B------:R-:W-:-:S02]  /*0b00*/  SHF.R.S32.HI R6, RZ, 0x2, R4 ;  /* 0x00000002ff067819 */ /* 0x000fc40000011404 */
[----:B------:R-:W-:Y:S02]  /*0b10*/  SHF.R.S32.HI R13, RZ, 0x1f, R4 ;  /* 0x0000001fff0d7819 */ /* 0x000fe40000011404 */
[----:B------:R-:W-:Y:S02]  /*0b20*/  LEA.HI R11, R11, R182, RZ, 0x5 ;  /* 0x000000b60b0b7211 */ /* 0x000fe400078f28ff */
[----:B------:R-:W-:Y:S02]  /*0b30*/  LEA.HI R13, R13, R6, RZ, 0x3 ;  /* 0x000000060d0d7211 */ /* 0x000fe400078f18ff */
[----:B------:R-:W-:Y:S02]  /*0b40*/  SHF.R.S32.HI R11, RZ, 0x5, R11 ;  /* 0x00000005ff0b7819 */ /* 0x000fe4000001140b */
[----:B------:R-:W-:-:S05]  /*0b50*/  LOP3.LUT R13, R13, 0xfffffff8, RZ, 0xc0, !PT ;  /* 0xfffffff80d0d7812 */ /* 0x000fca00078ec0ff */
[----:B------:R-:W-:-:S04]  /*0b60*/  IMAD.IADD R6, R6, 0x1, -R13 ;  /* 0x0000000106067824 */ /* 0x000fc800078e0a0d */
[----:B------:R-:W-:Y:S01]  /*0b70*/  IMAD R6, R11, 0x10, R6 ;  /* 0x000000100b067824 */ /* 0x000fe200078e0206 */
[----:B--2---:R-:W-:Y:S02]  /*0b80*/  R2UR UR4, R2 ;  /* 0x00000000020472ca */ /* 0x004fe400000e0000 */
[----:B------:R-:W-:-:S05]  /*0b90*/  LEA.HI R2, R3, R204, RZ, 0x5 ;  /* 0x000000cc03027211 */ /* 0x000fca00078f28ff */
[----:B------:R-:W-:-:S05]  /*0ba0*/  IMAD.SHL.U32 R2, R2, 0x20, RZ ;  /* 0x0000002002027824 */ /* 0x000fca00078e00ff */
[----:B------:R-:W-:Y:S01]  /*0bb0*/  LOP3.LUT R2, R2, 0xfffffc00, RZ, 0xc0, !PT ;  /* 0xfffffc0002027812 */ /* 0x000fe200078ec0ff */
[----:B------:R-:W-:-:S03]  /*0bc0*/  ULOP3.LUT UR7, UR4, 0x1, URZ, 0xfc, !UPT ;  /* 0x0000000104077892 */ /* 0x000fc6000f8efc3f */
[----:B------:R-:W-:Y:S01]  /*0bd0*/  UMOV UR4, URZ ;  /* 0x0000003f00047c82 */ /* 0x000fe20008000000 */
[----:B------:R-:W-:Y:S01]  /*0be0*/  IMAD R7, R7, 0x40, R2 ;  /* 0x0000004007077824 */ /* 0x000fe200078e0202 */
[CC--:B------:R-:W-:Y:S01]  /*0bf0*/  LEA.HI R2, R3.reuse, R204.reuse, RZ, 0x2 ;  /* 0x000000cc03027211 */ /* 0x0c0fe200078f10ff */
[----:B------:R-:W-:Y:S01]  /*0c00*/  IMAD.U32 R201, RZ, RZ, UR7 ;  /* 0x00000007ffc97e24 */ /* 0x000fe2000f8e00ff */
[----:B------:R-:W-:Y:S01]  /*0c10*/  LEA.HI R3, R3, R204, RZ, 0x3 ;  /* 0x000000cc03037211 */ /* 0x000fe200078f18ff */
[----:B------:R-:W-:Y:S01]  /*0c20*/  IMAD R200, R0, 0x8, R7 ;  /* 0x0000000800c87824 */ /* 0x000fe200078e0207 */
[----:B------:R-:W-:Y:S01]  /*0c30*/  LOP3.LUT R7, R5, 0x3fffffe, RZ, 0xc0, !PT ;  /* 0x03fffffe05077812 */ /* 0x000fe200078ec0ff */
[----:B------:R-:W-:Y:S01]  /*0c40*/  IMAD.U32 R181, RZ, RZ, UR4 ;  /* 0x00000004ffb57e24 */ /* 0x000fe2000f8e00ff */
[----:B------:R-:W-:Y:S02]  /*0c50*/  LOP3.LUT R5, R3, 0xfffffff8, RZ, 0xc0, !PT ;  /* 0xfffffff803057812 */ /* 0x000fe400078ec0ff */
[----:B------:R-:W-:Y:S01]  /*0c60*/  LOP3.LUT R9, R2, 0xfffffffc, RZ, 0xc0, !PT ;  /* 0xfffffffc02097812 */ /* 0x000fe200078ec0ff */
[----:B------:R-:W-:Y:S01]  /*0c70*/  IMAD.IADD R7, R198, 0x1, -R7 ;  /* 0x00000001c6077824 */ /* 0x000fe200078e0a07 */
[----:B------:R-:W-:Y:S01]  /*0c80*/  SHF.R.S32.HI R179, RZ, 0x3, R3 ;  /* 0x00000003ffb37819 */ /* 0x000fe20000011403 */
[----:B------:R-:W-:Y:S01]  /*0c90*/  IMAD.IADD R22, R204, 0x1, -R5 ;  /* 0x00000001cc167824 */ /* 0x000fe200078e0a05 */
[----:B------:R-:W-:Y:S01]  /*0ca0*/  LOP3.LUT R5, R4, 0x7ffffffc, RZ, 0xc0, !PT ;  /* 0x7ffffffc04057812 */ /* 0x000fe200078ec0ff */
[----:B------:R-:W-:-:S02]  /*0cb0*/  IMAD.IADD R9, R204, 0x1, -R9 ;  /* 0x00000001cc097824 */ /* 0x000fc400078e0a09 */
[----:B------:R-:W-:Y:S02]  /*0cc0*/  IMAD.SHL.U32 R16, R22, 0x8, RZ ;  /* 0x0000000816107824 */ /* 0x000fe400078e00ff */
[----:B------:R-:W-:Y:S01]  /*0cd0*/  IMAD.IADD R5, R182, 0x1, -R5 ;  /* 0x00000001b6057824 */ /* 0x000fe200078e0a05 */
[----:B------:R-:W-:Y:S01]  /*0ce0*/  LEA.HI R0, R9, R9, RZ, 0x1 ;  /* 0x0000000909007211 */ /* 0x000fe200078f08ff */
[----:B------:R-:W-:Y:S01]  /*0cf0*/  VIADD R19, R16, 0x40 ;  /* 0x0000004010137836 */ /* 0x000fe20000000000 */
[----:B------:R-:W-:Y:S01]  /*0d00*/  SHF.R.S32.HI R203, RZ, 0x1f, R16 ;  /* 0x0000001fffcb7819 */ /* 0x000fe20000011410 */
[----:B------:R-:W-:Y:S01]  /*0d10*/  IMAD.SHL.U32 R17, R5, 0x2, RZ ;  /* 0x0000000205117824 */ /* 0x000fe200078e00ff */
[----:B------:R-:W-:Y:S01]  /*0d20*/  LOP3.LUT R0, R0, 0x1ffffffe, RZ, 0xc0, !PT ;  /* 0x1ffffffe00007812 */ /* 0x000fe200078ec0ff */
[----:B------:R-:W-:Y:S01]  /*0d30*/  IMAD R199, R7, 0x40, R6 ;  /* 0x0000004007c77824 */ /* 0x000fe200078e0206 */
[----:B------:R-:W-:Y:S01]  /*0d40*/  SHF.R.S32.HI R202, RZ, 0x1f, R19 ;  /* 0x0000001fffca7819 */ /* 0x000fe20000011413 */
[C---:B------:R-:W-:Y:S01]  /*0d50*/  VIADD R177, R17.reuse, 0x8 ;  /* 0x0000000811b17836 */ /* 0x040fe20000000000 */
[C---:B------:R-:W-:Y:S01]  /*0d60*/  IADD3 R175, R17.reuse, 0x18, RZ ;  /* 0x0000001811af7810 */ /* 0x040fe20007ffe0ff */
[----:B------:R-:W-:-:S02]  /*0d70*/  VIADD R176, R17, 0x10 ;  /* 0x0000001011b07836 */ /* 0x000fc40000000000 */
        /* <DEDUP_REMOVED lines=25> */
[----:B------:R-:W-:-:S02]  /*0f10*/  SHF.R.S32.HI R185, RZ, 0x1f, R164 ;  /* 0x0000001fffb97819 */ /* 0x000fc400000114a4 */
[----:B------:R-:W-:Y:S01]  /*0f20*/  SHF.R.S32.HI R184, RZ, 0x1f, R163 ;  /* 0x0000001fffb87819 */ /* 0x000fe200000114a3 */
[----:B------:R-:W-:Y:S01]  /*0f30*/  IMAD R18, R0, 0x8, R199 ;  /* 0x0000000800127824 */ /* 0x000fe200078e02c7 */
[----:B------:R-:W-:-:S07]  /*0f40*/  SHF.R.S32.HI R183, RZ, 0x1f, R162 ;  /* 0x0000001fffb77819 */ /* 0x000fce00000114a2 */
.L_x_2436:
[----:B01-34-:R-:W0:Y:S01]  /*0f50*/  LDC.64 R2, c[0x0][0xc88] ;  /* 0x00032200ff027b82 */ /* 0x01be220000000a00 */
[----:B------:R-:W-:Y:S01]  /*0f60*/  ULDC.64 UR8, c[0x0][0xa28] ;  /* 0x00028a0000087ab9 */ /* 0x000fe20000000a00 */
[----:B------:R-:W-:Y:S01]  /*0f70*/  ULDC.64 UR10, c[0x0][0xa18] ;  /* 0x00028600000a7ab9 */ /* 0x000fe20000000a00 */
[----:B0-----:R-:W-:-:S06]  /*0f80*/  IMAD.WIDE R2, R27, 0x4, R2 ;  /* 0x000000041b027825 */ /* 0x001fcc00078e0202 */
[----:B--2---:R-:W2:Y:S01]  /*0f90*/  LDG.E R2, desc[UR36][R2.64] ;  /* 0x0000002402027981 */ /* 0x004ea2000c1e1900 */
        /* <DEDUP_REMOVED lines=8> */
[----:B------:R-:W-:Y:S01]  /*1020*/  IMAD.U32 R161, RZ, RZ, UR4 ;  /* 0x00000004ffa17e24 */ /* 0x000fe2000f8e00ff */
        /* <DEDUP_REMOVED lines=9> */
[----:B------:R-:W-:Y:S01]  /*10c0*/  ULDC UR4, c[0x0][0x424] ;  /* 0x0001090000047ab9 */ /* 0x000fe20000000800 */
[----:B------:R-:W-:Y:S01]  /*10d0*/  ULDC UR7, c[0x0][0x2f0] ;  /* 0x0000bc0000077ab9 */ /* 0x000fe20000000800 */
[----:B------:R-:W-:Y:S01]  /*10e0*/  IMAD.U32 R5, RZ, RZ, UR11 ;  /* 0x0000000bff057e24 */ /* 0x000fe2000f8e00ff */
[----:B------:R-:W2:Y:S01]  /*10f0*/  @P0 LDG.E R2, desc[UR36][R2.64] ;  /* 0x0000002402020981 */ /* 0x000ea2000c1e1900 */
[----:B------:R-:W-:Y:S01]  /*1100*/  UISETP.NE.U32.AND UP0, UPT, UR8, URZ, UPT ;  /* 0x0000003f0800728c */ /* 0x000fe2000bf05070 */
[----:B------:R-:W-:Y:S02]  /*1110*/  ULDC.64 UR10, c[0x0][0xa20] ;  /* 0x00028800000a7ab9 */ /* 0x000fe40000000a00 */
[----:B------:R-:W3:Y:S01]  /*1120*/  @P2 LDG.E R4, desc[UR36][R4.64] ;  /* 0x0000002404042981 */ /* 0x000ee2000c1e1900 */
[----:B------:R-:W-:Y:S01]  /*1130*/  UISETP.NE.AND.EX UP0, UPT, UR9, URZ, UPT, UP0 ;  /* 0x0000003f0900728c */ /* 0x000fe2000bf05300 */
[----:B------:R-:W-:Y:S01]  /*1140*/  ISETP.NE.U32.AND P1, PT, RZ, UR10, PT ;  /* 0x0000000aff007c0c */ /* 0x000fe2000bf25070 */
[----:B------:R-:W-:-:S02]  /*1150*/  ULOP3.LUT UR8, UR5, 0xffff, URZ, 0xc0, !UPT ;  /* 0x0000ffff05087892 */ /* 0x000fc4000f8ec03f */
[----:B------:R-:W-:Y:S01]  /*1160*/  USEL UR4, UR4, 0x1, UP0 ;  /* 0x0000000104047887 */ /* 0x000fe20008000000 */
[----:B------:R-:W-:Y:S01]  /*1170*/  ISETP.NE.AND.EX P1, PT, RZ, UR11, PT, P1 ;  /* 0x0000000bff007c0c */ /* 0x000fe2000bf25310 */
[----:B------:R-:W-:Y:S02]  /*1180*/  UMOV UR60, URZ ;  /* 0x0000003f003c7c82 */ /* 0x000fe40008000000 */
[----:B------:R-:W-:Y:S01]  /*1190*/  IMAD.U32 R178, RZ, RZ, UR8 ;  /* 0x00000008ffb27e24 */ /* 0x000fe2000f8e00ff */
[----:B------:R-:W-:Y:S01]  /*11a0*/  UIMAD UR4, UR4, UR7, URZ ;  /* 0x00000007040472a4 */ /* 0x000fe2000f8e023f */
[----:B--2---:R-:W-:Y:S02]  /*11b0*/  @P0 R2UR UR60, R2 ;  /* 0x00000000023c02ca */ /* 0x004fe400000e0000 */
[----:B---3--:R-:W-:Y:S01]  /*11c0*/  @P2 R2UR UR42, R4 ;  /* 0x00000000042a22ca */ /* 0x008fe200000e0000 */
[----:B-----5:R-:W-:-:S14]  /*11d0*/  @P2 BRA `(.L_x_2373) ;  /* 0x00000000003c2947 */ /* 0x020fdc0003800000 */
[----:B------:R-:W-:Y:S01]  /*11e0*/  ULDC.64 UR8, c[0x0][0xa00] ;  /* 0x0002800000087ab9 */ /* 0x000fe20000000a00 */
[----:B------:R-:W-:Y:S01]  /*11f0*/  ULDC UR42, c[0x0][0x288] ;  /* 0x0000a200002a7ab9 */ /* 0x000fe20000000800 */
[----:B------:R-:W-:-:S04]  /*1200*/  ISETP.NE.U32.AND P0, PT, RZ, UR8, PT ;  /* 0x00000008ff007c0c */ /* 0x000fc8000bf05070 */
[----:B------:R-:W-:-:S13]  /*1210*/  ISETP.NE.AND.EX P0, PT, RZ, UR9, PT, P0 ;  /* 0x00000009ff007c0c */ /* 0x000fda000bf05300 */
[----:B------:R-:W-:Y:S05]  /*1220*/  @!P0 BRA `(.L_x_2373) ;  /* 0x0000000000288947 */ /* 0x000fea0003800000 */
[----:B------:R-:W-:Y:S01]  /*1230*/  R2UR UR7, R161 ;  /* 0x00000000a10772ca */ /* 0x000fe200000e0000 */
[----:B------:R-:W-:-:S12]  /*1240*/  ULDC.64 UR8, c[0x0][0xa00] ;  /* 0x0002800000087ab9 */ /* 0x000fd80000000a00 */
        /* <DEDUP_REMOVED lines=8> */
.L_x_2373:
[----:B------:R-:W-:Y:S05]  /*12d0*/  @!P1 BRA `(.L_x_2374) ;  /* 0x0000000000249947 */ /* 0x000fea0003800000 */
[----:B------:R-:W-:Y:S02]  /*12e0*/  R2UR UR7, R161 ;  /* 0x00000000a10772ca */ /* 0x000fe400000e0000 */
[----:B------:R-:W-:-:S11]  /*12f0*/  R2UR UR8, R180 ;  /* 0x00000000b40872ca */ /* 0x000fd600000e0000 */
[----:B------:R-:W-:-:S04]  /*1300*/  ULEA UR4, UP0, UR7, UR10, 0x2 ;  /* 0x0000000a07047291 */ /* 0x000fc8000f80103f */
[----:B------:R-:W-:Y:S02]  /*1310*/  ULEA.HI.X UR7, UR7, UR11, UR8, 0x2, UP0 ;  /* 0x0000000b07077291 */ /* 0x000fe400080f1408 */
[----:B------:R-:W-:-:S04]  /*1320*/  IMAD.U32 R2, RZ, RZ, UR4 ;  /* 0x00000004ff027e24 */ /* 0x000fc8000f8e00ff */
[----:B------:R-:W-:-:S05]  /*1330*/  MOV R3, UR7 ;  /* 0x0000000700037c02 */ /* 0x000fca0008000f00 */
[----:B------:R-:W2:Y:S02]  /*1340*/  LDG.E R2, desc[UR36][R2.64] ;  /* 0x0000002402027981 */ /* 0x000ea4000c1e1900 */
[----:B--2---:R-:W-:Y:S01]  /*1350*/  R2UR UR4, R2 ;  /* 0x00000000020472ca */ /* 0x004fe200000e0000 */
[----:B------:R-:W-:-:S14]  /*1360*/  BRA `(.L_x_2375) ;  /* 0x0000000000387947 */ /* 0x000fdc0003800000 */
.L_x_2374:
[----:B------:R-:W-:Y:S02]  /*1370*/  ULDC.64 UR8, c[0x0][0xa08] ;  /* 0x0002820000087ab9 */ /* 0x000fe40000000a00 */
        /* <DEDUP_REMOVED lines=13> */
.L_x_2375:
[----:B------:R-:W-:Y:S01]  /*1450*/  ULDC UR7, c[0x0][0x448] ;  /* 0x0001120000077ab9 */ /* 0x000fe20000000800 */
[----:B------:R-:W-:Y:S02]  /*1460*/  USHF.L.U32 UR43, UR6, 0x7, URZ ;  /* 0x00000007062b7899 */ /* 0x000fe4000800063f */
[----:B------:R-:W-:Y:S02]  /*1470*/  UISETP.NE.AND UP0, UPT, UR7, 0x1, UPT ;  /* 0x000000010700788c */ /* 0x000fe4000bf05270 */
[----:B------:R-:W-:Y:S02]  /*1480*/  UIADD3 UR8, UR43, 0x7f, URZ ;  /* 0x0000007f2b087890 */ /* 0x000fe4000fffe03f */
[----:B------:R-:W-:Y:S02]  /*1490*/  UIADD3 UR60, -UR60, UR4, URZ ;  /* 0x000000043c3c7290 */ /* 0x000fe4000fffe13f */
[----:B------:R-:W-:-:S05]  /*14a0*/  UP2UR UR4, UPR, URZ, 0x1 ;  /* 0x000000013f047883 */ /* 0x000fca0008000000 */
[----:B------:R-:W-:Y:S01]  /*14b0*/  @UP0 ULDC UR6, c[0x0][0x44c] ;  /* 0x0001130000060ab9 */ /* 0x000fe20000000800 */
[----:B------:R-:W-:Y:S01]  /*14c0*/  @UP0 ULDC UR9, c[0x0][0x450] ;  /* 0x0001140000090ab9 */ /* 0x000fe20000000800 */
[----:B------:R-:W-:Y:S01]  /*14d0*/  UIMAD.WIDE.U32 UR6, UR8, UR6, URZ ;  /* 0x00000006080672a5 */ /* 0x000fe2000f8e003f */
[----:B------:R-:W-:Y:S01]  /*14e0*/  IMAD.U32 R170, RZ, RZ, UR4 ;  /* 0x00000004ffaa7e24 */ /* 0x000fe2000f8e00ff */
[----:B------:R-:W-:Y:S02]  /*14f0*/  UIADD3 UR4, UR60, 0x60, -UR42 ;  /* 0x000000603c047890 */ /* 0x000fe4000fffe82a */
[----:B------:R-:W-:Y:S02]  /*1500*/  @UP0 USHF.R.U32.HI UR8, URZ, UR9, UR7 ;  /* 0x000000093f080299 */ /* 0x000fe40008011607 */
[----:B------:R-:W-:Y:S02]  /*1510*/  UIADD3 UR6, UR60, 0x5f, URZ ;  /* 0x0000005f3c067890 */ /* 0x000fe4000fffe03f */
[----:B------:R-:W-:-:S02]  /*1520*/  UIADD3 UR8, UR4, UR8, URZ ;  /* 0x0000000804087290 */ /* 0x000fc4000fffe03f */
[----:B------:R-:W-:Y:S02]  /*1530*/  UIMAD.WIDE UR6, UR6, 0x2aaaaaab, URZ ;  /* 0x2aaaaaab060678a5 */ /* 0x000fe4000f8e023f */
[----:B------:R-:W-:Y:S02]  /*1540*/  UIMAD.WIDE UR8, UR8, 0x2aaaaaab, URZ ;  /* 0x2aaaaaab080878a5 */ /* 0x000fe4000f8e023f */
[----:B------:R-:W-:Y:S02]  /*1550*/  USHF.R.U32.HI UR4, URZ, 0x1f, UR7 ;  /* 0x0000001f3f047899 */ /* 0x000fe40008011607 */
[----:B------:R-:W-:Y:S02]  /*1560*/  USHF.R.U32.HI UR6, URZ, 0x1f, UR9 ;  /* 0x0000001f3f067899 */ /* 0x000fe40008011609 */
[----:B------:R-:W-:Y:S02]  /*1570*/  ULEA.HI.SX32 UR7, UR7, UR4, 0x1c ;  /* 0x0000000407077291 */ /* 0x000fe4000f8fe23f */
[----:B------:R-:W-:-:S02]  /*1580*/  ULEA.HI.SX32 UR6, UR9, UR6, 0x1c ;  /* 0x0000000609067291 */ /* 0x000fc4000f8fe23f */
[----:B------:R-:W-:Y:S02]  /*1590*/  ULOP3.LUT UR4, UR5, 0xff000000, URZ, 0xc0, !UPT ;  /* 0xff00000005047892 */ /* 0x000fe4000f8ec03f */
[----:B------:R-:W-:Y:S02]  /*15a0*/  UISETP.LT.AND UP0, UPT, UR7, UR6, UPT ;  /* 0x000000060700728c */ /* 0x000fe4000bf01270 */
[----:B------:R-:W-:Y:S02]  /*15b0*/  ULOP3.LUT UR5, UR5, 0xff0000, URZ, 0xc0, !UPT ;  /* 0x00ff000005057892 */ /* 0x000fe4000f8ec03f */
[----:B------:R-:W-:Y:S02]  /*15c0*/  USEL UR9, UR7, UR6, UP0 ;  /* 0x0000000607097287 */ /* 0x000fe40008000000 */
[----:B------:R-:W-:Y:S02]  /*15d0*/  USHF.R.U32.HI UR4, URZ, 0x8, UR4 ;  /* 0x000000083f047899 */ /* 0x000fe40008011604 */
[----:B------:R-:W-:-:S02]  /*15e0*/  UISETP.GE.AND UP0, UPT, UR9, 0x1, UPT ;  /* 0x000000010900788c */ /* 0x000fc4000bf06270 */
[----:B------:R-:W-:-:S03]  /*15f0*/  ULEA.HI UR5, UR5, UR4, URZ, 0x10 ;  /* 0x0000000405057291 */ /* 0x000fc6000f8f803f */
[----:B------:R-:W-:Y:S01]  /*1600*/  UMOV UR4, URZ ;  /* 0x0000003f00047c82 */ /* 0x000fe20008000000 */
[----:B------:R-:W-:Y:S01]  /*1610*/  PLOP3.LUT P0, PT, PT, PT, UP0, 0x80, 0x0 ;  /* 0x000000000000781c */ /* 0x000fe20003f0f008 */
[----:B------:R-:W-:Y:S02]  /*1620*/  ULOP3.LUT UR6, UR5, 0xff, URZ, 0xc0, !UPT ;  /* 0x000000ff05067892 */ /* 0x000fe4000f8ec03f */
[----:B------:R-:W-:-:S04]  /*1630*/  USHF.R.U32.HI UR5, URZ, 0x10, UR5 ;  /* 0x000000103f057899 */ /* 0x000fc80008011605 */
[----:B------:R-:W-:Y:S02]  /*1640*/  IMAD.U32 R160, RZ, RZ, UR6 ;  /* 0x00000006ffa07e24 */ /* 0x000fe4000f8e00ff */
[----:B------:R-:W-:-:S04]  /*1650*/  IMAD.U32 R23, RZ, RZ, UR5 ;  /* 0x00000005ff177e24 */ /* 0x000fc8000f8e00ff */
[----:B------:R-:W-:Y:S05]  /*1660*/  @!P0 BRA `(.L_x_2376) ;  /* 0x0000000000948947 */ /* 0x000fea0003800000 */
        /* <DEDUP_REMOVED lines=37> */
.L_x_2376:
[----:B------:R-:W-:Y:S01]  /*18c0*/  R2UR UR5, R160 ;  /* 0x00000000a00572ca */ /* 0x000fe200000e0000 */
[----:B------:R-:W-:Y:S01]  /*18d0*/  IMAD.U32 R0, RZ, RZ, UR9 ;  /* 0x00000009ff007e24 */ /* 0x000fe2000f8e00ff */
[----:B------:R-:W-:Y:S01]  /*18e0*/  PLOP3.LUT P0, PT, PT, PT, PT, 0x80, 0x0 ;  /* 0x000000000000781c */ /* 0x000fe20003f0f070 */
[----:B------:R-:W-:Y:S01]  /*18f0*/  IMAD.U32 R3, RZ, RZ, UR4 ;  /* 0x00000004ff037e24 */ /* 0x000fe2000f8e00ff */
[----:B------:R-:W-:Y:S01]  /*1900*/  CS2R R86, SRZ ;  /* 0x0000000000567805 */ /* 0x000fe2000001ff00 */
[----:B------:R-:W-:Y:S01]  /*1910*/  IMAD.MOV.U32 R96, RZ, RZ, RZ ;  /* 0x000000ffff607224 */ /* 0x000fe200078e00ff */
[----:B------:R-:W-:Y:S02]  /*1920*/  CS2R R84, SRZ ;  /* 0x0000000000547805 */ /* 0x000fe4000001ff00 */
[----:B------:R-:W-:Y:S02]  /*1930*/  CS2R R82, SRZ ;  /* 0x0000000000527805 */ /* 0x000fe4000001ff00 */
[----:B------:R-:W-:-:S02]  /*1940*/  CS2R R80, SRZ ;  /* 0x0000000000507805 */ /* 0x000fc4000001ff00 */
[----:B------:R-:W-:Y:S02]  /*1950*/  CS2R R78, SRZ ;  /* 0x00000000004e7805 */ /* 0x000fe4000001ff00 */
[----:B------:R-:W-:Y:S02]  /*1960*/  CS2R R76, SRZ ;  /* 0x00000000004c7805 */ /* 0x000fe4000001ff00 */
[----:B------:R-:W-:Y:S02]  /*1970*/  CS2R R74, SRZ ;  /* 0x00000000004a7805 */ /* 0x000fe4000001ff00 */
[----:B------:R-:W-:Y:S01]  /*1980*/  CS2R R72, SRZ ;  /* 0x0000000000487805 */ /* 0x000fe2000001ff00 */
[----:B------:R-:W-:Y:S01]  /*1990*/  UIMAD UR61, UR5, UR4, URZ ;  /* 0x00000004053d72a4 */ /* 0x000fe2000f8e023f */
[----:B------:R-:W-:Y:S02]  /*19a0*/  CS2R R70, SRZ ;  /* 0x0000000000467805 */ /* 0x000fe4000001ff00 */
[----:B------:R-:W-:-:S02]  /*19b0*/  CS2R R68, SRZ ;  /* 0x0000000000447805 */ /* 0x000fc4000001ff00 */
[----:B------:R-:W-:Y:S02]  /*19c0*/  CS2R R66, SRZ ;  /* 0x0000000000427805 */ /* 0x000fe4000001ff00 */
[----:B------:R-:W-:Y:S02]  /*19d0*/  CS2R R64, SRZ ;  /* 0x0000000000407805 */ /* 0x000fe4000001ff00 */
[----:B------:R-:W-:Y:S02]  /*19e0*/  CS2R R62, SRZ ;  /* 0x00000000003e7805 */ /* 0x000fe4000001ff00 */
[----:B------:R-:W-:Y:S01]  /*19f0*/  VIADDMNMX R3, R3, UR61, R0, PT ;  /* 0x0000003d03037c46 */ /* 0x000fe2000b800100 */
[----:B------:R-:W-:Y:S01]  /*1a00*/  IMAD.MOV.U32 R0, RZ, RZ, RZ ;  /* 0x000000ffff007224 */ /* 0x000fe200078e00ff */
[----:B------:R-:W-:Y:S02]  /*1a10*/  CS2R R60, SRZ ;  /* 0x00000000003c7805 */ /* 0x000fe4000001ff00 */
[----:B------:R-:W-:-:S02]  /*1a20*/  CS2R R58, SRZ ;  /* 0x00000000003a7805 */ /* 0x000fc4000001ff00 */
[----:B------:R-:W-:Y:S02]  /*1a30*/  R2UR UR5, R3 ;  /* 0x00000000030572ca */ /* 0x000fe400000e0000 */
        /* <DEDUP_REMOVED lines=12> */
[----:B------:R-:W-:Y:S02]  /*1b00*/  UISETP.GT.AND UP0, UPT, UR5, UR61, UPT ;  /* 0x0000003d0500728c */ /* 0x000fe4000bf04270 */
[----:B------:R-:W-:Y:S01]  /*1b10*/  IMAD.U32 R97, RZ, RZ, UR5 ;  /* 0x00000005ff617e24 */ /* 0x000fe2000f8e00ff */
[----:B------:R-:W-:Y:S02]  /*1b20*/  CS2R R88, SRZ ;  /* 0x0000000000587805 */ /* 0x000fe4000001ff00 */
[----:B------:R-:W-:Y:S02]  /*1b30*/  CS2R R92, SRZ ;  /* 0x00000000005c7805 */ /* 0x000fe4000001ff00 */
[----:B------:R-:W-:Y:S02]  /*1b40*/  CS2R R20, SRZ ;  /* 0x0000000000147805 */ /* 0x000fe4000001ff00 */
[----:B------:R-:W-:-:S02]  /*1b50*/  CS2R R90, SRZ ;  /* 0x00000000005a7805 */ /* 0x000fc4000001ff00 */
[----:B------:R-:W-:Y:S02]  /*1b60*/  PLOP3.LUT P1, PT, PT, PT, UP0, 0x80, 0x0 ;  /* 0x000000000000781c */ /* 0x000fe40003f2f008 */
[----:B------:R-:W-:-:S11]  /*1b70*/  CS2R R2, SRZ ;  /* 0x0000000000027805 */ /* 0x000fd6000001ff00 */
        /* <DEDUP_REMOVED lines=24> */
[----:B------:R-:W-:Y:S01]  /*1d00*/  MOV R13, RZ ;  /* 0x000000ff000d7202 */ /* 0x000fe20000000f00 */
[----:B------:R-:W-:Y:S02]  /*1d10*/  IMAD.U32 R6, RZ, RZ, UR4 ;  /* 0x00000004ff067e24 */ /* 0x000fe4000f8e00ff */
[----:B------:R-:W-:-:S02]  /*1d20*/  IMAD.U32 R7, RZ, RZ, UR5 ;  /* 0x00000005ff077e24 */ /* 0x000fc4000f8e00ff */
[----:B------:R-:W-:Y:S02]  /*1d30*/  IMAD.U32 R11, RZ, RZ, UR7 ;  /* 0x00000007ff0b7e24 */ /* 0x000fe4000f8e00ff */
[----:B------:R-:W-:Y:S02]  /*1d40*/  IMAD.MOV.U32 R8, RZ, RZ, 0x70 ;  /* 0x00000070ff087424 */ /* 0x000fe400078e00ff */
[----:B0-----:R-:W-:-:S07]  /*1d50*/  IMAD.MOV.U32 R12, RZ, RZ, 0x1 ;  /* 0x00000001ff0c7424 */ /* 0x001fce00078e00ff */
[----:B------:R-:W-:-:S07]  /*1d60*/  LEPC R20, `(.L_x_2378) ;  /* 0x000000001014794e */ /* 0x000fce0000000000 */
[----:B-1----:R-:W-:Y:S05]  /*1d70*/  CALL.ABS.NOINC R2 ;  /* 0x0000000002007343 */ /* 0x002fea0003c00000 */
.L_x_2378:
        /* <DEDUP_REMOVED lines=11> */
.L_x_2525:
[----:B------:R-:W-:Y:S05]  /*1e30*/  @!P0 BRA `(.L_x_2380) ;  /* 0x0000000000048947 */ /* 0x000fea0003800000 */
[----:B------:R-:W-:Y:S01]  /*1e40*/  BPT.TRAP 0x1 ;  /* 0x000000040000795c */ /* 0x000fe20000300000 */
.L_x_2380:
[----:B0-----:R-:W-:Y:S02]  /*1e50*/  IMAD.U32 R0, RZ, RZ, UR39 ;  /* 0x00000027ff007e24 */ /* 0x001fe4000f8e00ff */
[----:B------:R-:W-:-:S03]  /*1e60*/  IMAD.U32 R3, RZ, RZ, UR38 ;  /* 0x00000026ff037e24 */ /* 0x000fc6000f8e00ff */
[----:B------:R-:W-:Y:S02]  /*1e70*/  LEA R0, R0, UR40, 0x3 ;  /* 0x0000002800007c11 */ /* 0x000fe4000f8e18ff */
[----:B------:R-:W-:-:S04]  /*1e80*/  SHF.L.U32 R3, R3, 0x1f, RZ ;  /* 0x0000001f03037819 */ /* 0x000fc800000006ff */
[----:B------:R0:W1:Y:S01]  /*1e90*/  SYNCS.PHASECHK.TRANS64.TRYWAIT P1, [R0+URZ+0x2a830], R3 ;  /* 0x02a83003000075a7 */ /* 0x000062000802017f */
[----:B------:R-:W-:Y:S05]  /*1ea0*/  @!P0 BRA `(.L_x_2381) ;  /* 0x0000000000048947 */ /* 0x000fea0003800000 */
[----:B------:R-:W-:Y:S01]  /*1eb0*/  BPT.TRAP 0x1 ;  /* 0x000000040000795c */ /* 0x000fe20000300000 */
.L_x_2381:
[----:B-1----:R-:W-:Y:S05]  /*1ec0*/  @P1 BRA `(.L_x_2382) ;  /* 0x0000000000081947 */ /* 0x002fea0003800000 */
[----:B------:R-:W1:Y:S02]  /*1ed0*/  SYNCS.PHASECHK.TRANS64.TRYWAIT P1, [R0+URZ+0x2a830], R3 ;  /* 0x02a83003000075a7 */ /* 0x000e64000802017f */
[----:B-1----:R-:W-:Y:S05]  /*1ee0*/  @!P1 BRA `(.L_x_2383) ;  /* 0x0000010000749947 */ /* 0x002fea0003800000 */
.L_x_2382:
        /* <DEDUP_REMOVED lines=13> */
[----:B------:R-:W-:Y:S02]  /*1fc0*/  ULOP3.LUT UR4, UR44, 0x10000, URZ, 0xfc, !UPT ;  /* 0x000100002c047892 */ /* 0x000fe4000f8efc3f */
[----:B------:R-:W-:Y:S02]  /*1fd0*/  UIMAD UR5, UR39, 0x900, UR41 ;  /* 0x00000900270578a4 */ /* 0x000fe4000f8e0229 */
[----:B------:R-:W-:Y:S02]  /*1fe0*/  UIADD3 UR6, UR4, 0x2, URZ ;  /* 0x0000000204067890 */ /* 0x000fe4000fffe03f */
[----:B------:R-:W-:Y:S01]  /*1ff0*/  UIADD3 UR7, UR5, 0x2, URZ ;  /* 0x0000000205077890 */ /* 0x000fe2000fffe03f */
[----:B------:R-:W-:Y:S02]  /*2000*/  UMOV UR8, UR4 ;  /* 0x0000000400087c82 */ /* 0x000fe40008000000 */
[----:B------:R-:W-:Y:S01]  /*2010*/  UMOV UR10, UR5 ;  /* 0x00000005000a7c82 */ /* 0x000fe20008000000 */
[----:B------:R-:W-:Y:S01]  /*2020*/  IMAD.U32 R6, RZ, RZ, UR8 ;  /* 0x00000008ff067e24 */ /* 0x000fe2000f8e00ff */
[----:B------:R-:W-:Y:S01]  /*2030*/  HGMMA.64x96x16.F32.BF16 R24, gdesc[UR8], RZ, !UPT, gsb0 ;  /* 0x01600000081879f0 */ /* 0x000fe2000c0018ff */
[----:B------:R-:W-:Y:S01]  /*2040*/  UMOV UR8, UR6 ;  /* 0x0000000600087c82 */ /* 0x000fe20008000000 */
[----:B------:R-:W-:Y:S01]  /*2050*/  UMOV UR9, 0x40000040 ;  /* 0x4000004000097882 */ /* 0x000fe20000000000 */
[----:B------:R-:W-:Y:S01]  /*2060*/  UMOV UR10, UR7 ;  /* 0x00000007000a7c82 */ /* 0x000fe20008000000 */
[----:B------:R-:W-:Y:S01]  /*2070*/  UMOV UR11, 0x40000040 ;  /* 0x40000040000b7882 */ /* 0x000fe20000000000 */
[----:B------:R-:W-:Y:S01]  /*2080*/  UIADD3 UR56, UR4, 0x4, URZ ;  /* 0x0000000404387890 */ /* 0x000fe2000fffe03f */
[----:B------:R-:W-:Y:S01]  /*2090*/  IMAD.U32 R2, RZ, RZ, UR8 ;  /* 0x00000008ff027e24 */ /* 0x000fe2000f8e00ff */
[----:B------:R-:W-:Y:S01]  /*20a0*/  UIADD3 UR58, UR5, 0x4, URZ ;  /* 0x00000004053a7890 */ /* 0x000fe2000fffe03f */
[----:B01----:R-:W-:Y:S01]  /*20b0*/  IMAD.U32 R3, RZ, RZ, UR9 ;  /* 0x00000009ff037e24 */ /* 0x003fe2000f8e00ff */
        /* <DEDUP_REMOVED lines=70> */
.L_x_2384:
[----:B------:R-:W-:Y:S01]  /*2520*/  R2UR UR4, R170 ;  /* 0x00000000aa0472ca */ /* 0x000fe200000e0000 */
[----:B------:R-:W-:Y:S01]  /*2530*/  VIADD R4, R18, UR43 ;  /* 0x0000002b12047c36 */ /* 0x000fe20008000000 */
[----:B------:R-:W-:Y:S01]  /*2540*/  R2UR UR6, R97 ;  /* 0x00000000610672ca */ /* 0x000fe200000e0000 */
[----:B------:R-:W-:Y:S01]  /*2550*/  IMAD.U32 R11, RZ, RZ, UR42 ;  /* 0x0000002aff0b7e24 */ /* 0x000fe2000f8e00ff */
[----:B------:R-:W-:Y:S01]  /*2560*/  ULDC UR14, c[0x0][0x988] ;  /* 0x00026200000e7ab9 */ /* 0x000fe20000000800 */
[----:B------:R-:W-:Y:S01]  /*2570*/  R2UR UR10, R0 ;  /* 0x00000000000a72ca */ /* 0x000fe200000e0000 */
[----:B------:R-:W0:Y:S07]  /*2580*/  S2UR UR15, SR_CgaCtaId ;  /* 0x00000000000f79c3 */ /* 0x000e2e0000008800 */
[----:B------:R-:W-:-:S02]  /*2590*/  UISETP.NE.AND UP0, UPT, UR4, URZ, UPT ;  /* 0x0000003f0400728c */ /* 0x000fc4000bf05270 */
[----:B------:R-:W-:-:S04]  /*25a0*/  UIMAD UR5, UR6, -0x60, UR60 ;  /* 0xffffffa0060578a4 */ /* 0x000fc8000f8e023c */
[----:B------:R-:W-:Y:S02]  /*25b0*/  PLOP3.LUT P1, PT, PT, PT, UP0, 0x80, 0x0 ;  /* 0x000000000000781c */ /* 0x000fe40003f2f008 */
[----:B------:R-:W-:Y:S01]  /*25c0*/  PLOP3.LUT P2, PT, PT, PT, UP0, 0x80, 0x0 ;  /* 0x000000000000781c */ /* 0x000fe20003f4f008 */
[----:B------:R-:W-:Y:S01]  /*25d0*/  IMAD.U32 R10, RZ, RZ, UR5 ;  /* 0x00000005ff0a7e24 */ /* 0x000fe2000f8e00ff */
[----:B------:R-:W-:Y:S01]  /*25e0*/  UMOV UR5, UR43 ;  /* 0x0000002b00057c82 */ /* 0x000fe20008000000 */
[----:B------:R-:W-:Y:S01]  /*25f0*/  @UP0 ULDC UR4, c[0x0][0x44c] ;  /* 0x0001130000040ab9 */ /* 0x000fe20000000800 */
[----:B------:R-:W-:-:S07]  /*2600*/  @UP0 ULDC UR11, c[0x0][0x450] ;  /* 0x00011400000b0ab9 */ /* 0x000fce0000000800 */
[----:B------:R-:W-:Y:S01]  /*2610*/  @P1 IMAD.HI.U32 R5, R4, UR4, RZ ;  /* 0x0000000404051c27 */ /* 0x000fe2000f8e00ff */
[----:B------:R-:W-:-:S04]  /*2620*/  @UP0 ULDC UR4, c[0x0][0x450] ;  /* 0x0001140000040ab9 */ /* 0x000fc80000000800 */
[----:B------:R-:W-:Y:S01]  /*2630*/  @P2 SHF.R.U32.HI R4, RZ, UR4, R5 ;  /* 0x00000004ff042c19 */ /* 0x000fe20008011605 */
[----:B------:R-:W-:Y:S01]  /*2640*/  UIMAD UR4, UR6, -0x60, URZ ;  /* 0xffffffa0060478a4 */ /* 0x000fe2000f8e023f */
[----:B------:R-:W-:-:S03]  /*2650*/  IADD3 R5, -R17, 0x60, R10 ;  /* 0x0000006011057810 */ /* 0x000fc60007ffe10a */
[----:B------:R-:W1:Y:S02]  /*2660*/  SHFL.IDX PT, R9, R4, 0x1, 0x1c1f ;  /* 0x003c1f0004097f89 */ /* 0x000e6400000e0000 */
[----:B------:R-:W-:Y:S01]  /*2670*/  IMAD.U32 R8, RZ, RZ, UR4 ;  /* 0x00000004ff087e24 */ /* 0x000fe2000f8e00ff */
[----:B------:R-:W-:Y:S01]  /*2680*/  UIADD3 UR4, UR6, -0x2, URZ ;  /* 0xfffffffe06047890 */ /* 0x000fe2000fffe03f */
[----:B------:R-:W-:Y:S02]  /*2690*/  SHFL.IDX PT, R4, R4, RZ, 0x1c1f ;  /* 0x001c1fff04047589 */ /* 0x000fe400000e0000 */
[----:B------:R-:W-:Y:S01]  /*26a0*/  @UP0 ULDC UR6, c[0x0][0x44c] ;  /* 0x0001130000060ab9 */ /* 0x000fe20000000800 */
[----:B------:R-:W-:Y:S01]  /*26b0*/  IADD3 R8, -R17, 0x61, R8 ;  /* 0x0000006111087810 */ /* 0x000fe20007ffe108 */
[----:B------:R-:W-:-:S03]  /*26c0*/  UIMAD.WIDE.U32 UR6, UR43, UR6, URZ ;  /* 0x000000062b0672a5 */ /* 0x000fc6000f8e003f */
[----:B------:R-:W-:Y:S01]  /*26d0*/  IADD3 R8, -R11, UR60, R8 ;  /* 0x0000003c0b087c10 */ /* 0x000fe2000fffe108 */
[----:B------:R-:W-:-:S04]  /*26e0*/  @UP0 USHF.R.U32.HI UR5, URZ, UR11, UR7 ;  /* 0x0000000b3f050299 */ /* 0x000fc80008011607 */
[----:B------:R-:W-:Y:S02]  /*26f0*/  UIADD3 UR6, UR5, UR60, -UR42 ;  /* 0x0000003c05067290 */ /* 0x000fe4000fffe82a */
[----:B------:R-:W-:Y:S02]  /*2700*/  UIADD3 UR5, UR10, 0x2a840, URZ ;  /* 0x0002a8400a057890 */ /* 0x000fe4000fffe03f */
[----:B------:R-:W-:Y:S02]  /*2710*/  UIMAD.WIDE UR6, UR6, 0x2aaaaaab, URZ ;  /* 0x2aaaaaab060678a5 */ /* 0x000fe4000f8e023f */
[----:B0-----:R-:W-:Y:S01]  /*2720*/  UPRMT UR5, UR15, 0x654, UR5 ;  /* 0x000006540f057896 */ /* 0x001fe20008000005 */
[----:B-1----:R-:W-:Y:S01]  /*2730*/  VIADDMNMX R9, R9, R8, R5, PT ;  /* 0x0000000809097246 */ /* 0x002fe20003800105 */
[----:B------:R-:W-:-:S03]  /*2740*/  USHF.R.U32.HI UR6, URZ, 0x1f, UR7 ;  /* 0x0000001f3f067899 */ /* 0x000fc60008011607 */
[C---:B------:R-:W-:Y:S01]  /*2750*/  ISETP.GT.AND P1, PT, R9.reuse, RZ, PT ;  /* 0x000000ff0900720c */ /* 0x040fe20003f24270 */
[----:B------:R-:W-:Y:S01]  /*2760*/  ULEA.HI.SX32 UR6, UR7, UR6, 0x1c ;  /* 0x0000000607067291 */ /* 0x000fe2000f8fe23f */
[C---:B------:R-:W-:Y:S02]  /*2770*/  ISETP.GT.AND P2, PT, R9.reuse, 0x1, PT ;  /* 0x000000010900780c */ /* 0x040fe40003f44270 */
[----:B------:R-:W-:Y:S01]  /*2780*/  SYNCS.ARRIVE.TRANS64.RED.A1T0 RZ, [UR5], RZ ;  /* 0x000000ffffff79a7 */ /* 0x000fe20008100405 */
[----:B------:R-:W-:Y:S01]  /*2790*/  ISETP.GT.AND P3, PT, R9, 0x8, PT ;  /* 0x000000080900780c */ /* 0x000fe20003f64270 */
[----:B------:R-:W-:Y:S01]  /*27a0*/  UISETP.LT.AND UP0, UPT, UR61, UR6, UPT ;  /* 0x000000063d00728c */ /* 0x000fe2000bf01270 */
[----:B------:R-:W-:Y:S02]  /*27b0*/  FSEL R13, R26, -INF , P1 ;  /* 0xff8000001a0d7808 */ /* 0x000fe40000800000 */
[----:B------:R-:W-:Y:S01]  /*27c0*/  FSEL R27, R27, -INF , P2 ;  /* 0xff8000001b1b7808 */ /* 0x000fe20001000000 */
[----:B------:R-:W-:Y:S01]  /*27d0*/  USEL UR11, UR61, UR6, !UP0 ;  /* 0x000000063d0b7287 */ /* 0x000fe2000c000000 */
[----:B------:R-:W-:-:S02]  /*27e0*/  ISETP.GT.AND P1, PT, R9, 0x9, PT ;  /* 0x000000090900780c */ /* 0x000fc40003f24270 */
[----:B------:R-:W-:Y:S01]  /*27f0*/  FSEL R15, R30, -INF , P3 ;  /* 0xff8000001e0f7808 */ /* 0x000fe20001800000 */
[----:B------:R-:W-:Y:S01]  /*2800*/  UISETP.GE.AND UP0, UPT, UR4, UR11, UPT ;  /* 0x0000000b0400728c */ /* 0x000fe2000bf06270 */
        /* <DEDUP_REMOVED lines=62> */
[----:B------:R-:W-:-:S04]  /*2bf0*/  FMNMX.FTZ R10, R89, R10, !PT ;  /* 0x0000000a590a7209 */ /* 0x000fc80007810000 */
[----:B------:R-:W-:-:S05]  /*2c00*/  FMNMX.FTZ R10, R71, R10, !PT ;  /* 0x0000000a470a7209 */ /* 0x000fca0007810000 */
[----:B------:R-:W0:Y:S02]  /*2c10*/  SHFL.BFLY PT, R9, R10, 0x2, 0x1f ;  /* 0x0c401f000a097f89 */ /* 0x000e2400000e0000 */
[----:B0-----:R-:W-:Y:S02]  /*2c20*/  FMNMX.FTZ R12, R10, R9, !PT ;  /* 0x000000090a0c7209 */ /* 0x001fe40007810000 */
[----:B------:R-:W-:-:S03]  /*2c30*/  VIADDMNMX R9, R4, R8, R5, PT ;  /* 0x0000000804097246 */ /* 0x000fc60003800105 */
[----:B------:R-:W0:Y:S01]  /*2c40*/  SHFL.BFLY PT, R91, R12, 0x1, 0x1f ;  /* 0x0c201f000c5b7f89 */ /* 0x000e2200000e0000 */
        /* <DEDUP_REMOVED lines=12> */
[----:B0-----:R-:W-:Y:S02]  /*2d10*/  FMNMX.FTZ R5, R12, R91, !PT ;  /* 0x0000005b0c057209 */ /* 0x001fe40007810000 */
[----:B------:R-:W-:Y:S02]  /*2d20*/  FSEL R32, R32, -INF , P2 ;  /* 0xff80000020207808 */ /* 0x000fe40001000000 */
[----:B------:R-:W-:Y:S01]  /*2d30*/  FMNMX.FTZ R25, R29, R4, !PT ;  /* 0x000000041d197209 */ /* 0x000fe20007810000 */
[----:B------:R-:W-:Y:S01]  /*2d40*/  FMUL.FTZ R8, R5, UR14 ;  /* 0x0000000e05087c20 */ /* 0x000fe20008410000 */
[----:B------:R-:W-:Y:S02]  /*2d50*/  ISETP.GT.AND P3, PT, R9, 0x18, PT ;  /* 0x000000180900780c */ /* 0x000fe40003f64270 */
[----:B------:R-:W-:Y:S02]  /*2d60*/  FSEL R33, R33, -INF , P1 ;  /* 0xff80000021217808 */ /* 0x000fe40000800000 */
[----:B------:R-:W-:-:S02]  /*2d70*/  FMNMX.FTZ R4, R32, R25, !PT ;  /* 0x0000001920047209 */ /* 0x000fc40007810000 */
[----:B------:R-:W-:Y:S02]  /*2d80*/  FSETP.NEU.FTZ.AND P2, PT, R5, -INF , PT ;  /* 0xff8000000500780b */ /* 0x000fe40003f5d000 */
[----:B------:R-:W-:Y:S02]  /*2d90*/  ISETP.GT.AND P1, PT, R9, 0x19, PT ;  /* 0x000000190900780c */ /* 0x000fe40003f24270 */
[----:B------:R-:W-:Y:S02]  /*2da0*/  FSEL R36, R36, -INF , P3 ;  /* 0xff80000024247808 */ /* 0x000fe40001800000 */
[----:B------:R-:W-:Y:S02]  /*2db0*/  FMNMX.FTZ R25, R33, R4, !PT ;  /* 0x0000000421197209 */ /* 0x000fe40007810000 */
[----:B------:R-:W-:Y:S02]  /*2dc0*/  FSEL R8, R8, RZ, P2 ;  /* 0x000000ff08087208 */ /* 0x000fe40001000000 */
[----:B------:R-:W-:-:S02]  /*2dd0*/  ISETP.GT.AND P2, PT, R9, 0x20, PT ;  /* 0x000000200900780c */ /* 0x000fc40003f44270 */
[----:B------:R-:W-:Y:S01]  /*2de0*/  FSEL R37, R37, -INF , P1 ;  /* 0xff80000025257808 */ /* 0x000fe20000800000 */
[--C-:B------:R-:W-:Y:S01]  /*2df0*/  FFMA.FTZ R157, R13, UR14, -R8.reuse ;  /* 0x0000000e0d9d7c23 */ /* 0x100fe20008010808 */
[----:B------:R-:W-:Y:S01]  /*2e00*/  FMNMX.FTZ R4, R36, R25, !PT ;  /* 0x0000001924047209 */ /* 0x000fe20007810000 */
[--C-:B------:R-:W-:Y:S01]  /*2e10*/  FFMA.FTZ R10, R27, UR14, -R8.reuse ;  /* 0x0000000e1b0a7c23 */ /* 0x100fe20008010808 */
[----:B------:R-:W-:Y:S01]  /*2e20*/  ISETP.GT.AND P1, PT, R9, 0x21, PT ;  /* 0x000000210900780c */ /* 0x000fe20003f24270 */
[--C-:B------:R-:W-:Y:S01]  /*2e30*/  FFMA.FTZ R159, R15, UR14, -R8.reuse ;  /* 0x0000000e0f9f7c23 */ /* 0x100fe20008010808 */
[----:B------:R-:W-:Y:S01]  /*2e40*/  FSEL R40, R40, -INF , P2 ;  /* 0xff80000028287808 */ /* 0x000fe20001000000 */
[----:B------:R-:W-:Y:S01]  /*2e50*/  MUFU.EX2 R157, R157 ;  /* 0x0000009d009d7308 */ /* 0x000fe20000000800 */
[----:B------:R-:W-:Y:S01]  /*2e60*/  FMNMX.FTZ R13, R37, R4, !PT ;  /* 0x00000004250d7209 */ /* 0x000fe20007810000 */
[--C-:B------:R-:W-:Y:S01]  /*2e70*/  FFMA.FTZ R12, R31, UR14, -R8.reuse ;  /* 0x0000000e1f0c7c23 */ /* 0x100fe20008010808 */
[----:B------:R-:W-:Y:S01]  /*2e80*/  ISETP.GT.AND P2, PT, R9, 0x28, PT ;  /* 0x000000280900780c */ /* 0x000fe20003f44270 */
[--C-:B------:R-:W-:Y:S01]  /*2e90*/  FFMA.FTZ R153, R21, UR14, -R8.reuse ;  /* 0x0000000e15997c23 */ /* 0x100fe20008010808 */
[----:B------:R-:W-:Y:S01]  /*2ea0*/  FSEL R41, R41, -INF , P1 ;  /* 0xff80000029297808 */ /* 0x000fe20000800000 */
[--C-:B------:R-:W-:Y:S01]  /*2eb0*/  FFMA.FTZ R35, R35, UR14, -R8.reuse ;  /* 0x0000000e23237c23 */ /* 0x100fe20008010808 */
[----:B------:R-:W-:Y:S01]  /*2ec0*/  FMNMX.FTZ R4, R40, R13, !PT ;  /* 0x0000000d28047209 */ /* 0x000fe20007810000 */
[----:B------:R-:W0:Y:S01]  /*2ed0*/  MUFU.EX2 R10, R10 ;  /* 0x0000000a000a7308 */ /* 0x000e220000000800 */
[----:B------:R-:W-:Y:S01]  /*2ee0*/  ISETP.GT.AND P1, PT, R9, 0x29, PT ;  /* 0x000000290900780c */ /* 0x000fe20003f24270 */
[--C-:B------:R-:W-:Y:S01]  /*2ef0*/  FFMA.FTZ R73, R73, UR14, -R8.reuse ;  /* 0x0000000e49497c23 */ /* 0x100fe20008010808 */
[----:B------:R-:W-:Y:S01]  /*2f00*/  FSEL R44, R44, -INF , P2 ;  /* 0xff8000002c2c7808 */ /* 0x000fe20001000000 */
[--C-:B------:R-:W-:Y:S01]  /*2f10*/  FFMA.FTZ R39, R39, UR14, -R8.reuse ;  /* 0x0000000e27277c23 */ /* 0x100fe20008010808 */
[----:B------:R-:W-:Y:S01]  /*2f20*/  FMNMX.FTZ R13, R41, R4, !PT ;  /* 0x00000004290d7209 */ /* 0x000fe20007810000 */
[--C-:B------:R-:W-:Y:S01]  /*2f30*/  FFMA.FTZ R75, R75, UR14, -R8.reuse ;  /* 0x0000000e4b4b7c23 */ /* 0x100fe20008010808 */
[----:B------:R-:W-:Y:S01]  /*2f40*/  ISETP.GT.AND P2, PT, R9, 0x30, PT ;  /* 0x000000300900780c */ /* 0x000fe20003f44270 */
[----:B------:R-:W-:Y:S01]  /*2f50*/  MUFU.EX2 R159, R159 ;  /* 0x0000009f009f7308 */ /* 0x000fe20000000800 */
[----:B------:R-:W-:Y:S01]  /*2f60*/  FSEL R45, R45, -INF , P1 ;  /* 0xff8000002d2d7808 */ /* 0x000fe20000800000 */
[--C-:B------:R-:W-:Y:S01]  /*2f70*/  FFMA.FTZ R43, R43, UR14, -R8.reuse ;  /* 0x0000000e2b2b7c23 */ /* 0x100fe20008010808 */
[----:B------:R-:W-:Y:S01]  /*2f80*/  FMNMX.FTZ R4, R44, R13, !PT ;  /* 0x0000000d2c047209 */ /* 0x000fe20007810000 */
[--C-:B------:R-:W-:Y:S01]  /*2f90*/  FFMA.FTZ R77, R77, UR14, -R8.reuse ;  /* 0x0000000e4d4d7c23 */ /* 0x100fe20008010808 */
[----:B------:R-:W-:Y:S01]  /*2fa0*/  ISETP.GT.AND P1, PT, R9, 0x31, PT ;  /* 0x000000310900780c */ /* 0x000fe20003f24270 */
[----:B------:R-:W-:Y:S01]  /*2fb0*/  FFMA.FTZ R47, R47, UR14, -R8 ;  /* 0x0000000e2f2f7c23 */ /* 0x000fe20008010808 */
[----:B------:R-:W-:Y:S01]  /*2fc0*/  FSEL R48, R48, -INF , P2 ;  /* 0xff80000030307808 */ /* 0x000fe20001000000 */
[----:B------:R-:W-:Y:S01]  /*2fd0*/  MUFU.EX2 R12, R12 ;  /* 0x0000000c000c7308 */ /* 0x000fe20000000800 */
[----:B------:R-:W-:Y:S01]  /*2fe0*/  FMNMX.FTZ R13, R45, R4, !PT ;  /* 0x000000042d0d7209 */ /* 0x000fe20007810000 */
[----:B0-----:R-:W-:Y:S01]  /*2ff0*/  FADD.FTZ R54, R157, R10 ;  /* 0x0000000a9d367221 */ /* 0x001fe20000010000 */
[----:B------:R-:W-:Y:S01]  /*3000*/  ISETP.GT.AND P2, PT, R9, 0x38, PT ;  /* 0x000000380900780c */ /* 0x000fe20003f44270 */
[--C-:B------:R-:W-:Y:S01]  /*3010*/  FFMA.FTZ R145, R79, UR14, -R8.reuse ;  /* 0x0000000e4f917c23 */ /* 0x100fe20008010808 */
[----:B------:R-:W-:Y:S01]  /*3020*/  FSEL R49, R49, -INF , P1 ;  /* 0xff80000031317808 */ /* 0x000fe20000800000 */
[--C-:B------:R-:W-:Y:S01]  /*3030*/  FFMA.FTZ R14, R51, UR14, -R8.reuse ;  /* 0x0000000e330e7c23 */ /* 0x100fe20008010808 */
[----:B------:R-:W-:Y:S01]  /*3040*/  FMNMX.FTZ R4, R48, R13, !PT ;  /* 0x0000000d30047209 */ /* 0x000fe20007810000 */
[----:B------:R-:W-:Y:S01]  /*3050*/  MUFU.EX2 R153, R153 ;  /* 0x0000009900997308 */ /* 0x000fe20000000800 */
        /* <DEDUP_REMOVED lines=25> */
[----:B------:R-:W-:Y:S01]  /*31f0*/  FFMA.FTZ R8, R71, UR14, -R8 ;  /* 0x0000000e47087c23 */ /* 0x000fe20008010808 */
[----:B------:R-:W-:-:S02]  /*3200*/  FSEL R60, R60, -INF , P2 ;  /* 0xff8000003c3c7808 */ /* 0x000fc40001000000 */
[----:B------:R-:W-:Y:S02]  /*3210*/  CS2R R86, SRZ ;  /* 0x0000000000567805 */ /* 0x000fe4000001ff00 */
[----:B------:R-:W-:Y:S02]  /*3220*/  FMNMX.FTZ R13, R57, R4, !PT ;  /* 0x00000004390d7209 */ /* 0x000fe40007810000 */
[----:B------:R-:W-:Y:S02]  /*3230*/  CS2R R84, SRZ ;  /* 0x0000000000547805 */ /* 0x000fe4000001ff00 */
[----:B------:R-:W-:Y:S01]  /*3240*/  ISETP.GT.AND P2, PT, R9, 0x50, PT ;  /* 0x000000500900780c */ /* 0x000fe20003f44270 */
[----:B------:R-:W-:Y:S01]  /*3250*/  MUFU.EX2 R75, R75 ;  /* 0x0000004b004b7308 */ /* 0x000fe20000000800 */
[----:B------:R-:W-:Y:S02]  /*3260*/  FSEL R61, R61, -INF , P1 ;  /* 0xff8000003d3d7808 */ /* 0x000fe40000800000 */
[----:B------:R-:W-:-:S02]  /*3270*/  CS2R R82, SRZ ;  /* 0x0000000000527805 */ /* 0x000fc4000001ff00 */
[----:B------:R-:W-:Y:S02]  /*3280*/  FMNMX.FTZ R4, R60, R13, !PT ;  /* 0x0000000d3c047209 */ /* 0x000fe40007810000 */
[----:B------:R-:W-:Y:S02]  /*3290*/  CS2R R80, SRZ ;  /* 0x0000000000507805 */ /* 0x000fe4000001ff00 */
[----:B------:R-:W-:Y:S02]  /*32a0*/  ISETP.GT.AND P1, PT, R9, 0x51, PT ;  /* 0x000000510900780c */ /* 0x000fe40003f24270 */
[----:B------:R-:W-:Y:S02]  /*32b0*/  CS2R R78, SRZ ;  /* 0x00000000004e7805 */ /* 0x000fe4000001ff00 */
[----:B------:R-:W-:Y:S01]  /*32c0*/  FSEL R64, R64, -INF , P2 ;  /* 0xff80000040407808 */ /* 0x000fe20001000000 */
[----:B------:R-:W1:Y:S01]  /*32d0*/  MUFU.EX2 R42, R43 ;  /* 0x0000002b002a7308 */ /* 0x000e620000000800 */
[----:B------:R-:W-:-:S02]  /*32e0*/  FMNMX.FTZ R13, R61, R4, !PT ;  /* 0x000000043d0d7209 */ /* 0x000fc40007810000 */
[----:B------:R-:W-:Y:S02]  /*32f0*/  CS2R R70, SRZ ;  /* 0x0000000000467805 */ /* 0x000fe4000001ff00 */
[----:B------:R-:W-:Y:S02]  /*3300*/  ISETP.GT.AND P2, PT, R9, 0x58, PT ;  /* 0x000000580900780c */ /* 0x000fe40003f44270 */
[----:B------:R-:W-:Y:S02]  /*3310*/  CS2R R62, SRZ ;  /* 0x00000000003e7805 */ /* 0x000fe4000001ff00 */
[----:B------:R-:W-:Y:S02]  /*3320*/  FSEL R65, R65, -INF , P1 ;  /* 0xff80000041417808 */ /* 0x000fe40000800000 */
[----:B------:R-:W-:Y:S01]  /*3330*/  FMNMX.FTZ R4, R64, R13, !PT ;  /* 0x0000000d40047209 */ /* 0x000fe20007810000 */
[----:B------:R-:W-:Y:S01]  /*3340*/  MUFU.EX2 R77, R77 ;  /* 0x0000004d004d7308 */ /* 0x000fe20000000800 */
[----:B------:R-:W-:-:S02]  /*3350*/  ISETP.GT.AND P1, PT, R9, 0x59, PT ;  /* 0x000000590900780c */ /* 0x000fc40003f24270 */
[----:B------:R-:W-:Y:S02]  /*3360*/  FSEL R68, R68, -INF , P2 ;  /* 0xff80000044447808 */ /* 0x000fe40001000000 */
[----:B------:R-:W-:Y:S02]  /*3370*/  FMNMX.FTZ R9, R65, R4, !PT ;  /* 0x0000000441097209 */ /* 0x000fe40007810000 */
[----:B------:R-:W-:Y:S01]  /*3380*/  FSEL R69, R69, -INF , P1 ;  /* 0xff80000045457808 */ /* 0x000fe20000800000 */
[----:B------:R-:W2:Y:S01]  /*3390*/  MUFU.EX2 R46, R47 ;  /* 0x0000002f002e7308 */ /* 0x000ea20000000800 */
[----:B------:R-:W-:Y:S02]  /*33a0*/  FMNMX.FTZ R4, R68, R9, !PT ;  /* 0x0000000944047209 */ /* 0x000fe40007810000 */
[----:B------:R-:W-:Y:S02]  /*33b0*/  F2FP.BF16.F32.PACK_AB R157, R10, R157 ;  /* 0x0000009d0a9d723e */ /* 0x000fe400000010ff */
[----:B------:R-:W-:-:S02]  /*33c0*/  FMNMX.FTZ R4, R69, R4, !PT ;  /* 0x0000000445047209 */ /* 0x000fc40007810000 */
[----:B0-----:R-:W-:Y:S01]  /*33d0*/  F2FP.BF16.F32.PACK_AB R155, R38, R73 ;  /* 0x00000049269b723e */ /* 0x001fe200000010ff */
[----:B------:R-:W-:Y:S01]  /*33e0*/  MUFU.EX2 R145, R145 ;  /* 0x0000009100917308 */ /* 0x000fe20000000800 */
[----:B-1----:R-:W-:Y:S01]  /*33f0*/  F2FP.BF16.F32.PACK_AB R149, R42, R75 ;  /* 0x0000004b2a95723e */ /* 0x002fe200000010ff */
[----:B------:R-:W0:Y:S06]  /*3400*/  SHFL.BFLY PT, R9, R4, 0x2, 0x1f ;  /* 0x0c401f0004097f89 */ /* 0x000e2c00000e0000 */
[----:B------:R-:W-:Y:S01]  /*3410*/  MUFU.EX2 R14, R14 ;  /* 0x0000000e000e7308 */ /* 0x000fe20000000800 */
[----:B--2---:R-:W-:-:S07]  /*3420*/  F2FP.BF16.F32.PACK_AB R151, R46, R77 ;  /* 0x0000004d2e97723e */ /* 0x004fce00000010ff */
        /* <DEDUP_REMOVED lines=10> */
[----:B------:R-:W-:-:S06]  /*34d0*/  FMUL.FTZ R9, R4, UR14 ;  /* 0x0000000e04097c20 */ /* 0x000fcc0008410000 */
[----:B------:R-:W-:Y:S01]  /*34e0*/  MUFU.EX2 R137, R137 ;  /* 0x0000008900897308 */ /* 0x000fe20000000800 */
[----:B------:R-:W-:Y:S02]  /*34f0*/  FSEL R9, R9, RZ, P1 ;  /* 0x000000ff09097208 */ /* 0x000fe40000800000 */
[----:B------:R-:W-:-:S03]  /*3500*/  PLOP3.LUT P1, PT, PT, PT, UP0, 0x80, 0x0 ;  /* 0x000000000000781c */ /* 0x000fc60003f2f008 */
[--C-:B------:R-:W-:Y:S01]  /*3510*/  FFMA.FTZ R11, R11, UR14, -R9.reuse ;  /* 0x0000000e0b0b7c23 */ /* 0x100fe20008010809 */
[--C-:B------:R-:W-:Y:S01]  /*3520*/  FFMA.FTZ R30, R30, UR14, -R9.reuse ;  /* 0x0000000e1e1e7c23 */ /* 0x100fe20008010809 */
[--C-:B------:R-:W-:Y:S01]  /*3530*/  FFMA.FTZ R28, R28, UR14, -R9.reuse ;  /* 0x0000000e1c1c7c23 */ /* 0x100fe20008010809 */
[--C-:B------:R-:W-:Y:S01]  /*3540*/  FFMA.FTZ R29, R29, UR14, -R9.reuse ;  /* 0x0000000e1d1d7c23 */ /* 0x100fe20008010809 */
[--C-:B------:R-:W-:Y:S01]  /*3550*/  FFMA.FTZ R32, R32, UR14, -R9.reuse ;  /* 0x0000000e20207c23 */ /* 0x100fe20008010809 */
[--C-:B------:R-:W-:Y:S01]  /*3560*/  FFMA.FTZ R33, R33, UR14, -R9.reuse ;  /* 0x0000000e21217c23 */ /* 0x100fe20008010809 */
[----:B------:R-:W-:Y:S01]  /*3570*/  MUFU.EX2 R11, R11 ;  /* 0x0000000b000b7308 */ /* 0x000fe20000000800 */
[--C-:B------:R-:W-:Y:S01]  /*3580*/  FFMA.FTZ R36, R36, UR14, -R9.reuse ;  /* 0x0000000e24247c23 */ /* 0x100fe20008010809 */
[--C-:B------:R-:W-:Y:S01]  /*3590*/  FFMA.FTZ R37, R37, UR14, -R9.reuse ;  /* 0x0000000e25257c23 */ /* 0x100fe20008010809 */
[--C-:B------:R-:W-:Y:S01]  /*35a0*/  FFMA.FTZ R40, R40, UR14, -R9.reuse ;  /* 0x0000000e28287c23 */ /* 0x100fe20008010809 */
[--C-:B------:R-:W-:Y:S01]  /*35b0*/  FFMA.FTZ R41, R41, UR14, -R9.reuse ;  /* 0x0000000e29297c23 */ /* 0x100fe20008010809 */
[--C-:B------:R-:W-:Y:S01]  /*35c0*/  FFMA.FTZ R44, R44, UR14, -R9.reuse ;  /* 0x0000000e2c2c7c23 */ /* 0x100fe20008010809 */
[--C-:B------:R-:W-:Y:S01]  /*35d0*/  FFMA.FTZ R45, R45, UR14, -R9.reuse ;  /* 0x0000000e2d2d7c23 */ /* 0x100fe20008010809 */
[--C-:B------:R-:W-:Y:S01]  /*35e0*/  FFMA.FTZ R48, R48, UR14, -R9.reuse ;  /* 0x0000000e30307c23 */ /* 0x100fe20008010809 */
[----:B------:R-:W0:Y:S01]  /*35f0*/  MUFU.EX2 R30, R30 ;  /* 0x0000001e001e7308 */ /* 0x000e220000000800 */
[--C-:B------:R-:W-:Y:S01]  /*3600*/  FFMA.FTZ R49, R49, UR14, -R9.reuse ;  /* 0x0000000e31317c23 */ /* 0x100fe20008010809 */
[--C-:B------:R-:W-:Y:S01]  /*3610*/  FFMA.FTZ R52, R52, UR14, -R9.reuse ;  /* 0x0000000e34347c23 */ /* 0x100fe20008010809 */
[--C-:B------:R-:W-:Y:S01]  /*3620*/  FFMA.FTZ R53, R53, UR14, -R9.reuse ;  /* 0x0000000e35357c23 */ /* 0x100fe20008010809 */
[--C-:B------:R-:W-:Y:S01]  /*3630*/  FFMA.FTZ R56, R56, UR14, -R9.reuse ;  /* 0x0000000e38387c23 */ /* 0x100fe20008010809 */
[--C-:B------:R-:W-:Y:S01]  /*3640*/  FFMA.FTZ R57, R57, UR14, -R9.reuse ;  /* 0x0000000e39397c23 */ /* 0x100fe20008010809 */
[--C-:B------:R-:W-:Y:S01]  /*3650*/  FFMA.FTZ R60, R60, UR14, -R9.reuse ;  /* 0x0000000e3c3c7c23 */ /* 0x100fe20008010809 */
[--C-:B------:R-:W-:Y:S01]  /*3660*/  FFMA.FTZ R61, R61, UR14, -R9.reuse ;  /* 0x0000000e3d3d7c23 */ /* 0x100fe20008010809 */
[----:B------:R-:W1:Y:S01]  /*3670*/  MUFU.EX2 R28, R28 ;  /* 0x0000001c001c7308 */ /* 0x000e620000000800 */
[--C-:B------:R-:W-:Y:S01]  /*3680*/  FFMA.FTZ R64, R64, UR14, -R9.reuse ;  /* 0x0000000e40407c23 */ /* 0x100fe20008010809 */
[--C-:B------:R-:W-:Y:S01]  /*3690*/  FFMA.FTZ R65, R65, UR14, -R9.reuse ;  /* 0x0000000e41417c23 */ /* 0x100fe20008010809 */
[--C-:B------:R-:W-:Y:S01]  /*36a0*/  FFMA.FTZ R68, R68, UR14, -R9.reuse ;  /* 0x0000000e44447c23 */ /* 0x100fe20008010809 */
[----:B------:R-:W-:-:S04]  /*36b0*/  FFMA.FTZ R9, R69, UR14, -R9 ;  /* 0x0000000e45097c23 */ /* 0x000fc80008010809 */
[----:B------:R-:W2:Y:S01]  /*36c0*/  MUFU.EX2 R29, R29 ;  /* 0x0000001d001d7308 */ /* 0x000ea20000000800 */
[----:B0-----:R-:W-:Y:S01]  /*36d0*/  FADD.FTZ R13, R11, R30 ;  /* 0x0000001e0b0d7221 */ /* 0x001fe20000010000 */
[----:B------:R-:W-:Y:S02]  /*36e0*/  F2FP.BF16.F32.PACK_AB R156, R30, R11 ;  /* 0x0000000b1e9c723e */ /* 0x000fe400000010ff */
[----:B------:R-:W-:-:S04]  /*36f0*/  CS2R R30, SRZ ;  /* 0x00000000001e7805 */ /* 0x000fc8000001ff00 */
[----:B------:R-:W0:Y:S01]  /*3700*/  MUFU.EX2 R32, R32 ;  /* 0x0000002000207308 */ /* 0x000e220000000800 */
[----:B-1----:R-:W-:Y:S01]  /*3710*/  FADD.FTZ R58, R28, R13 ;  /* 0x0000000d1c3a7221 */ /* 0x002fe20000010000 */
[----:B------:R-:W-:Y:S01]  /*3720*/  FADD.FTZ R13, R159, R54 ;  /* 0x000000369f0d7221 */ /* 0x000fe20000010000 */
[----:B------:R-:W-:-:S03]  /*3730*/  F2FP.BF16.F32.PACK_AB R159, R12, R159 ;  /* 0x0000009f0c9f723e */ /* 0x000fc600000010ff */
[----:B------:R-:W-:Y:S02]  /*3740*/  FADD.FTZ R54, R12, R13 ;  /* 0x0000000d0c367221 */ /* 0x000fe40000010000 */
[----:B------:R-:W1:Y:S01]  /*3750*/  MUFU.EX2 R33, R33 ;  /* 0x0000002100217308 */ /* 0x000e620000000800 */
[----:B--2---:R-:W-:Y:S01]  /*3760*/  FADD.FTZ R15, R29, R58 ;  /* 0x0000003a1d0f7221 */ /* 0x004fe20000010000 */
[----:B------:R-:W-:Y:S01]  /*3770*/  FADD.FTZ R13, R153, R54 ;  /* 0x00000036990d7221 */ /* 0x000fe20000010000 */
[----:B------:R-:W-:Y:S02]  /*3780*/  F2FP.BF16.F32.PACK_AB R153, R34, R153 ;  /* 0x000000992299723e */ /* 0x000fe400000010ff */
[----:B------:R-:W-:Y:S02]  /*3790*/  CS2R R58, SRZ ;  /* 0x00000000003a7805 */ /* 0x000fe4000001ff00 */
[----:B------:R-:W-:Y:S02]  /*37a0*/  F2FP.BF16.F32.PACK_AB R158, R29, R28 ;  /* 0x0000001c1d9e723e */ /* 0x000fe400000010ff */
[----:B------:R-:W-:Y:S01]  /*37b0*/  CS2R R28, SRZ ;  /* 0x00000000001c7805 */ /* 0x000fe2000001ff00 */
[----:B------:R-:W2:Y:S01]  /*37c0*/  MUFU.EX2 R36, R36 ;  /* 0x0000002400247308 */ /* 0x000ea20000000800 */
[----:B0-----:R-:W-:-:S07]  /*37d0*/  FADD.FTZ R0, R32, R15 ;  /* 0x0000000f20007221 */ /* 0x001fce0000010000 */
[----:B------:R-:W0:Y:S01]  /*37e0*/  MUFU.EX2 R37, R37 ;  /* 0x0000002500257308 */ /* 0x000e220000000800 */
[C---:B-1----:R-:W-:Y:S01]  /*37f0*/  FADD.FTZ R15, R33.reuse, R0 ;  /* 0x00000000210f7221 */ /* 0x042fe20000010000 */
[----:B------:R-:W-:Y:S01]  /*3800*/  FADD.FTZ R0, R34, R13 ;  /* 0x0000000d22007221 */ /* 0x000fe20000010000 */
[----:B------:R-:W-:Y:S02]  /*3810*/  F2FP.BF16.F32.PACK_AB R152, R33, R32 ;  /* 0x000000202198723e */ /* 0x000fe400000010ff */
[----:B------:R-:W-:Y:S02]  /*3820*/  CS2R R34, SRZ ;  /* 0x0000000000227805 */ /* 0x000fe4000001ff00 */
[----:B------:R-:W-:Y:S01]  /*3830*/  CS2R R32, SRZ ;  /* 0x0000000000207805 */ /* 0x000fe2000001ff00 */
[----:B------:R-:W-:Y:S01]  /*3840*/  FADD.FTZ R13, R73, R0 ;  /* 0x00000000490d7221 */ /* 0x000fe20000010000 */
[----:B------:R-:W-:Y:S01]  /*3850*/  CS2R R72, SRZ ;  /* 0x0000000000487805 */ /* 0x000fe2000001ff00 */
[----:B------:R-:W1:Y:S01]  /*3860*/  MUFU.EX2 R40, R40 ;  /* 0x0000002800287308 */ /* 0x000e620000000800 */
[----:B--2---:R-:W-:Y:S01]  /*3870*/  FADD.FTZ R54, R36, R15 ;  /* 0x0000000f24367221 */ /* 0x004fe20000010000 */
[----:B------:R-:W-:Y:S01]  /*3880*/  FADD.FTZ R0, R38, R13 ;  /* 0x0000000d26007221 */ /* 0x000fe20000010000 */
[----:B------:R-:W-:-:S03]  /*3890*/  CS2R R38, SRZ ;  /* 0x0000000000267805 */ /* 0x000fc6000001ff00 */
[----:B------:R-:W-:Y:S01]  /*38a0*/  FADD.FTZ R13, R75, R0 ;  /* 0x000000004b0d7221 */ /* 0x000fe20000010000 */
[----:B------:R-:W-:Y:S01]  /*38b0*/  CS2R R74, SRZ ;  /* 0x00000000004a7805 */ /* 0x000fe2000001ff00 */
[----:B------:R-:W2:Y:S01]  /*38c0*/  MUFU.EX2 R41, R41 ;  /* 0x0000002900297308 */ /* 0x000ea20000000800 */
[C---:B0-----:R-:W-:Y:S01]  /*38d0*/  FADD.FTZ R15, R37.reuse, R54 ;  /* 0x00000036250f7221 */ /* 0x041fe20000010000 */
[----:B------:R-:W-:Y:S01]  /*38e0*/  FADD.FTZ R0, R42, R13 ;  /* 0x0000000d2a007221 */ /* 0x000fe20000010000 */
[----:B------:R-:W-:Y:S02]  /*38f0*/  F2FP.BF16.F32.PACK_AB R154, R37, R36 ;  /* 0x00000024259a723e */ /* 0x000fe400000010ff */
[----:B------:R-:W-:Y:S02]  /*3900*/  CS2R R42, SRZ ;  /* 0x00000000002a7805 */ /* 0x000fe4000001ff00 */
[----:B------:R-:W-:Y:S01]  /*3910*/  CS2R R36, SRZ ;  /* 0x0000000000247805 */ /* 0x000fe2000001ff00 */
[----:B------:R-:W-:Y:S01]  /*3920*/  FADD.FTZ R13, R77, R0 ;  /* 0x000000004d0d7221 */ /* 0x000fe20000010000 */
[----:B------:R-:W-:Y:S01]  /*3930*/  CS2R R76, SRZ ;  /* 0x00000000004c7805 */ /* 0x000fe2000001ff00 */
[----:B------:R-:W0:Y:S01]  /*3940*/  MUFU.EX2 R44, R44 ;  /* 0x0000002c002c7308 */ /* 0x000e220000000800 */
[----:B-1----:R-:W-:Y:S01]  /*3950*/  FADD.FTZ R54, R40, R15 ;  /* 0x0000000f28367221 */ /* 0x002fe20000010000 */
[----:B------:R-:W-:Y:S01]  /*3960*/  FADD.FTZ R0, R46, R13 ;  /* 0x0000000d2e007221 */ /* 0x000fe20000010000 */
[----:B------:R-:W-:-:S03]  /*3970*/  CS2R R46, SRZ ;  /* 0x00000000002e7805 */ /* 0x000fc6000001ff00 */
[----:B------:R-:W-:Y:S01]  /*3980*/  FADD.FTZ R13, R145, R0 ;  /* 0x00000000910d7221 */ /* 0x000fe20000010000 */
[C---:B------:R-:W-:Y:S01]  /*3990*/  F2FP.BF16.F32.PACK_AB R145, R14.reuse, R145 ;  /* 0x000000910e91723e */ /* 0x040fe200000010ff */
[----:B------:R-:W1:Y:S01]  /*39a0*/  MUFU.EX2 R45, R45 ;  /* 0x0000002d002d7308 */ /* 0x000e620000000800 */
[C---:B--2---:R-:W-:Y:S01]  /*39b0*/  FADD.FTZ R15, R41.reuse, R54 ;  /* 0x00000036290f7221 */ /* 0x044fe20000010000 */
[----:B------:R-:W-:Y:S01]  /*39c0*/  FADD.FTZ R0, R14, R13 ;  /* 0x0000000d0e007221 */ /* 0x000fe20000010000 */
[----:B------:R-:W-:Y:S02]  /*39d0*/  F2FP.BF16.F32.PACK_AB R148, R41, R40 ;  /* 0x000000282994723e */ /* 0x000fe400000010ff */
[----:B------:R-:W-:Y:S02]  /*39e0*/  CS2R R54, SRZ ;  /* 0x0000000000367805 */ /* 0x000fe4000001ff00 */
[----:B------:R-:W-:Y:S01]  /*39f0*/  CS2R R40, SRZ ;  /* 0x0000000000287805 */ /* 0x000fe2000001ff00 */
[----:B------:R-:W-:Y:S01]  /*3a00*/  FADD.FTZ R11, R147, R0 ;  /* 0x00000000930b7221 */ /* 0x000fe20000010000 */
[----:B------:R-:W-:Y:S01]  /*3a10*/  F2FP.BF16.F32.PACK_AB R147, R20, R147 ;  /* 0x000000931493723e */ /* 0x000fe200000010ff */
[----:B------:R-:W2:Y:S01]  /*3a20*/  MUFU.EX2 R48, R48 ;  /* 0x0000003000307308 */ /* 0x000ea20000000800 */
[----:B0-----:R-:W-:Y:S01]  /*3a30*/  FADD.FTZ R10, R44, R15 ;  /* 0x0000000f2c0a7221 */ /* 0x001fe20000010000 */
[----:B------:R-:W-:-:S06]  /*3a40*/  FADD.FTZ R0, R20, R11 ;  /* 0x0000000b14007221 */ /* 0x000fcc0000010000 */
[----:B------:R-:W0:Y:S01]  /*3a50*/  MUFU.EX2 R49, R49 ;  /* 0x0000003100317308 */ /* 0x000e220000000800 */
[C---:B-1----:R-:W-:Y:S01]  /*3a60*/  FADD.FTZ R15, R45.reuse, R10 ;  /* 0x0000000a2d0f7221 */ /* 0x042fe20000010000 */
[----:B------:R-:W-:Y:S02]  /*3a70*/  F2FP.BF16.F32.PACK_AB R150, R45, R44 ;  /* 0x0000002c2d96723e */ /* 0x000fe400000010ff */
[----:B------:R-:W-:-:S04]  /*3a80*/  CS2R R44, SRZ ;  /* 0x00000000002c7805 */ /* 0x000fc8000001ff00 */
[----:B------:R-:W1:Y:S01]  /*3a90*/  MUFU.EX2 R52, R52 ;  /* 0x0000003400347308 */ /* 0x000e620000000800 */
[----:B--2---:R-:W-:-:S07]  /*3aa0*/  FADD.FTZ R10, R48, R15 ;  /* 0x0000000f300a7221 */ /* 0x004fce0000010000 */
[----:B------:R-:W2:Y:S01]  /*3ab0*/  MUFU.EX2 R53, R53 ;  /* 0x0000003500357308 */ /* 0x000ea20000000800 */
[C---:B0-----:R-:W-:Y:S01]  /*3ac0*/  FADD.FTZ R15, R49.reuse, R10 ;  /* 0x0000000a310f7221 */ /* 0x041fe20000010000 */
[----:B------:R-:W-:Y:S02]  /*3ad0*/  F2FP.BF16.F32.PACK_AB R144, R49, R48 ;  /* 0x000000303190723e */ /* 0x000fe400000010ff */
[----:B------:R-:W-:-:S04]  /*3ae0*/  CS2R R48, SRZ ;  /* 0x0000000000307805 */ /* 0x000fc8000001ff00 */
[----:B------:R-:W0:Y:S01]  /*3af0*/  MUFU.EX2 R56, R56 ;  /* 0x0000003800387308 */ /* 0x000e220000000800 */
[----:B-1----:R-:W-:-:S07]  /*3b00*/  FADD.FTZ R10, R52, R15 ;  /* 0x0000000f340a7221 */ /* 0x002fce0000010000 */
[----:B------:R-:W1:Y:S01]  /*3b10*/  MUFU.EX2 R57, R57 ;  /* 0x0000003900397308 */ /* 0x000e620000000800 */
[C---:B--2---:R-:W-:Y:S01]  /*3b20*/  FADD.FTZ R13, R53.reuse, R10 ;  /* 0x0000000a350d7221 */ /* 0x044fe20000010000 */
[----:B------:R-:W-:Y:S02]  /*3b30*/  F2FP.BF16.F32.PACK_AB R146, R53, R52 ;  /* 0x000000343592723e */ /* 0x000fe400000010ff */
[----:B------:R-:W-:-:S04]  /*3b40*/  CS2R R52, SRZ ;  /* 0x0000000000347805 */ /* 0x000fc8000001ff00 */
[----:B------:R-:W2:Y:S01]  /*3b50*/  MUFU.EX2 R60, R60 ;  /* 0x0000003c003c7308 */ /* 0x000ea20000000800 */
[----:B0-----:R-:W-:Y:S01]  /*3b60*/  FADD.FTZ R10, R56, R13 ;  /* 0x0000000d380a7221 */ /* 0x001fe20000010000 */
[----:B------:R-:W-:Y:S01]  /*3b70*/  FADD.FTZ R13, R141, R0 ;  /* 0x000000008d0d7221 */ /* 0x000fe20000010000 */
[----:B------:R-:W-:-:S03]  /*3b80*/  F2FP.BF16.F32.PACK_AB R141, R24, R141 ;  /* 0x0000008d188d723e */ /* 0x000fc600000010ff */
[----:B------:R-:W-:Y:S01]  /*3b90*/  FADD.FTZ R0, R24, R13 ;  /* 0x0000000d18007221 */ /* 0x000fe20000010000 */
[----:B------:R-:W-:Y:S01]  /*3ba0*/  CS2R R24, SRZ ;  /* 0x0000000000187805 */ /* 0x000fe2000001ff00 */
[----:B------:R-:W0:Y:S01]  /*3bb0*/  MUFU.EX2 R61, R61 ;  /* 0x0000003d003d7308 */ /* 0x000e220000000800 */
[----:B-1----:R-:W-:Y:S01]  /*3bc0*/  FADD.FTZ R15, R57, R10 ;  /* 0x0000000a390f7221 */ /* 0x002fe20000010000 */
[----:B------:R-:W-:Y:S01]  /*3bd0*/  FADD.FTZ R13, R143, R0 ;  /* 0x000000008f0d7221 */ /* 0x000fe20000010000 */
[----:B------:R-:W-:Y:S02]  /*3be0*/  F2FP.BF16.F32.PACK_AB R140, R57, R56 ;  /* 0x00000038398c723e */ /* 0x000fe400000010ff */
[----:B------:R-:W-:Y:S02]  /*3bf0*/  CS2R R56, SRZ ;  /* 0x0000000000387805 */ /* 0x000fe4000001ff00 */
[----:B------:R-:W-:Y:S01]  /*3c00*/  F2FP.BF16.F32.PACK_AB R143, R26, R143 ;  /* 0x0000008f1a8f723e */ /* 0x000fe200000010ff */
[----:B------:R-:W1:Y:S01]  /*3c10*/  MUFU.EX2 R64, R64 ;  /* 0x0000004000407308 */ /* 0x000e620000000800 */
[----:B--2---:R-:W-:-:S07]  /*3c20*/  FADD.FTZ R10, R60, R15 ;  /* 0x0000000f3c0a7221 */ /* 0x004fce0000010000 */
[----:B------:R-:W2:Y:S01]  /*3c30*/  MUFU.EX2 R65, R65 ;  /* 0x0000004100417308 */ /* 0x000ea20000000800 */
[C---:B0-----:R-:W-:Y:S01]  /*3c40*/  FADD.FTZ R15, R61.reuse, R10 ;  /* 0x0000000a3d0f7221 */ /* 0x041fe20000010000 */
[----:B------:R-:W-:Y:S01]  /*3c50*/  FADD.FTZ R10, R26, R13 ;  /* 0x0000000d1a0a7221 */ /* 0x000fe20000010000 */
[----:B------:R-:W-:Y:S02]  /*3c60*/  F2FP.BF16.F32.PACK_AB R142, R61, R60 ;  /* 0x0000003c3d8e723e */ /* 0x000fe400000010ff */
[----:B------:R-:W-:Y:S02]  /*3c70*/  CS2R R60, SRZ ;  /* 0x00000000003c7805 */ /* 0x000fe4000001ff00 */
[----:B------:R-:W-:Y:S01]  /*3c80*/  CS2R R26, SRZ ;  /* 0x00000000001a7805 */ /* 0x000fe2000001ff00 */
[----:B------:R0:W3:Y:S01]  /*3c90*/  MUFU.EX2 R50, R67 ;  /* 0x0000004300327308 */ /* 0x0000e20000000800 */
[----:B-1----:R-:W-:-:S07]  /*3ca0*/  FADD.FTZ R12, R64, R15 ;  /* 0x0000000f400c7221 */ /* 0x002fce0000010000 */
[----:B------:R-:W1:Y:S01]  /*3cb0*/  MUFU.EX2 R68, R68 ;  /* 0x0000004400447308 */ /* 0x000e620000000800 */
[C---:B--2---:R-:W-:Y:S01]  /*3cc0*/  FADD.FTZ R13, R65.reuse, R12 ;  /* 0x0000000c410d7221 */ /* 0x044fe20000010000 */
[----:B------:R-:W-:Y:S02]  /*3cd0*/  F2FP.BF16.F32.PACK_AB R136, R65, R64 ;  /* 0x000000404188723e */ /* 0x000fe400000010ff */
[----:B0-----:R-:W-:Y:S02]  /*3ce0*/  CS2R R66, SRZ ;  /* 0x0000000000427805 */ /* 0x001fe4000001ff00 */
[----:B------:R-:W-:Y:S02]  /*3cf0*/  CS2R R64, SRZ ;  /* 0x0000000000407805 */ /* 0x000fe4000001ff00 */
[----:B------:R-:W0:Y:S08]  /*3d00*/  MUFU.EX2 R89, R89 ;  /* 0x0000005900597308 */ /* 0x000e300000000800 */
[----:B------:R2:W4:Y:S08]  /*3d10*/  MUFU.EX2 R11, R9 ;  /* 0x00000009000b7308 */ /* 0x0005300000000800 */
[----:B------:R1:W5:Y:S01]  /*3d20*/  MUFU.EX2 R0, R8 ;  /* 0x0000000800007308 */ /* 0x0003620000000800 */
[----:B--2---:R-:W-:Y:S01]  /*3d30*/  FADD.FTZ R9, R137, R10 ;  /* 0x0000000a89097221 */ /* 0x004fe20000010000 */
[----:B---3--:R-:W-:-:S03]  /*3d40*/  F2FP.BF16.F32.PACK_AB R137, R50, R137 ;  /* 0x000000893289723e */ /* 0x008fc600000010ff */
[----:B------:R-:W-:Y:S01]  /*3d50*/  FADD.FTZ R10, R50, R9 ;  /* 0x00000009320a7221 */ /* 0x000fe20000010000 */
[----:B------:R-:W-:Y:S01]  /*3d60*/  CS2R R50, SRZ ;  /* 0x0000000000327805 */ /* 0x000fe2000001ff00 */
[----:B-1----:R-:W-:Y:S02]  /*3d70*/  FADD.FTZ R8, R68, R13 ;  /* 0x0000000d44087221 */ /* 0x002fe40000010000 */
[----:B0-----:R-:W-:Y:S01]  /*3d80*/  FADD.FTZ R13, R89, R10 ;  /* 0x0000000a590d7221 */ /* 0x001fe20000010000 */
[C---:B----4-:R-:W-:Y:S01]  /*3d90*/  F2FP.BF16.F32.PACK_AB R138, R11.reuse, R68 ;  /* 0x000000440b8a723e */ /* 0x050fe200000010ff */
[----:B------:R-:W-:Y:S02]  /*3da0*/  IMAD.MOV.U32 R10, RZ, RZ, 0x3f800000 ;  /* 0x3f800000ff0a7424 */ /* 0x000fe400078e00ff */
[----:B------:R-:W-:Y:S01]  /*3db0*/  FADD.FTZ R9, R11, R8 ;  /* 0x000000080b097221 */ /* 0x000fe20000010000 */
[----:B------:R-:W-:Y:S01]  /*3dc0*/  CS2R R68, SRZ ;  /* 0x0000000000447805 */ /* 0x000fe2000001ff00 */
[C---:B-----5:R-:W-:Y:S01]  /*3dd0*/  FADD.FTZ R8, R0.reuse, R13 ;  /* 0x0000000d00087221 */ /* 0x060fe20000010000 */
[----:B------:R-:W-:Y:S01]  /*3de0*/  F2FP.BF16.F32.PACK_AB R139, R0, R89 ;  /* 0x00000059008b723e */ /* 0x000fe200000010ff */
[----:B------:R-:W-:Y:S01]  /*3df0*/  IMAD.MOV.U32 R0, RZ, RZ, 0x3f800000 ;  /* 0x3f800000ff007424 */ /* 0x000fe200078e00ff */
[----:B------:R-:W-:Y:S06]  /*3e00*/  @!P1 BRA `(.L_x_2385) ;  /* 0x0000002400209947 */ /* 0x000fec0003800000 */
[----:B------:R-:W-:Y:S01]  /*3e10*/  IMAD.MOV.U32 R11, RZ, RZ, R5 ;  /* 0x000000ffff0b7224 */ /* 0x000fe200078e0005 */
[----:B------:R-:W-:Y:S01]  /*3e20*/  UMOV UR5, UR38 ;  /* 0x0000002600057c82 */ /* 0x000fe20008000000 */
[----:B------:R-:W-:Y:S01]  /*3e30*/  IMAD.MOV.U32 R12, RZ, RZ, R4 ;  /* 0x000000ffff0c7224 */ /* 0x000fe200078e0004 */
[----:B------:R-:W-:Y:S01]  /*3e40*/  UMOV UR6, UR39 ;  /* 0x0000002700067c82 */ /* 0x000fe20008000000 */
[----:B------:R-:W-:Y:S01]  /*3e50*/  IMAD.MOV.U32 R0, RZ, RZ, 0x3f800000 ;  /* 0x3f800000ff007424 */ /* 0x000fe200078e00ff */
[----:B------:R-:W-:Y:S01]  /*3e60*/  ULDC UR34, c[0x0][0x988] ;  /* 0x0002620000227ab9 */ /* 0x000fe20000000800 */
[----:B------:R-:W-:-:S07]  /*3e70*/  IMAD.MOV.U32 R87, RZ, RZ, RZ ;  /* 0x000000ffff577224 */ /* 0x000fce00078e00ff */
.L_x_2396:
[----:B------:R-:W-:-:S04]  /*3e80*/  UISETP.NE.AND UP0, UPT, UR6, 0x1, UPT ;  /* 0x000000010600788c */ /* 0x000fc8000bf05270 */
[----:B------:R-:W-:-:S04]  /*3e90*/  USEL UR38, URZ, 0x1, UP0 ;  /* 0x000000013f267887 */ /* 0x000fc80008000000 */
[----:B------:R-:W-:Y:S01]  /*3ea0*/  ULOP3.LUT UR38, UR5, UR38, URZ, 0x3c, !UPT ;  /* 0x0000002605267292 */ /* 0x000fe2000f8e3c3f */
[----:B------:R-:W-:Y:S11]  /*3eb0*/  @!P0 BRA `(.L_x_2386) ;  /* 0x0000000000048947 */ /* 0x000ff60003800000 */
[----:B------:R-:W-:Y:S01]  /*3ec0*/  BPT.TRAP 0x1 ;  /* 0x000000040000795c */ /* 0x000fe20000300000 */
.L_x_2386:
        /* <DEDUP_REMOVED lines=9> */
.L_x_2387:
[----:B-1----:R-:W-:Y:S05]  /*3f60*/  @P1 BRA `(.L_x_2388) ;  /* 0x0000000000081947 */ /* 0x002fea0003800000 */
[----:B------:R-:W1:Y:S02]  /*3f70*/  SYNCS.PHASECHK.TRANS64.TRYWAIT P1, [UR7+0x2a830], R4 ;  /* 0x02a83004ff0075a7 */ /* 0x000e640008020147 */
[----:B-1----:R-:W-:Y:S05]  /*3f80*/  @!P1 BRA `(.L_x_2389) ;  /* 0x000000e000609947 */ /* 0x002fea0003800000 */
.L_x_2388:
        /* <DEDUP_REMOVED lines=143> */
.L_x_2390:
[----:B------:R-:W-:Y:S01]  /*4880*/  ULEA UR10, UR6, UR40, 0x3 ;  /* 0x00000028060a7291 */ /* 0x000fe2000f8e183f */
[----:B------:R-:W-:-:S05]  /*4890*/  IMAD.U32 R0, RZ, RZ, UR5 ;  /* 0x00000005ff007e24 */ /* 0x000fca000f8e00ff */
[----:B------:R-:W-:-:S04]  /*48a0*/  SHF.L.U32 R0, R0, 0x1f, RZ ;  /* 0x0000001f00007819 */ /* 0x000fc800000006ff */
[----:B------:R2:W3:Y:S01]  /*48b0*/  SYNCS.PHASECHK.TRANS64.TRYWAIT P1, [UR10+0x2a850], R0 ;  /* 0x02a85000ff0075a7 */ /* 0x0004e2000802014a */
[----:B------:R-:W-:Y:S05]  /*48c0*/  @!P0 BRA `(.L_x_2391) ;  /* 0x0000000000048947 */ /* 0x000fea0003800000 */
[----:B------:R-:W-:Y:S01]  /*48d0*/  BPT.TRAP 0x1 ;  /* 0x000000040000795c */ /* 0x000fe20000300000 */
.L_x_2391:
[----:B---3--:R-:W-:Y:S05]  /*48e0*/  @P1 BRA `(.L_x_2392) ;  /* 0x0000000000081947 */ /* 0x008fea0003800000 */
[----:B------:R-:W3:Y:S02]  /*48f0*/  SYNCS.PHASECHK.TRANS64.TRYWAIT P1, [UR10+0x2a850], R0 ;  /* 0x02a85000ff0075a7 */ /* 0x000ee4000802014a */
[----:B---3--:R-:W-:Y:S05]  /*4900*/  @!P1 BRA `(.L_x_2393) ;  /* 0x000000d800189947 */ /* 0x008fea0003800000 */
.L_x_2392:
        /* <DEDUP_REMOVED lines=37> */
.L_x_2394:
[----:B------:R-:W-:Y:S01]  /*4b60*/  R2UR UR5, R170 ;  /* 0x00000000aa0572ca */ /* 0x000fe200000e0000 */
[----:B-12---:R-:W-:Y:S01]  /*4b70*/  VIADD R0, R18, UR43 ;  /* 0x0000002b12007c36 */ /* 0x006fe20008000000 */
[----:B------:R-:W-:Y:S01]  /*4b80*/  UMOV UR14, UR34 ;  /* 0x00000022000e7c82 */ /* 0x000fe20008000000 */
[----:B------:R-:W-:Y:S01]  /*4b90*/  IMAD.U32 R13, RZ, RZ, UR42 ;  /* 0x0000002aff0d7e24 */ /* 0x000fe2000f8e00ff */
[----:B------:R-:W1:Y:S01]  /*4ba0*/  S2UR UR6, SR_CgaCtaId ;  /* 0x00000000000679c3 */ /* 0x000e620000008800 */
[----:B------:R-:W-:-:S08]  /*4bb0*/  UIADD3 UR7, UR7, 0x2a840, URZ ;  /* 0x0002a84007077890 */ /* 0x000fd0000fffe03f */
[----:B------:R-:W-:-:S06]  /*4bc0*/  UISETP.NE.AND UP0, UPT, UR5, URZ, UPT ;  /* 0x0000003f0500728c */ /* 0x000fcc000bf05270 */
[----:B------:R-:W-:Y:S02]  /*4bd0*/  PLOP3.LUT P1, PT, PT, PT, UP0, 0x80, 0x0 ;  /* 0x000000000000781c */ /* 0x000fe40003f2f008 */
[----:B------:R-:W-:-:S03]  /*4be0*/  PLOP3.LUT P2, PT, PT, PT, UP0, 0x80, 0x0 ;  /* 0x000000000000781c */ /* 0x000fc60003f4f008 */
[----:B------:R-:W-:Y:S01]  /*4bf0*/  @UP0 ULDC UR5, c[0x0][0x44c] ;  /* 0x0001130000050ab9 */ /* 0x000fe20000000800 */
[----:B-1----:R-:W-:-:S07]  /*4c00*/  UPRMT UR7, UR6, 0x654, UR7 ;  /* 0x0000065406077896 */ /* 0x002fce0008000007 */
[----:B0-----:R-:W-:Y:S01]  /*4c10*/  @P1 IMAD.HI.U32 R4, R0, UR5, RZ ;  /* 0x0000000500041c27 */ /* 0x001fe2000f8e00ff */
[----:B------:R-:W-:-:S04]  /*4c20*/  @UP0 ULDC UR5, c[0x0][0x450] ;  /* 0x0001140000050ab9 */ /* 0x000fc80000000800 */
[----:B------:R-:W-:Y:S01]  /*4c30*/  @P2 SHF.R.U32.HI R0, RZ, UR5, R4 ;  /* 0x00000005ff002c19 */ /* 0x000fe20008011604 */
[----:B------:R-:W-:Y:S01]  /*4c40*/  UIMAD UR5, UR4, -0x60, URZ ;  /* 0xffffffa0040578a4 */ /* 0x000fe2000f8e023f */
[----:B------:R-:W-:Y:S03]  /*4c50*/  SYNCS.ARRIVE.TRANS64.RED.A1T0 RZ, [UR7], RZ ;  /* 0x000000ffffff79a7 */ /* 0x000fe60008100407 */
[----:B------:R-:W0:Y:S02]  /*4c60*/  SHFL.IDX PT, R5, R0, RZ, 0x1c1f ;  /* 0x001c1fff00057589 */ /* 0x000e2400000e0000 */
[----:B------:R-:W-:-:S05]  /*4c70*/  IMAD.U32 R4, RZ, RZ, UR5 ;  /* 0x00000005ff047e24 */ /* 0x000fca000f8e00ff */
[----:B------:R-:W-:-:S04]  /*4c80*/  IADD3 R4, -R17, 0x1, R4 ;  /* 0x0000000111047810 */ /* 0x000fc80007ffe104 */
[----:B------:R-:W-:-:S04]  /*4c90*/  IADD3 R4, -R13, UR60, R4 ;  /* 0x0000003c0d047c10 */ /* 0x000fc8000fffe104 */
[----:B0-----:R-:W-:-:S04]  /*4ca0*/  IADD3 R10, R4, R5, RZ ;  /* 0x00000005040a7210 */ /* 0x001fc80007ffe0ff */
[C---:B------:R-:W-:Y:S02]  /*4cb0*/  ISETP.GT.AND P1, PT, R10.reuse, RZ, PT ;  /* 0x000000ff0a00720c */ /* 0x040fe40003f24270 */
[----:B------:R-:W-:Y:S02]  /*4cc0*/  ISETP.GT.AND P2, PT, R10, 0x1, PT ;  /* 0x000000010a00780c */ /* 0x000fe40003f44270 */
[----:B------:R-:W-:Y:S02]  /*4cd0*/  FSEL R13, R88, -INF , P1 ;  /* 0xff800000580d7808 */ /* 0x000fe40000800000 */
[----:B------:R-:W-:Y:S02]  /*4ce0*/  ISETP.GT.AND P1, PT, R10, 0x8, PT ;  /* 0x000000080a00780c */ /* 0x000fe40003f24270 */
[----:B------:R-:W-:Y:S02]  /*4cf0*/  FSEL R89, R89, -INF , P2 ;  /* 0xff80000059597808 */ /* 0x000fe40001000000 */
[----:B------:R-:W-:-:S02]  /*4d00*/  FMNMX.FTZ R14, R13, R12, !PT ;  /* 0x0000000c0d0e7209 */ /* 0x000fc40007810000 */
        /* <DEDUP_REMOVED lines=65> */
[----:B------:R-:W0:Y:S02]  /*5120*/  SHFL.IDX PT, R15, R0, 0x1, 0x1c1f ;  /* 0x003c1f00000f7f89 */ /* 0x000e2400000e0000 */
[----:B------:R-:W-:-:S05]  /*5130*/  FMNMX.FTZ R14, R133, R10, !PT ;  /* 0x0000000a850e7209 */ /* 0x000fca0007810000 */
[----:B------:R-:W1:Y:S01]  /*5140*/  SHFL.BFLY PT, R21, R14, 0x2, 0x1f ;  /* 0x0c401f000e157f89 */ /* 0x000e6200000e0000 */
[----:B0-----:R-:W-:-:S05]  /*5150*/  IMAD.IADD R10, R4, 0x1, R15 ;  /* 0x00000001040a7824 */ /* 0x001fca00078e020f */
[----:B------:R-:W-:Y:S02]  /*5160*/  ISETP.GT.AND P1, PT, R10, RZ, PT ;  /* 0x000000ff0a00720c */ /* 0x000fe40003f24270 */
[----:B-1----:R-:W-:Y:S02]  /*5170*/  FMNMX.FTZ R21, R14, R21, !PT ;  /* 0x000000150e157209 */ /* 0x002fe40007810000 */
[----:B------:R-:W-:Y:S02]  /*5180*/  ISETP.GT.AND P2, PT, R10, 0x1, PT ;  /* 0x000000010a00780c */ /* 0x000fe40003f44270 */
[----:B------:R-:W-:Y:S01]  /*5190*/  FSEL R90, R90, -INF , P1 ;  /* 0xff8000005a5a7808 */ /* 0x000fe20000800000 */
[----:B------:R-:W0:Y:S01]  /*51a0*/  SHFL.BFLY PT, R20, R21, 0x1, 0x1f ;  /* 0x0c201f0015147f89 */ /* 0x000e2200000e0000 */
[----:B------:R-:W-:Y:S02]  /*51b0*/  ISETP.GT.AND P3, PT, R10, 0x8, PT ;  /* 0x000000080a00780c */ /* 0x000fe40003f64270 */
[----:B------:R-:W-:-:S02]  /*51c0*/  FSEL R91, R91, -INF , P2 ;  /* 0xff8000005b5b7808 */ /* 0x000fc40001000000 */
[----:B------:R-:W-:Y:S02]  /*51d0*/  FMNMX.FTZ R0, R90, R11, !PT ;  /* 0x0000000b5a007209 */ /* 0x000fe40007810000 */
[----:B------:R-:W-:Y:S02]  /*51e0*/  ISETP.GT.AND P4, PT, R10, 0x9, PT ;  /* 0x000000090a00780c */ /* 0x000fe40003f84270 */
[----:B------:R-:W-:Y:S02]  /*51f0*/  FSEL R94, R94, -INF , P3 ;  /* 0xff8000005e5e7808 */ /* 0x000fe40001800000 */
[----:B------:R-:W-:Y:S02]  /*5200*/  FMNMX.FTZ R15, R91, R0, !PT ;  /* 0x000000005b0f7209 */ /* 0x000fe40007810000 */
[----:B------:R-:W-:Y:S02]  /*5210*/  ISETP.GT.AND P2, PT, R10, 0x10, PT ;  /* 0x000000100a00780c */ /* 0x000fe40003f44270 */
[----:B------:R-:W-:-:S02]  /*5220*/  FSEL R95, R95, -INF , P4 ;  /* 0xff8000005f5f7808 */ /* 0x000fc40002000000 */
[----:B------:R-:W-:Y:S02]  /*5230*/  ISETP.GT.AND P3, PT, R10, 0x11, PT ;  /* 0x000000110a00780c */ /* 0x000fe40003f64270 */
[----:B------:R-:W-:Y:S02]  /*5240*/  FSEL R98, R98, -INF , P2 ;  /* 0xff80000062627808 */ /* 0x000fe40001000000 */
[C---:B------:R-:W-:Y:S02]  /*5250*/  ISETP.GT.AND P2, PT, R10.reuse, 0x18, PT ;  /* 0x000000180a00780c */ /* 0x040fe40003f44270 */
[----:B------:R-:W-:Y:S02]  /*5260*/  FSEL R99, R99, -INF , P3 ;  /* 0xff80000063637808 */ /* 0x000fe40001800000 */
[----:B0-----:R-:W-:Y:S02]  /*5270*/  FMNMX.FTZ R4, R21, R20, !PT ;  /* 0x0000001415047209 */ /* 0x001fe40007810000 */
[----:B------:R-:W-:-:S02]  /*5280*/  ISETP.GT.AND P3, PT, R10, 0x19, PT ;  /* 0x000000190a00780c */ /* 0x000fc40003f64270 */
[C---:B------:R-:W-:Y:S01]  /*5290*/  FSETP.NEU.FTZ.AND P1, PT, R4.reuse, -INF , PT ;  /* 0xff8000000400780b */ /* 0x040fe20003f3d000 */
[----:B------:R-:W-:Y:S01]  /*52a0*/  FMUL.FTZ R14, R4, UR14 ;  /* 0x0000000e040e7c20 */ /* 0x000fe20008410000 */
[----:B------:R-:W-:Y:S02]  /*52b0*/  FSEL R102, R102, -INF , P2 ;  /* 0xff80000066667808 */ /* 0x000fe40001000000 */
[----:B------:R-:W-:Y:S02]  /*52c0*/  ISETP.GT.AND P2, PT, R10, 0x20, PT ;  /* 0x000000200a00780c */ /* 0x000fe40003f44270 */
[----:B------:R-:W-:Y:S02]  /*52d0*/  FSEL R0, R14, RZ, P1 ;  /* 0x000000ff0e007208 */ /* 0x000fe40000800000 */
[----:B------:R-:W-:Y:S02]  /*52e0*/  FMNMX.FTZ R14, R94, R15, !PT ;  /* 0x0000000f5e0e7209 */ /* 0x000fe40007810000 */
[----:B------:R-:W-:Y:S01]  /*52f0*/  FSEL R103, R103, -INF , P3 ;  /* 0xff80000067677808 */ /* 0x000fe20001800000 */
[--C-:B------:R-:W-:Y:S01]  /*5300*/  FFMA.FTZ R158, R5, UR14, -R0.reuse ;  /* 0x0000000e059e7c23 */ /* 0x100fe20008010800 */
[----:B------:R-:W-:Y:S01]  /*5310*/  FMNMX.FTZ R15, R95, R14, !PT ;  /* 0x0000000e5f0f7209 */ /* 0x000fe20007810000 */
[--C-:B------:R-:W-:Y:S01]  /*5320*/  FFMA.FTZ R156, R89, UR14, -R0.reuse ;  /* 0x0000000e599c7c23 */ /* 0x100fe20008010800 */
[----:B------:R-:W-:Y:S01]  /*5330*/  ISETP.GT.AND P3, PT, R10, 0x21, PT ;  /* 0x000000210a00780c */ /* 0x000fe20003f64270 */
[--C-:B------:R-:W-:Y:S01]  /*5340*/  FFMA.FTZ R21, R97, UR14, -R0.reuse ;  /* 0x0000000e61157c23 */ /* 0x100fe20008010800 */
[----:B------:R-:W-:Y:S01]  /*5350*/  FMNMX.FTZ R14, R98, R15, !PT ;  /* 0x0000000f620e7209 */ /* 0x000fe20007810000 */
[--C-:B------:R-:W-:Y:S01]  /*5360*/  FFMA.FTZ R89, R101, UR14, -R0.reuse ;  /* 0x0000000e65597c23 */ /* 0x100fe20008010800 */
        /* <DEDUP_REMOVED lines=73> */
[----:B------:R-:W-:Y:S02]  /*5800*/  FSEL R135, R135, -INF , P3 ;  /* 0xff80000087877808 */ /* 0x000fe40001800000 */
        /* <DEDUP_REMOVED lines=15> */
[C---:B------:R-:W-:Y:S02]  /*5900*/  FMUL.FTZ R14, R5.reuse, UR14 ;  /* 0x0000000e050e7c20 */ /* 0x040fe40008410000 */
[----:B------:R-:W-:Y:S01]  /*5910*/  MUFU.EX2 R105, R105 ;  /* 0x0000006900697308 */ /* 0x000fe20000000800 */
[----:B------:R-:W-:Y:S02]  /*5920*/  FSEL R0, R5, RZ, P2 ;  /* 0x000000ff05007208 */ /* 0x000fe40001000000 */
[----:B------:R-:W-:-:S03]  /*5930*/  FSEL R14, R14, RZ, P2 ;  /* 0x000000ff0e0e7208 */ /* 0x000fc60001000000 */
[----:B------:R-:W-:Y:S02]  /*5940*/  FADD.FTZ R0, -R0, R11 ;  /* 0x0000000b00007221 */ /* 0x000fe40000010100 */
[----:B------:R-:W-:Y:S01]  /*5950*/  MUFU.EX2 R140, R140 ;  /* 0x0000008c008c7308 */ /* 0x000fe20000000800 */
[--C-:B------:R-:W-:Y:S01]  /*5960*/  FFMA.FTZ R20, R91, UR14, -R14.reuse ;  /* 0x0000000e5b147c23 */ /* 0x100fe2000801080e */
[----:B------:R-:W-:Y:S01]  /*5970*/  FSEL R91, R4, RZ, P1 ;  /* 0x000000ff045b7208 */ /* 0x000fe20000800000 */
[--C-:B------:R-:W-:Y:S01]  /*5980*/  FFMA.FTZ R157, R90, UR14, -R14.reuse ;  /* 0x0000000e5a9d7c23 */ /* 0x100fe2000801080e */
[----:B------:R-:W-:Y:S01]  /*5990*/  FMUL.FTZ R0, R0, UR14 ;  /* 0x0000000e00007c20 */ /* 0x000fe20008410000 */
[--C-:B------:R-:W-:Y:S01]  /*59a0*/  FFMA.FTZ R159, R94, UR14, -R14.reuse ;  /* 0x0000000e5e9f7c23 */ /* 0x100fe2000801080e */
[----:B------:R-:W-:Y:S01]  /*59b0*/  FFMA.FTZ R88, R95, UR14, -R14 ;  /* 0x0000000e5f587c23 */ /* 0x000fe2000801080e */
[----:B------:R-:W-:Y:S01]  /*59c0*/  FADD.FTZ R91, -R91, R12 ;  /* 0x0000000c5b5b7221 */ /* 0x000fe20000010100 */
[----:B------:R-:W-:Y:S01]  /*59d0*/  MUFU.EX2 R20, R20 ;  /* 0x0000001400147308 */ /* 0x000fe20000000800 */
[--C-:B------:R-:W-:Y:S01]  /*59e0*/  FFMA.FTZ R153, R98, UR14, -R14.reuse ;  /* 0x0000000e62997c23 */ /* 0x100fe2000801080e */
[--C-:B------:R-:W-:Y:S01]  /*59f0*/  FFMA.FTZ R90, R99, UR14, -R14.reuse ;  /* 0x0000000e635a7c23 */ /* 0x100fe2000801080e */
[----:B------:R-:W-:Y:S01]  /*5a00*/  FMUL.FTZ R91, R91, UR14 ;  /* 0x0000000e5b5b7c20 */ /* 0x000fe20008410000 */
        /* <DEDUP_REMOVED lines=17> */
[----:B------:R-:W-:-:S03]  /*5b20*/  FFMA.FTZ R134, R134, UR14, -R14 ;  /* 0x0000000e86867c23 */ /* 0x000fc6000801080e */
[----:B------:R-:W1:Y:S01]  /*5b30*/  MUFU.EX2 R0, R0 ;  /* 0x0000000000007308 */ /* 0x000e620000000800 */
[----:B0-----:R-:W-:-:S04]  /*5b40*/  FFMA.FTZ R9, R10, R9, R13 ;  /* 0x000000090a097223 */ /* 0x001fc8000001000d */
[----:B------:R-:W-:-:S03]  /*5b50*/  FADD.FTZ R9, R156, R9 ;  /* 0x000000099c097221 */ /* 0x000fc60000010000 */
[----:B------:R-:W0:Y:S01]  /*5b60*/  MUFU.EX2 R159, R159 ;  /* 0x0000009f009f7308 */ /* 0x000e220000000800 */
[----:B------:R-:W-:-:S07]  /*5b70*/  FADD.FTZ R100, R158, R9 ;  /* 0x000000099e647221 */ /* 0x000fce0000010000 */
[----:B------:R-:W2:Y:S01]  /*5b80*/  MUFU.EX2 R88, R88 ;  /* 0x0000005800587308 */ /* 0x000ea20000000800 */
[----:B-1----:R-:W-:-:S04]  /*5b90*/  FFMA.FTZ R11, R0, R8, R157 ;  /* 0x00000008000b7223 */ /* 0x002fc8000001009d */
[----:B------:R-:W-:Y:S01]  /*5ba0*/  FADD.FTZ R8, R20, R11 ;  /* 0x0000000b14087221 */ /* 0x000fe20000010000 */
[----:B------:R-:W-:Y:S02]  /*5bb0*/  FADD.FTZ R11, R15, R100 ;  /* 0x000000640f0b7221 */ /* 0x000fe40000010000 */
[----:B------:R-:W1:Y:S01]  /*5bc0*/  MUFU.EX2 R153, R153 ;  /* 0x0000009900997308 */ /* 0x000e620000000800 */
[----:B0-----:R-:W-:Y:S01]  /*5bd0*/  FADD.FTZ R9, R159, R8 ;  /* 0x000000089f097221 */ /* 0x001fe20000010000 */
[----:B------:R-:W-:-:S04]  /*5be0*/  FADD.FTZ R100, R152, R11 ;  /* 0x0000000b98647221 */ /* 0x000fc80000010000 */
[----:B------:R-:W-:Y:S01]  /*5bf0*/  FADD.FTZ R11, R21, R100 ;  /* 0x00000064150b7221 */ /* 0x000fe20000010000 */
[--C-:B------:R-:W-:Y:S01]  /*5c00*/  FFMA.FTZ R100, R123, UR14, -R14.reuse ;  /* 0x0000000e7b647c23 */ /* 0x100fe2000801080e */
[----:B------:R-:W0:Y:S01]  /*5c10*/  MUFU.EX2 R90, R90 ;  /* 0x0000005a005a7308 */ /* 0x000e220000000800 */
[----:B--2---:R-:W-:Y:S01]  /*5c20*/  FADD.FTZ R8, R88, R9 ;  /* 0x0000000958087221 */ /* 0x004fe20000010000 */
[----:B------:R-:W-:Y:S01]  /*5c30*/  FADD.FTZ R102, R154, R11 ;  /* 0x0000000b9a667221 */ /* 0x000fe20000010000 */
[----:B------:R-:W-:-:S03]  /*5c40*/  FFMA.FTZ R14, R135, UR14, -R14 ;  /* 0x0000000e870e7c23 */ /* 0x000fc6000801080e */
        /* <DEDUP_REMOVED lines=64> */
.L_x_2395:
[----:B------:R-:W0:Y:S01]  /*6050*/  S2UR UR5, SR_CgaCtaId ;  /* 0x00000000000579c3 */ /* 0x000e220000008800 */
[----:B------:R-:W-:Y:S01]  /*6060*/  UISETP.GT.AND UP0, UPT, UR4, UR11, UPT ;  /* 0x0000000b0400728c */ /* 0x000fe2000bf04270 */
[----:B------:R-:W-:Y:S01]  /*6070*/  F2FP.BF16.F32.PACK_AB R151, R12, R151 ;  /* 0x000000970c97723e */ /* 0x000fe200000010ff */
[----:B------:R-:W-:Y:S01]  /*6080*/  UIADD3 UR10, UR10, 0x2a860, URZ ;  /* 0x0002a8600a0a7890 */ /* 0x000fe2000fffe03f */
[----:B------:R-:W-:Y:S01]  /*6090*/  F2FP.BF16.F32.PACK_AB R156, R156, R13 ;  /* 0x0000000d9c9c723e */ /* 0x000fe200000010ff */
[----:B------:R-:W-:Y:S01]  /*60a0*/  UIADD3 UR4, UR4, -0x1, URZ ;  /* 0xffffffff04047890 */ /* 0x000fe2000fffe03f */
[----:B------:R-:W-:Y:S01]  /*60b0*/  F2FP.BF16.F32.PACK_AB R157, R20, R157 ;  /* 0x0000009d149d723e */ /* 0x000fe200000010ff */
[----:B------:R-:W-:Y:S01]  /*60c0*/  UMOV UR6, UR39 ;  /* 0x0000002700067c82 */ /* 0x000fe20008000000 */
[----:B------:R-:W-:Y:S01]  /*60d0*/  PLOP3.LUT P1, PT, PT, PT, UP0, 0x80, 0x0 ;  /* 0x000000000000781c */ /* 0x000fe20003f2f008 */
        /* <DEDUP_REMOVED lines=27> */
.L_x_2385:
[----:B------:R-:W-:-:S06]  /*6290*/  UISETP.GE.AND UP0, UPT, UR4, UR61, UPT ;  /* 0x0000003d0400728c */ /* 0x000fcc000bf06270 */
[----:B------:R-:W-:-:S13]  /*62a0*/  PLOP3.LUT P1, PT, PT, PT, UP0, 0x80, 0x0 ;  /* 0x000000000000781c */ /* 0x000fda0003f2f008 */
[----:B------:R-:W-:Y:S05]  /*62b0*/  @!P1 BRA `(.L_x_2397) ;  /* 0x0000001c003c9947 */ /* 0x000fea0003800000 */
[----:B------:R-:W-:Y:S01]  /*62c0*/  IMAD.MOV.U32 R12, RZ, RZ, R5 ;  /* 0x000000ffff0c7224 */ /* 0x000fe200078e0005 */
[----:B------:R-:W-:Y:S01]  /*62d0*/  UMOV UR5, UR38 ;  /* 0x0000002600057c82 */ /* 0x000fe20008000000 */
[----:B------:R-:W-:Y:S01]  /*62e0*/  IMAD.MOV.U32 R11, RZ, RZ, R4 ;  /* 0x000000ffff0b7224 */ /* 0x000fe200078e0004 */
[----:B------:R-:W-:Y:S01]  /*62f0*/  UMOV UR6, UR39 ;  /* 0x0000002700067c82 */ /* 0x000fe20008000000 */
[----:B------:R-:W-:-:S05]  /*6300*/  ULDC UR11, c[0x0][0x988] ;  /* 0x00026200000b7ab9 */ /* 0x000fca0000000800 */
.L_x_2408:
[----:B------:R-:W-:-:S04]  /*6310*/  UIADD3 UR10, UR6, 0x1, URZ ;  /* 0x00000001060a7890 */ /* 0x000fc8000fffe03f */
[----:B------:R-:W-:-:S04]  /*6320*/  UISETP.NE.AND UP0, UPT, UR10, 0x2, UPT ;  /* 0x000000020a00788c */ /* 0x000fc8000bf05270 */
[----:B------:R-:W-:Y:S02]  /*6330*/  USEL UR10, UR10, URZ, UP0 ;  /* 0x0000003f0a0a7287 */ /* 0x000fe40008000000 */
[----:B------:R-:W-:-:S04]  /*6340*/  USEL UR38, URZ, 0x1, UP0 ;  /* 0x000000013f267887 */ /* 0x000fc80008000000 */
[----:B------:R-:W-:Y:S01]  /*6350*/  ULOP3.LUT UR38, UR5, UR38, URZ, 0x3c, !UPT ;  /* 0x0000002605267292 */ /* 0x000fe2000f8e3c3f */
[----:B------:R-:W-:Y:S01]  /*6360*/  UMOV UR39, UR10 ;  /* 0x0000000a00277c82 */ /* 0x000fe20008000000 */
[----:B------:R-:W-:Y:S10]  /*6370*/  @!P0 BRA `(.L_x_2398) ;  /* 0x0000000000048947 */ /* 0x000ff40003800000 */
[----:B------:R-:W-:Y:S01]  /*6380*/  BPT.TRAP 0x1 ;  /* 0x000000040000795c */ /* 0x000fe20000300000 */
.L_x_2398:
[----:B------:R-:W-:Y:S01]  /*6390*/  ULEA UR7, UR39, UR40, 0x3 ;  /* 0x0000002827077291 */ /* 0x000fe2000f8e183f */
[----:B------:R-:W-:-:S05]  /*63a0*/  IMAD.U32 R4, RZ, RZ, UR38 ;  /* 0x00000026ff047e24 */ /* 0x000fca000f8e00ff */
[----:B------:R-:W-:-:S04]  /*63b0*/  SHF.L.U32 R4, R4, 0x1f, RZ ;  /* 0x0000001f04047819 */ /* 0x000fc800000006ff */
[----:B------:R0:W1:Y:S01]  /*63c0*/  SYNCS.PHASECHK.TRANS64.TRYWAIT P1, [UR7+0x2a830], R4 ;  /* 0x02a83004ff0075a7 */ /* 0x0000620008020147 */
[----:B------:R-:W-:Y:S05]  /*63d0*/  @!P0 BRA `(.L_x_2399) ;  /* 0x0000000000048947 */ /* 0x000fea0003800000 */
[----:B------:R-:W-:Y:S01]  /*63e0*/  BPT.TRAP 0x1 ;  /* 0x000000040000795c */ /* 0x000fe20000300000 */
.L_x_2399:
[----:B-1----:R-:W-:Y:S05]  /*63f0*/  @P1 BRA `(.L_x_2400) ;  /* 0x0000000000081947 */ /* 0x002fea0003800000 */
[----:B------:R-:W1:Y:S02]  /*6400*/  SYNCS.PHASECHK.TRANS64.TRYWAIT P1, [UR7+0x2a830], R4 ;  /* 0x02a83004ff0075a7 */ /* 0x000e640008020147 */
[----:B-1----:R-:W-:Y:S05]  /*6410*/  @!P1 BRA `(.L_x_2401) ;  /* 0x000000bc006c9947 */ /* 0x002fea0003800000 */
.L_x_2400:
        /* <DEDUP_REMOVED lines=143> */
.L_x_2402:
[----:B------:R-:W-:Y:S01]  /*6d10*/  ULEA UR15, UR6, UR40, 0x3 ;  /* 0x00000028060f7291 */ /* 0x000fe2000f8e183f */
[----:B------:R-:W-:-:S05]  /*6d20*/  IMAD.U32 R0, RZ, RZ, UR5 ;  /* 0x00000005ff007e24 */ /* 0x000fca000f8e00ff */
[----:B------:R-:W-:-:S04]  /*6d30*/  SHF.L.U32 R0, R0, 0x1f, RZ ;  /* 0x0000001f00007819 */ /* 0x000fc800000006ff */
[----:B------:R2:W3:Y:S01]  /*6d40*/  SYNCS.PHASECHK.TRANS64.TRYWAIT P1, [UR15+0x2a850], R0 ;  /* 0x02a85000ff0075a7 */ /* 0x0004e2000802014f */
[----:B------:R-:W-:Y:S05]  /*6d50*/  @!P0 BRA `(.L_x_2403) ;  /* 0x0000000000048947 */ /* 0x000fea0003800000 */
[----:B------:R-:W-:Y:S01]  /*6d60*/  BPT.TRAP 0x1 ;  /* 0x000000040000795c */ /* 0x000fe20000300000 */
.L_x_2403:
[----:B---3--:R-:W-:Y:S05]  /*6d70*/  @P1 BRA `(.L_x_2404) ;  /* 0x0000000000081947 */ /* 0x008fea0003800000 */
[----:B------:R-:W3:Y:S02]  /*6d80*/  SYNCS.PHASECHK.TRANS64.TRYWAIT P1, [UR15+0x2a850], R0 ;  /* 0x02a85000ff0075a7 */ /* 0x000ee4000802014f */
[----:B---3--:R-:W-:Y:S05]  /*6d90*/  @!P1 BRA `(.L_x_2405) ;  /* 0x000000b400249947 */ /* 0x008fea0003800000 */
.L_x_2404:
        /* <DEDUP_REMOVED lines=37> */
.L_x_2406:
[----:B01----:R-:W-:Y:S01]  /*6ff0*/  FMNMX.FTZ R4, R90, R12, !PT ;  /* 0x0000000c5a047209 */ /* 0x003fe20007810000 */
[----:B------:R-:W-:Y:S01]  /*7000*/  UMOV UR14, UR11 ;  /* 0x0000000b000e7c82 */ /* 0x000fe20008000000 */
[----:B--2---:R-:W-:Y:S01]  /*7010*/  FMNMX.FTZ R0, R88, R11, !PT ;  /* 0x0000000b58007209 */ /* 0x004fe20007810000 */
[----:B------:R-:W0:Y:S01]  /*7020*/  S2UR UR6, SR_CgaCtaId ;  /* 0x00000000000679c3 */ /* 0x000e220000008800 */
[----:B------:R-:W-:Y:S01]  /*7030*/  FMNMX.FTZ R13, R91, R4, !PT ;  /* 0x000000045b0d7209 */ /* 0x000fe20007810000 */
[----:B------:R-:W-:Y:S01]  /*7040*/  ULEA UR5, UR10, UR40, 0x3 ;  /* 0x000000280a057291 */ /* 0x000fe2000f8e183f */
[----:B------:R-:W-:Y:S02]  /*7050*/  FMNMX.FTZ R5, R89, R0, !PT ;  /* 0x0000000059057209 */ /* 0x000fe40007810000 */
[----:B------:R-:W-:Y:S01]  /*7060*/  FMNMX.FTZ R4, R94, R13, !PT ;  /* 0x0000000d5e047209 */ /* 0x000fe20007810000 */
[----:B------:R-:W-:Y:S01]  /*7070*/  UIADD3 UR5, UR5, 0x2a840, URZ ;  /* 0x0002a84005057890 */ /* 0x000fe2000fffe03f */
        /* <DEDUP_REMOVED lines=8> */
[----:B------:R-:W-:Y:S01]  /*7100*/  FMNMX.FTZ R0, R100, R5, !PT ;  /* 0x0000000564007209 */ /* 0x000fe20007810000 */
[----:B0-----:R-:W-:Y:S01]  /*7110*/  UPRMT UR5, UR6, 0x654, UR5 ;  /* 0x0000065406057896 */ /* 0x001fe20008000005 */
[----:B------:R-:W-:Y:S02]  /*7120*/  FMNMX.FTZ R13, R103, R4, !PT ;  /* 0x00000004670d7209 */ /* 0x000fe40007810000 */
[----:B------:R-:W-:Y:S02]  /*7130*/  FMNMX.FTZ R5, R101, R0, !PT ;  /* 0x0000000065057209 */ /* 0x000fe40007810000 */
[----:B------:R-:W-:Y:S02]  /*7140*/  FMNMX.FTZ R4, R106, R13, !PT ;  /* 0x0000000d6a047209 */ /* 0x000fe40007810000 */
[----:B------:R-:W-:-:S02]  /*7150*/  FMNMX.FTZ R0, R104, R5, !PT ;  /* 0x0000000568007209 */ /* 0x000fc40007810000 */
[----:B------:R-:W-:Y:S01]  /*7160*/  FMNMX.FTZ R13, R107, R4, !PT ;  /* 0x000000046b0d7209 */ /* 0x000fe20007810000 */
[----:B------:R-:W-:Y:S01]  /*7170*/  SYNCS.ARRIVE.TRANS64.RED.A1T0 RZ, [UR5], RZ ;  /* 0x000000ffffff79a7 */ /* 0x000fe20008100405 */
        /* <DEDUP_REMOVED lines=36> */
[----:B-1----:R-:W-:-:S03]  /*73c0*/  FMNMX.FTZ R4, R13, R4, !PT ;  /* 0x000000040d047209 */ /* 0x002fc60007810000 */
[----:B------:R-:W-:Y:S02]  /*73d0*/  FADD.FTZ R0, -R5, R12 ;  /* 0x0000000c05007221 */ /* 0x000fe40000010100 */
[C---:B------:R-:W-:Y:S01]  /*73e0*/  FMUL.FTZ R12, R4.reuse, UR14 ;  /* 0x0000000e040c7c20 */ /* 0x040fe20008410000 */
[----:B------:R-:W-:Y:S01]  /*73f0*/  FADD.FTZ R11, -R4, R11 ;  /* 0x0000000b040b7221 */ /* 0x000fe20000010100 */
[----:B------:R-:W-:Y:S02]  /*7400*/  FMUL.FTZ R0, R0, UR14 ;  /* 0x0000000e00007c20 */ /* 0x000fe40008410000 */
[--C-:B------:R-:W-:Y:S01]  /*7410*/  FFMA.FTZ R156, R89, UR14, -R12.reuse ;  /* 0x0000000e599c7c23 */ /* 0x100fe2000801080c */
[--C-:B------:R-:W-:Y:S01]  /*7420*/  FFMA.FTZ R13, R93, UR14, -R12.reuse ;  /* 0x0000000e5d0d7c23 */ /* 0x100fe2000801080c */
[--C-:B------:R-:W-:Y:S01]  /*7430*/  FFMA.FTZ R15, R97, UR14, -R12.reuse ;  /* 0x0000000e610f7c23 */ /* 0x100fe2000801080c */
[--C-:B------:R-:W-:Y:S01]  /*7440*/  FFMA.FTZ R21, R101, UR14, -R12.reuse ;  /* 0x0000000e65157c23 */ /* 0x100fe2000801080c */
[----:B------:R-:W-:Y:S01]  /*7450*/  FMUL.FTZ R14, R11, UR14 ;  /* 0x0000000e0b0e7c20 */ /* 0x000fe20008410000 */
[--C-:B------:R-:W-:Y:S01]  /*7460*/  FFMA.FTZ R89, R105, UR14, -R12.reuse ;  /* 0x0000000e69597c23 */ /* 0x100fe2000801080c */
        /* <DEDUP_REMOVED lines=18> */
[----:B------:R-:W-:Y:S01]  /*7590*/  FFMA.FTZ R117, R133, UR14, -R12 ;  /* 0x0000000e85757c23 */ /* 0x000fe2000801080c */
[----:B------:R-:W-:Y:S01]  /*75a0*/  FMUL.FTZ R12, R5, UR14 ;  /* 0x0000000e050c7c20 */ /* 0x000fe20008410000 */
[----:B------:R0:W-:Y:S03]  /*75b0*/  MUFU.EX2 R10, R14 ;  /* 0x0000000e000a7308 */ /* 0x0001e60000000800 */
[--C-:B------:R-:W-:Y:S01]  /*75c0*/  FFMA.FTZ R157, R90, UR14, -R12.reuse ;  /* 0x0000000e5a9d7c23 */ /* 0x100fe2000801080c */
[--C-:B------:R-:W-:Y:S01]  /*75d0*/  FFMA.FTZ R159, R94, UR14, -R12.reuse ;  /* 0x0000000e5e9f7c23 */ /* 0x100fe2000801080c */
[--C-:B------:R-:W-:Y:S01]  /*75e0*/  FFMA.FTZ R20, R95, UR14, -R12.reuse ;  /* 0x0000000e5f147c23 */ /* 0x100fe2000801080c */
[--C-:B------:R-:W-:Y:S01]  /*75f0*/  FFMA.FTZ R153, R98, UR14, -R12.reuse ;  /* 0x0000000e62997c23 */ /* 0x100fe2000801080c */
[--C-:B------:R-:W-:Y:S01]  /*7600*/  FFMA.FTZ R88, R99, UR14, -R12.reuse ;  /* 0x0000000e63587c23 */ /* 0x100fe2000801080c */
[----:B------:R-:W1:Y:S01]  /*7610*/  MUFU.EX2 R11, R11 ;  /* 0x0000000b000b7308 */ /* 0x000e620000000800 */
[--C-:B0-----:R-:W-:Y:S01]  /*7620*/  FFMA.FTZ R14, R91, UR14, -R12.reuse ;  /* 0x0000000e5b0e7c23 */ /* 0x101fe2000801080c */
        /* <DEDUP_REMOVED lines=15> */
[----:B-1----:R-:W-:Y:S01]  /*7720*/  FFMA.FTZ R9, R10, R9, R11 ;  /* 0x000000090a097223 */ /* 0x002fe2000001000b */
[--C-:B------:R-:W-:Y:S01]  /*7730*/  FFMA.FTZ R130, R130, UR14, -R12.reuse ;  /* 0x0000000e82827c23 */ /* 0x100fe2000801080c */
[--C-:B------:R-:W-:Y:S01]  /*7740*/  FFMA.FTZ R131, R131, UR14, -R12.reuse ;  /* 0x0000000e83837c23 */ /* 0x100fe2000801080c */
[----:B------:R-:W-:-:S04]  /*7750*/  FFMA.FTZ R134, R134, UR14, -R12 ;  /* 0x0000000e86867c23 */ /* 0x000fc8000801080c */
[----:B------:R-:W1:Y:S08]  /*7760*/  MUFU.EX2 R156, R156 ;  /* 0x0000009c009c7308 */ /* 0x000e700000000800 */
[----:B------:R-:W2:Y:S01]  /*7770*/  MUFU.EX2 R14, R14 ;  /* 0x0000000e000e7308 */ /* 0x000ea20000000800 */
[----:B0-----:R-:W-:-:S07]  /*7780*/  FFMA.FTZ R91, R0, R8, R157 ;  /* 0x00000008005b7223 */ /* 0x001fce000001009d */
        /* <DEDUP_REMOVED lines=18> */
[--C-:B------:R-:W-:Y:S01]  /*78b0*/  FFMA.FTZ R100, R123, UR14, -R12.reuse ;  /* 0x0000000e7b647c23 */ /* 0x100fe2000801080c */
[----:B------:R-:W-:-:S05]  /*78c0*/  FFMA.FTZ R12, R135, UR14, -R12 ;  /* 0x0000000e870c7c23 */ /* 0x000fca000801080c */
        /* <DEDUP_REMOVED lines=74> */
.L_x_2407:
        /* <DEDUP_REMOVED lines=36> */
.L_x_2397:
        /* <DEDUP_REMOVED lines=67> */
.L_x_2409:
[----:B------:R-:W-:Y:S01]  /*83e0*/  ULEA UR5, UR39, UR40, 0x3 ;  /* 0x0000002827057291 */ /* 0x000fe2000f8e183f */
[----:B------:R-:W-:-:S05]  /*83f0*/  IMAD.U32 R0, RZ, RZ, UR38 ;  /* 0x00000026ff007e24 */ /* 0x000fca000f8e00ff */
[----:B------:R-:W-:-:S04]  /*8400*/  SHF.L.U32 R0, R0, 0x1f, RZ ;  /* 0x0000001f00007819 */ /* 0x000fc800000006ff */
[----:B------:R0:W1:Y:S01]  /*8410*/  SYNCS.PHASECHK.TRANS64.TRYWAIT P1, [UR5+0x2a850], R0 ;  /* 0x02a85000ff0075a7 */ /* 0x0000620008020145 */
[----:B------:R-:W-:Y:S05]  /*8420*/  @!P0 BRA `(.L_x_2410) ;  /* 0x0000000000048947 */ /* 0x000fea0003800000 */
[----:B------:R-:W-:Y:S01]  /*8430*/  BPT.TRAP 0x1 ;  /* 0x000000040000795c */ /* 0x000fe20000300000 */
.L_x_2410:
[----:B-1----:R-:W-:Y:S05]  /*8440*/  @P1 BRA `(.L_x_2411) ;  /* 0x0000000000081947 */ /* 0x002fea0003800000 */
[----:B------:R-:W1:Y:S02]  /*8450*/  SYNCS.PHASECHK.TRANS64.TRYWAIT P1, [UR5+0x2a850], R0 ;  /* 0x02a85000ff0075a7 */ /* 0x000e640008020145 */
[----:B-1----:R-:W-:Y:S05]  /*8460*/  @!P1 BRA `(.L_x_2412) ;  /* 0x0000009c00889947 */ /* 0x002fea0003800000 */
.L_x_2411:
[----:B------:R-:W-:Y:S01]  /*8470*/  UIADD3 UR40, UR40, 0x400, URZ ;  /* 0x0000040028287890 */ /* 0x000fe2000fffe03f */
[----:B------:R-:W-:Y:S01]  /*8480*/  WARPGROUP.ARRIVE ;  /* 0x00000000000079c5 */ /* 0x000fe20000000000 */
[----:B------:R-:W-:Y:S01]  /*8490*/  UMOV UR7, 0x40000040 ;  /* 0x4000004000077882 */ /* 0x000fe20000000000 */
[----:B01----:R-:W0:Y:S01]  /*84a0*/  SHFL.BFLY PT, R0, R9, 0x2, 0x1f ;  /* 0x0c401f0009007f89 */ /* 0x003e2200000e0000 */
[----:B------:R-:W-:Y:S01]  /*84b0*/  USHF.R.U32.HI UR40, URZ, 0x4, UR40 ;  /* 0x000000043f287899 */ /* 0x000fe20008011628 */
[----:B------:R-:W-:Y:S02]  /*84c0*/  IMAD.MOV.U32 R6, RZ, RZ, RZ ;  /* 0x000000ffff067224 */ /* 0x000fe400078e00ff */
[----:B------:R-:W1:Y:S01]  /*84d0*/  SHFL.BFLY PT, R3, R8, 0x2, 0x1f ;  /* 0x0c401f0008037f89 */ /* 0x000e6200000e0000 */
[----:B------:R-:W-:Y:S01]  /*84e0*/  ULOP3.LUT UR40, UR40, 0x3fff, URZ, 0xc0, !UPT ;  /* 0x00003fff28287892 */ /* 0x000fe2000f8ec03f */
[----:B------:R-:W-:Y:S02]  /*84f0*/  IMAD.U32 R13, RZ, RZ, UR14 ;  /* 0x0000000eff0d7e24 */ /* 0x000fe4000f8e00ff */
[----:B------:R-:W-:Y:S01]  /*8500*/  IMAD.MOV.U32 R96, RZ, RZ, -0x800000 ;  /* 0xff800000ff607424 */ /* 0x000fe200078e00ff */
[----:B------:R-:W-:-:S04]  /*8510*/  ULOP3.LUT UR4, UR40, 0x3000000, URZ, 0xfc, !UPT ;  /* 0x0300000028047892 */ /* 0x000fc8000f8efc3f */
[----:B------:R-:W-:-:S07]  /*8520*/  UIMAD UR4, UR39, 0x600, UR4 ;  /* 0x00000600270478a4 */ /* 0x000fce000f8e0204 */
[----:B------:R-:W-:Y:S02]  /*8530*/  UMOV UR6, UR4 ;  /* 0x0000000400067c82 */ /* 0x000fe40008000000 */
[----:B------:R-:W-:Y:S01]  /*8540*/  HGMMA.64x128x16.F32.BF16 R24, R156, gdesc[UR4].tnspB, R24, gsb0 ;  /* 0x41e000049c187df0 */ /* 0x000fe20008001818 */
[----:B------:R-:W-:Y:S01]  /*8550*/  UIADD3 UR6, UR4, 0x80, URZ ;  /* 0x0000008004067890 */ /* 0x000fe2000fffe03f */
[----:B0-----:R-:W-:Y:S01]  /*8560*/  FADD.FTZ R0, R0, R9 ;  /* 0x0000000900007221 */ /* 0x001fe20000010000 */
[----:B------:R-:W-:Y:S01]  /*8570*/  UMOV UR7, 0x40000040 ;  /* 0x4000004000077882 */ /* 0x000fe20000000000 */
[----:B-1----:R-:W-:Y:S01]  /*8580*/  FADD.FTZ R2, R3, R8 ;  /* 0x0000000803027221 */ /* 0x002fe20000010000 */
[----:B------:R-:W-:Y:S02]  /*8590*/  IMAD.MOV.U32 R8, RZ, RZ, RZ ;  /* 0x000000ffff087224 */ /* 0x000fe400078e00ff */
[----:B------:R-:W0:Y:S04]  /*85a0*/  SHFL.BFLY PT, R3, R0, 0x1, 0x1f ;  /* 0x0c201f0000037f89 */ /* 0x000e2800000e0000 */
[----:B------:R-:W1:Y:S01]  /*85b0*/  SHFL.BFLY PT, R7, R2, 0x1, 0x1f ;  /* 0x0c201f0002077f89 */ /* 0x000e6200000e0000 */
[----:B0-----:R-:W-:Y:S01]  /*85c0*/  FADD.FTZ R11, R0, R3 ;  /* 0x00000003000b7221 */ /* 0x001fe20000010000 */
[----:B------:R-:W-:-:S02]  /*85d0*/  IMAD.U32 R3, RZ, RZ, UR14 ;  /* 0x0000000eff037e24 */ /* 0x000fc4000f8e00ff */
[----:B------:R-:W-:Y:S02]  /*85e0*/  IMAD.MOV.U32 R0, RZ, RZ, -0x800000 ;  /* 0xff800000ff007424 */ /* 0x000fe400078e00ff */
[----:B-1----:R-:W-:Y:S01]  /*85f0*/  FADD.FTZ R12, R2, R7 ;  /* 0x00000007020c7221 */ /* 0x002fe20000010000 */
[----:B------:R-:W-:-:S04]  /*8600*/  FSETP.NE.FTZ.AND P1, PT, R11, RZ, PT ;  /* 0x000000ff0b00720b */ /* 0x000fc80003f35000 */
[----:B------:R-:W-:-:S09]  /*8610*/  FSETP.NE.FTZ.AND P2, PT, R12, RZ, PT ;  /* 0x000000ff0c00720b */ /* 0x000fd20003f55000 */
[----:B------:R-:W0:Y:S01]  /*8620*/  @P1 MUFU.LG2 R7, R11 ;  /* 0x0000000b00071308 */ /* 0x000e220000000c00 */
[----:B------:R-:W-:-:S03]  /*8630*/  @P1 FMUL.FTZ R3, R3, 0.69314718246459960938 ;  /* 0x3f31721803031820 */ /* 0x000fc60000410000 */
[----:B------:R-:W-:-:S04]  /*8640*/  @P2 FMUL.FTZ R13, R13, 0.69314718246459960938 ;  /* 0x3f3172180d0d2820 */ /* 0x000fc80000410000 */
        /* <DEDUP_REMOVED lines=31> */
[----:B0-23--:R-:W-:Y:S05]  /*8840*/  @!P0 BRA `(.L_x_2413) ;  /* 0x0000000000048947 */ /* 0x00dfea0003800000 */
[----:B------:R-:W-:Y:S01]  /*8850*/  BPT.TRAP 0x1 ;  /* 0x000000040000795c */ /* 0x000fe20000300000 */
.L_x_2413:
        /* <DEDUP_REMOVED lines=77> */
.L_x_2377:
        /* <DEDUP_REMOVED lines=12> */
[----:B------:R-:W-:Y:S01]  /*8df0*/  ULDC.64 UR10, c[0x0][0xc00] ;  /* 0x00030000000a7ab9 */ /* 0x000fe20000000a00 */
[----:B------:R-:W-:Y:S02]  /*8e00*/  R2UR UR14, R161 ;  /* 0x00000000a10e72ca */ /* 0x000fe400000e0000 */
[----:B------:R-:W-:Y:S02]  /*8e10*/  R2UR UR13, R180 ;  /* 0x00000000b40d72ca */ /* 0x000fe400000e0000 */
[----:B------:R-:W-:Y:S02]  /*8e20*/  R2UR UR15, R160 ;  /* 0x00000000a00f72ca */ /* 0x000fe400000e0000 */
[----:B------:R-:W-:-:S07]  /*8e30*/  R2UR UR19, R178 ;  /* 0x00000000b21372ca */ /* 0x000fce00000e0000 */
[----:B------:R-:W-:Y:S02]  /*8e40*/  USHF.L.U32 UR4, UR14, 0x2, URZ ;  /* 0x000000020e047899 */ /* 0x000fe4000800063f */
[----:B------:R-:W-:Y:S02]  /*8e50*/  USHF.L.U64.HI UR12, UR14, 0x2, UR13 ;  /* 0x000000020e0c7899 */ /* 0x000fe4000801020d */
[----:B------:R-:W-:-:S04]  /*8e60*/  UIADD3 UR7, UP0, UR4, UR10, URZ ;  /* 0x0000000a04077290 */ /* 0x000fc8000ff1e03f */
        /* <DEDUP_REMOVED lines=20> */
[----:B------:R-:W-:Y:S01]  /*8fb0*/  IMAD.X R11, RZ, RZ, R5, P1 ;  /* 0x000000ffff0b7224 */ /* 0x000fe200008e0605 */
[----:B------:R-:W-:-:S02]  /*8fc0*/  LOP3.LUT R7, R8, 0x380, RZ, 0xc0, !PT ;  /* 0x0000038008077812 */ /* 0x000fc400078ec0ff */
[----:B------:R-:W-:Y:S02]  /*8fd0*/  LOP3.LUT R6, R23, 0x380, RZ, 0xc0, !PT ;  /* 0x0000038017067812 */ /* 0x000fe400078ec0ff */
[----:B------:R-:W-:Y:S02]  /*8fe0*/  SHF.R.U64 R7, R7, 0x3, RZ ;  /* 0x0000000307077819 */ /* 0x000fe400000012ff */
[----:B------:R-:W-:Y:S02]  /*8ff0*/  LOP3.LUT R10, R35, 0x380, RZ, 0xc0, !PT ;  /* 0x00000380230a7812 */ /* 0x000fe400078ec0ff */
[----:B------:R-:W-:Y:S02]  /*9000*/  LOP3.LUT R12, R99, 0x380, RZ, 0xc0, !PT ;  /* 0x00000380630c7812 */ /* 0x000fe400078ec0ff */
[----:B------:R-:W-:Y:S02]  /*9010*/  LOP3.LUT R30, R7, R8, RZ, 0x3c, !PT ;  /* 0x00000008071e7212 */ /* 0x000fe400078e3cff */
[----:B------:R-:W-:-:S02]  /*9020*/  SHF.R.U64 R6, R6, 0x3, RZ ;  /* 0x0000000306067819 */ /* 0x000fc400000012ff */
[----:B------:R-:W-:Y:S02]  /*9030*/  SHF.R.U64 R10, R10, 0x3, RZ ;  /* 0x000000030a0a7819 */ /* 0x000fe400000012ff */
[----:B------:R-:W-:Y:S02]  /*9040*/  LOP3.LUT R8, R101, 0x380, RZ, 0xc0, !PT ;  /* 0x0000038065087812 */ /* 0x000fe400078ec0ff */
[----:B------:R-:W-:Y:S02]  /*9050*/  SHF.R.U64 R12, R12, 0x3, RZ ;  /* 0x000000030c0c7819 */ /* 0x000fe400000012ff */
[----:B------:R-:W-:Y:S02]  /*9060*/  LOP3.LUT R32, R6, R23, RZ, 0x3c, !PT ;  /* 0x0000001706207212 */ /* 0x000fe400078e3cff */
[----:B------:R-:W-:Y:S02]  /*9070*/  LOP3.LUT R28, R10, R35, RZ, 0x3c, !PT ;  /* 0x000000230a1c7212 */ /* 0x000fe400078e3cff */
[----:B------:R-:W-:-:S02]  /*9080*/  SHF.R.U64 R8, R8, 0x3, RZ ;  /* 0x0000000308087819 */ /* 0x000fc400000012ff */
[----:B------:R-:W-:Y:S02]  /*9090*/  LOP3.LUT R10, R103, 0x380, RZ, 0xc0, !PT ;  /* 0x00000380670a7812 */ /* 0x000fe400078ec0ff */
[----:B------:R-:W-:Y:S02]  /*90a0*/  LOP3.LUT R23, R34, 0x380, RZ, 0xc0, !PT ;  /* 0x0000038022177812 */ /* 0x000fe400078ec0ff */
[----:B------:R-:W-:Y:S02]  /*90b0*/  LOP3.LUT R14, R12, R99, RZ, 0x3c, !PT ;  /* 0x000000630c0e7212 */ /* 0x000fe400078e3cff */
[----:B------:R-:W-:Y:S02]  /*90c0*/  LOP3.LUT R12, R8, R101, RZ, 0x3c, !PT ;  /* 0x00000065080c7212 */ /* 0x000fe400078e3cff */
[----:B------:R-:W-:Y:S02]  /*90d0*/  SHF.R.U64 R10, R10, 0x3, RZ ;  /* 0x000000030a0a7819 */ /* 0x000fe400000012ff */
[----:B------:R-:W-:-:S02]  /*90e0*/  SHF.R.U64 R23, R23, 0x3, RZ ;  /* 0x0000000317177819 */ /* 0x000fc400000012ff */
[-C--:B------:R-:W-:Y:S02]  /*90f0*/  IADD3.X R9, RZ, R5.reuse, RZ, P0, !PT ;  /* 0x00000005ff097210 */ /* 0x080fe400007fe4ff */
[----:B------:R-:W-:Y:S02]  /*9100*/  MOV R26, R4 ;  /* 0x00000004001a7202 */ /* 0x000fe40000000f00 */
[----:B------:R-:W-:Y:S02]  /*9110*/  F2FP.BF16.F32.PACK_AB R4, R3, R2 ;  /* 0x000000020304723e */ /* 0x000fe400000010ff */
[----:B------:R-:W-:Y:S02]  /*9120*/  F2FP.BF16.F32.PACK_AB R5, R91, R90 ;  /* 0x0000005a5b05723e */ /* 0x000fe400000010ff */
[----:B------:R-:W-:Y:S02]  /*9130*/  F2FP.BF16.F32.PACK_AB R6, R21, R20 ;  /* 0x000000141506723e */ /* 0x000fe400000010ff */
[----:B------:R-:W-:-:S02]  /*9140*/  F2FP.BF16.F32.PACK_AB R7, R93, R92 ;  /* 0x0000005c5d07723e */ /* 0x000fc400000010ff */
[----:B------:R-:W-:Y:S02]  /*9150*/  MOV R99, R14 ;  /* 0x0000000e00637202 */ /* 0x000fe40000000f00 */
[----:B------:R-:W-:Y:S01]  /*9160*/  MOV R98, R12 ;  /* 0x0000000c00627202 */ /* 0x000fe20000000f00 */
[----:B------:R0:W-:Y:S01]  /*9170*/  STSM.16.M88.4 [R26], R4 ;  /* 0x000000041a007844 */ /* 0x0001e20000000200 */
[----:B------:R-:W-:Y:S02]  /*9180*/  LOP3.LUT R10, R10, R103, RZ, 0x3c, !PT ;  /* 0x000000670a0a7212 */ /* 0x000fe400078e3cff */
[----:B------:R-:W-:Y:S02]  /*9190*/  LOP3.LUT R8, R23, R34, RZ, 0x3c, !PT ;  /* 0x0000002217087212 */ /* 0x000fe400078e3cff */
[----:B------:R-:W-:Y:S02]  /*91a0*/  MOV R102, R32 ;  /* 0x0000002000667202 */ /* 0x000fe40000000f00 */
        /* <DEDUP_REMOVED lines=8> */
[----:B------:R-:W-:Y:S01]  /*9230*/  STSM.16.M88.4 [R102], R12 ;  /* 0x0000000c66007844 */ /* 0x000fe20000000200 */
[----:B------:R-:W-:Y:S02]  /*9240*/  F2FP.BF16.F32.PACK_AB R30, R45, R44 ;  /* 0x0000002c2d1e723e */ /* 0x000fe400000010ff */
[----:B------:R-:W-:Y:S02]  /*9250*/  F2FP.BF16.F32.PACK_AB R31, R47, R46 ;  /* 0x0000002e2f1f723e */ /* 0x000fe400000010ff */
[----:B------:R-:W-:Y:S02]  /*9260*/  F2FP.BF16.F32.PACK_AB R32, R49, R48 ;  /* 0x000000303120723e */ /* 0x000fe400000010ff */
[----:B------:R-:W-:Y:S01]  /*9270*/  F2FP.BF16.F32.PACK_AB R33, R51, R50 ;  /* 0x000000323321723e */ /* 0x000fe200000010ff */
[----:B------:R-:W-:Y:S01]  /*9280*/  STSM.16.M88.4 [R101], R28 ;  /* 0x0000001c65007844 */ /* 0x000fe20000000200 */
[----:B------:R-:W-:-:S02]  /*9290*/  F2FP.BF16.F32.PACK_AB R34, R53, R52 ;  /* 0x000000343522723e */ /* 0x000fc400000010ff */
[----:B------:R-:W-:Y:S02]  /*92a0*/  F2FP.BF16.F32.PACK_AB R35, R55, R54 ;  /* 0x000000363723723e */ /* 0x000fe400000010ff */
[----:B------:R-:W-:Y:S02]  /*92b0*/  MOV R23, R10 ;  /* 0x0000000a00177202 */ /* 0x000fe40000000f00 */
[----:B0-----:R-:W-:Y:S01]  /*92c0*/  MOV R26, R8 ;  /* 0x00000008001a7202 */ /* 0x001fe20000000f00 */
[----:B------:R0:W-:Y:S01]  /*92d0*/  STSM.16.M88.4 [R100], R32 ;  /* 0x0000002064007844 */ /* 0x0001e20000000200 */
[----:B------:R-:W-:Y:S02]  /*92e0*/  F2FP.BF16.F32.PACK_AB R4, R57, R56 ;  /* 0x000000383904723e */ /* 0x000fe400000010ff */
[----:B------:R-:W-:Y:S02]  /*92f0*/  F2FP.BF16.F32.PACK_AB R5, R59, R58 ;  /* 0x0000003a3b05723e */ /* 0x000fe400000010ff */
[----:B------:R-:W-:-:S02]  /*9300*/  F2FP.BF16.F32.PACK_AB R6, R61, R60 ;  /* 0x0000003c3d06723e */ /* 0x000fc400000010ff */
[----:B------:R-:W-:Y:S02]  /*9310*/  F2FP.BF16.F32.PACK_AB R7, R63, R62 ;  /* 0x0000003e3f07723e */ /* 0x000fe400000010ff */
[----:B------:R-:W-:Y:S02]  /*9320*/  F2FP.BF16.F32.PACK_AB R8, R65, R64 ;  /* 0x000000404108723e */ /* 0x000fe400000010ff */
[----:B------:R-:W-:Y:S01]  /*9330*/  F2FP.BF16.F32.PACK_AB R9, R67, R66 ;  /* 0x000000424309723e */ /* 0x000fe200000010ff */
[----:B------:R-:W-:Y:S01]  /*9340*/  STSM.16.M88.4 [R99], R4 ;  /* 0x0000000463007844 */ /* 0x000fe20000000200 */
[----:B------:R-:W-:Y:S02]  /*9350*/  F2FP.BF16.F32.PACK_AB R10, R69, R68 ;  /* 0x00000044450a723e */ /* 0x000fe400000010ff */
        /* <DEDUP_REMOVED lines=8> */
[----:B------:R-:W-:-:S02]  /*93e0*/  F2FP.BF16.F32.PACK_AB R15, R79, R78 ;  /* 0x0000004e4f0f723e */ /* 0x000fc400000010ff */
[----:B------:R-:W-:Y:S02]  /*93f0*/  F2FP.BF16.F32.PACK_AB R28, R81, R80 ;  /* 0x00000050511c723e */ /* 0x000fe400000010ff */
        /* <DEDUP_REMOVED lines=17> */
[----:B------:R-:W-:Y:S01]  /*9510*/  IMAD.U32 R23, RZ, RZ, UR4 ;  /* 0x00000004ff177e24 */ /* 0x000fe2000f8e00ff */
        /* <DEDUP_REMOVED lines=10> */
[----:B------:R-:W-:Y:S01]  /*95c0*/  VIADD R11, R18, UR43 ;  /* 0x0000002b120b7c36 */ /* 0x000fe20008000000 */
[----:B------:R-:W-:Y:S01]  /*95d0*/  UISETP.NE.U32.AND UP0, UPT, UR10, URZ, UPT ;  /* 0x0000003f0a00728c */ /* 0x000fe2000bf05070 */
[----:B------:R0:W5:Y:S01]  /*95e0*/  @P4 LDG.E R23, desc[UR36][R4.64] ;  /* 0x0000002404174981 */ /* 0x000162000c1e1900 */
[----:B------:R-:W-:Y:S01]  /*95f0*/  UMOV UR4, URZ ;  /* 0x0000003f00047c82 */ /* 0x000fe20008000000 */
[----:B------:R-:W-:Y:S01]  /*9600*/  USEL UR16, UR15, URZ, UP1 ;  /* 0x0000003f0f107287 */ /* 0x000fe20008800000 */
[----:B------:R-:W-:Y:S01]  /*9610*/  IMAD.MOV.U32 R7, RZ, RZ, R11 ;  /* 0x000000ffff077224 */ /* 0x000fe200078e000b */
[----:B------:R-:W-:-:S04]  /*9620*/  UISETP.NE.AND.EX UP0, UPT, UR11, URZ, UPT, UP0 ;  /* 0x0000003f0b00728c */ /* 0x000fc8000bf05300 */
[----:B------:R-:W-:Y:S01]  /*9630*/  USEL UR7, UR14, URZ, !UP0 ;  /* 0x0000003f0e077287 */ /* 0x000fe2000c000000 */
[----:B------:R-:W-:Y:S01]  /*9640*/  ULDC.64 UR10, c[0x0][UR18+0x220] ;  /* 0x00008800120a7abb */ /* 0x000fe20008000a00 */
[----:B------:R-:W-:Y:S01]  /*9650*/  USEL UR17, UR13, URZ, !UP0 ;  /* 0x0000003f0d117287 */ /* 0x000fe2000c000000 */
[----:B0-----:R-:W-:Y:S01]  /*9660*/  @P1 IMAD.HI.U32 R4, R11, R6, RZ ;  /* 0x000000060b041227 */ /* 0x001fe200078e00ff */
[----:B------:R-:W-:Y:S01]  /*9670*/  ULDC.64 UR8, c[0x0][UR18+0x218] ;  /* 0x0000860012087abb */ /* 0x000fe20008000a00 */
[----:B------:R-:W-:Y:S01]  /*9680*/  UIMAD UR11, UR11, UR7, URZ ;  /* 0x000000070b0b72a4 */ /* 0x000fe2000f8e023f */
[----:B------:R-:W-:Y:S01]  /*9690*/  ULDC.64 UR12, c[0x0][UR18+0x228] ;  /* 0x00008a00120c7abb */ /* 0x000fe20008000a00 */
[----:B------:R-:W-:Y:S02]  /*96a0*/  UIMAD.WIDE.U32 UR14, UR8, UR19, URZ ;  /* 0x00000013080e72a5 */ /* 0x000fe4000f8e003f */
[----:B------:R-:W-:Y:S01]  /*96b0*/  UIMAD UR19, UR9, UR19, URZ ;  /* 0x00000013091372a4 */ /* 0x000fe2000f8e023f */
[----:B-1----:R-:W-:Y:S01]  /*96c0*/  @P1 SHF.R.U32.HI R7, RZ, R9, R4 ;  /* 0x00000009ff071219 */ /* 0x002fe20000011604 */
[----:B------:R-:W-:-:S02]  /*96d0*/  UIMAD.WIDE.U32 UR20, UR12, UR16, URZ ;  /* 0x000000100c1472a5 */ /* 0x000fc4000f8e003f */
[----:B------:R-:W-:Y:S02]  /*96e0*/  UIMAD.WIDE.U32 UR8, UR10, UR7, URZ ;  /* 0x000000070a0872a5 */ /* 0x000fe4000f8e003f */
[----:B------:R-:W-:Y:S01]  /*96f0*/  UIMAD UR12, UR13, UR16, URZ ;  /* 0x000000100d0c72a4 */ /* 0x000fe2000f8e023f */
[----:B------:R-:W-:Y:S01]  /*9700*/  IMAD.MOV R9, RZ, RZ, -R7 ;  /* 0x000000ffff097224 */ /* 0x000fe200078e0a07 */
[----:B------:R-:W-:Y:S01]  /*9710*/  UIMAD UR11, UR10, UR17, UR11 ;  /* 0x000000110a0b72a4 */ /* 0x000fe2000f8e020b */
[----:B------:R-:W-:Y:S01]  /*9720*/  IMAD.U32 R4, RZ, RZ, UR20 ;  /* 0x00000014ff047e24 */ /* 0x000fe2000f8e00ff */
[----:B------:R-:W-:Y:S02]  /*9730*/  UIADD3 UR12, UR21, UR12, URZ ;  /* 0x0000000c150c7290 */ /* 0x000fe4000fffe03f */
[----:B------:R-:W-:Y:S01]  /*9740*/  IMAD.U32 R5, RZ, RZ, UR21 ;  /* 0x00000015ff057e24 */ /* 0x000fe2000f8e00ff */
[----:B------:R-:W-:Y:S01]  /*9750*/  UIADD3 UR10, UR9, UR11, URZ ;  /* 0x0000000b090a7290 */ /* 0x000fe2000fffe03f */
[----:B------:R-:W-:Y:S01]  /*9760*/  IMAD R9, R26, R9, R11 ;  /* 0x000000091a097224 */ /* 0x000fe200078e020b */
[----:B------:R-:W-:Y:S01]  /*9770*/  UIADD3 UR19, UR15, UR19, URZ ;  /* 0x000000130f137290 */ /* 0x000fe2000fffe03f */
[----:B------:R-:W-:Y:S01]  /*9780*/  SHF.R.S32.HI R5, RZ, 0x1f, R7 ;  /* 0x0000001fff057819 */ /* 0x000fe20000011407 */
[----:B------:R-:W-:Y:S01]  /*9790*/  IMAD.U32 R8, RZ, RZ, UR12 ;  /* 0x0000000cff087e24 */ /* 0x000fe2000f8e00ff */
[----:B------:R-:W-:Y:S01]  /*97a0*/  ULDC.64 UR12, c[0x0][0xba8] ;  /* 0x0002ea00000c7ab9 */ /* 0x000fe20000000a00 */
[----:B------:R-:W-:Y:S01]  /*97b0*/  SHF.R.S32.HI R6, RZ, 0x1f, R9 ;  /* 0x0000001fff067819 */ /* 0x000fe20000011409 */
[----:B------:R-:W-:Y:S01]  /*97c0*/  @!UP1 ULDC UR12, c[0x0][0xb50] ;  /* 0x0002d400000c9ab9 */ /* 0x000fe20000000800 */
[----:B------:R-:W-:Y:S01]  /*97d0*/  @!UP1 ULDC UR13, c[0x0][0xb54] ;  /* 0x0002d500000d9ab9 */ /* 0x000fe20000000800 */
[----:B--2---:R-:W-:-:S13]  /*97e0*/  @P0 R2UR UR4, R34 ;  /* 0x00000000220402ca */ /* 0x004fda00000e0000 */
[----:B------:R-:W-:Y:S02]  /*97f0*/  UIADD3 UR14, UP0, UP2, UR8, UR14, UR4 ;  /* 0x0000000e080e7290 */ /* 0x000fe4000fa1e004 */
[----:B------:R-:W-:Y:S01]  /*9800*/  USHF.R.S32.HI UR11, URZ, 0x1f, UR4 ;  /* 0x0000001f3f0b7899 */ /* 0x000fe20008011404 */
[----:B------:R-:W-:-:S03]  /*9810*/  ULDC.64 UR8, c[0x0][UR18+0x210] ;  /* 0x0000840012087abb */ /* 0x000fc60008000a00 */
[----:B------:R-:W-:Y:S01]  /*9820*/  UIADD3.X UR10, UR10, UR19, UR11, UP0, UP2 ;  /* 0x000000130a0a7290 */ /* 0x000fe200087e440b */
[----:B------:R-:W-:Y:S01]  /*9830*/  IADD3 R4, P2, P3, R7, UR14, R4 ;  /* 0x0000000e07047c10 */ /* 0x000fe2000fb5e004 */
[----:B------:R-:W-:-:S04]  /*9840*/  IMAD R7, R9, UR9, RZ ;  /* 0x0000000909077c24 */ /* 0x000fc8000f8e02ff */
[----:B------:R-:W-:Y:S01]  /*9850*/  IADD3.X R5, R5, UR10, R8, P2, P3 ;  /* 0x0000000a05057c10 */ /* 0x000fe200097e6408 */
[----:B------:R-:W-:Y:S02]  /*9860*/  IMAD R7, R6, UR8, R7 ;  /* 0x0000000806077c24 */ /* 0x000fe4000f8e0207 */
        /* <DEDUP_REMOVED lines=9> */
.L_x_2416:
[----:B------:R-:W-:Y:S01]  /*9900*/  SHFL.IDX PT, R4, R9, RZ, 0x1c1f ;  /* 0x001c1fff09047589 */ /* 0x000fe200000e0000 */
[----:B------:R-:W-:Y:S01]  /*9910*/  VIADD R12, R199, UR43 ;  /* 0x0000002bc70c7c36 */ /* 0x000fe20008000000 */
[----:B------:R-:W-:Y:S01]  /*9920*/  LOP3.LUT P0, RZ, R182, 0x3, RZ, 0xc0, !PT ;  /* 0x00000003b6ff7812 */ /* 0x000fe2000780c0ff */
[----:B-----5:R-:W-:Y:S01]  /*9930*/  IMAD R23, R23, R26, RZ ;  /* 0x0000001a17177224 */ /* 0x020fe200078e02ff */
[----:B------:R-:W0:Y:S01]  /*9940*/  SHFL.IDX PT, R5, R10, RZ, 0x1c1f ;  /* 0x001c1fff0a057589 */ /* 0x000e2200000e0000 */
[C---:B------:R-:W-:Y:S01]  /*9950*/  VIADD R8, R12.reuse, 0x8 ;  /* 0x000000080c087836 */ /* 0x040fe20000000000 */
[----:B------:R-:W-:Y:S02]  /*9960*/  PLOP3.LUT P3, PT, PT, PT, UP1, 0x80, 0x0 ;  /* 0x000000000000781c */ /* 0x000fe40003f6f018 */
[----:B------:R-:W-:Y:S01]  /*9970*/  SHFL.IDX PT, R6, R9, 0x1, 0x1c1f ;  /* 0x003c1f0009067f89 */ /* 0x000fe200000e0000 */
[-C--:B------:R-:W-:Y:S02]  /*9980*/  ISETP.GE.OR P2, PT, R12, R23.reuse, P0 ;  /* 0x000000170c00720c */ /* 0x080fe40000746670 */
[-C--:B------:R-:W-:Y:S01]  /*9990*/  ISETP.GE.OR P0, PT, R8, R23.reuse, P0 ;  /* 0x000000170800720c */ /* 0x080fe20000706670 */
[----:B------:R-:W1:Y:S10]  /*99a0*/  SHFL.IDX PT, R7, R10, 0x1, 0x1c1f ;  /* 0x003c1f000a077f89 */ /* 0x000e7400000e0000 */
[----:B0-----:R0:W-:Y:S01]  /*99b0*/  @!P2 ST.E desc[UR36][R4.64], R96 ;  /* 0x000000600400a985 */ /* 0x0011e2000c101924 */
[----:B------:R-:W-:-:S03]  /*99c0*/  ISETP.GE.AND P2, PT, R12, R23, PT ;  /* 0x000000170c00720c */ /* 0x000fc60003f46270 */
[----:B-1----:R0:W-:Y:S01]  /*99d0*/  @!P0 ST.E desc[UR36][R6.64], R0 ;  /* 0x0000000006008985 */ /* 0x0021e2000c101924 */
[----:B------:R-:W-:Y:S01]  /*99e0*/  ISETP.GE.AND P0, PT, R8, R23, PT ;  /* 0x000000170800720c */ /* 0x000fe20003f06270 */
[----:B------:R-:W-:-:S12]  /*99f0*/  @P3 BRA `(.L_x_2417) ;  /* 0x00000008008c3947 */ /* 0x000fd80003800000 */
[----:B------:R-:W-:Y:S01]  /*9a00*/  IMAD R3, R179, 0x40, R16 ;  /* 0x00000040b3037824 */ /* 0x000fe200078e0210 */
[----:B------:R-:W-:Y:S01]  /*9a10*/  ULDC.64 UR12, c[0x0][0xaa0] ;  /* 0x0002a800000c7ab9 */ /* 0x000fe20000000a00 */
[----:B------:R-:W-:Y:S02]  /*9a20*/  R2UR UR14, R178 ;  /* 0x00000000b20e72ca */ /* 0x000fe400000e0000 */
[----:B------:R-:W-:-:S03]  /*9a30*/  IMAD.WIDE R24, R3, 0x2, R24 ;  /* 0x0000000203187825 */ /* 0x000fc600078e0218 */
[C---:B------:R-:W-:Y:S02]  /*9a40*/  IADD3 R9, P6, R24.reuse, 0x1000, RZ ;  /* 0x0000100018097810 */ /* 0x040fe40007fde0ff */
[C---:B------:R-:W-:Y:S02]  /*9a50*/  IADD3 R13, P5, R24.reuse, 0x2000, RZ ;  /* 0x00002000180d7810 */ /* 0x040fe40007fbe0ff */
[----:B------:R-:W-:Y:S02]  /*9a60*/  LOP3.LUT R8, R9, 0x380, RZ, 0xc0, !PT ;  /* 0x0000038009087812 */ /* 0x000fe400078ec0ff */
[----:B------:R-:W-:Y:S02]  /*9a70*/  IADD3 R29, P4, R24, 0x3000, RZ ;  /* 0x00003000181d7810 */ /* 0x000fe40007f9e0ff */
[----:B------:R-:W-:Y:S02]  /*9a80*/  SHF.R.U64 R8, R8, 0x3, RZ ;  /* 0x0000000308087819 */ /* 0x000fe400000012ff */
[----:B------:R-:W-:-:S02]  /*9a90*/  IADD3 R33, P3, R24, 0x4000, RZ ;  /* 0x0000400018217810 */ /* 0x000fc40007f7e0ff */
[----:B------:R-:W-:Y:S01]  /*9aa0*/  LOP3.LUT R8, R8, R9, RZ, 0x3c, !PT ;  /* 0x0000000908087212 */ /* 0x000fe200078e3cff */
[--C-:B------:R-:W-:Y:S01]  /*9ab0*/  IMAD.X R9, RZ, RZ, R25.reuse, P6 ;  /* 0x000000ffff097224 */ /* 0x100fe200030e0619 */
[C---:B------:R-:W-:Y:S02]  /*9ac0*/  IADD3 R3, P6, R24.reuse, 0x7000, RZ ;  /* 0x0000700018037810 */ /* 0x040fe40007fde0ff */
[C---:B------:R-:W-:Y:S02]  /*9ad0*/  IADD3 R37, P2, R24.reuse, 0x5000, RZ ;  /* 0x0000500018257810 */ /* 0x040fe40007f5e0ff */
[C---:B------:R-:W-:Y:S01]  /*9ae0*/  IADD3 R41, P0, R24.reuse, 0x6000, RZ ;  /* 0x0000600018297810 */ /* 0x040fe20007f1e0ff */
[----:B------:R-:W-:Y:S01]  /*9af0*/  IMAD.X R45, RZ, RZ, R25, P6 ;  /* 0x000000ffff2d7224 */ /* 0x000fe200030e0619 */
[----:B0-----:R-:W-:Y:S01]  /*9b00*/  LOP3.LUT R5, R24, 0x380, RZ, 0xc0, !PT ;  /* 0x0000038018057812 */ /* 0x001fe200078ec0ff */
[----:B------:R-:W-:Y:S01]  /*9b10*/  UIMAD UR10, UR11, UR12, URZ ;  /* 0x0000000c0b0a72a4 */ /* 0x000fe2000f8e023f */
[----:B------:R-:W-:Y:S01]  /*9b20*/  LOP3.LUT R0, R3, 0x380, RZ, 0xc0, !PT ;  /* 0x0000038003007812 */ /* 0x000fe200078ec0ff */
[----:B------:R-:W-:Y:S01]  /*9b30*/  UIMAD.WIDE.U32 UR8, UR4, UR12, URZ ;  /* 0x0000000c040872a5 */ /* 0x000fe2000f8e003f */
[----:B------:R-:W-:Y:S01]  /*9b40*/  LOP3.LUT R12, R13, 0x380, RZ, 0xc0, !PT ;  /* 0x000003800d0c7812 */ /* 0x000fe200078ec0ff */
[----:B------:R-:W5:Y:S01]  /*9b50*/  LD.E.128 R8, desc[UR36][R8.64] ;  /* 0x0000002408087980 */ /* 0x000f62000c101d00 */
[----:B------:R-:W-:-:S02]  /*9b60*/  LOP3.LUT R28, R29, 0x380, RZ, 0xc0, !PT ;  /* 0x000003801d1c7812 */ /* 0x000fc400078ec0ff */
[----:B------:R-:W-:Y:S02]  /*9b70*/  LOP3.LUT R32, R33, 0x380, RZ, 0xc0, !PT ;  /* 0x0000038021207812 */ /* 0x000fe400078ec0ff */
[----:B------:R-:W-:Y:S02]  /*9b80*/  LOP3.LUT R36, R37, 0x380, RZ, 0xc0, !PT ;  /* 0x0000038025247812 */ /* 0x000fe400078ec0ff */
[----:B------:R-:W-:Y:S02]  /*9b90*/  LOP3.LUT R40, R41, 0x380, RZ, 0xc0, !PT ;  /* 0x0000038029287812 */ /* 0x000fe400078ec0ff */
[----:B------:R-:W-:Y:S02]  /*9ba0*/  SHF.R.U64 R5, R5, 0x3, RZ ;  /* 0x0000000305057819 */ /* 0x000fe400000012ff */
[----:B------:R-:W-:Y:S02]  /*9bb0*/  SHF.R.U64 R0, R0, 0x3, RZ ;  /* 0x0000000300007819 */ /* 0x000fe400000012ff */
[----:B------:R-:W-:-:S02]  /*9bc0*/  SHF.R.U64 R12, R12, 0x3, RZ ;  /* 0x000000030c0c7819 */ /* 0x000fc400000012ff */
[----:B------:R-:W-:Y:S02]  /*9bd0*/  SHF.R.U64 R28, R28, 0x3, RZ ;  /* 0x000000031c1c7819 */ /* 0x000fe400000012ff */
[----:B------:R-:W-:Y:S02]  /*9be0*/  SHF.R.U64 R32, R32, 0x3, RZ ;  /* 0x0000000320207819 */ /* 0x000fe400000012ff */
[----:B------:R-:W-:Y:S02]  /*9bf0*/  SHF.R.U64 R36, R36, 0x3, RZ ;  /* 0x0000000324247819 */ /* 0x000fe400000012ff */
[----:B------:R-:W-:Y:S02]  /*9c00*/  SHF.R.U64 R40, R40, 0x3, RZ ;  /* 0x0000000328287819 */ /* 0x000fe400000012ff */
[----:B------:R-:W-:Y:S02]  /*9c10*/  LOP3.LUT R24, R5, R24, RZ, 0x3c, !PT ;  /* 0x0000001805187212 */ /* 0x000fe400078e3cff */
[----:B------:R-:W-:-:S02]  /*9c20*/  LOP3.LUT R44, R0, R3, RZ, 0x3c, !PT ;  /* 0x00000003002c7212 */ /* 0x000fc400078e3cff */
[----:B------:R-:W0:Y:S01]  /*9c30*/  @P1 LDC R3, c[0x0][0xbec] ;  /* 0x0002fb00ff031b82 */ /* 0x000e220000000800 */
        /* <DEDUP_REMOVED lines=10> */
[----:B------:R1:W5:Y:S01]  /*9ce0*/  LD.E.128 R4, desc[UR36][R24.64] ;  /* 0x0000002418047980 */ /* 0x000362000c101d00 */
[----:B------:R-:W-:Y:S01]  /*9cf0*/  UIMAD UR10, UR4, UR13, UR10 ;  /* 0x0000000d040a72a4 */ /* 0x000fe2000f8e020a */
[----:B------:R-:W-:-:S02]  /*9d00*/  LEA R0, R22, R179, 0x5 ;  /* 0x000000b316007211 */ /* 0x000fc400078e28ff */
[----:B------:R-:W5:Y:S04]  /*9d10*/  LD.E.128 R12, desc[UR36][R12.64] ;  /* 0x000000240c0c7980 */ /* 0x000f68000c101d00 */
[----:B------:R-:W5:Y:S01]  /*9d20*/  LD.E.128 R28, desc[UR36][R28.64] ;  /* 0x000000241c1c7980 */ /* 0x000f62000c101d00 */
[----:B-1----:R-:W1:Y:S01]  /*9d30*/  @P1 LDC R25, c[0x0][0xbf0] ;  /* 0x0002fc00ff191b82 */ /* 0x002e620000000800 */
[----:B------:R-:W-:Y:S02]  /*9d40*/  UIADD3 UR9, UR9, UR10, URZ ;  /* 0x0000000a09097290 */ /* 0x000fe4000fffe03f */
[----:B------:R-:W5:Y:S01]  /*9d50*/  LD.E.128 R32, desc[UR36][R32.64] ;  /* 0x0000002420207980 */ /* 0x000f62000c101d00 */
[----:B------:R-:W-:Y:S01]  /*9d60*/  ULDC.64 UR10, c[0x0][0xae8] ;  /* 0x0002ba00000a7ab9 */ /* 0x000fe20000000a00 */
[----:B------:R-:W-:Y:S01]  /*9d70*/  VIADD R20, R0, UR43 ;  /* 0x0000002b00147c36 */ /* 0x000fe20008000000 */
[----:B------:R-:W-:Y:S01]  /*9d80*/  UIMAD.WIDE.U32 UR8, UR14, UR10, UR8 ;  /* 0x0000000a0e0872a5 */ /* 0x000fe2000f8e0008 */
[----:B------:R-:W5:Y:S01]  /*9d90*/  LD.E.128 R36, desc[UR36][R36.64] ;  /* 0x0000002424247980 */ /* 0x000f62000c101d00 */
[----:B------:R-:W-:Y:S01]  /*9da0*/  USHF.R.S32.HI UR4, URZ, 0x1f, UR7 ;  /* 0x0000001f3f047899 */ /* 0x000fe20008011407 */
[----:B0-----:R-:W-:Y:S01]  /*9db0*/  @P1 IMAD.HI.U32 R0, R20, R3, RZ ;  /* 0x0000000314001227 */ /* 0x001fe200078e00ff */
[----:B------:R-:W-:Y:S01]  /*9dc0*/  UIMAD UR9, UR14, UR11, UR9 ;  /* 0x0000000b0e0972a4 */ /* 0x000fe2000f8e0209 */
[----:B------:R-:W5:Y:S02]  /*9dd0*/  LD.E.128 R40, desc[UR36][R40.64] ;  /* 0x0000002428287980 */ /* 0x000f64000c101d00 */
[----:B------:R-:W-:-:S02]  /*9de0*/  ULDC.64 UR10, c[0x0][0xaf0] ;  /* 0x0002bc00000a7ab9 */ /* 0x000fc40000000a00 */
[----:B------:R-:W-:Y:S01]  /*9df0*/  UIMAD UR4, UR4, UR10, URZ ;  /* 0x0000000a040472a4 */ /* 0x000fe2000f8e023f */
[----:B------:R-:W-:Y:S01]  /*9e00*/  IMAD.MOV.U32 R21, RZ, RZ, R20 ;  /* 0x000000ffff157224 */ /* 0x000fe200078e0014 */
[----:B------:R-:W-:Y:S01]  /*9e10*/  UIMAD.WIDE.U32 UR8, UR7, UR10, UR8 ;  /* 0x0000000a070872a5 */ /* 0x000fe2000f8e0008 */
[----:B------:R-:W5:Y:S01]  /*9e20*/  LD.E.128 R44, desc[UR36][R44.64] ;  /* 0x000000242c2c7980 */ /* 0x000f62000c101d00 */
[----:B------:R-:W-:-:S03]  /*9e30*/  UIMAD UR4, UR7, UR11, UR4 ;  /* 0x0000000b070472a4 */ /* 0x000fc6000f8e0204 */
[----:B------:R-:W-:Y:S01]  /*9e40*/  ULDC.64 UR10, c[0x0][0xae0] ;  /* 0x0002b800000a7ab9 */ /* 0x000fe20000000a00 */
[----:B-1----:R-:W-:Y:S01]  /*9e50*/  @P1 SHF.R.U32.HI R21, RZ, R25, R0 ;  /* 0x00000019ff151219 */ /* 0x002fe20000011600 */
[----:B------:R-:W-:Y:S02]  /*9e60*/  UIADD3 UR4, UR9, UR4, URZ ;  /* 0x0000000409047290 */ /* 0x000fe4000fffe03f */
        /* <DEDUP_REMOVED lines=12> */
[----:B------:R-:W-:Y:S02]  /*9f30*/  IMAD R25, R26, R25, R20 ;  /* 0x000000191a197224 */ /* 0x000fe400078e0214 */
[----:B------:R-:W-:Y:S02]  /*9f40*/  IMAD.U32 R3, RZ, RZ, UR4 ;  /* 0x00000004ff037e24 */ /* 0x000fe4000f8e00ff */
[C---:B------:R-:W-:Y:S01]  /*9f50*/  IMAD R49, R21.reuse, UR11, R0 ;  /* 0x0000000b15317c24 */ /* 0x040fe2000f8e0200 */
        /* <DEDUP_REMOVED lines=10> */
[----:B------:R-:W-:Y:S01]  /*a000*/  LEA R24, P3, R2, UR8, 0x1 ;  /* 0x0000000802187c11 */ /* 0x000fe2000f8608ff */
        /* <DEDUP_REMOVED lines=15> */
[CC--:B-1----:R-:W-:Y:S02]  /*a100*/  @!P2 LEA R2, P4, R16.reuse, R20.reuse, 0x1 ;  /* 0x000000141002a211 */ /* 0x0c2fe400078808ff */
[C---:B------:R-:W-:Y:S02]  /*a110*/  @!P3 LEA R20, P5, R19.reuse, R20, 0x1 ;  /* 0x000000141314b211 */ /* 0x040fe400078a08ff */
[-C--:B--2---:R-:W-:Y:S02]  /*a120*/  @!P2 LEA.HI.X R3, R16, R0.reuse, R203, 0x1, P4 ;  /* 0x000000001003a211 */ /* 0x084fe400020f0ccb */
[----:B------:R-:W-:-:S03]  /*a130*/  @!P3 LEA.HI.X R21, R19, R0, R202, 0x1, P5 ;  /* 0x000000001315b211 */ /* 0x000fc600028f0cca */
[----:B-----5:R3:W-:Y:S04]  /*a140*/  @!P2 ST.E.128 desc[UR36][R2.64], R4 ;  /* 0x000000040200a985 */ /* 0x0207e8000c101d24 */
[----:B------:R3:W-:Y:S02]  /*a150*/  @!P3 ST.E.128 desc[UR36][R20.64], R32 ;  /* 0x000000201400b985 */ /* 0x0007e4000c101d24 */
.L_x_2419:
[----:B------:R-:W-:Y:S05]  /*a160*/  BSYNC B1 ;  /* 0x0000000000017941 */ /* 0x000fea0003800000 */
.L_x_2418:
[----:B--2---:R2:W4:Y:S01]  /*a170*/  SHFL.IDX PT, R0, R25, 0x1, 0x181f ;  /* 0x00381f0019007f89 */ /* 0x00452200000e0000 */
        /* <DEDUP_REMOVED lines=12> */
.L_x_2421:
[----:B------:R-:W-:Y:S05]  /*a240*/  BSYNC B1 ;  /* 0x0000000000017941 */ /* 0x000fea0003800000 */
.L_x_2420:
        /* <DEDUP_REMOVED lines=13> */
.L_x_2423:
[----:B------:R-:W-:Y:S05]  /*a320*/  BSYNC B1 ;  /* 0x0000000000017941 */ /* 0x000fea0003800000 */
.L_x_2422:
[----:B0-----:R-:W-:Y:S01]  /*a330*/  VIADD R0, R26, 0x60 ;  /* 0x000000601a007836 */ /* 0x001fe20000000000 */
[----:B--2-4-:R-:W4:Y:S04]  /*a340*/  SHFL.IDX PT, R25, R25, 0x3, 0x181f ;  /* 0x00781f0019197f89 */ /* 0x014f2800000e0000 */
[----:B------:R-:W-:Y:S01]  /*a350*/  ISETP.GE.AND P0, PT, R0, R23, PT ;  /* 0x000000170000720c */ /* 0x000fe20003f06270 */
[----:B------:R-:W0:-:S12]  /*a360*/  SHFL.IDX PT, R24, R24, 0x3, 0x181f ;  /* 0x00781f0018187f89 */ /* 0x000e1800000e0000 */
        /* <DEDUP_REMOVED lines=12> */
.L_x_2417:
        /* <DEDUP_REMOVED lines=12> */
[----:B------:R-:W-:Y:S01]  /*a4f0*/  BSSY B1, `(.L_x_2425) ;  /* 0x0000067000017945 */ /* 0x000fe20003800000 */
[----:B------:R-:W-:Y:S01]  /*a500*/  ULDC.64 UR10, c[0x0][0xb38] ;  /* 0x0002ce00000a7ab9 */ /* 0x000fe20000000a00 */
[----:B------:R-:W-:Y:S01]  /*a510*/  PRMT R97, RZ, 0x654, R97 ;  /* 0x00000654ff617816 */ /* 0x000fe20000000061 */
[----:B------:R-:W-:-:S04]  /*a520*/  UIMAD.WIDE.U32 UR8, UR15, UR10, UR8 ;  /* 0x0000000a0f0872a5 */ /* 0x000fc8000f8e0008 */
[----:B------:R-:W-:Y:S01]  /*a530*/  UIMAD UR9, UR15, UR11, UR9 ;  /* 0x0000000b0f0972a4 */ /* 0x000fe2000f8e0209 */
[----:B------:R2:W-:Y:S02]  /*a540*/  SYNCS.ARRIVE.TRANS64.RED.A1T0 RZ, [R97+URZ], RZ ;  /* 0x000000ff61ff79a7 */ /* 0x0005e4000810043f */
[----:B------:R-:W-:Y:S02]  /*a550*/  ULDC.64 UR10, c[0x0][0xb40] ;  /* 0x0002d000000a7ab9 */ /* 0x000fe40000000a00 */
[----:B------:R-:W-:Y:S02]  /*a560*/  UIMAD UR4, UR4, UR10, URZ ;  /* 0x0000000a040472a4 */ /* 0x000fe4000f8e023f */
[----:B------:R-:W-:Y:S01]  /*a570*/  UIMAD.WIDE.U32 UR8, UR7, UR10, UR8 ;  /* 0x0000000a070872a5 */ /* 0x000fe2000f8e0008 */
[----:B0-----:R-:W-:Y:S01]  /*a580*/  @P1 IMAD.HI.U32 R0, R11, R0, RZ ;  /* 0x000000000b001227 */ /* 0x001fe200078e00ff */
[----:B------:R-:W-:-:S03]  /*a590*/  UIMAD UR4, UR7, UR11, UR4 ;  /* 0x0000000b070472a4 */ /* 0x000fc6000f8e0204 */
        /* <DEDUP_REMOVED lines=33> */
[-C--:B0-----:R-:W-:Y:S02]  /*a7b0*/  @!P3 LEA R8, P5, R177, R6.reuse, 0x2 ;  /* 0x00000006b108b211 */ /* 0x081fe400078a10ff */
        /* <DEDUP_REMOVED lines=58> */
.L_x_2426:
[----:B------:R-:W-:Y:S05]  /*ab60*/  BSYNC B1 ;  /* 0x0000000000017941 */ /* 0x000fea0003800000 */
.L_x_2425:
        /* <DEDUP_REMOVED lines=10> */
[CC--:B------:R-:W-:Y:S02]  /*ac10*/  @!P0 LEA R8, P6, R176.reuse, R4.reuse, 0x2 ;  /* 0x00000004b0088211 */ /* 0x0c0fe400078c10ff */
        /* <DEDUP_REMOVED lines=19> */
[CC--:B0-----:R-:W-:Y:S02]  /*ad50*/  @!P0 LEA R2, P4, R172.reuse, R4.reuse, 0x2 ;  /* 0x00000004ac028211 */ /* 0x0c1fe400078810ff */
        /* <DEDUP_REMOVED lines=38> */
.L_x_2415:
[----:B------:R-:W-:Y:S01]  /*afc0*/  R2UR UR4, R161 ;  /* 0x00000000a10472ca */ /* 0x000fe200000e0000 */
[----:B------:R-:W-:Y:S01]  /*afd0*/  ULDC.64 UR8, c[0x0][0xc00] ;  /* 0x0003000000087ab9 */ /* 0x000fe20000000a00 */
[----:B------:R-:W-:Y:S01]  /*afe0*/  R2UR UR7, R23 ;  /* 0x00000000170772ca */ /* 0x000fe200000e0000 */
[----:B------:R-:W-:-:S04]  /*aff0*/  UISETP.NE.U32.AND UP0, UPT, UR8, URZ, UPT ;  /* 0x0000003f0800728c */ /* 0x000fc8000bf05070 */
[----:B------:R-:W-:-:S03]  /*b000*/  UISETP.NE.AND.EX UP0, UPT, UR9, URZ, UPT, UP0 ;  /* 0x0000003f0900728c */ /* 0x000fc6000bf05300 */
[----:B------:R-:W-:-:S03]  /*b010*/  ULDC.64 UR8, c[0x0][0xc00] ;  /* 0x0003000000087ab9 */ /* 0x000fc60000000a00 */
[----:B------:R-:W-:Y:S01]  /*b020*/  UIMAD.WIDE UR8, UR4, 0x4, UR8 ;  /* 0x00000004040878a5 */ /* 0x000fe2000f8e0208 */
[----:B------:R-:W-:-:S05]  /*b030*/  PLOP3.LUT P1, PT, PT, PT, UP0, 0x80, 0x0 ;  /* 0x000000000000781c */ /* 0x000fca0003f2f008 */
[----:B------:R-:W-:Y:S02]  /*b040*/  IMAD.U32 R2, RZ, RZ, UR8 ;  /* 0x00000008ff027e24 */ /* 0x000fe4000f8e00ff */
[----:B------:R-:W-:Y:S01]  /*b050*/  IMAD.U32 R3, RZ, RZ, UR9 ;  /* 0x00000009ff037e24 */ /* 0x000fe2000f8e00ff */
[----:B------:R-:W-:Y:S02]  /*b060*/  ULDC.64 UR8, c[0x0][0xc08] ;  /* 0x0003020000087ab9 */ /* 0x000fe40000000a00 */
[----:B------:R-:W-:-:S03]  /*b070*/  UISETP.NE.U32.AND UP1, UPT, UR8, URZ, UPT ;  /* 0x0000003f0800728c */ /* 0x000fc6000bf25070 */
[----:B------:R-:W2:Y:S01]  /*b080*/  @P1 LDG.E R6, desc[UR36][R2.64] ;  /* 0x0000002402061981 */ /* 0x000ea2000c1e1900 */
[----:B------:R-:W-:-:S06]  /*b090*/  UISETP.NE.AND.EX UP1, UPT, UR9, URZ, UPT, UP1 ;  /* 0x0000003f0900728c */ /* 0x000fcc000bf25310 */
[----:B------:R-:W-:-:S05]  /*b0a0*/  PLOP3.LUT P2, PT, PT, PT, UP1, 0x80, 0x0 ;  /* 0x000000000000781c */ /* 0x000fca0003f4f018 */
[----:B------:R-:W-:Y:S02]  /*b0b0*/  @UP1 ULDC.64 UR8, c[0x0][0xc08] ;  /* 0x0003020000081ab9 */ /* 0x000fe40000000a00 */
[----:B------:R-:W-:-:S03]  /*b0c0*/  @UP1 UIMAD.WIDE UR8, UR4, 0x4, UR8 ;  /* 0x00000004040818a5 */ /* 0x000fc6000f8e0208 */
[----:B------:R-:W-:Y:S02]  /*b0d0*/  ULDC UR4, c[0x0][0xa88] ;  /* 0x0002a20000047ab9 */ /* 0x000fe40000000800 */
[----:B------:R-:W-:Y:S01]  /*b0e0*/  MOV R0, UR4 ;  /* 0x0000000400007c02 */ /* 0x000fe20008000f00 */
        /* <DEDUP_REMOVED lines=15> */
.L_x_2427:
[----:B------:R-:W-:Y:S01]  /*b1e0*/  R2UR UR7, R161 ;  /* 0x00000000a10772ca */ /* 0x000fe200000e0000 */
[----:B------:R-:W-:Y:S01]  /*b1f0*/  BSSY B1, `(.L_x_2428) ;  /* 0x000003d000017945 */ /* 0x000fe20003800000 */
[----:B------:R-:W-:-:S11]  /*b200*/  R2UR UR8, R180 ;  /* 0x00000000b40872ca */ /* 0x000fd600000e0000 */
[----:B------:R-:W-:Y:S02]  /*b210*/  USEL UR7, UR7, URZ, !UP0 ;  /* 0x0000003f07077287 */ /* 0x000fe4000c000000 */
[----:B------:R-:W-:Y:S01]  /*b220*/  USEL UR10, UR8, URZ, !UP0 ;  /* 0x0000003f080a7287 */ /* 0x000fe2000c000000 */
[----:B------:R-:W-:Y:S11]  /*b230*/  @P0 BRA `(.L_x_2429) ;  /* 0x0000000000e00947 */ /* 0x000ff60003800000 */
[----:B------:R-:W0:Y:S01]  /*b240*/  S2R R3, SR_TID.X ;  /* 0x0000000000037919 */ /* 0x000e220000002100 */
[----:B------:R-:W1:Y:S01]  /*b250*/  LDC R9, c[0x0][0xbe8] ;  /* 0x0002fa00ff097b82 */ /* 0x000e620000000800 */
[----:B------:R-:W-:Y:S02]  /*b260*/  IMAD.U32 R4, RZ, RZ, UR43 ;  /* 0x0000002bff047e24 */ /* 0x000fe4000f8e00ff */
[----:B-1---5:R-:W-:-:S03]  /*b270*/  IMAD R2, R0, R9, RZ ;  /* 0x0000000900027224 */ /* 0x022fc600078e02ff */
        /* <DEDUP_REMOVED lines=17> */
[----:B------:R-:W-:Y:S02]  /*b390*/  UIMAD.WIDE.U32 UR16, UR8, UR19, URZ ;  /* 0x00000013081072a5 */ /* 0x000fe4000f8e003f */
[----:B------:R-:W-:Y:S01]  /*b3a0*/  UIMAD UR13, UR13, UR7, URZ ;  /* 0x000000070d0d72a4 */ /* 0x000fe2000f8e023f */
[----:B0-----:R-:W-:Y:S01]  /*b3b0*/  @P0 IMAD.HI.U32 R2, R4, R3, RZ ;  /* 0x0000000304020227 */ /* 0x001fe200078e00ff */
[----:B------:R-:W-:Y:S02]  /*b3c0*/  UIMAD UR19, UR9, UR19, URZ ;  /* 0x00000013091372a4 */ /* 0x000fe4000f8e023f */
[----:B------:R-:W-:Y:S02]  /*b3d0*/  UIMAD.WIDE.U32 UR8, UR12, UR7, URZ ;  /* 0x000000070c0872a5 */ /* 0x000fe4000f8e003f */
[----:B------:R-:W-:-:S02]  /*b3e0*/  UIMAD.WIDE.U32 UR22, UR14, UR11, URZ ;  /* 0x0000000b0e1672a5 */ /* 0x000fc4000f8e003f */
[----:B------:R-:W-:Y:S01]  /*b3f0*/  UIMAD UR11, UR15, UR11, URZ ;  /* 0x0000000b0f0b72a4 */ /* 0x000fe2000f8e023f */
[----:B-1----:R-:W-:Y:S01]  /*b400*/  @P0 SHF.R.U32.HI R5, RZ, R7, R2 ;  /* 0x00000007ff050219 */ /* 0x002fe20000011602 */
[----:B------:R-:W-:Y:S02]  /*b410*/  UIMAD UR13, UR12, UR10, UR13 ;  /* 0x0000000a0c0d72a4 */ /* 0x000fe4000f8e020d */
[----:B------:R-:W-:Y:S01]  /*b420*/  UIADD3 UR16, UP1, UP2, UR8, UR16, UR4 ;  /* 0x0000001008107290 */ /* 0x000fe2000fa3e004 */
[----:B------:R-:W-:Y:S01]  /*b430*/  IMAD.U32 R2, RZ, RZ, UR22 ;  /* 0x00000016ff027e24 */ /* 0x000fe2000f8e00ff */
[----:B------:R-:W-:Y:S01]  /*b440*/  UIADD3 UR8, UR23, UR11, URZ ;  /* 0x0000000b17087290 */ /* 0x000fe2000fffe03f */
[--C-:B------:R-:W-:Y:S01]  /*b450*/  IMAD.MOV R7, RZ, RZ, -R5.reuse ;  /* 0x000000ffff077224 */ /* 0x100fe200078e0a05 */
[----:B------:R-:W-:Y:S01]  /*b460*/  UIADD3 UR19, UR17, UR19, URZ ;  /* 0x0000001311137290 */ /* 0x000fe2000fffe03f */
[----:B------:R-:W-:Y:S01]  /*b470*/  IMAD.U32 R3, RZ, RZ, UR23 ;  /* 0x00000017ff037e24 */ /* 0x000fe2000f8e00ff */
[----:B------:R-:W-:Y:S01]  /*b480*/  UIADD3 UR11, UR9, UR13, URZ ;  /* 0x0000000d090b7290 */ /* 0x000fe2000fffe03f */
[----:B------:R-:W-:Y:S01]  /*b490*/  IMAD R7, R9, R7, R4 ;  /* 0x0000000709077224 */ /* 0x000fe200078e0204 */
[----:B------:R-:W-:Y:S01]  /*b4a0*/  IADD3 R2, P0, P1, R5, UR16, R2 ;  /* 0x0000001005027c10 */ /* 0x000fe2000f91e002 */
[----:B------:R-:W-:Y:S01]  /*b4b0*/  IMAD.U32 R6, RZ, RZ, UR8 ;  /* 0x00000008ff067e24 */ /* 0x000fe2000f8e00ff */
[----:B------:R-:W-:Y:S01]  /*b4c0*/  UIADD3.X UR11, UR11, UR19, UR20, UP1, UP2 ;  /* 0x000000130b0b7290 */ /* 0x000fe20008fe4414 */
[----:B------:R-:W-:Y:S01]  /*b4d0*/  SHF.R.S32.HI R5, RZ, 0x1f, R5 ;  /* 0x0000001fff057819 */ /* 0x000fe20000011405 */
[----:B------:R-:W-:Y:S01]  /*b4e0*/  ULDC.64 UR8, c[0x0][UR18+0x210] ;  /* 0x0000840012087abb */ /* 0x000fe20008000a00 */
[----:B------:R-:W-:Y:S01]  /*b4f0*/  SHF.R.S32.HI R4, RZ, 0x1f, R7 ;  /* 0x0000001fff047819 */ /* 0x000fe20000011407 */
[----:B------:R-:W-:Y:S01]  /*b500*/  IMAD R9, R7, UR9, RZ ;  /* 0x0000000907097c24 */ /* 0x000fe2000f8e02ff */
[----:B------:R-:W-:Y:S01]  /*b510*/  ULDC.64 UR12, c[0x0][0xba8] ;  /* 0x0002ea00000c7ab9 */ /* 0x000fe20000000a00 */
[----:B------:R-:W-:Y:S01]  /*b520*/  IADD3.X R3, R5, UR11, R6, P0, P1 ;  /* 0x0000000b05037c10 */ /* 0x000fe200087e2406 */
[----:B------:R-:W-:Y:S01]  /*b530*/  @!UP0 ULDC UR12, c[0x0][0xb50] ;  /* 0x0002d400000c8ab9 */ /* 0x000fe20000000800 */
[----:B------:R-:W-:Y:S01]  /*b540*/  IMAD R9, R4, UR8, R9 ;  /* 0x0000000804097c24 */ /* 0x000fe2000f8e0209 */
[----:B------:R-:W-:Y:S01]  /*b550*/  @!UP0 ULDC UR13, c[0x0][0xb54] ;  /* 0x0002d500000d8ab9 */ /* 0x000fe20000000800 */
[----:B------:R-:W-:-:S04]  /*b560*/  IMAD.WIDE.U32 R2, R7, UR8, R2 ;  /* 0x0000000807027c25 */ /* 0x000fc8000f8e0002 */
[----:B------:R-:W-:Y:S01]  /*b570*/  IMAD.IADD R3, R3, 0x1, R9 ;  /* 0x0000000103037824 */ /* 0x000fe200078e0209 */
[----:B------:R-:W-:-:S04]  /*b580*/  LEA R4, P0, R2, UR12, 0x2 ;  /* 0x0000000c02047c11 */ /* 0x000fc8000f8010ff */
[----:B------:R-:W-:Y:S01]  /*b590*/  LEA.HI.X R5, R2, UR13, R3, 0x2, P0 ;  /* 0x0000000d02057c11 */ /* 0x000fe200080f1403 */
[----:B------:R-:W-:-:S05]  /*b5a0*/  IMAD.MOV.U32 R3, RZ, RZ, -0x800000 ;  /* 0xff800000ff037424 */ /* 0x000fca00078e00ff */
[----:B------:R0:W-:Y:S03]  /*b5b0*/  STG.E desc[UR36][R4.64], R3 ;  /* 0x0000000304007986 */ /* 0x0001e6000c101924 */
.L_x_2429:
[----:B------:R-:W-:Y:S05]  /*b5c0*/  BSYNC B1 ;  /* 0x0000000000017941 */ /* 0x000fea0003800000 */
.L_x_2428:
[----:B------:R-:W-:-:S13]  /*b5d0*/  R2UR UR8, R23 ;  /* 0x00000000170872ca */ /* 0x000fda00000e0000 */
[----:B------:R-:W-:-:S06]  /*b5e0*/  UISETP.GT.AND UP0, UPT, UR8, 0x1, UPT ;  /* 0x000000010800788c */ /* 0x000fcc000bf04270 */
[----:B------:R-:W-:-:S13]  /*b5f0*/  PLOP3.LUT P0, PT, PT, PT, UP0, 0x80, 0x0 ;  /* 0x000000000000781c */ /* 0x000fda0003f0f008 */
[----:B------:R-:W-:Y:S05]  /*b600*/  @P0 BRA `(.L_x_2424) ;  /* 0x0000000400a80947 */ /* 0x000fea0003800000 */
[----:B------:R-:W1:Y:S01]  /*b610*/  LDC R11, c[0x0][0xbe8] ;  /* 0x0002fa00ff0b7b82 */ /* 0x000e620000000800 */
[----:B------:R-:W-:Y:S01]  /*b620*/  ULDC.64 UR12, c[0x0][0xaa0] ;  /* 0x0002a800000c7ab9 */ /* 0x000fe20000000a00 */
[----:B------:R-:W-:Y:S01]  /*b630*/  R2UR UR14, R178 ;  /* 0x00000000b20e72ca */ /* 0x000fe200000e0000 */
[----:B------:R-:W-:Y:S01]  /*b640*/  UIMAD UR11, UR20, UR12, URZ ;  /* 0x0000000c140b72a4 */ /* 0x000fe2000f8e023f */
[----:B------:R-:W-:Y:S01]  /*b650*/  IMAD R2, R22, 0x20, R179 ;  /* 0x0000002016027824 */ /* 0x000fe200078e02b3 */
[----:B------:R-:W-:Y:S01]  /*b660*/  UIMAD.WIDE.U32 UR8, UR4, UR12, URZ ;  /* 0x0000000c040872a5 */ /* 0x000fe2000f8e003f */
[----:B------:R-:W-:Y:S01]  /*b670*/  BSSY B1, `(.L_x_2430) ;  /* 0x0000039000017945 */ /* 0x000fe20003800000 */
[----:B------:R-:W-:Y:S01]  /*b680*/  UIMAD UR11, UR4, UR13, UR11 ;  /* 0x0000000d040b72a4 */ /* 0x000fe2000f8e020b */
[----:B------:R-:W-:Y:S02]  /*b690*/  VIADD R6, R2, UR43 ;  /* 0x0000002b02067c36 */ /* 0x000fe40008000000 */
[----:B------:R-:W-:Y:S01]  /*b6a0*/  ULDC.64 UR12, c[0x0][0xae8] ;  /* 0x0002ba00000c7ab9 */ /* 0x000fe20000000a00 */
[----:B------:R-:W-:Y:S01]  /*b6b0*/  UIADD3 UR9, UR9, UR11, URZ ;  /* 0x0000000b09097290 */ /* 0x000fe2000fffe03f */
[----:B0-----:R-:W-:-:S03]  /*b6c0*/  IMAD.MOV.U32 R5, RZ, RZ, R6 ;  /* 0x000000ffff057224 */ /* 0x001fc600078e0006 */
[----:B------:R-:W-:-:S04]  /*b6d0*/  UIMAD.WIDE.U32 UR8, UR14, UR12, UR8 ;  /* 0x0000000c0e0872a5 */ /* 0x000fc8000f8e0008 */
[----:B------:R-:W-:-:S03]  /*b6e0*/  UIMAD UR9, UR14, UR13, UR9 ;  /* 0x0000000d0e0972a4 */ /* 0x000fc6000f8e0209 */
[----:B------:R-:W-:Y:S01]  /*b6f0*/  ULDC.64 UR12, c[0x0][0xaf0] ;  /* 0x0002bc00000c7ab9 */ /* 0x000fe20000000a00 */
[----:B-1----:R-:W-:Y:S01]  /*b700*/  ISETP.NE.AND P0, PT, R11, 0x1, PT ;  /* 0x000000010b00780c */ /* 0x002fe20003f05270 */
[----:B------:R-:W-:Y:S02]  /*b710*/  UIMAD UR10, UR10, UR12, URZ ;  /* 0x0000000c0a0a72a4 */ /* 0x000fe4000f8e023f */
[----:B------:R-:W-:Y:S02]  /*b720*/  UIMAD.WIDE.U32 UR8, UR7, UR12, UR8 ;  /* 0x0000000c070872a5 */ /* 0x000fe4000f8e0008 */
[----:B------:R-:W-:-:S03]  /*b730*/  UIMAD UR4, UR7, UR13, UR10 ;  /* 0x0000000d070472a4 */ /* 0x000fc6000f8e020a */
[----:B------:R-:W-:Y:S01]  /*b740*/  ULDC.64 UR10, c[0x0][0xae0] ;  /* 0x0002b800000a7ab9 */ /* 0x000fe20000000a00 */
[----:B------:R-:W-:-:S04]  /*b750*/  UIADD3 UR4, UR9, UR4, URZ ;  /* 0x0000000409047290 */ /* 0x000fc8000fffe03f */
        /* <DEDUP_REMOVED lines=28> */
[----:B------:R-:W-:Y:S02]  /*b920*/  LEA.HI.X R5, R2, UR9, R3, 0x1, P3 ;  /* 0x0000000902057c11 */ /* 0x000fe400098f0c03 */
[----:B------:R0:W1:Y:S02]  /*b930*/  SHFL.IDX PT, R2, R4, RZ, 0x181f ;  /* 0x00181fff04027589 */ /* 0x00006400000e0000 */
[----:B------:R-:W-:-:S02]  /*b940*/  ISETP.GE.AND P0, PT, R0, R11, PT ;  /* 0x0000000b0000720c */ /* 0x000fc40003f06270 */
[----:B------:R0:W2:Y:S01]  /*b950*/  SHFL.IDX PT, R0, R5, RZ, 0x181f ;  /* 0x00181fff05007589 */ /* 0x0000a200000e0000 */
[----:B------:R-:W-:Y:S10]  /*b960*/  @P2 BRA `(.L_x_2431) ;  /* 0x0000000000242947 */ /* 0x000ff40003800000 */
[----:B------:R-:W-:Y:S02]  /*b970*/  ULDC UR4, c[0x0][0xac8] ;  /* 0x0002b20000047ab9 */ /* 0x000fe40000000800 */
[----:B------:R-:W-:Y:S02]  /*b980*/  ISETP.GE.AND P4, PT, R16, UR4, PT ;  /* 0x0000000410007c0c */ /* 0x000fe4000bf86270 */
[----:B------:R-:W-:-:S11]  /*b990*/  ISETP.GE.AND P5, PT, R19, UR4, PT ;  /* 0x0000000413007c0c */ /* 0x000fd6000bfa6270 */
[CC--:B-1----:R-:W-:Y:S02]  /*b9a0*/  @!P4 LEA R8, P2, R16.reuse, R2.reuse, 0x1 ;  /* 0x000000021008c211 */ /* 0x0c2fe400078408ff */
[C---:B------:R-:W-:Y:S02]  /*b9b0*/  @!P5 LEA R2, P3, R19.reuse, R2, 0x1 ;  /* 0x000000021302d211 */ /* 0x040fe400078608ff */
[-C--:B--2---:R-:W-:Y:S02]  /*b9c0*/  @!P4 LEA.HI.X R9, R16, R0.reuse, R203, 0x1, P2 ;  /* 0x000000001009c211 */ /* 0x084fe400010f0ccb */
[----:B------:R-:W-:-:S03]  /*b9d0*/  @!P5 LEA.HI.X R3, R19, R0, R202, 0x1, P3 ;  /* 0x000000001303d211 */ /* 0x000fc600018f0cca */
[----:B------:R3:W-:Y:S04]  /*b9e0*/  @!P4 ST.E.128 desc[UR36][R8.64], RZ ;  /* 0x000000ff0800c985 */ /* 0x0007e8000c101d24 */
[----:B------:R3:W-:Y:S02]  /*b9f0*/  @!P5 ST.E.128 desc[UR36][R2.64], RZ ;  /* 0x000000ff0200d985 */ /* 0x0007e4000c101d24 */
.L_x_2431:
[----:B------:R-:W-:Y:S05]  /*ba00*/  BSYNC B1 ;  /* 0x0000000000017941 */ /* 0x000fea0003800000 */
.L_x_2430:
[----:B--2---:R2:W4:Y:S01]  /*ba10*/  SHFL.IDX PT, R0, R5, 0x1, 0x181f ;  /* 0x00381f0005007f89 */ /* 0x00452200000e0000 */
[----:B------:R-:W-:Y:S03]  /*ba20*/  BSSY B1, `(.L_x_2432) ;  /* 0x000000c000017945 */ /* 0x000fe60003800000 */
[----:B-1-3--:R2:W1:Y:S01]  /*ba30*/  SHFL.IDX PT, R2, R4, 0x1, 0x181f ;  /* 0x00381f0004027f89 */ /* 0x00a46200000e0000 */
[----:B------:R-:W-:Y:S05]  /*ba40*/  @P1 BRA `(.L_x_2433) ;  /* 0x0000000000241947 */ /* 0x000fea0003800000 */
[----:B------:R-:W-:Y:S02]  /*ba50*/  ULDC UR4, c[0x0][0xac8] ;  /* 0x0002b20000047ab9 */ /* 0x000fe40000000800 */
[----:B------:R-:W-:Y:S02]  /*ba60*/  ISETP.GE.AND P3, PT, R16, UR4, PT ;  /* 0x0000000410007c0c */ /* 0x000fe4000bf66270 */
[----:B------:R-:W-:-:S11]  /*ba70*/  ISETP.GE.AND P4, PT, R19, UR4, PT ;  /* 0x0000000413007c0c */ /* 0x000fd6000bf86270 */
[CC--:B-1----:R-:W-:Y:S02]  /*ba80*/  @!P3 LEA R8, P1, R16.reuse, R2.reuse, 0x1 ;  /* 0x000000021008b211 */ /* 0x0c2fe400078208ff */
[C---:B------:R-:W-:Y:S02]  /*ba90*/  @!P4 LEA R2, P2, R19.reuse, R2, 0x1 ;  /* 0x000000021302c211 */ /* 0x040fe400078408ff */
[-C--:B----4-:R-:W-:Y:S02]  /*baa0*/  @!P3 LEA.HI.X R9, R16, R0.reuse, R203, 0x1, P1 ;  /* 0x000000001009b211 */ /* 0x090fe400008f0ccb */
[----:B------:R-:W-:-:S03]  /*bab0*/  @!P4 LEA.HI.X R3, R19, R0, R202, 0x1, P2 ;  /* 0x000000001303c211 */ /* 0x000fc600010f0cca */
[----:B------:R3:W-:Y:S04]  /*bac0*/  @!P3 ST.E.128 desc[UR36][R8.64], RZ ;  /* 0x000000ff0800b985 */ /* 0x0007e8000c101d24 */
[----:B------:R3:W-:Y:S02]  /*bad0*/  @!P4 ST.E.128 desc[UR36][R2.64], RZ ;  /* 0x000000ff0200c985 */ /* 0x0007e4000c101d24 */
.L_x_2433:
[----:B------:R-:W-:Y:S05]  /*bae0*/  BSYNC B1 ;  /* 0x0000000000017941 */ /* 0x000fea0003800000 */
.L_x_2432:
[----:B----4-:R4:W0:Y:S01]  /*baf0*/  SHFL.IDX PT, R0, R5, 0x2, 0x181f ;  /* 0x00581f0005007f89 */ /* 0x01082200000e0000 */
        /* <DEDUP_REMOVED lines=8> */
[-C--:B0-----:R-:W-:Y:S02]  /*bb80*/  @!P2 LEA.HI.X R9, R16, R0.reuse, R203, 0x1, P0 ;  /* 0x000000001009a211 */ /* 0x081fe400000f0ccb */
[----:B------:R-:W-:-:S03]  /*bb90*/  @!P3 LEA.HI.X R3, R19, R0, R202, 0x1, P1 ;  /* 0x000000001303b211 */ /* 0x000fc600008f0cca */
[----:B------:R3:W-:Y:S04]  /*bba0*/  @!P2 ST.E.128 desc[UR36][R8.64], RZ ;  /* 0x000000ff0800a985 */ /* 0x0007e8000c101d24 */
[----:B------:R3:W-:Y:S02]  /*bbb0*/  @!P3 ST.E.128 desc[UR36][R2.64], RZ ;  /* 0x000000ff0200b985 */ /* 0x0007e4000c101d24 */
.L_x_2435:
[----:B------:R-:W-:Y:S05]  /*bbc0*/  BSYNC B1 ;  /* 0x0000000000017941 */ /* 0x000fea0003800000 */
.L_x_2434:
[----:B0-----:R-:W-:Y:S01]  /*bbd0*/  VIADD R0, R6, 0x60 ;  /* 0x0000006006007836 */ /* 0x001fe20000000000 */
[----:B--2-4-:R-:W2:Y:S04]  /*bbe0*/  SHFL.IDX PT, R5, R5, 0x3, 0x181f ;  /* 0x00781f0005057f89 */ /* 0x014ea800000e0000 */
[----:B------:R-:W-:Y:S01]  /*bbf0*/  ISETP.GE.AND P0, PT, R0, R11, PT ;  /* 0x0000000b0000720c */ /* 0x000fe20003f06270 */
[----:B-1-3--:R1:W3:-:S12]  /*bc00*/  SHFL.IDX PT, R2, R4, 0x3, 0x181f ;  /* 0x00781f0004027f89 */ /* 0x00a2d800000e0000 */
[----:B-1----:R-:W-:Y:S05]  /*bc10*/  @P0 BRA `(.L_x_2424) ;  /* 0x0000000000240947 */ /* 0x002fea0003800000 */
[----:B------:R-:W-:Y:S02]  /*bc20*/  ULDC UR4, c[0x0][0xac8] ;  /* 0x0002b20000047ab9 */ /* 0x000fe40000000800 */
[----:B------:R-:W-:Y:S02]  /*bc30*/  ISETP.GE.AND P2, PT, R16, UR4, PT ;  /* 0x0000000410007c0c */ /* 0x000fe4000bf46270 */
[----:B------:R-:W-:-:S11]  /*bc40*/  ISETP.GE.AND P3, PT, R19, UR4, PT ;  /* 0x0000000413007c0c */ /* 0x000fd6000bf66270 */
[CC--:B---3--:R-:W-:Y:S02]  /*bc50*/  @!P2 LEA R6, P0, R16.reuse, R2.reuse, 0x1 ;  /* 0x000000021006a211 */ /* 0x0c8fe400078008ff */
[C---:B------:R-:W-:Y:S02]  /*bc60*/  @!P3 LEA R2, P1, R19.reuse, R2, 0x1 ;  /* 0x000000021302b211 */ /* 0x040fe400078208ff */
[-C--:B--2---:R-:W-:Y:S02]  /*bc70*/  @!P2 LEA.HI.X R7, R16, R5.reuse, R203, 0x1, P0 ;  /* 0x000000051007a211 */ /* 0x084fe400000f0ccb */
[----:B------:R-:W-:-:S03]  /*bc80*/  @!P3 LEA.HI.X R3, R19, R5, R202, 0x1, P1 ;  /* 0x000000051303b211 */ /* 0x000fc600008f0cca */
[----:B------:R1:W-:Y:S04]  /*bc90*/  @!P2 ST.E.128 desc[UR36][R6.64], RZ ;  /* 0x000000ff0600a985 */ /* 0x0003e8000c101d24 */
[----:B------:R1:W-:Y:S02]  /*bca0*/  @!P3 ST.E.128 desc[UR36][R2.64], RZ ;  /* 0x000000ff0200b985 */ /* 0x0003e4000c101d24 */
.L_x_2424:
[----:B------:R-:W-:Y:S05]  /*bcb0*/  BSYNC B0 ;  /* 0x0000000000007941 */ /* 0x000fea0003800000 */
.L_x_2414:
[----:B------:R-:W-:Y:S02]  /*bcc0*/  ULDC UR4, c[0x0][0xc3c] ;  /* 0x00030f0000047ab9 */ /* 0x000fe40000000800 */
[----:B------:R-:W-:-:S13]  /*bcd0*/  ISETP.GE.AND P0, PT, R27, UR4, PT ;  /* 0x000000041b007c0c */ /* 0x000fda000bf06270 */
[----:B------:R-:W-:Y:S05]  /*bce0*/  @!P0 BRA `(.L_x_2436) ;  /* 0xffffff5000988947 */ /* 0x000fea000383ffff */
[----:B------:R-:W-:Y:S05]  /*bcf0*/  EXIT ;  /* 0x000000000000794d */ /* 0x000fea0003800000 */
.L_x_2371:
        /* <DEDUP_REMOVED lines=16> */
.L_x_2437:
        /* <DEDUP_REMOVED lines=44> */
.L_x_2441:
[----:B------:R-:W0:Y:S01]  /*c0c0*/  LDC R0, c[0x0][0xc3c] ;  /* 0x00030f00ff007b82 */ /* 0x000e220000000800 */
[----:B------:R-:W-:-:S06]  /*c0d0*/  UIADD3 UR4, UR4, 0x1f, URZ ;  /* 0x0000001f04047890 */ /* 0x000fcc000fffe03f */
[----:B0-----:R-:W-:-:S13]  /*c0e0*/  ISETP.LE.AND P6, PT, R0, UR4, PT ;  /* 0x0000000400007c0c */ /* 0x001fda000bfc3270 */
[----:B------:R-:W-:Y:S05]  /*c0f0*/  @P6 BRA `(.L_x_2440) ;  /* 0x0000000800a86947 */ /* 0x000fea0003800000 */
[----:B------:R-:W-:-:S05]  /*c100*/  VIADD R9, R7, UR4 ;  /* 0x0000000407097c36 */ /* 0x000fca0008000000 */
        /* <DEDUP_REMOVED lines=30> */
.L_x_2439:
        /* <DEDUP_REMOVED lines=13> */
.L_x_2442:
        /* <DEDUP_REMOVED lines=11> */
[----:B0-----:R-:W-:-:S02]  /*c470*/  IADD3 R2, R6, 0xffffffe, RZ ;  /* 0x0ffffffe06027810 */ /* 0x001fc40007ffe0ff */
[----:B------:R-:W-:-:S05]  /*c480*/  IABS R6, R5 ;  /* 0x0000000500067213 */ /* 0x000fca0000000000 */
        /* <DEDUP_REMOVED lines=49> */
.L_x_2443:
        /* <DEDUP_REMOVED lines=12> */
[----:B0-----:R-:W-:-:S05]  /*c860*/  IADD3 R9, RZ, -R3, RZ ;  /* 0x80000003ff097210 */ /* 0x001fca0007ffe0ff */
        /* <DEDUP_REMOVED lines=48> */
.L_x_2444:
[----:B------:R-:W-:-:S05]  /*cb70*/  LOP3.LUT R17, RZ, R2, RZ, 0x33, !PT ;  /* 0x00000002ff117212 */ /* 0x000fca00078e33ff */
[----:B------:R-:W-:Y:S01]  /*cb80*/  IMAD.IADD R17, R0, 0x1, R17 ;  /* 0x0000000100117824 */ /* 0x000fe200078e0211 */
[----:B------:R-:W-:Y:S06]  /*cb90*/  BRA `(.L_x_2445) ;  /* 0x0000000000147947 */ /* 0x000fec0003800000 */
.L_x_2440:
[----:B------:R-:W-:Y:S01]  /*cba0*/  ULDC UR4, c[0x0][0xc3c] ;  /* 0x00030f0000047ab9 */ /* 0x000fe20000000800 */
[----:B------:R-:W-:Y:S02]  /*cbb0*/  IMAD.MOV.U32 R17, RZ, RZ, RZ ;  /* 0x000000ffff117224 */ /* 0x000fe400078e00ff */
[----:B------:R-:W-:Y:S02]  /*cbc0*/  IMAD.U32 R16, RZ, RZ, UR6 ;  /* 0x00000006ff107e24 */ /* 0x000fe4000f8e00ff */
[----:B------:R-:W-:Y:S02]  /*cbd0*/  IMAD.MOV.U32 R18, RZ, RZ, RZ ;  /* 0x000000ffff127224 */ /* 0x000fe400078e00ff */
[----:B------:R-:W-:-:S07]  /*cbe0*/  IMAD.U32 R19, RZ, RZ, UR4 ;  /* 0x00000004ff137e24 */ /* 0x000fce000f8e00ff */
.L_x_2445:
[----:B------:R-:W-:-:S13]  /*cbf0*/  ISETP.NE.AND P0, PT, R7, RZ, PT ;  /* 0x000000ff0700720c */ /* 0x000fda0003f05270 */
[----:B------:R-:W0:Y:S01]  /*cc00*/  @!P0 S2R R3, SR_CgaCtaId ;  /* 0x0000000000038919 */ /* 0x000e220000008800 */
[----:B------:R-:W-:-:S04]  /*cc10*/  @!P0 MOV R0, 0x400 ;  /* 0x0000040000008802 */ /* 0x000fc80000000f00 */
[----:B0-----:R-:W-:-:S05]  /*cc20*/  @!P0 LEA R0, R3, R0, 0x18 ;  /* 0x0000000003008211 */ /* 0x001fca00078ec0ff */
[----:B------:R1:W-:Y:S01]  /*cc30*/  @!P0 STS.128 [R0+0x2a8d0], R16 ;  /* 0x02a8d01000008388 */ /* 0x0003e20000000c00 */
[----:B------:R-:W-:Y:S06]  /*cc40*/  BAR.ARV 0x5, 0x180 ;  /* 0x0146000000007b1d */ /* 0x000fec0000002000 */
.L_x_2438:
[----:B------:R2:W-:Y:S01]  /*cc50*/  STL [R1+0x14], RZ ;  /* 0x000014ff01007387 */ /* 0x0005e20000100800 */
[----:B------:R-:W-:Y:S01]  /*cc60*/  ULDC UR4, c[0x0][0xc3c] ;  /* 0x00030f0000047ab9 */ /* 0x000fe20000000800 */
[----:B------:R-:W-:Y:S01]  /*cc70*/  MOV R28, 0x1 ;  /* 0x00000001001c7802 */ /* 0x000fe20000000f00 */
[----:B------:R-:W-:Y:S01]  /*cc80*/  IMAD.MOV.U32 R27, RZ, RZ, RZ ;  /* 0x000000ffff1b7224 */ /* 0x000fe200078e00ff */
[----:B0-----:R-:W-:-:S13]  /*cc90*/  ISETP.GE.AND P0, PT, R19, UR4, PT ;  /* 0x0000000413007c0c */ /* 0x001fda000bf06270 */
        /* <DEDUP_REMOVED lines=9> */
[C---:B-1----:R-:W-:Y:S02]  /*cd30*/  LOP3.LUT R4, R5.reuse, 0x7f, RZ, 0xc0, !PT ;  /* 0x0000007f05047812 */ /* 0x042fe400078ec0ff */
[----:B--2---:R-:W-:Y:S01]  /*cd40*/  R2UR UR4, R0 ;  /* 0x00000000000472ca */ /* 0x004fe200000e0000 */
[----:B------:R-:W-:-:S05]  /*cd50*/  IMAD.SHL.U32 R0, R5, 0x8, RZ ;  /* 0x0000000805007824 */ /* 0x000fca00078e00ff */
        /* <DEDUP_REMOVED lines=14> */
.L_x_2511:
[----:B0-----:R-:W0:Y:S02]  /*ce40*/  LDC.64 R30, c[0x0][0xc88] ;  /* 0x00032200ff1e7b82 */ /* 0x001e240000000a00 */
[----:B0-----:R-:W-:-:S06]  /*ce50*/  IMAD.WIDE R30, R19, 0x4, R30 ;  /* 0x00000004131e7825 */ /* 0x001fcc00078e021e */
[----:B------:R-:W2:Y:S01]  /*ce60*/  LDG.E R30, desc[UR36][R30.64] ;  /* 0x000000241e1e7981 */ /* 0x000ea2000c1e1900 */
        /* <DEDUP_REMOVED lines=14> */
[----:B-1----:R1:W5:Y:S01]  /*cf50*/  @P0 LDG.E R37, desc[UR36][R2.64] ;  /* 0x0000002402250981 */ /* 0x002362000c1e1900 */
        /* <DEDUP_REMOVED lines=28> */
[----:B--2---:R-:W-:-:S05]  /*d120*/  IMAD.IADD R0, R0, 0x1, -R5 ;  /* 0x0000000100007824 */ /* 0x004fca00078e0a05 */
[----:B------:R2:W-:Y:S02]  /*d130*/  STL [R1+0x4], R0 ;  /* 0x0000040001007387 */ /* 0x0005e40000100800 */
.L_x_2447:
        /* <DEDUP_REMOVED lines=9> */
.L_x_2448:
        /* <DEDUP_REMOVED lines=9> */
.L_x_2449:
[----:B------:R-:W4:Y:S01]  /*d260*/  LDL R4, [R1+0x4] ;  /* 0x0000040001047983 */ /* 0x000f220000100800 */
[----:B012---:R-:W0:Y:S01]  /*d270*/  LDC R0, c[0x0][0x448] ;  /* 0x00011200ff007b82 */ /* 0x007e220000000800 */
[----:B-----5:R-:W-:Y:S01]  /*d280*/  IMAD.IADD R34, R34, 0x1, -R37 ;  /* 0x0000000122227824 */ /* 0x020fe200078e0a25 */
[----:B------:R-:W-:Y:S01]  /*d290*/  LOP3.LUT R23, R23, 0xffffff7f, RZ, 0xc0, !PT ;  /* 0xffffff7f17177812 */ /* 0x000fe200078ec0ff */
[----:B------:R-:W-:Y:S01]  /*d2a0*/  BSSY B0, `(.L_x_2450) ;  /* 0x0000038000007945 */ /* 0x000fe20003800000 */
[----:B0-----:R-:W-:Y:S01]  /*d2b0*/  ISETP.NE.AND P0, PT, R0, 0x1, PT ;  /* 0x000000010000780c */ /* 0x001fe20003f05270 */
[----:B------:R-:W-:-:S04]  /*d2c0*/  IMAD.SHL.U32 R0, R17, 0x80, RZ ;  /* 0x0000008011007824 */ /* 0x000fc800078e00ff */
[----:B------:R-:W-:-:S08]  /*d2d0*/  VIADD R0, R0, 0x7f ;  /* 0x0000007f00007836 */ /* 0x000fd00000000000 */
[----:B---3--:R-:W0:Y:S01]  /*d2e0*/  @P0 LDC R3, c[0x0][0x44c] ;  /* 0x00011300ff030b82 */ /* 0x008e220000000800 */
[----:B------:R-:W-:-:S07]  /*d2f0*/  @P0 LOP3.LUT R23, R23, 0x80, RZ, 0xfc, !PT ;  /* 0x0000008017170812 */ /* 0x000fce00078efcff */
[----:B------:R-:W1:Y:S01]  /*d300*/  @P0 LDC R5, c[0x0][0x450] ;  /* 0x00011400ff050b82 */ /* 0x000e620000000800 */
[----:B0-----:R-:W-:-:S05]  /*d310*/  @P0 IMAD.HI.U32 R2, R0, R3, RZ ;  /* 0x0000000300020227 */ /* 0x001fca00078e00ff */
[----:B-1----:R-:W-:Y:S01]  /*d320*/  @P0 SHF.R.U32.HI R0, RZ, R5, R2 ;  /* 0x00000005ff000219 */ /* 0x002fe20000011602 */
[----:B------:R-:W-:-:S04]  /*d330*/  VIADD R2, R34, 0x5f ;  /* 0x0000005f22027836 */ /* 0x000fc80000000000 */
[----:B------:R-:W-:Y:S01]  /*d340*/  IMAD.HI R2, R2, 0x2aaaaaab, RZ ;  /* 0x2aaaaaab02027827 */ /* 0x000fe200078e02ff */
[----:B----4-:R-:W-:-:S05]  /*d350*/  IADD3 R3, R34, 0x60, -R4 ;  /* 0x0000006022037810 */ /* 0x010fca0007ffe804 */
[----:B------:R-:W-:Y:S01]  /*d360*/  IMAD.IADD R0, R3, 0x1, R0 ;  /* 0x0000000103007824 */ /* 0x000fe200078e0200 */
[----:B------:R-:W-:-:S03]  /*d370*/  SHF.R.U32.HI R3, RZ, 0x1f, R2 ;  /* 0x0000001fff037819 */ /* 0x000fc60000011602 */
[----:B------:R-:W-:Y:S01]  /*d380*/  IMAD.HI R4, R0, 0x2aaaaaab, RZ ;  /* 0x2aaaaaab00047827 */ /* 0x000fe200078e02ff */
[----:B------:R-:W-:Y:S02]  /*d390*/  LEA.HI.SX32 R0, R2, R3, 0x1c ;  /* 0x0000000302007211 */ /* 0x000fe400078fe2ff */
[----:B------:R-:W-:Y:S02]  /*d3a0*/  LOP3.LUT R2, R18, 0xff000000, RZ, 0xc0, !PT ;  /* 0xff00000012027812 */ /* 0x000fe400078ec0ff */
[----:B------:R-:W-:Y:S02]  /*d3b0*/  SHF.R.U32.HI R3, RZ, 0x1f, R4 ;  /* 0x0000001fff037819 */ /* 0x000fe40000011604 */
[----:B------:R-:W-:Y:S02]  /*d3c0*/  SHF.R.U32.HI R2, RZ, 0x8, R2 ;  /* 0x00000008ff027819 */ /* 0x000fe40000011602 */
[----:B------:R-:W-:-:S04]  /*d3d0*/  LEA.HI.SX32 R3, R4, R3, 0x1c ;  /* 0x0000000304037211 */ /* 0x000fc800078fe2ff */
[----:B------:R-:W-:Y:S02]  /*d3e0*/  VIMNMX R0, R0, R3, PT ;  /* 0x0000000300007248 */ /* 0x000fe40003fe0100 */
[----:B------:R-:W-:Y:S02]  /*d3f0*/  LOP3.LUT R3, R18, 0xff0000, RZ, 0xc0, !PT ;  /* 0x00ff000012037812 */ /* 0x000fe400078ec0ff */
[----:B------:R-:W-:Y:S02]  /*d400*/  ISETP.GE.AND P0, PT, R0, 0x1, PT ;  /* 0x000000010000780c */ /* 0x000fe40003f06270 */
[----:B------:R-:W-:Y:S01]  /*d410*/  LEA.HI R2, R3, R2, RZ, 0x10 ;  /* 0x0000000203027211 */ /* 0x000fe200078f80ff */
[----:B------:R-:W-:-:S03]  /*d420*/  IMAD.MOV.U32 R3, RZ, RZ, RZ ;  /* 0x000000ffff037224 */ /* 0x000fc600078e00ff */
[----:B------:R-:W-:-:S07]  /*d430*/  LOP3.LUT R36, R2, 0xff, RZ, 0xc0, !PT ;  /* 0x000000ff02247812 */ /* 0x000fce00078ec0ff */
[----:B------:R-:W-:Y:S05]  /*d440*/  @!P0 BRA `(.L_x_2451) ;  /* 0x0000000000748947 */ /* 0x000fea0003800000 */
[----:B------:R-:W-:-:S04]  /*d450*/  SHF.R.U32.HI R4, RZ, 0x10, R2 ;  /* 0x00000010ff047819 */ /* 0x000fc80000011602 */
[----:B------:R-:W-:-:S13]  /*d460*/  ISETP.NE.AND P0, PT, R4, RZ, PT ;  /* 0x000000ff0400720c */ /* 0x000fda0003f05270 */
[----:B------:R-:W0:Y:S02]  /*d470*/  @!P0 LDC R4, c[0x0][0x9f0] ;  /* 0x00027c00ff048b82 */ /* 0x000e240000000800 */
[-C--:B0-----:R-:W-:Y:S02]  /*d480*/  IABS R6, R4.reuse ;  /* 0x0000000400067213 */ /* 0x081fe40000000000 */
[----:B------:R-:W-:Y:S02]  /*d490*/  IADD3 R5, R4, -0x1, R0 ;  /* 0xffffffff04057810 */ /* 0x000fe40007ffe000 */
[----:B------:R-:W0:Y:S02]  /*d4a0*/  I2F.RP R8, R6 ;  /* 0x0000000600087306 */ /* 0x000e240000209400 */
[----:B------:R-:W-:-:S04]  /*d4b0*/  LOP3.LUT R2, R5, R4, RZ, 0x3c, !PT ;  /* 0x0000000405027212 */ /* 0x000fc800078e3cff */
[----:B------:R-:W-:Y:S02]  /*d4c0*/  ISETP.GE.AND P2, PT, R2, RZ, PT ;  /* 0x000000ff0200720c */ /* 0x000fe40003f46270 */
[----:B0-----:R-:W0:Y:S02]  /*d4d0*/  MUFU.RCP R8, R8 ;  /* 0x0000000800087308 */ /* 0x001e240000001000 */
[----:B0-----:R-:W-:-:S06]  /*d4e0*/  VIADD R3, R8, 0xffffffe ;  /* 0x0ffffffe08037836 */ /* 0x001fcc0000000000 */
[----:B------:R-:W0:Y:S02]  /*d4f0*/  F2I.FTZ.U32.TRUNC.NTZ R3, R3 ;  /* 0x0000000300037305 */ /* 0x000e24000021f000 */
[----:B0-----:R-:W-:-:S04]  /*d500*/  IMAD.MOV R2, RZ, RZ, -R3 ;  /* 0x000000ffff027224 */ /* 0x001fc800078e0a03 */
        /* <DEDUP_REMOVED lines=17> */
.L_x_2451:
[----:B------:R-:W-:Y:S05]  /*d620*/  BSYNC B0 ;  /* 0x0000000000007941 */ /* 0x000fea0003800000 */
.L_x_2450:
        /* <DEDUP_REMOVED lines=23> */
.L_x_2453:
        /* <DEDUP_REMOVED lines=20> */
.L_x_2456:
[----:B------:R-:W-:Y:S05]  /*d8e0*/  BSYNC B6 ;  /* 0x0000000000067941 */ /* 0x000fea0003800000 */
.L_x_2455:
        /* <DEDUP_REMOVED lines=20> */
.L_x_2459:
        /* <DEDUP_REMOVED lines=15> */
.L_x_2458:
[----:B------:R-:W-:Y:S05]  /*db20*/  BSYNC B6 ;  /* 0x0000000000067941 */ /* 0x000fea0003800000 */
.L_x_2457:
[----:B------:R-:W-:Y:S01]  /*db30*/  ULDC.64 UR4, c[0x0][0x9f8] ;  /* 0x00027e0000047ab9 */ /* 0x000fe20000000a00 */
[----:B------:R-:W0:Y:S01]  /*db40*/  S2R R2, SR_TID.X ;  /* 0x0000000000027919 */ /* 0x000e220000002100 */
[----:B------:R-:W-:Y:S01]  /*db50*/  ISETP.NE.U32.AND P0, PT, RZ, UR4, PT ;  /* 0x00000004ff007c0c */ /* 0x000fe2000bf05070 */
[----:B------:R-:W1:Y:S03]  /*db60*/  LDC R5, c[0x0][0x430] ;  /* 0x00010c00ff057b82 */ /* 0x000e660000000800 */
[----:B------:R-:W-:-:S13]  /*db70*/  ISETP.NE.AND.EX P0, PT, RZ, UR5, PT, P0 ;  /* 0x00000005ff007c0c */ /* 0x000fda000bf05300 */
[----:B------:R-:W-:Y:S01]  /*db80*/  @P0 IADD3 R24, P1, R24, UR4, RZ ;  /* 0x0000000418180c10 */ /* 0x000fe2000ff3e0ff */
[----:B------:R-:W2:Y:S01]  /*db90*/  S2R R21, SR_TID.X ;  /* 0x0000000000157919 */ /* 0x000ea20000002100 */
[----:B------:R-:W-:Y:S01]  /*dba0*/  LOP3.LUT R23, R23, 0xffffffdf, RZ, 0xc0, !PT ;  /* 0xffffffdf17177812 */ /* 0x000fe200078ec0ff */
[----:B------:R-:W-:Y:S01]  /*dbb0*/  ULDC UR4, c[0x0][0x320] ;  /* 0x0000c80000047ab9 */ /* 0x000fe20000000800 */
[----:B------:R-:W-:-:S05]  /*dbc0*/  @P0 IADD3.X R25, R25, UR5, RZ, P1, !PT ;  /* 0x0000000519190c10 */ /* 0x000fca0008ffe4ff */
[----:B------:R3:W4:Y:S01]  /*dbd0*/  @P0 LDG.E R31, desc[UR36][R24.64] ;  /* 0x00000024181f0981 */ /* 0x000722000c1e1900 */
[----:B-1----:R-:W-:Y:S01]  /*dbe0*/  ISETP.NE.AND P2, PT, R5, 0x1, PT ;  /* 0x000000010500780c */ /* 0x002fe20003f45270 */
[----:B------:R-:W1:Y:S01]  /*dbf0*/  S2R R26, SR_TID.X ;  /* 0x00000000001a7919 */ /* 0x000e620000002100 */
[----:B0-----:R-:W-:-:S04]  /*dc00*/  LOP3.LUT R2, R2, 0x7f, RZ, 0xc0, !PT ;  /* 0x0000007f02027812 */ /* 0x001fc800078ec0ff */
[----:B------:R-:W-:Y:S01]  /*dc10*/  SHF.R.U32.HI R2, RZ, 0x3, R2 ;  /* 0x00000003ff027819 */ /* 0x000fe20000011602 */
[----:B---3--:R-:W-:-:S06]  /*dc20*/  VIADD R25, R29, 0xffffffff ;  /* 0xffffffff1d197836 */ /* 0x008fcc0000000000 */
[----:B------:R-:W0:Y:S01]  /*dc30*/  @P2 LDC R3, c[0x0][0x434] ;  /* 0x00010d00ff032b82 */ /* 0x000e220000000800 */
[----:B------:R-:W-:Y:S01]  /*dc40*/  @P2 LOP3.LUT R23, R23, 0x20, RZ, 0xfc, !PT ;  /* 0x0000002017172812 */ /* 0x000fe200078efcff */
[----:B--2---:R-:W-:-:S05]  /*dc50*/  IMAD.SHL.U32 R20, R21, 0x10, RZ ;  /* 0x0000001015147824 */ /* 0x004fca00078e00ff */
[----:B------:R-:W-:Y:S02]  /*dc60*/  LOP3.LUT R20, R2, 0x70, R20, 0xf8, !PT ;  /* 0x0000007002147812 */ /* 0x000fe400078ef814 */
[----:B------:R-:W2:Y:S03]  /*dc70*/  @P2 LDC R2, c[0x0][0x438] ;  /* 0x00010e00ff022b82 */ /* 0x000ea60000000800 */
[----:B------:R-:W-:Y:S02]  /*dc80*/  IMAD R4, R25, 0x60, R20 ;  /* 0x0000006019047824 */ /* 0x000fe400078e0214 */
[----:B-1----:R-:W-:Y:S02]  /*dc90*/  IMAD.SHL.U32 R9, R26, 0x8, RZ ;  /* 0x000000081a097824 */ /* 0x002fe400078e00ff */
[C---:B------:R-:W-:Y:S01]  /*dca0*/  IMAD.IADD R0, R4.reuse, 0x1, R37 ;  /* 0x0000000104007824 */ /* 0x040fe200078e0225 */
[----:B------:R-:W-:-:S02]  /*dcb0*/  ISETP.GE.AND P0, PT, R4, R34, PT ;  /* 0x000000220400720c */ /* 0x000fc40003f06270 */
[----:B------:R-:W-:Y:S01]  /*dcc0*/  LOP3.LUT R9, R9, 0x38, RZ, 0xc0, !PT ;  /* 0x0000003809097812 */ /* 0x000fe200078ec0ff */
[----:B0-----:R-:W-:Y:S01]  /*dcd0*/  @P2 IMAD.HI.U32 R3, R0, R3, RZ ;  /* 0x0000000300032227 */ /* 0x001fe200078e00ff */
[----:B------:R-:W-:Y:S02]  /*dce0*/  ISETP.GT.U32.OR P0, PT, R20, 0x5f, P0 ;  /* 0x0000005f1400780c */ /* 0x000fe40000704470 */
[C---:B------:R-:W-:Y:S01]  /*dcf0*/  LOP3.LUT R8, R9.reuse, 0x40, RZ, 0xfc, !PT ;  /* 0x0000004009087812 */ /* 0x040fe200078efcff */
[----:B------:R-:W-:Y:S01]  /*dd00*/  IMAD.MOV.U32 R4, RZ, RZ, R0 ;  /* 0x000000ffff047224 */ /* 0x000fe200078e0000 */
[----:B------:R-:W-:Y:S02]  /*dd10*/  ISETP.GE.AND P1, PT, R9, UR4, PT ;  /* 0x0000000409007c0c */ /* 0x000fe4000bf26270 */
[----:B--2---:R-:W-:Y:S02]  /*dd20*/  @P2 SHF.R.U32.HI R4, RZ, R2, R3 ;  /* 0x00000002ff042219 */ /* 0x004fe40000011603 */
[----:B------:R-:W-:Y:S01]  /*dd30*/  ISETP.GE.AND P2, PT, R8, UR4, PT ;  /* 0x0000000408007c0c */ /* 0x000fe2000bf46270 */
[----:B------:R-:W-:-:S02]  /*dd40*/  ULDC UR4, c[0x0][0x2f4] ;  /* 0x0000bd0000047ab9 */ /* 0x000fc40000000800 */
[----:B------:R-:W-:Y:S01]  /*dd50*/  IMAD.MOV R3, RZ, RZ, -R4 ;  /* 0x000000ffff037224 */ /* 0x000fe200078e0a04 */
[----:B------:R-:W-:-:S03]  /*dd60*/  SEL R29, RZ, 0xffffffff, P2 ;  /* 0xffffffffff1d7807 */ /* 0x000fc60001000000 */
[----:B------:R-:W-:Y:S01]  /*dd70*/  IMAD R0, R5, R3, R0 ;  /* 0x0000000305007224 */ /* 0x000fe200078e0200 */
[----:B------:R-:W-:Y:S01]  /*dd80*/  SEL R5, RZ, 0x1, P1 ;  /* 0x00000001ff057807 */ /* 0x000fe20000800000 */
[----:B------:R-:W0:Y:S01]  /*dd90*/  @!P0 LDC.64 R2, c[0x0][0x428] ;  /* 0x00010a00ff028b82 */ /* 0x000e220000000a00 */
[----:B------:R-:W-:-:S05]  /*dda0*/  IMAD.SHL.U32 R29, R29, 0x2, RZ ;  /* 0x000000021d1d7824 */ /* 0x000fca00078e00ff */
[----:B------:R-:W-:Y:S02]  /*ddb0*/  LOP3.LUT R29, R29, 0x2, R5, 0xe2, !PT ;  /* 0x000000021d1d7812 */ /* 0x000fe400078ee205 */
[----:B------:R-:W-:Y:S02]  /*ddc0*/  @!P0 SHF.R.S32.HI R5, RZ, 0x1f, R4 ;  /* 0x0000001fff058819 */ /* 0x000fe40000011404 */
[----:B------:R-:W-:Y:S02]  /*ddd0*/  ISETP.GE.AND P2, PT, R9, UR4, PT ;  /* 0x0000000409007c0c */ /* 0x000fe4000bf46270 */
[----:B------:R-:W-:Y:S02]  /*dde0*/  LOP3.LUT R23, R23, 0xfffffffb, RZ, 0xc0, !PT ;  /* 0xfffffffb17177812 */ /* 0x000fe400078ec0ff */
[----:B------:R-:W-:-:S09]  /*ddf0*/  LOP3.LUT R7, R9, 0x80, RZ, 0xfc, !PT ;  /* 0x0000008009077812 */ /* 0x000fd200078efcff */
[----:B------:R-:W-:-:S04]  /*de00*/  @P2 LOP3.LUT R23, R23, 0x4, RZ, 0xfc, !PT ;  /* 0x0000000417172812 */ /* 0x000fc800078efcff */
[----:B------:R-:W-:Y:S01]  /*de10*/  LOP3.LUT R23, R23, 0xfffffffd, RZ, 0xc0, !PT ;  /* 0xfffffffd17177812 */ /* 0x000fe200078ec0ff */
[----:B------:R-:W-:Y:S01]  /*de20*/  UMOV UR5, 0xffffffff ;  /* 0xffffffff00057882 */ /* 0x000fe20000000000 */
[----:B------:R-:W-:Y:S02]  /*de30*/  LOP3.LUT R26, R18, 0xffff, RZ, 0xc0, !PT ;  /* 0x0000ffff121a7812 */ /* 0x000fe400078ec0ff */
[----:B----4-:R-:W-:Y:S01]  /*de40*/  SHF.R.S32.HI R6, RZ, 0x1f, R31 ;  /* 0x0000001fff067819 */ /* 0x010fe2000001141f */
[----:B0-----:R-:W-:-:S04]  /*de50*/  @!P0 IMAD.WIDE.U32 R4, R31, R2, R4 ;  /* 0x000000021f048225 */ /* 0x001fc800078e0004 */
[----:B------:R0:W-:Y:S02]  /*de60*/  STL [R1], R6 ;  /* 0x0000000601007387 */ /* 0x0001e40000100800 */
[----:B0-----:R-:W-:-:S04]  /*de70*/  @!P0 IMAD R6, R6, R2, RZ ;  /* 0x0000000206068224 */ /* 0x001fc800078e02ff */
[----:B------:R-:W-:Y:S02]  /*de80*/  @!P0 IMAD R6, R31, R3, R6 ;  /* 0x000000031f068224 */ /* 0x000fe400078e0206 */
[----:B------:R-:W0:Y:S02]  /*de90*/  @!P0 LDC.64 R2, c[0x0][0x418] ;  /* 0x00010600ff028b82 */ /* 0x000e240000000a00 */
[----:B------:R-:W-:Y:S01]  /*dea0*/  @!P0 IMAD.IADD R6, R5, 0x1, R6 ;  /* 0x0000000105068824 */ /* 0x000fe200078e0206 */
[----:B0-----:R-:W-:-:S04]  /*deb0*/  @!P0 LEA R2, P1, R4, R2, 0x2 ;  /* 0x0000000204028211 */ /* 0x001fc800078210ff */
[----:B------:R-:W-:Y:S01]  /*dec0*/  @!P0 LEA.HI.X R3, R4, R3, R6, 0x2, P1 ;  /* 0x0000000304038211 */ /* 0x000fe200008f1406 */
[----:B------:R-:W-:Y:S01]  /*ded0*/  IMAD.MOV.U32 R4, RZ, RZ, RZ ;  /* 0x000000ffff047224 */ /* 0x000fe200078e00ff */
[----:B------:R-:W-:-:S05]  /*dee0*/  ISETP.GE.AND P1, PT, R8, UR4, PT ;  /* 0x0000000408007c0c */ /* 0x000fca000bf26270 */
[----:B------:R0:W5:Y:S01]  /*def0*/  @!P0 LDG.E R4, desc[UR36][R2.64] ;  /* 0x0000002402048981 */ /* 0x000162000c1e1900 */
[----:B------:R-:W-:-:S07]  /*df00*/  ISETP.GE.AND P0, PT, R7, UR4, PT ;  /* 0x0000000407007c0c */ /* 0x000fce000bf06270 */
[----:B------:R-:W-:Y:S01]  /*df10*/  @P1 LOP3.LUT R23, R23, 0x2, RZ, 0xfc, !PT ;  /* 0x0000000217171812 */ /* 0x000fe200078efcff */
[----:B0-----:R-:W-:-:S03]  /*df20*/  IMAD.U32 R2, RZ, RZ, UR38 ;  /* 0x00000026ff027e24 */ /* 0x001fc6000f8e00ff */
[----:B------:R-:W-:-:S04]  /*df30*/  LOP3.LUT R23, R23, 0xfffffffe, RZ, 0xc0, !PT ;  /* 0xfffffffe17177812 */ /* 0x000fc800078ec0ff */
[----:B------:R-:W-:Y:S01]  /*df40*/  @P0 LOP3.LUT R23, R23, 0x1, RZ, 0xfc, !PT ;  /* 0x0000000117170812 */ /* 0x000fe200078efcff */
[----:B------:R-:W-:Y:S06]  /*df50*/  BRA.DIV UR5, `(.L_x_2460) ;  /* 0x0000004205e47947 */ /* 0x000fec000b800000 */
.L_x_2528:
        /* <DEDUP_REMOVED lines=8> */
.L_x_2461:
[----:B------:R-:W-:Y:S01]  /*dfe0*/  SHF.R.S32.HI R5, RZ, 0x1f, R0 ;  /* 0x0000001fff057819 */ /* 0x000fe20000011400 */
[----:B------:R-:W-:Y:S01]  /*dff0*/  ULDC.64 UR4, c[0x0][0x328] ;  /* 0x0000ca0000047ab9 */ /* 0x000fe20000000a00 */
[----:B------:R-:W-:Y:S01]  /*e000*/  ULDC.64 UR6, c[0x0][0x318] ;  /* 0x0000c60000067ab9 */ /* 0x000fe20000000a00 */
[----:B------:R-:W-:Y:S01]  /*e010*/  IMAD.WIDE.U32 R2, R0, UR4, RZ ;  /* 0x0000000400027c25 */ /* 0x000fe2000f8e00ff */
        /* <DEDUP_REMOVED lines=10> */
[----:B------:R-:W-:Y:S01]  /*e0c0*/  IMAD.IADD R3, R3, 0x1, R7 ;  /* 0x0000000103037824 */ /* 0x000fe200078e0207 */
[----:B------:R-:W-:Y:S01]  /*e0d0*/  LEA R7, R27, R22, 0x3 ;  /* 0x000000161b077211 */ /* 0x000fe200078e18ff */
[----:B------:R-:W-:-:S04]  /*e0e0*/  IMAD.WIDE.U32 R2, R26, UR4, R2 ;  /* 0x000000041a027c25 */ /* 0x000fc8000f8e0002 */
[----:B------:R-:W-:Y:S01]  /*e0f0*/  IMAD R24, R26, UR5, R3 ;  /* 0x000000051a187c24 */ /* 0x000fe2000f8e0203 */
[----:B------:R-:W-:-:S04]  /*e100*/  LEA R18, P0, R2, UR6, 0x1 ;  /* 0x0000000602127c11 */ /* 0x000fc8000f8008ff */
[----:B------:R-:W-:Y:S02]  /*e110*/  LEA.HI.X R24, R2, UR7, R24, 0x1, P0 ;  /* 0x0000000702187c11 */ /* 0x000fe400080f0c18 */
[----:B------:R-:W-:-:S06]  /*e120*/  SHF.L.U32 R2, R28, 0x1f, RZ ;  /* 0x0000001f1c027819 */ /* 0x000fcc00000006ff */
[----:B------:R-:W0:Y:S02]  /*e130*/  SYNCS.PHASECHK.TRANS64.TRYWAIT P0, [R7+URZ+0x2a840], R2 ;  /* 0x02a84002070075a7 */ /* 0x000e24000800017f */
[----:B0-----:R-:W-:Y:S05]  /*e140*/  @!P0 BRA `(.L_x_2463) ;  /* 0x0000004000988947 */ /* 0x001fea0003800000 */
.L_x_2529:
[----:B------:R-:W-:Y:S05]  /*e150*/  BSYNC B0 ;  /* 0x0000000000007941 */ /* 0x000fea0003800000 */
.L_x_2462:
        /* <DEDUP_REMOVED lines=93> */
.L_x_2543:
        /* <DEDUP_REMOVED lines=12> */
.L_x_2465:
        /* <DEDUP_REMOVED lines=10> */
.L_x_2466:
        /* <DEDUP_REMOVED lines=27> */
[----:B------:R-:W-:Y:S02]  /*ea40*/  IMAD.U32 R6, RZ, RZ, UR8 ;  /* 0x00000008ff067e24 */ /* 0x000fe4000f8e00ff */
[----:B--2---:R-:W-:-:S02]  /*ea50*/  IMAD.U32 R7, RZ, RZ, UR9 ;  /* 0x00000009ff077e24 */ /* 0x004fc4000f8e00ff */
[----:B------:R-:W-:Y:S02]  /*ea60*/  IMAD.U32 R10, RZ, RZ, UR4 ;  /* 0x00000004ff0a7e24 */ /* 0x000fe4000f8e00ff */
[----:B------:R-:W-:Y:S02]  /*ea70*/  IMAD.MOV.U32 R8, RZ, RZ, 0x70 ;  /* 0x00000070ff087424 */ /* 0x000fe400078e00ff */
[----:B------:R-:W-:Y:S02]  /*ea80*/  IMAD.MOV.U32 R12, RZ, RZ, 0x1 ;  /* 0x00000001ff0c7424 */ /* 0x000fe400078e00ff */
[----:B------:R-:W-:-:S07]  /*ea90*/  IMAD.MOV.U32 R13, RZ, RZ, RZ ;  /* 0x000000ffff0d7224 */ /* 0x000fce00078e00ff */
[----:B------:R-:W-:-:S07]  /*eaa0*/  LEPC R20, `(.L_x_2468) ;  /* 0x000000001014794e */ /* 0x000fce0000000000 */
[----:B0-----:R-:W-:Y:S05]  /*eab0*/  CALL.ABS.NOINC R2 ;  /* 0x0000000002007343 */ /* 0x001fea0003c00000 */
.L_x_2468:
[----:B------:R-:W-:Y:S05]  /*eac0*/  BSYNC B6 ;  /* 0x0000000000067941 */ /* 0x000fea0003800000 */
.L_x_2467:
[----:B------:R-:W3:Y:S01]  /*ead0*/  LDL.LU R2, [R1+0x18] ;  /* 0x0000180001027983 */ /* 0x000ee20000300800 */
[----:B------:R-:W-:Y:S01]  /*eae0*/  ULDC.64 UR6, c[0x0][0x2e0] ;  /* 0x0000b80000067ab9 */ /* 0x000fe20000000a00 */
[----:B------:R-:W-:Y:S01]  /*eaf0*/  IMAD.MOV.U32 R3, RZ, RZ, R35 ;  /* 0x000000ffff037224 */ /* 0x000fe200078e0023 */
[----:B------:R-:W-:Y:S01]  /*eb00*/  ULDC.64 UR4, c[0x0][0x2d8] ;  /* 0x0000b60000047ab9 */ /* 0x000fe20000000a00 */
[----:B------:R-:W4:Y:S04]  /*eb10*/  LDL.LU.64 R20, [R1+0x8] ;  /* 0x0000080001147983 */ /* 0x000f280000300a00 */
[----:B------:R0:W5:Y:S01]  /*eb20*/  LDL R10, [R1+0x4] ;  /* 0x00000400010a7983 */ /* 0x0001620000100800 */
[----:B------:R-:W1:Y:S02]  /*eb30*/  S2R R11, SR_TID.X ;  /* 0x00000000000b7919 */ /* 0x000e640000002100 */
[----:B-1----:R-:W-:-:S05]  /*eb40*/  IMAD.SHL.U32 R8, R11, 0x8, RZ ;  /* 0x000000080b087824 */ /* 0x002fca00078e00ff */
[----:B------:R-:W-:Y:S01]  /*eb50*/  LOP3.LUT R8, R8, 0x38, RZ, 0xc0, !PT ;  /* 0x0000003808087812 */ /* 0x000fe200078ec0ff */
[----:B---3--:R-:W-:Y:S02]  /*eb60*/  IMAD.MOV.U32 R0, RZ, RZ, R2 ;  /* 0x000000ffff007224 */ /* 0x008fe400078e0002 */
[----:B----4-:R-:W-:Y:S01]  /*eb70*/  IMAD.MOV.U32 R2, RZ, RZ, R20 ;  /* 0x000000ffff027224 */ /* 0x010fe200078e0014 */
[----:B------:R-:W1:Y:S01]  /*eb80*/  S2R R21, SR_TID.X ;  /* 0x0000000000157919 */ /* 0x000e620000002100 */
[----:B------:R-:W3:Y:S01]  /*eb90*/  LDC R20, c[0x0][0x448] ;  /* 0x00011200ff147b82 */ /* 0x000ee20000000800 */
[----:B------:R-:W-:Y:S02]  /*eba0*/  IMAD R4, R0, UR6, RZ ;  /* 0x0000000600047c24 */ /* 0x000fe4000f8e02ff */
[----:B------:R-:W-:-:S04]  /*ebb0*/  IMAD.WIDE.U32 R2, R26, UR4, R2 ;  /* 0x000000041a027c25 */ /* 0x000fc8000f8e0002 */
[----:B------:R-:W-:Y:S01]  /*ebc0*/  IMAD R3, R26, UR5, R3 ;  /* 0x000000051a037c24 */ /* 0x000fe2000f8e0203 */
[----:B------:R-:W-:Y:S01]  /*ebd0*/  ULDC.64 UR4, c[0x0][0x2d0] ;  /* 0x0000b40000047ab9 */ /* 0x000fe20000000a00 */
[C---:B------:R-:W-:Y:S02]  /*ebe0*/  IMAD R4, R30.reuse, UR7, R4 ;  /* 0x000000071e047c24 */ /* 0x040fe4000f8e0204 */
[----:B------:R-:W-:Y:S01]  /*ebf0*/  IMAD.WIDE.U32 R2, R30, UR6, R2 ;  /* 0x000000061e027c25 */ /* 0x000fe2000f8e0002 */
[----:B---3--:R-:W-:Y:S02]  /*ec00*/  ISETP.NE.AND P6, PT, R20, 0x1, PT ;  /* 0x000000011400780c */ /* 0x008fe40003fc5270 */
[----:B------:R-:W3:Y:S01]  /*ec10*/  S2R R20, SR_TID.X ;  /* 0x0000000000147919 */ /* 0x000ee20000002100 */
[----:B-1----:R-:W-:-:S04]  /*ec20*/  LOP3.LUT R21, R21, 0x7f, RZ, 0xc0, !PT ;  /* 0x0000007f15157812 */ /* 0x002fc800078ec0ff */
[----:B------:R-:W-:-:S06]  /*ec30*/  SHF.R.U32.HI R21, RZ, 0x3, R21 ;  /* 0x00000003ff157819 */ /* 0x000fcc0000011615 */
[----:B--2---:R-:W1:Y:S08]  /*ec40*/  @P6 LDC R7, c[0x0][0x44c] ;  /* 0x00011300ff076b82 */ /* 0x004e700000000800 */
[----:B------:R-:W2:Y:S01]  /*ec50*/  @P6 LDC R6, c[0x0][0x450] ;  /* 0x00011400ff066b82 */ /* 0x000ea20000000800 */
[----:B---3--:R-:W-:-:S05]  /*ec60*/  IMAD.SHL.U32 R20, R20, 0x10, RZ ;  /* 0x0000001014147824 */ /* 0x008fca00078e00ff */
[----:B------:R-:W-:-:S05]  /*ec70*/  LOP3.LUT R20, R21, 0x70, R20, 0xf8, !PT ;  /* 0x0000007015147812 */ /* 0x000fca00078ef814 */
[----:B------:R-:W-:-:S04]  /*ec80*/  IMAD R5, R17, 0x80, R20 ;  /* 0x0000008011057824 */ /* 0x000fc800078e0214 */
[----:B-1----:R-:W-:-:S04]  /*ec90*/  @P6 IMAD.HI.U32 R7, R5, R7, RZ ;  /* 0x0000000705076227 */ /* 0x002fc800078e00ff */
[----:B------:R-:W-:Y:S01]  /*eca0*/  IMAD.MOV.U32 R0, RZ, RZ, R5 ;  /* 0x000000ffff007224 */ /* 0x000fe200078e0005 */
[----:B--2---:R-:W-:Y:S02]  /*ecb0*/  @P6 SHF.R.U32.HI R0, RZ, R6, R7 ;  /* 0x00000006ff006219 */ /* 0x004fe40000011607 */
[----:B------:R-:W1:Y:S01]  /*ecc0*/  LDC R6, c[0x0][0x448] ;  /* 0x00011200ff067b82 */ /* 0x000e620000000800 */
[----:B------:R-:W-:Y:S02]  /*ecd0*/  IMAD.IADD R3, R3, 0x1, R4 ;  /* 0x0000000103037824 */ /* 0x000fe400078e0204 */
[----:B------:R-:W-:Y:S02]  /*ece0*/  IMAD.MOV R4, RZ, RZ, -R0 ;  /* 0x000000ffff047224 */ /* 0x000fe400078e0a00 */
[----:B------:R-:W-:-:S04]  /*ecf0*/  IMAD.WIDE.U32 R2, R0, UR4, R2 ;  /* 0x0000000400027c25 */ /* 0x000fc8000f8e0002 */
[----:B-1----:R-:W-:Y:S01]  /*ed00*/  IMAD R4, R6, R4, R5 ;  /* 0x0000000406047224 */ /* 0x002fe200078e0205 */
[----:B------:R-:W-:-:S05]  /*ed10*/  SHF.R.S32.HI R5, RZ, 0x1f, R0 ;  /* 0x0000001fff057819 */ /* 0x000fca0000011400 */
        /* <DEDUP_REMOVED lines=23> */
[----:B0-----:R-:W-:Y:S10]  /*ee90*/  BRA.DIV UR5, `(.L_x_2469) ;  /* 0x0000003e05807947 */ /* 0x001ff4000b800000 */
[----:B------:R-:W0:Y:S01]  /*eea0*/  SHFL.IDX PT, R14, R0, RZ, 0x181f ;  /* 0x00181fff000e7589 */ /* 0x000e2200000e0000 */
[----:B-----5:R-:W-:Y:S02]  /*eeb0*/  IMAD R5, R10, R6, RZ ;  /* 0x000000060a057224 */ /* 0x020fe400078e02ff */
[----:B------:R-:W-:Y:S01]  /*eec0*/  IMAD R17, R17, 0x80, R9 ;  /* 0x0000008011117824 */ /* 0x000fe200078e0209 */
        /* <DEDUP_REMOVED lines=10> */
[----:B------:R-:W-:Y:S01]  /*ef70*/  ISETP.GE.AND P1, PT, R6, R5, PT ;  /* 0x000000050600720c */ /* 0x000fe20003f26270 */
[----:B------:R-:W-:-:S02]  /*ef80*/  VIADD R6, R17, 0x20 ;  /* 0x0000002011067836 */ /* 0x000fc40000000000 */
[----:B-1----:R-:W1:Y:S10]  /*ef90*/  SHFL.IDX PT, R2, R4, 0x1, 0x181f ;  /* 0x00381f0004027f89 */ /* 0x002e7400000e0000 */
[----:B0-----:R-:W-:-:S05]  /*efa0*/  @!P1 LEA R14, P4, R8, R14, 0x1 ;  /* 0x0000000e080e9211 */ /* 0x001fca00078808ff */
[----:B-1----:R-:W-:Y:S02]  /*efb0*/  @!P1 IMAD.X R7, RZ, RZ, R2, P4 ;  /* 0x000000ffff079224 */ /* 0x002fe400020e0602 */
[----:B------:R-:W-:Y:S02]  /*efc0*/  @!P1 IMAD.MOV.U32 R2, RZ, RZ, R14 ;  /* 0x000000ffff029224 */ /* 0x000fe400078e000e */
[----:B------:R-:W-:Y:S01]  /*efd0*/  @!P1 IMAD.MOV.U32 R3, RZ, RZ, R7 ;  /* 0x000000ffff039224 */ /* 0x000fe200078e0007 */
[----:B------:R-:W0:Y:S04]  /*efe0*/  SHFL.IDX PT, R14, R0, 0x2, 0x181f ;  /* 0x00581f00000e7f89 */ /* 0x000e2800000e0000 */
[----:B------:R-:W-:Y:S04]  /*eff0*/  @!P1 LDGSTS.E.BYPASS.LTC128B.128 [R33+0xcc00], desc[UR36][R2.64], !P3 ;  /* 0x0cc0000002219fae */ /* 0x000fe8000d901d64 */
[----:B------:R-:W-:Y:S04]  /*f000*/  @!P1 LDGSTS.E.BYPASS.LTC128B.128 [R33+0x10c00], desc[UR36][R2.64+0x80], !P2 ;  /* 0x10c0008002219fae */ /* 0x000fe8000d101d64 */
[----:B------:R1:W-:Y:S01]  /*f010*/  @!P1 LDGSTS.E.BYPASS.LTC128B.128 [R33+0x14c00], desc[UR36][R2.64+0x100], !P0 ;  /* 0x14c0010002219fae */ /* 0x0003e2000c101d64 */
[----:B------:R-:W-:Y:S01]  /*f020*/  ISETP.GE.AND P1, PT, R6, R5, PT ;  /* 0x000000050600720c */ /* 0x000fe20003f26270 */
[----:B------:R-:W-:-:S02]  /*f030*/  VIADD R6, R17, 0x30 ;  /* 0x0000003011067836 */ /* 0x000fc40000000000 */
[----:B-1----:R-:W1:Y:S10]  /*f040*/  SHFL.IDX PT, R2, R4, 0x2, 0x181f ;  /* 0x00581f0004027f89 */ /* 0x002e7400000e0000 */
[----:B0-----:R-:W-:-:S04]  /*f050*/  @!P1 LEA R14, P4, R8, R14, 0x1 ;  /* 0x0000000e080e9211 */ /* 0x001fc800078808ff */
[----:B-1----:R-:W-:Y:S01]  /*f060*/  @!P1 IADD3.X R7, RZ, R2, RZ, P4, !PT ;  /* 0x00000002ff079210 */ /* 0x002fe200027fe4ff */
[----:B------:R-:W-:Y:S02]  /*f070*/  @!P1 IMAD.MOV.U32 R2, RZ, RZ, R14 ;  /* 0x000000ffff029224 */ /* 0x000fe400078e000e */
[----:B------:R-:W0:Y:S02]  /*f080*/  SHFL.IDX PT, R14, R0, 0x3, 0x181f ;  /* 0x00781f00000e7f89 */ /* 0x000e2400000e0000 */
[----:B------:R-:W-:-:S05]  /*f090*/  @!P1 IMAD.MOV.U32 R3, RZ, RZ, R7 ;  /* 0x000000ffff039224 */ /* 0x000fca00078e0007 */
        /* <DEDUP_REMOVED lines=47> */
.L_x_2560:
        /* <DEDUP_REMOVED lines=12> */
.L_x_2471:
[----:B------:R-:W-:Y:S05]  /*f450*/  BSYNC B0 ;  /* 0x0000000000007941 */ /* 0x000fea0003800000 */
.L_x_2470:
[----:B------:R-:W-:Y:S01]  /*f460*/  NOP ;  /* 0x0000000000007918 */ /* 0x000fe20000000000 */
[----:B------:R-:W-:-:S13]  /*f470*/  PLOP3.LUT P0, PT, PT, PT, PT, 0x80, 0x0 ;  /* 0x000000000000781c */ /* 0x000fda0003f0f070 */
.L_x_2472:
        /* <DEDUP_REMOVED lines=20> */
.L_x_2561:
[----:B------:R-:W-:Y:S05]  /*f5c0*/  BSYNC B0 ;  /* 0x0000000000007941 */ /* 0x000fea0003800000 */
.L_x_2473:
[----:B------:R-:W-:Y:S01]  /*f5d0*/  ISETP.GE.AND P0, PT, R0, R36, PT ;  /* 0x000000240000720c */ /* 0x000fe20003f06270 */
[----:B------:R-:W-:-:S12]  /*f5e0*/  BSSY B0, `(.L_x_2475) ;  /* 0x00000f6000007945 */ /* 0x000fd80003800000 */
[----:B------:R-:W-:Y:S05]  /*f5f0*/  @!P0 BRA `(.L_x_2476) ;  /* 0x0000000c00d08947 */ /* 0x000fea0003800000 */
[----:B------:R-:W-:Y:S01]  /*f600*/  MOV R17, R28 ;  /* 0x0000001c00117202 */ /* 0x000fe20000000f00 */
[----:B------:R-:W-:Y:S02]  /*f610*/  IMAD.MOV.U32 R10, RZ, RZ, R27 ;  /* 0x000000ffff0a7224 */ /* 0x000fe400078e001b */
[----:B------:R-:W-:-:S07]  /*f620*/  IMAD.MOV.U32 R30, RZ, RZ, R25 ;  /* 0x000000ffff1e7224 */ /* 0x000fce00078e0019 */
.L_x_2489:
        /* <DEDUP_REMOVED lines=42> */
.L_x_2477:
[----:B------:R-:W-:Y:S01]  /*f8d0*/  IMAD R6, R27, 0x8, R22 ;  /* 0x000000081b067824 */ /* 0x000fe200078e0216 */
[----:B------:R-:W-:Y:S01]  /*f8e0*/  SHF.L.U32 R3, R28, 0x1f, RZ ;  /* 0x0000001f1c037819 */ /* 0x000fe200000006ff */
[----:B------:R-:W-:Y:S03]  /*f8f0*/  BSSY B1, `(.L_x_2478) ;  /* 0x0000003000017945 */ /* 0x000fe60003800000 */
[----:B------:R-:W0:Y:S02]  /*f900*/  SYNCS.PHASECHK.TRANS64.TRYWAIT P0, [R6+URZ+0x2a840], R3 ;  /* 0x02a84003060075a7 */ /* 0x000e24000800017f */
[----:B0-----:R-:W-:Y:S05]  /*f910*/  @!P0 BRA `(.L_x_2479) ;  /* 0x0000003c00908947 */ /* 0x001fea0003800000 */
.L_x_2562:
[----:B------:R-:W-:Y:S05]  /*f920*/  BSYNC B1 ;  /* 0x0000000000017941 */ /* 0x000fea0003800000 */
.L_x_2478:
        /* <DEDUP_REMOVED lines=30> */
[----:B------:R-:W-:-:S05]  /*fb10*/  LOP3.LUT R11, R11, 0x38, RZ, 0xc0, !PT ;  /* 0x000000380b0b7812 */ /* 0x000fca00078ec0ff */
[----:B------:R-:W-:-:S05]  /*fb20*/  IMAD.SHL.U32 R0, R11, 0x2, RZ ;  /* 0x000000020b007824 */ /* 0x000fca00078e00ff */
        /* <DEDUP_REMOVED lines=34> */
.L_x_2576:
        /* <DEDUP_REMOVED lines=10> */
.L_x_2481:
        /* <DEDUP_REMOVED lines=10> */
.L_x_2482:
[----:B------:R3:W-:Y:S01]  /*fe90*/  SYNCS.ARRIVE.TRANS64.A1T0 RZ, [R6+URZ+0x2a830], RZ ;  /* 0x02a830ff06ff79a7 */ /* 0x0007e2000810003f */
[----:B------:R-:W-:Y:S05]  /*fea0*/  @!P2 BRA `(.L_x_2483) ;  /* 0x000000000004a947 */ /* 0x000fea0003800000 */
[----:B------:R-:W-:Y:S01]  /*feb0*/  BPT.TRAP 0x1 ;  /* 0x000000040000795c */ /* 0x000fe20000300000 */
.L_x_2483:
[----:B-1----:R-:W-:Y:S01]  /*fec0*/  SHF.L.U32 R2, R17, 0x1f, RZ ;  /* 0x0000001f11027819 */ /* 0x002fe200000006ff */
[----:B------:R-:W-:Y:S01]  /*fed0*/  BSSY B1, `(.L_x_2484) ;  /* 0x0000004000017945 */ /* 0x000fe20003800000 */
[----:B------:R-:W-:-:S04]  /*fee0*/  LEA R4, R10, R22, 0x3 ;  /* 0x000000160a047211 */ /* 0x000fc800078e18ff */
[----:B------:R-:W1:Y:S02]  /*fef0*/  SYNCS.PHASECHK.TRANS64.TRYWAIT P0, [R4+URZ+0x2a860], R2 ;  /* 0x02a86002040075a7 */ /* 0x000e64000800017f */
[----:B-1----:R-:W-:Y:S05]  /*ff00*/  @!P0 BRA `(.L_x_2485) ;  /* 0x0000004000048947 */ /* 0x002fea0003800000 */
.L_x_2577:
[----:B------:R-:W-:Y:S05]  /*ff10*/  BSYNC B1 ;  /* 0x0000000000017941 */ /* 0x000fea0003800000 */
.L_x_2484:
        /* <DEDUP_REMOVED lines=53> */
.L_x_2591:
        /* <DEDUP_REMOVED lines=21> */
.L_x_2487:
        /* <DEDUP_REMOVED lines=10> */
.L_x_2488:
        /* <DEDUP_REMOVED lines=14> */
.L_x_2476:
[----:B------:R-:W-:Y:S05]  /*10540*/  BSYNC B0 ;  /* 0x0000000000007941 */ /* 0x000fea0003800000 */
.L_x_2475:
        /* <DEDUP_REMOVED lines=17> */
.L_x_2491:
[----:B------:R-:W-:Y:S05]  /*10660*/  BSYNC B0 ;  /* 0x0000000000007941 */ /* 0x000fea0003800000 */
.L_x_2490:
[----:B------:R-:W-:-:S13]  /*10670*/  LOP3.LUT P0, RZ, R23, 0x10, RZ, 0xc0, !PT ;  /* 0x0000001017ff7812 */ /* 0x000fda000780c0ff */
[----:B------:R-:W-:Y:S05]  /*10680*/  @!P0 BRA `(.L_x_2492) ;  /* 0x0000000000048947 */ /* 0x000fea0003800000 */
[----:B------:R-:W-:Y:S01]  /*10690*/  BPT.TRAP 0x1 ;  /* 0x000000040000795c */ /* 0x000fe20000300000 */
.L_x_2492:
[----:B------:R-:W-:Y:S01]  /*106a0*/  IMAD R0, R27, 0x8, R22 ;  /* 0x000000081b007824 */ /* 0x000fe200078e0216 */
[----:B0-----:R-:W-:Y:S01]  /*106b0*/  SHF.L.U32 R3, R28, 0x1f, RZ ;  /* 0x0000001f1c037819 */ /* 0x001fe200000006ff */
[----:B------:R-:W-:Y:S01]  /*106c0*/  BSSY B0, `(.L_x_2493) ;  /* 0x0000004000007945 */ /* 0x000fe20003800000 */
[----:B------:R-:W-:Y:S02]  /*106d0*/  IMAD R6, R25, -0x60, R34 ;  /* 0xffffffa019067824 */ /* 0x000fe400078e0222 */
[----:B------:R-:W0:Y:S02]  /*106e0*/  SYNCS.PHASECHK.TRANS64.TRYWAIT P0, [R0+URZ+0x2a860], R3 ;  /* 0x02a86003000075a7 */ /* 0x000e24000800017f */
[----:B0-----:R-:W-:Y:S05]  /*106f0*/  @!P0 BRA `(.L_x_2494) ;  /* 0x0000004000088947 */ /* 0x001fea0003800000 */
.L_x_2592:
[----:B------:R-:W-:Y:S05]  /*10700*/  BSYNC B0 ;  /* 0x0000000000007941 */ /* 0x000fea0003800000 */
.L_x_2493:
        /* <DEDUP_REMOVED lines=47> */
[----:B------:R0:W0:Y:S01]  /*10a00*/  SHFL.IDX PT, R14, R18, 0x5, 0x181f ;  /* 0x00b81f00120e7f89 */ /* 0x00002200000e0000 */
[----:B-1----:R-:W-:-:S05]  /*10a10*/  IADD3.X R3, RZ, R8, RZ, P4, !PT ;  /* 0x00000008ff037210 */ /* 0x002fca00027fe4ff */
        /* <DEDUP_REMOVED lines=8> */
.L_x_2606:
        /* <DEDUP_REMOVED lines=11> */
.L_x_2496:
        /* <DEDUP_REMOVED lines=10> */
.L_x_2497:
[----:B------:R1:W-:Y:S01]  /*10bf0*/  SYNCS.ARRIVE.TRANS64.A1T0 RZ, [R0+URZ+0x2a850], RZ ;  /* 0x02a850ff00ff79a7 */ /* 0x0003e2000810003f */
[----:B------:R-:W-:-:S05]  /*10c00*/  VIADD R27, R27, 0x1 ;  /* 0x000000011b1b7836 */ /* 0x000fca0000000000 */
[----:B------:R-:W-:-:S04]  /*10c10*/  ISETP.NE.AND P0, PT, R27, 0x2, PT ;  /* 0x000000021b00780c */ /* 0x000fc80003f05270 */
[----:B0-----:R-:W-:Y:S02]  /*10c20*/  SEL R3, RZ, 0x1, P0 ;  /* 0x00000001ff037807 */ /* 0x001fe40000000000 */
[----:B------:R-:W-:Y:S02]  /*10c30*/  SEL R27, R27, RZ, P0 ;  /* 0x000000ff1b1b7207 */ /* 0x000fe40000000000 */
[----:B-1----:R-:W-:-:S07]  /*10c40*/  LOP3.LUT R28, R28, R3, RZ, 0x3c, !PT ;  /* 0x000000031c1c7212 */ /* 0x002fce00078e3cff */
.L_x_2454:
[----:B------:R-:W-:Y:S05]  /*10c50*/  BSYNC B7 ;  /* 0x0000000000077941 */ /* 0x000fea0003800000 */
.L_x_2452:
        /* <DEDUP_REMOVED lines=8> */
[----:B------:R1:W2:Y:S01]  /*10ce0*/  LDS.128 R16, [R22+0x2a8d0] ;  /* 0x02a8d00016107984 */ /* 0x0002a20000000c00 */
[----:B------:R-:W-:Y:S06]  /*10cf0*/  BAR.ARV 0x4, 0x180 ;  /* 0x0106000000007b1d */ /* 0x000fec0000002000 */
[----:B------:R-:W-:Y:S05]  /*10d00*/  BRA `(.L_x_2499) ;  /* 0x0000000c00d47947 */ /* 0x000fea0003800000 */
.L_x_2498:
        /* <DEDUP_REMOVED lines=43> */
.L_x_2616:
[----:B------:R-:W-:Y:S02]  /*10fc0*/  ULDC UR4, c[0x0][0xc38] ;  /* 0x00030e0000047ab9 */ /* 0x000fe40000000800 */
[----:B------:R-:W-:-:S04]  /*10fd0*/  IMAD.U32 R5, RZ, RZ, UR4 ;  /* 0x00000004ff057e24 */ /* 0x000fc8000f8e00ff */
[----:B-1----:R-:W-:-:S04]  /*10fe0*/  IMAD R14, R14, R5, RZ ;  /* 0x000000050e0e7224 */ /* 0x002fc800078e02ff */
[----:B------:R-:W-:-:S05]  /*10ff0*/  IMAD.IADD R7, R7, 0x1, R14 ;  /* 0x0000000107077824 */ /* 0x000fca00078e020e */
[----:B------:R-:W-:-:S13]  /*11000*/  ISETP.GT.AND P6, PT, R7, R0, PT ;  /* 0x000000000700720c */ /* 0x000fda0003fc4270 */
[----:B------:R-:W-:Y:S05]  /*11010*/  @P6 BRA `(.L_x_2501) ;  /* 0x0000000000a46947 */ /* 0x000fea0003800000 */
.L_x_2504:
        /* <DEDUP_REMOVED lines=34> */
[----:B------:R0:W1:Y:S02]  /*11240*/  SHFL.IDX PT, R14, R2, 0x1f, 0x1f ;  /* 0x03e01f00020e7f89 */ /* 0x00006400000e0000 */
.L_x_2624:
[----:B------:R-:W-:Y:S02]  /*11250*/  ULDC UR4, c[0x0][0xc38] ;  /* 0x00030e0000047ab9 */ /* 0x000fe40000000800 */
[----:B------:R-:W-:-:S04]  /*11260*/  IMAD.U32 R5, RZ, RZ, UR4 ;  /* 0x00000004ff057e24 */ /* 0x000fc8000f8e00ff */
[----:B-1----:R-:W-:-:S04]  /*11270*/  IMAD R14, R14, R5, RZ ;  /* 0x000000050e0e7224 */ /* 0x002fc800078e02ff */
[----:B------:R-:W-:-:S05]  /*11280*/  IMAD.IADD R7, R14, 0x1, R7 ;  /* 0x000000010e077824 */ /* 0x000fca00078e0207 */
[----:B------:R-:W-:-:S13]  /*11290*/  ISETP.GT.AND P6, PT, R7, R0, PT ;  /* 0x000000000700720c */ /* 0x000fda0003fc4270 */
[----:B------:R-:W-:Y:S05]  /*112a0*/  @!P6 BRA `(.L_x_2504) ;  /* 0xfffffffc005ce947 */ /* 0x000fea000383ffff */
.L_x_2501:
        /* <DEDUP_REMOVED lines=10> */
.L_x_2629:
[----:B------:R-:W-:-:S13]  /*11350*/  ISETP.NE.AND P0, PT, R3, RZ, PT ;  /* 0x000000ff0300720c */ /* 0x000fda0003f05270 */
[----:B------:R-:W-:Y:S05]  /*11360*/  @!P0 BRA `(.L_x_2506) ;  /* 0x0000000000108947 */ /* 0x000fea0003800000 */
[----:B------:R-:W-:Y:S01]  /*11370*/  UMOV UR4, 0xffffffff ;  /* 0xffffffff00047882 */ /* 0x000fe20000000000 */
[----:B-1----:R-:W-:Y:S02]  /*11380*/  VIADD R12, R12, 0xffffffff ;  /* 0xffffffff0c0c7836 */ /* 0x002fe40000000000 */
[----:B------:R-:W-:Y:S05]  /*11390*/  BRA.DIV UR4, `(.L_x_2507) ;  /* 0x0000004604307947 */ /* 0x000fea000b800000 */
[----:B------:R4:W1:Y:S02]  /*113a0*/  SHFL.IDX PT, R6, R2, R12, 0x1f ;  /* 0x00001f0c02067589 */ /* 0x00086400000e0000 */
.L_x_2506:
        /* <DEDUP_REMOVED lines=51> */
[----:B------:R-:W-:-:S05]  /*116e0*/  @P0 VIADD R5, R5, 0x1 ;  /* 0x0000000105050836 */ /* 0x000fca0000000000 */
[----:B------:R-:W-:Y:S02]  /*116f0*/  @!P2 IADD3 R5, -R5, RZ, RZ ;  /* 0x000000ff0505a210 */ /* 0x000fe40007ffe1ff */
[----:B------:R-:W-:-:S05]  /*11700*/  @!P1 LOP3.LUT R5, RZ, R8, RZ, 0x33, !PT ;  /* 0x00000008ff059212 */ /* 0x000fca00078e33ff */
[--C-:B------:R-:W-:Y:S02]  /*11710*/  IMAD.MOV R3, RZ, RZ, -R5.reuse ;  /* 0x000000ffff037224 */ /* 0x100fe400078e0a05 */
[C---:B------:R-:W-:Y:S02]  /*11720*/  IMAD R5, R8.reuse, 0x1000000, R5 ;  /* 0x0100000008057824 */ /* 0x040fe400078e0205 */
[----:B------:R-:W-:-:S04]  /*11730*/  IMAD R8, R8, R3, R6 ;  /* 0x0000000308087224 */ /* 0x000fc800078e0206 */
[----:B------:R-:W-:Y:S01]  /*11740*/  IMAD R18, R8, 0x10000, R5 ;  /* 0x0001000008127824 */ /* 0x000fe200078e0205 */
[----:B------:R-:W-:Y:S06]  /*11750*/  BRA `(.L_x_2509) ;  /* 0x0000000000f07947 */ /* 0x000fec0003800000 */
.L_x_2508:
        /* <DEDUP_REMOVED lines=57> */
[----:B------:R-:W-:Y:S02]  /*11af0*/  @!P1 LOP3.LUT R2, RZ, R5, RZ, 0x33, !PT ;  /* 0x00000005ff029212 */ /* 0x000fe400078e33ff */
[----:B------:R-:W-:-:S05]  /*11b00*/  IADD3 R5, -R5, RZ, RZ ;  /* 0x000000ff05057210 */ /* 0x000fca0007ffe1ff */
[----:B------:R-:W-:-:S07]  /*11b10*/  IMAD R18, R2, R5, R3 ;  /* 0x0000000502127224 */ /* 0x000fce00078e0203 */
.L_x_2509:
[----:B------:R-:W-:-:S05]  /*11b20*/  LOP3.LUT R2, RZ, R2, RZ, 0x33, !PT ;  /* 0x00000002ff027212 */ /* 0x000fca00078e33ff */
[----:B------:R-:W-:Y:S01]  /*11b30*/  IMAD.IADD R17, R17, 0x1, R2 ;  /* 0x0000000111117824 */ /* 0x000fe200078e0202 */
[----:B------:R-:W-:Y:S06]  /*11b40*/  BRA `(.L_x_2510) ;  /* 0x00000000001c7947 */ /* 0x000fec0003800000 */
.L_x_2502:
[----:B------:R-:W-:Y:S01]  /*11b50*/  UMOV UR4, URZ ;  /* 0x0000003f00047c82 */ /* 0x000fe20008000000 */
[----:B------:R-:W-:Y:S01]  /*11b60*/  UMOV UR5, URZ ;  /* 0x0000003f00057c82 */ /* 0x000fe20008000000 */
[----:B------:R-:W-:Y:S01]  /*11b70*/  ULDC UR6, c[0x0][0xc3c] ;  /* 0x00030f0000067ab9 */ /* 0x000fe20000000800 */
[----:B------:R-:W-:Y:S02]  /*11b80*/  IMAD.MOV.U32 R16, RZ, RZ, R0 ;  /* 0x000000ffff107224 */ /* 0x000fe400078e0000 */
[----:B------:R-:W-:Y:S02]  /*11b90*/  IMAD.U32 R17, RZ, RZ, UR4 ;  /* 0x00000004ff117e24 */ /* 0x000fe4000f8e00ff */
[----:B------:R-:W-:Y:S02]  /*11ba0*/  IMAD.U32 R18, RZ, RZ, UR5 ;  /* 0x00000005ff127e24 */ /* 0x000fe4000f8e00ff */
[----:B------:R-:W-:-:S07]  /*11bb0*/  IMAD.U32 R19, RZ, RZ, UR6 ;  /* 0x00000006ff137e24 */ /* 0x000fce000f8e00ff */
.L_x_2510:
        /* <DEDUP_REMOVED lines=10> */
.L_x_2499:
[----:B------:R-:W-:Y:S02]  /*11c60*/  ULDC UR4, c[0x0][0xc3c] ;  /* 0x00030f0000047ab9 */ /* 0x000fe40000000800 */
[----:B--2---:R-:W-:-:S13]  /*11c70*/  ISETP.GE.AND P0, PT, R19, UR4, PT ;  /* 0x0000000413007c0c */ /* 0x004fda000bf06270 */
[----:B------:R-:W-:Y:S05]  /*11c80*/  @!P0 BRA `(.L_x_2511) ;  /* 0xffffffb0006c8947 */ /* 0x000fea000383ffff */
[----:B------:R-:W-:Y:S05]  /*11c90*/  BSYNC B8 ;  /* 0x0000000000087941 */ /* 0x000fea0003800000 */
.L_x_2446:
[----:B-1----:R-:W2:Y:S01]  /*11ca0*/  LDL.LU R0, [R1+0x14] ;  /* 0x0000140001007983 */ /* 0x002ea20000300800 */
[----:B------:R-:W-:Y:S01]  /*11cb0*/  BSSY B0, `(.L_x_2512) ;  /* 0x000000b000007945 */ /* 0x000fe20003800000 */
[----:B------:R-:W1:Y:S01]  /*11cc0*/  S2R R5, SR_CgaCtaId ;  /* 0x0000000000057919 */ /* 0x000e620000008800 */
[----:B--2---:R-:W-:-:S05]  /*11cd0*/  VIADD R0, R0, 0x1 ;  /* 0x0000000100007836 */ /* 0x004fca0000000000 */
        /* <DEDUP_REMOVED lines=8> */
.L_x_2632:
[----:B------:R-:W-:Y:S05]  /*11d60*/  BSYNC B0 ;  /* 0x0000000000007941 */ /* 0x000fea0003800000 */
.L_x_2512:
[----:B------:R-:W-:-:S03]  /*11d70*/  UMOV UR4, 0xffffffff ;  /* 0xffffffff00047882 */ /* 0x000fc60000000000 */
[----:B------:R-:W-:Y:S05]  /*11d80*/  BRA.DIV UR4, `(.L_x_2514) ;  /* 0x0000003a04f07947 */ /* 0x000fea000b800000 */
[----:B-1----:R-:W1:Y:S02]  /*11d90*/  S2R R0, SR_TID.X ;  /* 0x0000000000007919 */ /* 0x002e640000002100 */
[----:B-1----:R-:W-:-:S04]  /*11da0*/  SHF.R.U32.HI R0, RZ, 0x5, R0 ;  /* 0x00000005ff007819 */ /* 0x002fc80000011600 */
[----:B------:R-:W-:-:S05]  /*11db0*/  LOP3.LUT R0, R0, 0x3, RZ, 0xc0, !PT ;  /* 0x0000000300007812 */ /* 0x000fca00078ec0ff */
[----:B------:R1:W2:Y:S02]  /*11dc0*/  SHFL.IDX PT, R14, R0, RZ, 0x1f ;  /* 0x00001fff000e7589 */ /* 0x0002a400000e0000 */
.L_x_2635:
[----:B--2---:R-:W-:Y:S01]  /*11dd0*/  ISETP.NE.AND P0, PT, R14, RZ, PT ;  /* 0x000000ff0e00720c */ /* 0x004fe20003f05270 */
[----:B------:R-:W-:-:S12]  /*11de0*/  BSSY B0, `(.L_x_2515) ;  /* 0x0000026000007945 */ /* 0x000fd80003800000 */
[----:B------:R-:W-:Y:S05]  /*11df0*/  @P0 BRA `(.L_x_2516) ;  /* 0x0000000000900947 */ /* 0x000fea0003800000 */
[----:B------:R-:W-:-:S03]  /*11e00*/  UMOV UR4, 0xffffffff ;  /* 0xffffffff00047882 */ /* 0x000fc60000000000 */
[----:B------:R-:W-:Y:S05]  /*11e10*/  BRA.DIV UR4, `(.L_x_2517) ;  /* 0x0000003e04007947 */ /* 0x000fea000b800000 */
[----:B------:R-:W-:-:S13]  /*11e20*/  ELECT P6, URZ, PT ;  /* 0x00000000003f782f */ /* 0x000fda00038c0000 */
.L_x_2638:
[----:B------:R-:W-:Y:S05]  /*11e30*/  @!P6 BRA `(.L_x_2516) ;  /* 0x000000000080e947 */ /* 0x000fea0003800000 */
[----:B-1----:R-:W2:Y:S02]  /*11e40*/  LDL R0, [R1+0x1c] ;  /* 0x00001c0001007983 */ /* 0x002ea40000100800 */
[----:B--2---:R-:W-:-:S13]  /*11e50*/  R2UR UR4, R0 ;  /* 0x00000000000472ca */ /* 0x004fda00000e0000 */
[----:B------:R-:W-:-:S06]  /*11e60*/  ULOP3.LUT UR4, UR4, 0x2, URZ, 0xfc, !UPT ;  /* 0x0000000204047892 */ /* 0x000fcc000f8efc3f */
[----:B------:R-:W-:-:S05]  /*11e70*/  IMAD.U32 R0, RZ, RZ, UR4 ;  /* 0x00000004ff007e24 */ /* 0x000fca000f8e00ff */
[----:B------:R-:W-:-:S13]  /*11e80*/  ISETP.NE.AND P0, PT, R0, 0x3, PT ;  /* 0x000000030000780c */ /* 0x000fda0003f05270 */
[----:B------:R-:W-:Y:S05]  /*11e90*/  @!P0 BRA `(.L_x_2518) ;  /* 0x0000000000048947 */ /* 0x000fea0003800000 */
[----:B------:R-:W-:Y:S01]  /*11ea0*/  BPT.TRAP 0x1 ;  /* 0x000000040000795c */ /* 0x000fe20000300000 */
.L_x_2518:
[C---:B------:R-:W-:Y:S01]  /*11eb0*/  IMAD R5, R27.reuse, 0x8, R4 ;  /* 0x000000081b057824 */ /* 0x040fe200078e0204 */
[----:B------:R-:W-:Y:S01]  /*11ec0*/  SHF.L.U32 R0, R28, 0x1f, RZ ;  /* 0x0000001f1c007819 */ /* 0x000fe200000006ff */
[----:B------:R-:W-:-:S03]  /*11ed0*/  VIADD R27, R27, 0x1 ;  /* 0x000000011b1b7836 */ /* 0x000fc60000000000 */
[----:B------:R-:W1:Y:S02]  /*11ee0*/  SYNCS.PHASECHK.TRANS64.TRYWAIT P1, [R5+URZ+0x2a840], R0 ;  /* 0x02a84000050075a7 */ /* 0x000e64000802017f */
[----:B------:R-:W-:-:S04]  /*11ef0*/  ISETP.NE.AND P2, PT, R27, 0x2, PT ;  /* 0x000000021b00780c */ /* 0x000fc80003f45270 */
[----:B------:R-:W-:Y:S01]  /*11f00*/  SEL R3, RZ, 0x1, P2 ;  /* 0x00000001ff037807 */ /* 0x000fe20001000000 */
[----:B-1----:R-:W-:Y:S08]  /*11f10*/  @!P1 BRA `(.L_x_2519) ;  /* 0x0000003800e09947 */ /* 0x002ff00003800000 */
.L_x_2639:
[----:B------:R-:W-:Y:S02]  /*11f20*/  SEL R27, R27, RZ, P2 ;  /* 0x000000ff1b1b7207 */ /* 0x000fe40001000000 */
[----:B------:R-:W-:Y:S01]  /*11f30*/  LOP3.LUT R2, R28, R3, RZ, 0x3c, !PT ;  /* 0x000000031c027212 */ /* 0x000fe200078e3cff */
[----:B------:R-:W-:Y:S06]  /*11f40*/  @!P0 BRA `(.L_x_2520) ;  /* 0x0000000000048947 */ /* 0x000fec0003800000 */
[----:B------:R-:W-:Y:S01]  /*11f50*/  BPT.TRAP 0x1 ;  /* 0x000000040000795c */ /* 0x000fe20000300000 */
.L_x_2520:
[----:B------:R-:W-:Y:S01]  /*11f60*/  IMAD R27, R27, 0x8, R4 ;  /* 0x000000081b1b7824 */ /* 0x000fe200078e0204 */
[----:B------:R-:W-:-:S04]  /*11f70*/  SHF.L.U32 R2, R2, 0x1f, RZ ;  /* 0x0000001f02027819 */ /* 0x000fc800000006ff */
[----:B------:R-:W2:Y:S02]  /*11f80*/  SYNCS.PHASECHK.TRANS64.TRYWAIT P1, [R27+URZ+0x2a840], R2 ;  /* 0x02a840021b0075a7 */ /* 0x000ea4000802017f */
[----:B--2---:R-:W-:Y:S05]  /*11f90*/  @!P1 BRA `(.L_x_2521) ;  /* 0x0000003800d49947 */ /* 0x004fea0003800000 */
.L_x_2640:
[----:B------:R-:W-:Y:S05]  /*11fa0*/  @!P0 BRA `(.L_x_2522) ;  /* 0x0000000000048947 */ /* 0x000fea0003800000 */
[----:B------:R-:W-:Y:S01]  /*11fb0*/  BPT.TRAP 0x1 ;  /* 0x000000040000795c */ /* 0x000fe20000300000 */
.L_x_2522:
[----:B------:R-:W3:Y:S02]  /*11fc0*/  SYNCS.PHASECHK.TRANS64.TRYWAIT P1, [R5+URZ+0x2a860], R0 ;  /* 0x02a86000050075a7 */ /* 0x000ee4000802017f */
[----:B---3--:R-:W-:Y:S05]  /*11fd0*/  @!P1 BRA `(.L_x_2523) ;  /* 0x0000003800d89947 */ /* 0x008fea0003800000 */
.L_x_2641:
[----:B------:R-:W-:Y:S05]  /*11fe0*/  @!P0 BRA `(.L_x_2524) ;  /* 0x0000000000048947 */ /* 0x000fea0003800000 */
[----:B------:R-:W-:Y:S01]  /*11ff0*/  BPT.TRAP 0x1 ;  /* 0x000000040000795c */ /* 0x000fe20000300000 */
.L_x_2524:
[----:B----4-:R4:W0:Y:S02]  /*12000*/  SYNCS.PHASECHK.TRANS64.TRYWAIT P0, [R27+URZ+0x2a860], R2 ;  /* 0x02a860021b0075a7 */ /* 0x010824000800017f */
[----:B0-----:R-:W-:Y:S05]  /*12010*/  @!P0 NANOSLEEP.SYNCS 0x989680 ;  /* 0x009896800000895d */ /* 0x001fea0003900000 */
[----:B------:R-:W0:Y:S02]  /*12020*/  @!P0 SYNCS.PHASECHK.TRANS64 P0, [R27+URZ+0x2a860], R2 ;  /* 0x02a860021b0085a7 */ /* 0x000e24000800007f */
[----:B0-----:R-:W-:Y:S05]  /*12030*/  @!P0 BRA `(.L_x_2524) ;  /* 0xfffffffc00f08947 */ /* 0x001fea000383ffff */
.L_x_2516:
[----:B------:R-:W-:Y:S05]  /*12040*/  BSYNC B0 ;  /* 0x0000000000007941 */ /* 0x000fea0003800000 */
.L_x_2515:
[----:B------:R-:W-:Y:S05]  /*12050*/  EXIT ;  /* 0x000000000000794d */ /* 0x000fea0003800000 */
.L_x_2379:
[----:B0-----:R-:W-:-:S04]  /*12060*/  IMAD.U32 R3, RZ, RZ, UR40 ;  /* 0x00000028ff037e24 */ /* 0x001fc8000f8e00ff */
[----:B------:R0:W1:Y:S03]  /*12070*/  SYNCS.PHASECHK.TRANS64.TRYWAIT P1, [R3+URZ+0x2a800], R0 ;  /* 0x02a80000030075a7 */ /* 0x000066000802017f */
[----:B-1----:R-:W-:Y:S05]  /*12080*/  @!P1 NANOSLEEP.SYNCS 0x989680 ;  /* 0x009896800000995d */ /* 0x002fea0003900000 */
[----:B------:R-:W1:Y:S02]  /*12090*/  @!P1 SYNCS.PHASECHK.TRANS64 P1, [R3+URZ+0x2a800], R0 ;  /* 0x02a80000030095a7 */ /* 0x000e64000802007f */
[----:B-1----:R-:W-:Y:S05]  /*120a0*/  @!P1 BRA `(.L_x_2379) ;  /* 0xfffffffc00ec9947 */ /* 0x002fea000383ffff */
[----:B------:R-:W-:Y:S05]  /*120b0*/  BRA `(.L_x_2525) ;  /* 0xfffffefc005c7947 */ /* 0x000fea000383ffff */
.L_x_2383:
[----:B-1----:R1:W2:Y:S02]  /*120c0*/  SYNCS.PHASECHK.TRANS64.TRYWAIT P1, [R0+URZ+0x2a830], R3 ;  /* 0x02a83003000075a7 */ /* 0x0022a4000802017f */
[----:B--2---:R-:W-:Y:S05]  /*120d0*/  @!P1 NANOSLEEP.SYNCS 0x989680 ;  /* 0x009896800000995d */ /* 0x004fea0003900000 */
[----:B------:R-:W2:Y:S02]  /*120e0*/  @!P1 SYNCS.PHASECHK.TRANS64 P1, [R0+URZ+0x2a830], R3 ;  /* 0x02a83003000095a7 */ /* 0x000ea4000802007f */
[----:B--2---:R-:W-:Y:S05]  /*120f0*/  @!P1 BRA `(.L_x_2383) ;  /* 0xfffffffc00f09947 */ /* 0x004fea000383ffff */
[----:B------:R-:W-:Y:S05]  /*12100*/  BRA `(.L_x_2382) ;  /* 0xfffffefc00787947 */ /* 0x000fea000383ffff */
.L_x_2389:
[----:B-1----:R-:W-:-:S04]  /*12110*/  IMAD.U32 R5, RZ, RZ, UR7 ;  /* 0x00000007ff057e24 */ /* 0x002fc8000f8e00ff */
[----:B------:R1:W2:Y:S03]  /*12120*/  SYNCS.PHASECHK.TRANS64.TRYWAIT P1, [R5+URZ+0x2a830], R4 ;  /* 0x02a83004050075a7 */ /* 0x0002a6000802017f */
[----:B--2---:R-:W-:Y:S05]  /*12130*/  @!P1 NANOSLEEP.SYNCS 0x989680 ;  /* 0x009896800000995d */ /* 0x004fea0003900000 */
[----:B------:R-:W2:Y:S02]  /*12140*/  @!P1 SYNCS.PHASECHK.TRANS64 P1, [R5+URZ+0x2a830], R4 ;  /* 0x02a83004050095a7 */ /* 0x000ea4000802007f */
[----:B--2---:R-:W-:Y:S05]  /*12150*/  @!P1 BRA `(.L_x_2389) ;  /* 0xfffffffc00ec9947 */ /* 0x004fea000383ffff */
[----:B------:R-:W-:Y:S05]  /*12160*/  BRA `(.L_x_2388) ;  /* 0xffffff1c00887947 */ /* 0x000fea000383ffff */
.L_x_2393:
[----:B-1----:R-:W-:-:S04]  /*12170*/  IMAD.U32 R5, RZ, RZ, UR10 ;  /* 0x0000000aff057e24 */ /* 0x002fc8000f8e00ff */
[----:B------:R1:W3:Y:S03]  /*12180*/  SYNCS.PHASECHK.TRANS64.TRYWAIT P1, [R5+URZ+0x2a850], R0 ;  /* 0x02a85000050075a7 */ /* 0x0002e6000802017f */
[----:B---3--:R-:W-:Y:S05]  /*12190*/  @!P1 NANOSLEEP.SYNCS 0x989680 ;  /* 0x009896800000995d */ /* 0x008fea0003900000 */
[----:B------:R-:W3:Y:S02]  /*121a0*/  @!P1 SYNCS.PHASECHK.TRANS64 P1, [R5+URZ+0x2a850], R0 ;  /* 0x02a85000050095a7 */ /* 0x000ee4000802007f */
[----:B---3--:R-:W-:Y:S05]  /*121b0*/  @!P1 BRA `(.L_x_2393) ;  /* 0xfffffffc00ec9947 */ /* 0x008fea000383ffff */
[----:B------:R-:W-:Y:S05]  /*121c0*/  BRA `(.L_x_2392) ;  /* 0xffffff2400d07947 */ /* 0x000fea000383ffff */
.L_x_2401:
[----:B-1----:R-:W-:-:S04]  /*121d0*/  IMAD.U32 R5, RZ, RZ, UR7 ;  /* 0x00000007ff057e24 */ /* 0x002fc8000f8e00ff */
[----:B------:R1:W2:Y:S03]  /*121e0*/  SYNCS.PHASECHK.TRANS64.TRYWAIT P1, [R5+URZ+0x2a830], R4 ;  /* 0x02a83004050075a7 */ /* 0x0002a6000802017f */
[----:B--2---:R-:W-:Y:S05]  /*121f0*/  @!P1 NANOSLEEP.SYNCS 0x989680 ;  /* 0x009896800000995d */ /* 0x004fea0003900000 */
[----:B------:R-:W2:Y:S02]  /*12200*/  @!P1 SYNCS.PHASECHK.TRANS64 P1, [R5+URZ+0x2a830], R4 ;  /* 0x02a83004050095a7 */ /* 0x000ea4000802007f */
[----:B--2---:R-:W-:Y:S05]  /*12210*/  @!P1 BRA `(.L_x_2401) ;  /* 0xfffffffc00ec9947 */ /* 0x004fea000383ffff */
[----:B------:R-:W-:Y:S05]  /*12220*/  BRA `(.L_x_2400) ;  /* 0xffffff40007c7947 */ /* 0x000fea000383ffff */
.L_x_2405:
[----:B-1----:R-:W-:-:S04]  /*12230*/  IMAD.U32 R5, RZ, RZ, UR15 ;  /* 0x0000000fff057e24 */ /* 0x002fc8000f8e00ff */
[----:B------:R1:W3:Y:S03]  /*12240*/  SYNCS.PHASECHK.TRANS64.TRYWAIT P1, [R5+URZ+0x2a850], R0 ;  /* 0x02a85000050075a7 */ /* 0x0002e6000802017f */
[----:B---3--:R-:W-:Y:S05]  /*12250*/  @!P1 NANOSLEEP.SYNCS 0x989680 ;  /* 0x009896800000995d */ /* 0x008fea0003900000 */
[----:B------:R-:W3:Y:S02]  /*12260*/  @!P1 SYNCS.PHASECHK.TRANS64 P1, [R5+URZ+0x2a850], R0 ;  /* 0x02a85000050095a7 */ /* 0x000ee4000802007f */
[----:B---3--:R-:W-:Y:S05]  /*12270*/  @!P1 BRA `(.L_x_2405) ;  /* 0xfffffffc00ec9947 */ /* 0x008fea000383ffff */
[----:B------:R-:W-:Y:S05]  /*12280*/  BRA `(.L_x_2404) ;  /* 0xffffff4800c47947 */ /* 0x000fea000383ffff */
.L_x_2412:
[----:B-1----:R-:W-:-:S04]  /*12290*/  IMAD.U32 R3, RZ, RZ, UR5 ;  /* 0x00000005ff037e24 */ /* 0x002fc8000f8e00ff */
[----:B------:R1:W2:Y:S03]  /*122a0*/  SYNCS.PHASECHK.TRANS64.TRYWAIT P1, [R3+URZ+0x2a850], R0 ;  /* 0x02a85000030075a7 */ /* 0x0002a6000802017f */
[----:B--2---:R-:W-:Y:S05]  /*122b0*/  @!P1 NANOSLEEP.SYNCS 0x989680 ;  /* 0x009896800000995d */ /* 0x004fea0003900000 */
[----:B------:R-:W2:Y:S02]  /*122c0*/  @!P1 SYNCS.PHASECHK.TRANS64 P1, [R3+URZ+0x2a850], R0 ;  /* 0x02a85000030095a7 */ /* 0x000ea4000802007f */
[----:B--2---:R-:W-:Y:S05]  /*122d0*/  @!P1 BRA `(.L_x_2412) ;  /* 0xfffffffc00ec9947 */ /* 0x004fea000383ffff */
[----:B------:R-:W-:Y:S05]  /*122e0*/  BRA `(.L_x_2411) ;  /* 0xffffff6000607947 */ /* 0x000fea000383ffff */
.L_x_2460:
[----:B------:R-:W-:Y:S01]  /*122f0*/  SHF.R.U32.HI R7, RZ, 0x5, R21 ;  /* 0x00000005ff077819 */ /* 0x000fe20000011615 */
[----:B------:R-:W-:Y:S01]  /*12300*/  BSSY B0, `(.L_x_2526) ;  /* 0x0000009000007945 */ /* 0x000fe20003800000 */
[----:B------:R-:W-:Y:S02]  /*12310*/  IMAD.MOV.U32 R12, RZ, RZ, RZ ;  /* 0x000000ffff0c7224 */ /* 0x000fe400078e00ff */
[----:B------:R-:W-:Y:S01]  /*12320*/  LOP3.LUT R7, R7, 0x3, RZ, 0xc0, !PT ;  /* 0x0000000307077812 */ /* 0x000fe200078ec0ff */
[----:B------:R-:W-:Y:S02]  /*12330*/  IMAD.MOV.U32 R11, RZ, RZ, 0x1f ;  /* 0x0000001fff0b7424 */ /* 0x000fe400078e00ff */
[----:B------:R-:W-:Y:S02]  /*12340*/  IMAD.MOV.U32 R15, RZ, RZ, -0x1 ;  /* 0xffffffffff0f7424 */ /* 0x000fe400078e00ff */
[----:B------:R-:W-:-:S07]  /*12350*/  IMAD.MOV.U32 R13, RZ, RZ, R7 ;  /* 0x000000ffff0d7224 */ /* 0x000fce00078e0007 */
[----:B-----5:R-:W-:Y:S05]  /*12360*/  WARPSYNC.COLLECTIVE R15, `(.L_x_2527) ;  /* 0x000000000f087348 */ /* 0x020fea0003c00000 */
[----:B------:R0:W1:Y:S02]  /*12370*/  SHFL.IDX P6, R14, R13, R12, R11 ;  /* 0x0000000c0d0e7389 */ /* 0x00006400000c000b */
[----:B01---5:R-:W-:Y:S01]  /*12380*/  ENDCOLLECTIVE ;  /* 0x000000000000791b */ /* 0x023fe20003800000 */
.L_x_2527:
[----:B------:R-:W-:Y:S05]  /*12390*/  BSYNC B0 ;  /* 0x0000000000007941 */ /* 0x000fea0003800000 */
.L_x_2526:
[----:B------:R-:W-:Y:S05]  /*123a0*/  BRA `(.L_x_2528) ;  /* 0xffffffb800ec7947 */ /* 0x000fea000383ffff */
.L_x_2463:
[----:B0-----:R0:W1:Y:S02]  /*123b0*/  SYNCS.PHASECHK.TRANS64.TRYWAIT P0, [R7+URZ+0x2a840], R2 ;  /* 0x02a84002070075a7 */ /* 0x001064000800017f */
[----:B-1----:R-:W-:Y:S05]  /*123c0*/  @!P0 NANOSLEEP.SYNCS 0x989680 ;  /* 0x009896800000895d */ /* 0x002fea0003900000 */
[----:B------:R-:W1:Y:S02]  /*123d0*/  @!P0 SYNCS.PHASECHK.TRANS64 P0, [R7+URZ+0x2a840], R2 ;  /* 0x02a84002070085a7 */ /* 0x000e64000800007f */
[----:B-1----:R-:W-:Y:S05]  /*123e0*/  @!P0 BRA `(.L_x_2463) ;  /* 0xfffffffc00f08947 */ /* 0x002fea000383ffff */
[----:B------:R-:W-:Y:S05]  /*123f0*/  BRA `(.L_x_2529) ;  /* 0xffffffbc00547947 */ /* 0x000fea000383ffff */
.L_x_2464:
        /* <DEDUP_REMOVED lines=8> */
.L_x_2531:
[----:B------:R-:W-:Y:S05]  /*12480*/  BSYNC B0 ;  /* 0x0000000000007941 */ /* 0x000fea0003800000 */
.L_x_2530:
        /* <DEDUP_REMOVED lines=9> */
.L_x_2532:
[----:B------:R-:W-:Y:S02]  /*12520*/  IMAD.MOV.U32 R13, RZ, RZ, R0 ;  /* 0x000000ffff0d7224 */ /* 0x000fe400078e0000 */
[----:B------:R-:W-:Y:S02]  /*12530*/  IMAD.MOV.U32 R12, RZ, RZ, 0x1 ;  /* 0x00000001ff0c7424 */ /* 0x000fe400078e00ff */
[----:B------:R-:W-:-:S07]  /*12540*/  IMAD.MOV.U32 R3, RZ, RZ, R14 ;  /* 0x000000ffff037224 */ /* 0x000fce00078e000e */
[----:B------:R-:W-:Y:S05]  /*12550*/  WARPSYNC.COLLECTIVE R15, `(.L_x_2533) ;  /* 0x000000000f087348 */ /* 0x000fea0003c00000 */
[----:B------:R0:W1:Y:S02]  /*12560*/  SHFL.IDX P6, R14, R13, R12, R11 ;  /* 0x0000000c0d0e7389 */ /* 0x00006400000c000b */
[----:B01----:R-:W-:Y:S01]  /*12570*/  ENDCOLLECTIVE ;  /* 0x000000000000791b */ /* 0x003fe20003800000 */
.L_x_2533:
        /* <DEDUP_REMOVED lines=17> */
.L_x_2534:
[----:B------:R-:W-:Y:S02]  /*12690*/  @P1 IMAD R8, R5, 0x2, R22 ;  /* 0x0000000205081824 */ /* 0x000fe400078e0216 */
[----:B------:R-:W-:Y:S02]  /*126a0*/  IMAD.MOV.U32 R13, RZ, RZ, R0 ;  /* 0x000000ffff0d7224 */ /* 0x000fe400078e0000 */
[----:B------:R-:W-:Y:S02]  /*126b0*/  IMAD.MOV.U32 R12, RZ, RZ, 0x2 ;  /* 0x00000002ff0c7424 */ /* 0x000fe400078e00ff */
[----:B------:R-:W-:-:S07]  /*126c0*/  IMAD.MOV.U32 R3, RZ, RZ, R14 ;  /* 0x000000ffff037224 */ /* 0x000fce00078e000e */
[----:B------:R-:W-:Y:S05]  /*126d0*/  WARPSYNC.COLLECTIVE R15, `(.L_x_2535) ;  /* 0x000000000f087348 */ /* 0x000fea0003c00000 */
[----:B------:R0:W1:Y:S02]  /*126e0*/  SHFL.IDX P6, R14, R13, R12, R11 ;  /* 0x0000000c0d0e7389 */ /* 0x00006400000c000b */
[----:B01----:R-:W-:Y:S01]  /*126f0*/  ENDCOLLECTIVE ;  /* 0x000000000000791b */ /* 0x003fe20003800000 */
.L_x_2535:
        /* <DEDUP_REMOVED lines=17> */
.L_x_2536:
[----:B------:R-:W-:Y:S02]  /*12810*/  @P1 IMAD R8, R5, 0x2, R22 ;  /* 0x0000000205081824 */ /* 0x000fe400078e0216 */
[----:B------:R-:W-:Y:S02]  /*12820*/  IMAD.MOV.U32 R13, RZ, RZ, R0 ;  /* 0x000000ffff0d7224 */ /* 0x000fe400078e0000 */
[----:B------:R-:W-:Y:S02]  /*12830*/  IMAD.MOV.U32 R12, RZ, RZ, 0x3 ;  /* 0x00000003ff0c7424 */ /* 0x000fe400078e00ff */
[----:B------:R-:W-:-:S07]  /*12840*/  IMAD.MOV.U32 R3, RZ, RZ, R14 ;  /* 0x000000ffff037224 */ /* 0x000fce00078e000e */
[----:B------:R-:W-:Y:S05]  /*12850*/  WARPSYNC.COLLECTIVE R15, `(.L_x_2537) ;  /* 0x000000000f087348 */ /* 0x000fea0003c00000 */
[----:B------:R0:W1:Y:S02]  /*12860*/  SHFL.IDX P6, R14, R13, R12, R11 ;  /* 0x0000000c0d0e7389 */ /* 0x00006400000c000b */
[----:B01----:R-:W-:Y:S01]  /*12870*/  ENDCOLLECTIVE ;  /* 0x000000000000791b */ /* 0x003fe20003800000 */
.L_x_2537:
[----:B------:R-:W-:-:S04]  /*12880*/  @P1 LEA R3, P0, R9, R3, 0x1 ;  /* 0x0000000309031211 */ /* 0x000fc800078008ff */
[----:B------:R-:W-:-:S04]  /*12890*/  @P1 IADD3.X R2, RZ, R2, RZ, P0, !PT ;  /* 0x00000002ff021210 */ /* 0x000fc800007fe4ff */
        /* <DEDUP_REMOVED lines=15> */
.L_x_2538:
[----:B------:R-:W-:Y:S02]  /*12990*/  @P1 IMAD R8, R5, 0x2, R22 ;  /* 0x0000000205081824 */ /* 0x000fe400078e0216 */
[----:B------:R-:W-:Y:S02]  /*129a0*/  IMAD.MOV.U32 R13, RZ, RZ, R0 ;  /* 0x000000ffff0d7224 */ /* 0x000fe400078e0000 */
[----:B------:R-:W-:Y:S02]  /*129b0*/  IMAD.MOV.U32 R12, RZ, RZ, 0x4 ;  /* 0x00000004ff0c7424 */ /* 0x000fe400078e00ff */
[----:B------:R-:W-:-:S07]  /*129c0*/  IMAD.MOV.U32 R3, RZ, RZ, R14 ;  /* 0x000000ffff037224 */ /* 0x000fce00078e000e */
[----:B------:R-:W-:Y:S05]  /*129d0*/  WARPSYNC.COLLECTIVE R15, `(.L_x_2539) ;  /* 0x000000000f087348 */ /* 0x000fea0003c00000 */
[----:B------:R0:W1:Y:S02]  /*129e0*/  SHFL.IDX P6, R14, R13, R12, R11 ;  /* 0x0000000c0d0e7389 */ /* 0x00006400000c000b */
[----:B01----:R-:W-:Y:S01]  /*129f0*/  ENDCOLLECTIVE ;  /* 0x000000000000791b */ /* 0x003fe20003800000 */
.L_x_2539:
        /* <DEDUP_REMOVED lines=17> */
.L_x_2540:
[----:B------:R-:W-:Y:S02]  /*12b10*/  @P1 IMAD R8, R5, 0x2, R22 ;  /* 0x0000000205081824 */ /* 0x000fe400078e0216 */
[----:B------:R-:W-:Y:S02]  /*12b20*/  IMAD.MOV.U32 R13, RZ, RZ, R0 ;  /* 0x000000ffff0d7224 */ /* 0x000fe400078e0000 */
[----:B------:R-:W-:Y:S02]  /*12b30*/  IMAD.MOV.U32 R12, RZ, RZ, 0x5 ;  /* 0x00000005ff0c7424 */ /* 0x000fe400078e00ff */
[----:B------:R-:W-:-:S07]  /*12b40*/  IMAD.MOV.U32 R3, RZ, RZ, R14 ;  /* 0x000000ffff037224 */ /* 0x000fce00078e000e */
[----:B------:R-:W-:Y:S05]  /*12b50*/  WARPSYNC.COLLECTIVE R15, `(.L_x_2541) ;  /* 0x000000000f087348 */ /* 0x000fea0003c00000 */
[----:B------:R0:W1:Y:S02]  /*12b60*/  SHFL.IDX P6, R14, R13, R12, R11 ;  /* 0x0000000c0d0e7389 */ /* 0x00006400000c000b */
[----:B01----:R-:W-:Y:S01]  /*12b70*/  ENDCOLLECTIVE ;  /* 0x000000000000791b */ /* 0x003fe20003800000 */
.L_x_2541:
        /* <DEDUP_REMOVED lines=10> */
.L_x_2542:
        /* <DEDUP_REMOVED lines=8> */
.L_x_2469:
[----:B------:R-:W-:Y:S01]  /*12ca0*/  IMAD.MOV.U32 R13, RZ, RZ, R4 ;  /* 0x000000ffff0d7224 */ /* 0x000fe200078e0004 */
[----:B------:R-:W-:Y:S01]  /*12cb0*/  MOV R11, 0x181f ;  /* 0x0000181f000b7802 */ /* 0x000fe20000000f00 */
[----:B------:R-:W-:Y:S02]  /*12cc0*/  IMAD.MOV.U32 R12, RZ, RZ, RZ ;  /* 0x000000ffff0c7224 */ /* 0x000fe400078e00ff */
[----:B------:R-:W-:Y:S02]  /*12cd0*/  IMAD.MOV.U32 R15, RZ, RZ, -0x1 ;  /* 0xffffffffff0f7424 */ /* 0x000fe400078e00ff */
[----:B-----5:R-:W-:Y:S02]  /*12ce0*/  IMAD R5, R10, R6, RZ ;  /* 0x000000060a057224 */ /* 0x020fe400078e02ff */
[----:B------:R-:W-:-:S07]  /*12cf0*/  IMAD R17, R17, 0x80, R9 ;  /* 0x0000008011117824 */ /* 0x000fce00078e0209 */
[----:B------:R-:W-:Y:S05]  /*12d00*/  WARPSYNC.COLLECTIVE R15, `(.L_x_2544) ;  /* 0x000000000f087348 */ /* 0x000fea0003c00000 */
[----:B------:R0:W1:Y:S02]  /*12d10*/  SHFL.IDX P6, R14, R13, R12, R11 ;  /* 0x0000000c0d0e7389 */ /* 0x00006400000c000b */
[----:B01----:R-:W-:Y:S01]  /*12d20*/  ENDCOLLECTIVE ;  /* 0x000000000000791b */ /* 0x003fe20003800000 */
.L_x_2544:
[C---:B------:R-:W-:Y:S01]  /*12d30*/  VIADD R6, R17.reuse, 0x10 ;  /* 0x0000001011067836 */ /* 0x040fe20000000000 */
[----:B------:R-:W-:Y:S01]  /*12d40*/  ISETP.GE.AND P1, PT, R17, R5, PT ;  /* 0x000000051100720c */ /* 0x000fe20003f26270 */
[----:B------:R-:W-:Y:S02]  /*12d50*/  IMAD.MOV.U32 R13, RZ, RZ, R0 ;  /* 0x000000ffff0d7224 */ /* 0x000fe400078e0000 */
[----:B------:R-:W-:-:S10]  /*12d60*/  IMAD.MOV.U32 R2, RZ, RZ, R14 ;  /* 0x000000ffff027224 */ /* 0x000fd400078e000e */
[----:B------:R-:W-:Y:S05]  /*12d70*/  WARPSYNC.COLLECTIVE R15, `(.L_x_2545) ;  /* 0x000000000f087348 */ /* 0x000fea0003c00000 */
[----:B------:R0:W1:Y:S02]  /*12d80*/  SHFL.IDX P6, R14, R13, R12, R11 ;  /* 0x0000000c0d0e7389 */ /* 0x00006400000c000b */
[----:B01----:R-:W-:Y:S01]  /*12d90*/  ENDCOLLECTIVE ;  /* 0x000000000000791b */ /* 0x003fe20003800000 */
.L_x_2545:
        /* <DEDUP_REMOVED lines=8> */
.L_x_2546:
        /* <DEDUP_REMOVED lines=8> */
[----:B------:R-:W-:Y:S02]  /*12ea0*/  VIADD R6, R17, 0x20 ;  /* 0x0000002011067836 */ /* 0x000fe40000000000 */
[----:B0-----:R-:W-:-:S08]  /*12eb0*/  IMAD.MOV.U32 R2, RZ, RZ, R14 ;  /* 0x000000ffff027224 */ /* 0x001fd000078e000e */
[----:B------:R-:W-:Y:S05]  /*12ec0*/  WARPSYNC.COLLECTIVE R15, `(.L_x_2547) ;  /* 0x000000000f087348 */ /* 0x000fea0003c00000 */
[----:B------:R0:W1:Y:S02]  /*12ed0*/  SHFL.IDX P6, R14, R13, R12, R11 ;  /* 0x0000000c0d0e7389 */ /* 0x00006400000c000b */
[----:B01----:R-:W-:Y:S01]  /*12ee0*/  ENDCOLLECTIVE ;  /* 0x000000000000791b */ /* 0x003fe20003800000 */
.L_x_2547:
        /* <DEDUP_REMOVED lines=8> */
.L_x_2548:
[----:B------:R-:W-:-:S05]  /*12f70*/  @!P1 IMAD.MOV.U32 R3, RZ, RZ, R7 ;  /* 0x000000ffff039224 */ /* 0x000fca00078e0007 */
[----:B------:R-:W-:Y:S01]  /*12f80*/  @!PT LDS RZ, [RZ] ;  /* 0x00000000fffff984 */ /* 0x000fe20000000800 */
[----:B------:R-:W-:Y:S01]  /*12f90*/  @!PT LDS RZ, [RZ] ;  /* 0x00000000fffff984 */ /* 0x000fe20000000800 */
[----:B------:R-:W-:Y:S01]  /*12fa0*/  @!PT LDS RZ, [RZ] ;  /* 0x00000000fffff984 */ /* 0x000fe20000000800 */
[----:B------:R-:W-:Y:S04]  /*12fb0*/  @!P1 LDGSTS.E.BYPASS.LTC128B.128 [R33+0xcc00], desc[UR36][R2.64], !P3 ;  /* 0x0cc0000002219fae */ /* 0x000fe8000d901d64 */
[----:B------:R-:W-:Y:S01]  /*12fc0*/  @!P1 LDGSTS.E.BYPASS.LTC128B.128 [R33+0x10c00], desc[UR36][R2.64+0x80], !P2 ;  /* 0x10c0008002219fae */ /* 0x000fe2000d101d64 */
[----:B------:R-:W-:-:S03]  /*12fd0*/  IMAD.MOV.U32 R13, RZ, RZ, R0 ;  /* 0x000000ffff0d7224 */ /* 0x000fc600078e0000 */
[----:B------:R0:W-:Y:S01]  /*12fe0*/  @!P1 LDGSTS.E.BYPASS.LTC128B.128 [R33+0x14c00], desc[UR36][R2.64+0x100], !P0 ;  /* 0x14c0010002219fae */ /* 0x0001e2000c101d64 */
[----:B------:R-:W-:Y:S02]  /*12ff0*/  ISETP.GE.AND P1, PT, R6, R5, PT ;  /* 0x000000050600720c */ /* 0x000fe40003f26270 */
[----:B------:R-:W-:Y:S01]  /*13000*/  IADD3 R6, R17, 0x30, RZ ;  /* 0x0000003011067810 */ /* 0x000fe20007ffe0ff */
[----:B0-----:R-:W-:-:S10]  /*13010*/  IMAD.MOV.U32 R2, RZ, RZ, R14 ;  /* 0x000000ffff027224 */ /* 0x001fd400078e000e */
[----:B------:R-:W-:Y:S05]  /*13020*/  WARPSYNC.COLLECTIVE R15, `(.L_x_2549) ;  /* 0x000000000f087348 */ /* 0x000fea0003c00000 */
[----:B------:R0:W1:Y:S02]  /*13030*/  SHFL.IDX P6, R14, R13, R12, R11 ;  /* 0x0000000c0d0e7389 */ /* 0x00006400000c000b */
[----:B01----:R-:W-:Y:S01]  /*13040*/  ENDCOLLECTIVE ;  /* 0x000000000000791b */ /* 0x003fe20003800000 */
.L_x_2549:
        /* <DEDUP_REMOVED lines=8> */
.L_x_2550:
        /* <DEDUP_REMOVED lines=9> */
[----:B------:R-:W-:Y:S02]  /*13160*/  VIADD R6, R17, 0x40 ;  /* 0x0000004011067836 */ /* 0x000fe40000000000 */
[----:B0-----:R-:W-:-:S10]  /*13170*/  IMAD.MOV.U32 R2, RZ, RZ, R14 ;  /* 0x000000ffff027224 */ /* 0x001fd400078e000e */
[----:B------:R-:W-:Y:S05]  /*13180*/  WARPSYNC.COLLECTIVE R15, `(.L_x_2551) ;  /* 0x000000000f087348 */ /* 0x000fea0003c00000 */
[----:B------:R0:W1:Y:S02]  /*13190*/  SHFL.IDX P6, R14, R13, R12, R11 ;  /* 0x0000000c0d0e7389 */ /* 0x00006400000c000b */
[----:B01----:R-:W-:Y:S01]  /*131a0*/  ENDCOLLECTIVE ;  /* 0x000000000000791b */ /* 0x003fe20003800000 */
.L_x_2551:
        /* <DEDUP_REMOVED lines=8> */
.L_x_2552:
        /* <DEDUP_REMOVED lines=14> */
.L_x_2553:
        /* <DEDUP_REMOVED lines=8> */
.L_x_2554:
        /* <DEDUP_REMOVED lines=14> */
.L_x_2555:
        /* <DEDUP_REMOVED lines=8> */
.L_x_2556:
[----:B------:R-:W-:-:S05]  /*134f0*/  @!P1 MOV R3, R7 ;  /* 0x0000000700039202 */ /* 0x000fca0000000f00 */
        /* <DEDUP_REMOVED lines=12> */
.L_x_2557:
        /* <DEDUP_REMOVED lines=8> */
.L_x_2558:
        /* <DEDUP_REMOVED lines=12> */
.L_x_2559:
[----:B------:R-:W-:Y:S05]  /*13700*/  BRA `(.L_x_2560) ;  /* 0xffffffbc00207947 */ /* 0x000fea000383ffff */
.L_x_2474:
[----:B0-----:R0:W1:Y:S02]  /*13710*/  SYNCS.PHASECHK.TRANS64.TRYWAIT P0, [R22+URZ+0x2a820], R3 ;  /* 0x02a82003160075a7 */ /* 0x001064000800017f */
[----:B-1----:R-:W-:Y:S05]  /*13720*/  @!P0 NANOSLEEP.SYNCS 0x989680 ;  /* 0x009896800000895d */ /* 0x002fea0003900000 */
[----:B------:R-:W1:Y:S02]  /*13730*/  @!P0 SYNCS.PHASECHK.TRANS64 P0, [R22+URZ+0x2a820], R3 ;  /* 0x02a82003160085a7 */ /* 0x000e64000800007f */
[----:B-1----:R-:W-:Y:S05]  /*13740*/  @!P0 BRA `(.L_x_2474) ;  /* 0xfffffffc00f08947 */ /* 0x002fea000383ffff */
[----:B------:R-:W-:Y:S05]  /*13750*/  BRA `(.L_x_2561) ;  /* 0xffffffbc00987947 */ /* 0x000fea000383ffff */
.L_x_2479:
[----:B0-----:R0:W1:Y:S02]  /*13760*/  SYNCS.PHASECHK.TRANS64.TRYWAIT P0, [R6+URZ+0x2a840], R3 ;  /* 0x02a84003060075a7 */ /* 0x001064000800017f */
[----:B-1----:R-:W-:Y:S05]  /*13770*/  @!P0 NANOSLEEP.SYNCS 0x989680 ;  /* 0x009896800000895d */ /* 0x002fea0003900000 */
[----:B------:R-:W1:Y:S02]  /*13780*/  @!P0 SYNCS.PHASECHK.TRANS64 P0, [R6+URZ+0x2a840], R3 ;  /* 0x02a84003060085a7 */ /* 0x000e64000800007f */
[----:B-1----:R-:W-:Y:S05]  /*13790*/  @!P0 BRA `(.L_x_2479) ;  /* 0xfffffffc00f08947 */ /* 0x002fea000383ffff */
[----:B------:R-:W-:Y:S05]  /*137a0*/  BRA `(.L_x_2562) ;  /* 0xffffffc0005c7947 */ /* 0x000fea000383ffff */
.L_x_2480:
        /* <DEDUP_REMOVED lines=8> */
.L_x_2564:
[----:B------:R-:W-:Y:S05]  /*13830*/  BSYNC B1 ;  /* 0x0000000000017941 */ /* 0x000fea0003800000 */
.L_x_2563:
        /* <DEDUP_REMOVED lines=10> */
.L_x_2565:
[----:B------:R-:W-:Y:S02]  /*138e0*/  IMAD.MOV.U32 R13, RZ, RZ, R5 ;  /* 0x000000ffff0d7224 */ /* 0x000fe400078e0005 */
[----:B------:R-:W-:Y:S02]  /*138f0*/  IMAD.MOV.U32 R12, RZ, RZ, 0x1 ;  /* 0x00000001ff0c7424 */ /* 0x000fe400078e00ff */
[----:B------:R-:W-:Y:S01]  /*13900*/  IMAD.SHL.U32 R35, R35, 0x8, RZ ;  /* 0x0000000823237824 */ /* 0x000fe200078e00ff */
[----:B------:R-:W-:-:S07]  /*13910*/  MOV R2, R14 ;  /* 0x0000000e00027202 */ /* 0x000fce0000000f00 */
[----:B------:R-:W-:Y:S05]  /*13920*/  WARPSYNC.COLLECTIVE R15, `(.L_x_2566) ;  /* 0x000000000f087348 */ /* 0x000fea0003c00000 */
[----:B------:R0:W1:Y:S02]  /*13930*/  SHFL.IDX P6, R14, R13, R12, R11 ;  /* 0x0000000c0d0e7389 */ /* 0x00006400000c000b */
[----:B01----:R-:W-:Y:S01]  /*13940*/  ENDCOLLECTIVE ;  /* 0x000000000000791b */ /* 0x003fe20003800000 */
.L_x_2566:
[----:B------:R-:W-:-:S05]  /*13950*/  LOP3.LUT R35, R35, 0x38, RZ, 0xc0, !PT ;  /* 0x0000003823237812 */ /* 0x000fca00078ec0ff */
[----:B------:R-:W-:-:S05]  /*13960*/  IMAD.SHL.U32 R0, R35, 0x2, RZ ;  /* 0x0000000223007824 */ /* 0x000fca00078e00ff */
[----:B------:R-:W-:Y:S01]  /*13970*/  IADD3 R2, P0, R2, R0, RZ ;  /* 0x0000000002027210 */ /* 0x000fe20007f1e0ff */
[----:B------:R-:W-:-:S04]  /*13980*/  IMAD.MOV.U32 R13, RZ, RZ, R9 ;  /* 0x000000ffff0d7224 */ /* 0x000fc800078e0009 */
[----:B------:R-:W-:-:S05]  /*13990*/  IMAD.X R3, RZ, RZ, R3, P0 ;  /* 0x000000ffff037224 */ /* 0x000fca00000e0603 */
        /* <DEDUP_REMOVED lines=10> */
.L_x_2567:
[----:B------:R-:W-:Y:S02]  /*13a40*/  IMAD.MOV.U32 R13, RZ, RZ, R5 ;  /* 0x000000ffff0d7224 */ /* 0x000fe400078e0005 */
[----:B------:R-:W-:Y:S02]  /*13a50*/  IMAD.MOV.U32 R12, RZ, RZ, 0x2 ;  /* 0x00000002ff0c7424 */ /* 0x000fe400078e00ff */
[----:B------:R-:W-:-:S07]  /*13a60*/  IMAD.MOV.U32 R2, RZ, RZ, R14 ;  /* 0x000000ffff027224 */ /* 0x000fce00078e000e */
[----:B------:R-:W-:Y:S05]  /*13a70*/  WARPSYNC.COLLECTIVE R15, `(.L_x_2568) ;  /* 0x000000000f087348 */ /* 0x000fea0003c00000 */
[----:B------:R0:W1:Y:S02]  /*13a80*/  SHFL.IDX P6, R14, R13, R12, R11 ;  /* 0x0000000c0d0e7389 */ /* 0x00006400000c000b */
[----:B01----:R-:W-:Y:S01]  /*13a90*/  ENDCOLLECTIVE ;  /* 0x000000000000791b */ /* 0x003fe20003800000 */
.L_x_2568:
        /* <DEDUP_REMOVED lines=13> */
.L_x_2569:
[----:B------:R-:W-:Y:S02]  /*13b70*/  IMAD.MOV.U32 R13, RZ, RZ, R5 ;  /* 0x000000ffff0d7224 */ /* 0x000fe400078e0005 */
[----:B------:R-:W-:Y:S02]  /*13b80*/  IMAD.MOV.U32 R12, RZ, RZ, 0x3 ;  /* 0x00000003ff0c7424 */ /* 0x000fe400078e00ff */
[----:B------:R-:W-:-:S07]  /*13b90*/  IMAD.MOV.U32 R2, RZ, RZ, R14 ;  /* 0x000000ffff027224 */ /* 0x000fce00078e000e */
[----:B------:R-:W-:Y:S05]  /*13ba0*/  WARPSYNC.COLLECTIVE R15, `(.L_x_2570) ;  /* 0x000000000f087348 */ /* 0x000fea0003c00000 */
[----:B------:R0:W1:Y:S02]  /*13bb0*/  SHFL.IDX P6, R14, R13, R12, R11 ;  /* 0x0000000c0d0e7389 */ /* 0x00006400000c000b */
[----:B01----:R-:W-:Y:S01]  /*13bc0*/  ENDCOLLECTIVE ;  /* 0x000000000000791b */ /* 0x003fe20003800000 */
.L_x_2570:
        /* <DEDUP_REMOVED lines=13> */
.L_x_2571:
[----:B------:R-:W-:Y:S01]  /*13ca0*/  IMAD.MOV.U32 R13, RZ, RZ, R5 ;  /* 0x000000ffff0d7224 */ /* 0x000fe200078e0005 */
[----:B------:R-:W-:Y:S01]  /*13cb0*/  MOV R12, 0x4 ;  /* 0x00000004000c7802 */ /* 0x000fe20000000f00 */
[----:B------:R-:W-:-:S07]  /*13cc0*/  IMAD.MOV.U32 R2, RZ, RZ, R14 ;  /* 0x000000ffff027224 */ /* 0x000fce00078e000e */
[----:B------:R-:W-:Y:S05]  /*13cd0*/  WARPSYNC.COLLECTIVE R15, `(.L_x_2572) ;  /* 0x000000000f087348 */ /* 0x000fea0003c00000 */
[----:B------:R0:W1:Y:S02]  /*13ce0*/  SHFL.IDX P6, R14, R13, R12, R11 ;  /* 0x0000000c0d0e7389 */ /* 0x00006400000c000b */
[----:B01----:R-:W-:Y:S01]  /*13cf0*/  ENDCOLLECTIVE ;  /* 0x000000000000791b */ /* 0x003fe20003800000 */
.L_x_2572:
        /* <DEDUP_REMOVED lines=13> */
.L_x_2573:
[----:B------:R-:W-:Y:S02]  /*13dd0*/  IMAD.MOV.U32 R13, RZ, RZ, R5 ;  /* 0x000000ffff0d7224 */ /* 0x000fe400078e0005 */
[----:B------:R-:W-:Y:S02]  /*13de0*/  IMAD.MOV.U32 R12, RZ, RZ, 0x5 ;  /* 0x00000005ff0c7424 */ /* 0x000fe400078e00ff */
[----:B------:R-:W-:-:S07]  /*13df0*/  IMAD.MOV.U32 R2, RZ, RZ, R14 ;  /* 0x000000ffff027224 */ /* 0x000fce00078e000e */
[----:B------:R-:W-:Y:S05]  /*13e00*/  WARPSYNC.COLLECTIVE R15, `(.L_x_2574) ;  /* 0x000000000f087348 */ /* 0x000fea0003c00000 */
[----:B------:R0:W1:Y:S02]  /*13e10*/  SHFL.IDX P6, R14, R13, R12, R11 ;  /* 0x0000000c0d0e7389 */ /* 0x00006400000c000b */
[----:B01----:R-:W-:Y:S01]  /*13e20*/  ENDCOLLECTIVE ;  /* 0x000000000000791b */ /* 0x003fe20003800000 */
.L_x_2574:
        /* <DEDUP_REMOVED lines=13> */
.L_x_2575:
[----:B------:R-:W-:Y:S01]  /*13f00*/  IMAD.MOV.U32 R2, RZ, RZ, R14 ;  /* 0x000000ffff027224 */ /* 0x000fe200078e000e */
[----:B------:R-:W-:Y:S06]  /*13f10*/  BRA `(.L_x_2576) ;  /* 0xffffffbc008c7947 */ /* 0x000fec000383ffff */
.L_x_2485:
[----:B-1----:R1:W4:Y:S02]  /*13f20*/  SYNCS.PHASECHK.TRANS64.TRYWAIT P0, [R4+URZ+0x2a860], R2 ;  /* 0x02a86002040075a7 */ /* 0x002324000800017f */
[----:B----4-:R-:W-:Y:S05]  /*13f30*/  @!P0 NANOSLEEP.SYNCS 0x989680 ;  /* 0x009896800000895d */ /* 0x010fea0003900000 */
[----:B------:R-:W4:Y:S02]  /*13f40*/  @!P0 SYNCS.PHASECHK.TRANS64 P0, [R4+URZ+0x2a860], R2 ;  /* 0x02a86002040085a7 */ /* 0x000f24000800007f */
[----:B----4-:R-:W-:Y:S05]  /*13f50*/  @!P0 BRA `(.L_x_2485) ;  /* 0xfffffffc00f08947 */ /* 0x010fea000383ffff */
[----:B------:R-:W-:Y:S05]  /*13f60*/  BRA `(.L_x_2577) ;  /* 0xffffffbc00e87947 */ /* 0x000fea000383ffff */
.L_x_2486:
        /* <DEDUP_REMOVED lines=8> */
.L_x_2579:
[----:B------:R-:W-:Y:S05]  /*13ff0*/  BSYNC B1 ;  /* 0x0000000000017941 */ /* 0x000fea0003800000 */
.L_x_2578:
        /* <DEDUP_REMOVED lines=9> */
.L_x_2580:
[----:B------:R-:W-:Y:S01]  /*14090*/  IMAD.MOV.U32 R13, RZ, RZ, R24 ;  /* 0x000000ffff0d7224 */ /* 0x000fe200078e0018 */
[----:B------:R-:W-:Y:S01]  /*140a0*/  MOV R12, 0x1 ;  /* 0x00000001000c7802 */ /* 0x000fe20000000f00 */
[----:B------:R-:W-:-:S07]  /*140b0*/  IMAD.MOV.U32 R2, RZ, RZ, R14 ;  /* 0x000000ffff027224 */ /* 0x000fce00078e000e */
[----:B------:R-:W-:Y:S05]  /*140c0*/  WARPSYNC.COLLECTIVE R15, `(.L_x_2581) ;  /* 0x000000000f087348 */ /* 0x000fea0003c00000 */
[----:B------:R0:W1:Y:S02]  /*140d0*/  SHFL.IDX P6, R14, R13, R12, R11 ;  /* 0x0000000c0d0e7389 */ /* 0x00006400000c000b */
[----:B01----:R-:W-:Y:S01]  /*140e0*/  ENDCOLLECTIVE ;  /* 0x000000000000791b */ /* 0x003fe20003800000 */
.L_x_2581:
        /* <DEDUP_REMOVED lines=15> */
.L_x_2582:
[----:B------:R-:W-:Y:S02]  /*141e0*/  IMAD.MOV.U32 R13, RZ, RZ, R24 ;  /* 0x000000ffff0d7224 */ /* 0x000fe400078e0018 */
[----:B------:R-:W-:Y:S02]  /*141f0*/  IMAD.MOV.U32 R12, RZ, RZ, 0x2 ;  /* 0x00000002ff0c7424 */ /* 0x000fe400078e00ff */
[----:B------:R-:W-:-:S07]  /*14200*/  IMAD.MOV.U32 R2, RZ, RZ, R14 ;  /* 0x000000ffff027224 */ /* 0x000fce00078e000e */
[----:B------:R-:W-:Y:S05]  /*14210*/  WARPSYNC.COLLECTIVE R15, `(.L_x_2583) ;  /* 0x000000000f087348 */ /* 0x000fea0003c00000 */
[----:B------:R0:W1:Y:S02]  /*14220*/  SHFL.IDX P6, R14, R13, R12, R11 ;  /* 0x0000000c0d0e7389 */ /* 0x00006400000c000b */
[----:B01----:R-:W-:Y:S01]  /*14230*/  ENDCOLLECTIVE ;  /* 0x000000000000791b */ /* 0x003fe20003800000 */
.L_x_2583:
        /* <DEDUP_REMOVED lines=14> */
.L_x_2584:
[----:B------:R-:W-:Y:S02]  /*14320*/  IMAD.MOV.U32 R13, RZ, RZ, R24 ;  /* 0x000000ffff0d7224 */ /* 0x000fe400078e0018 */
[----:B------:R-:W-:Y:S02]  /*14330*/  IMAD.MOV.U32 R12, RZ, RZ, 0x3 ;  /* 0x00000003ff0c7424 */ /* 0x000fe400078e00ff */
[----:B------:R-:W-:-:S07]  /*14340*/  IMAD.MOV.U32 R2, RZ, RZ, R14 ;  /* 0x000000ffff027224 */ /* 0x000fce00078e000e */
[----:B------:R-:W-:Y:S05]  /*14350*/  WARPSYNC.COLLECTIVE R15, `(.L_x_2585) ;  /* 0x000000000f087348 */ /* 0x000fea0003c00000 */
[----:B------:R0:W1:Y:S02]  /*14360*/  SHFL.IDX P6, R14, R13, R12, R11 ;  /* 0x0000000c0d0e7389 */ /* 0x00006400000c000b */
[----:B01----:R-:W-:Y:S01]  /*14370*/  ENDCOLLECTIVE ;  /* 0x000000000000791b */ /* 0x003fe20003800000 */
.L_x_2585:
        /* <DEDUP_REMOVED lines=14> */
.L_x_2586:
[----:B------:R-:W-:Y:S02]  /*14460*/  IMAD.MOV.U32 R13, RZ, RZ, R24 ;  /* 0x000000ffff0d7224 */ /* 0x000fe400078e0018 */
[----:B------:R-:W-:Y:S02]  /*14470*/  IMAD.MOV.U32 R12, RZ, RZ, 0x4 ;  /* 0x00000004ff0c7424 */ /* 0x000fe400078e00ff */
[----:B------:R-:W-:-:S07]  /*14480*/  IMAD.MOV.U32 R2, RZ, RZ, R14 ;  /* 0x000000ffff027224 */ /* 0x000fce00078e000e */
[----:B------:R-:W-:Y:S05]  /*14490*/  WARPSYNC.COLLECTIVE R15, `(.L_x_2587) ;  /* 0x000000000f087348 */ /* 0x000fea0003c00000 */
[----:B------:R0:W1:Y:S02]  /*144a0*/  SHFL.IDX P6, R14, R13, R12, R11 ;  /* 0x0000000c0d0e7389 */ /* 0x00006400000c000b */
[----:B01----:R-:W-:Y:S01]  /*144b0*/  ENDCOLLECTIVE ;  /* 0x000000000000791b */ /* 0x003fe20003800000 */
.L_x_2587:
        /* <DEDUP_REMOVED lines=14> */
.L_x_2588:
[----:B------:R-:W-:Y:S01]  /*145a0*/  MOV R13, R24 ;  /* 0x00000018000d7202 */ /* 0x000fe20000000f00 */
[----:B------:R-:W-:Y:S02]  /*145b0*/  IMAD.MOV.U32 R12, RZ, RZ, 0x5 ;  /* 0x00000005ff0c7424 */ /* 0x000fe400078e00ff */
[----:B------:R-:W-:-:S07]  /*145c0*/  IMAD.MOV.U32 R2, RZ, RZ, R14 ;  /* 0x000000ffff027224 */ /* 0x000fce00078e000e */
[----:B------:R-:W-:Y:S05]  /*145d0*/  WARPSYNC.COLLECTIVE R15, `(.L_x_2589) ;  /* 0x000000000f087348 */ /* 0x000fea0003c00000 */
[----:B------:R0:W1:Y:S02]  /*145e0*/  SHFL.IDX P6, R14, R13, R12, R11 ;  /* 0x0000000c0d0e7389 */ /* 0x00006400000c000b */
[----:B01----:R-:W-:Y:S01]  /*145f0*/  ENDCOLLECTIVE ;  /* 0x000000000000791b */ /* 0x003fe20003800000 */
.L_x_2589:
        /* <DEDUP_REMOVED lines=13> */
.L_x_2590:
[----:B------:R-:W-:Y:S01]  /*146d0*/  @!PT LDS RZ, [RZ] ;  /* 0x00000000fffff984 */ /* 0x000fe20000000800 */
[----:B------:R-:W-:Y:S01]  /*146e0*/  @!PT LDS RZ, [RZ] ;  /* 0x00000000fffff984 */ /* 0x000fe20000000800 */
[----:B------:R-:W-:Y:S01]  /*146f0*/  @!PT LDS RZ, [RZ] ;  /* 0x00000000fffff984 */ /* 0x000fe20000000800 */
[----:B------:R1:W-:Y:S01]  /*14700*/  LDGSTS.E.BYPASS.LTC128B.128 [R5+0x5400], desc[UR36][R2.64+0x80], !P2 ;  /* 0x0540008002057fae */ /* 0x0003e2000d101d64 */
[----:B------:R-:W-:Y:S05]  /*14710*/  BRA `(.L_x_2591) ;  /* 0xffffffb800d47947 */ /* 0x000fea000383ffff */
.L_x_2494:
[----:B0-----:R0:W1:Y:S02]  /*14720*/  SYNCS.PHASECHK.TRANS64.TRYWAIT P0, [R0+URZ+0x2a860], R3 ;  /* 0x02a86003000075a7 */ /* 0x001064000800017f */
[----:B-1----:R-:W-:Y:S05]  /*14730*/  @!P0 NANOSLEEP.SYNCS 0x989680 ;  /* 0x009896800000895d */ /* 0x002fea0003900000 */
[----:B------:R-:W1:Y:S02]  /*14740*/  @!P0 SYNCS.PHASECHK.TRANS64 P0, [R0+URZ+0x2a860], R3 ;  /* 0x02a86003000085a7 */ /* 0x000e64000800007f */
[----:B-1----:R-:W-:Y:S05]  /*14750*/  @!P0 BRA `(.L_x_2494) ;  /* 0xfffffffc00f08947 */ /* 0x002fea000383ffff */
[----:B------:R-:W-:Y:S05]  /*14760*/  BRA `(.L_x_2592) ;  /* 0xffffffbc00e47947 */ /* 0x000fea000383ffff */
.L_x_2495:
        /* <DEDUP_REMOVED lines=8> */
.L_x_2594:
[----:B------:R-:W-:Y:S05]  /*147f0*/  BSYNC B0 ;  /* 0x0000000000007941 */ /* 0x000fea0003800000 */
.L_x_2593:
        /* <DEDUP_REMOVED lines=14> */
.L_x_2595:
        /* <DEDUP_REMOVED lines=10> */
.L_x_2596:
        /* <DEDUP_REMOVED lines=13> */
.L_x_2597:
[----:B------:R-:W-:Y:S01]  /*14a50*/  IMAD.MOV.U32 R13, RZ, RZ, R24 ;  /* 0x000000ffff0d7224 */ /* 0x000fe200078e0018 */
[----:B------:R-:W-:Y:S02]  /*14a60*/  MOV R12, 0x2 ;  /* 0x00000002000c7802 */ /* 0x000fe40000000f00 */
[----:B------:R-:W-:-:S13]  /*14a70*/  IADD3 R2, P2, R14, R5, RZ ;  /* 0x000000050e027210 */ /* 0x000fda0007f5e0ff */
[----:B------:R-:W-:Y:S05]  /*14a80*/  WARPSYNC.COLLECTIVE R15, `(.L_x_2598) ;  /* 0x000000000f087348 */ /* 0x000fea0003c00000 */
[----:B------:R0:W1:Y:S02]  /*14a90*/  SHFL.IDX P6, R14, R13, R12, R11 ;  /* 0x0000000c0d0e7389 */ /* 0x00006400000c000b */
[----:B01----:R-:W-:Y:S01]  /*14aa0*/  ENDCOLLECTIVE ;  /* 0x000000000000791b */ /* 0x003fe20003800000 */
.L_x_2598:
        /* <DEDUP_REMOVED lines=13> */
.L_x_2599:
[----:B------:R-:W-:Y:S02]  /*14b80*/  IMAD.MOV.U32 R13, RZ, RZ, R24 ;  /* 0x000000ffff0d7224 */ /* 0x000fe400078e0018 */
[----:B------:R-:W-:Y:S02]  /*14b90*/  IMAD.MOV.U32 R12, RZ, RZ, 0x3 ;  /* 0x00000003ff0c7424 */ /* 0x000fe400078e00ff */
[----:B------:R-:W-:-:S07]  /*14ba0*/  IMAD.MOV.U32 R10, RZ, RZ, R14 ;  /* 0x000000ffff0a7224 */ /* 0x000fce00078e000e */
[----:B------:R-:W-:Y:S05]  /*14bb0*/  WARPSYNC.COLLECTIVE R15, `(.L_x_2600) ;  /* 0x000000000f087348 */ /* 0x000fea0003c00000 */
[----:B------:R0:W1:Y:S02]  /*14bc0*/  SHFL.IDX P6, R14, R13, R12, R11 ;  /* 0x0000000c0d0e7389 */ /* 0x00006400000c000b */
[----:B01----:R-:W-:Y:S01]  /*14bd0*/  ENDCOLLECTIVE ;  /* 0x000000000000791b */ /* 0x003fe20003800000 */
.L_x_2600:
        /* <DEDUP_REMOVED lines=14> */
.L_x_2601:
[----:B------:R-:W-:Y:S02]  /*14cc0*/  IMAD.MOV.U32 R13, RZ, RZ, R24 ;  /* 0x000000ffff0d7224 */ /* 0x000fe400078e0018 */
[----:B------:R-:W-:Y:S01]  /*14cd0*/  IMAD.MOV.U32 R12, RZ, RZ, 0x4 ;  /* 0x00000004ff0c7424 */ /* 0x000fe200078e00ff */
[----:B------:R-:W-:-:S13]  /*14ce0*/  IADD3 R2, P2, R14, R5, RZ ;  /* 0x000000050e027210 */ /* 0x000fda0007f5e0ff */
[----:B------:R-:W-:Y:S05]  /*14cf0*/  WARPSYNC.COLLECTIVE R15, `(.L_x_2602) ;  /* 0x000000000f087348 */ /* 0x000fea0003c00000 */
[----:B------:R0:W1:Y:S02]  /*14d00*/  SHFL.IDX P6, R14, R13, R12, R11 ;  /* 0x0000000c0d0e7389 */ /* 0x00006400000c000b */
[----:B01----:R-:W-:Y:S01]  /*14d10*/  ENDCOLLECTIVE ;  /* 0x000000000000791b */ /* 0x003fe20003800000 */
.L_x_2602:
        /* <DEDUP_REMOVED lines=13> */
.L_x_2603:
[----:B------:R-:W-:Y:S02]  /*14df0*/  IMAD.MOV.U32 R13, RZ, RZ, R24 ;  /* 0x000000ffff0d7224 */ /* 0x000fe400078e0018 */
[----:B------:R-:W-:Y:S02]  /*14e00*/  IMAD.MOV.U32 R12, RZ, RZ, 0x5 ;  /* 0x00000005ff0c7424 */ /* 0x000fe400078e00ff */
[----:B------:R-:W-:-:S07]  /*14e10*/  IMAD.MOV.U32 R10, RZ, RZ, R14 ;  /* 0x000000ffff0a7224 */ /* 0x000fce00078e000e */
[----:B------:R-:W-:Y:S05]  /*14e20*/  WARPSYNC.COLLECTIVE R15, `(.L_x_2604) ;  /* 0x000000000f087348 */ /* 0x000fea0003c00000 */
[----:B------:R0:W1:Y:S02]  /*14e30*/  SHFL.IDX P6, R14, R13, R12, R11 ;  /* 0x0000000c0d0e7389 */ /* 0x00006400000c000b */
[----:B01----:R-:W-:Y:S01]  /*14e40*/  ENDCOLLECTIVE ;  /* 0x000000000000791b */ /* 0x003fe20003800000 */
.L_x_2604:
        /* <DEDUP_REMOVED lines=12> */
.L_x_2605:
[----:B------:R-:W-:Y:S05]  /*14f10*/  BRA `(.L_x_2606) ;  /* 0xffffffb800e07947 */ /* 0x000fea000383ffff */
.L_x_2500:
        /* <DEDUP_REMOVED lines=8> */
.L_x_2608:
[----:B------:R-:W-:Y:S05]  /*14fa0*/  BSYNC B0 ;  /* 0x0000000000007941 */ /* 0x000fea0003800000 */
.L_x_2607:
        /* <DEDUP_REMOVED lines=9> */
.L_x_2609:
        /* <DEDUP_REMOVED lines=23> */
.L_x_2610:
[----:B------:R-:W-:Y:S01]  /*151b0*/  IMAD.MOV.U32 R12, RZ, RZ, 0x2 ;  /* 0x00000002ff0c7424 */ /* 0x000fe200078e00ff */
[----:B------:R-:W-:-:S05]  /*151c0*/  SEL R6, R14, RZ, P1 ;  /* 0x000000ff0e067207 */ /* 0x000fca0000800000 */
[----:B------:R-:W-:-:S04]  /*151d0*/  IMAD.IADD R6, R13, 0x1, R6 ;  /* 0x000000010d067824 */ /* 0x000fc800078e0206 */
[----:B------:R-:W-:-:S07]  /*151e0*/  IMAD.MOV.U32 R13, RZ, RZ, R6 ;  /* 0x000000ffff0d7224 */ /* 0x000fce00078e0006 */
[----:B------:R-:W-:Y:S05]  /*151f0*/  WARPSYNC.COLLECTIVE R15, `(.L_x_2611) ;  /* 0x000000000f087348 */ /* 0x000fea0003c00000 */
[----:B------:R0:W1:Y:S02]  /*15200*/  SHFL.UP P6, R14, R13, R12, R11 ;  /* 0x0400000c0d0e7389 */ /* 0x00006400000c000b */
[----:B01----:R-:W-:Y:S01]  /*15210*/  ENDCOLLECTIVE ;  /* 0x000000000000791b */ /* 0x003fe20003800000 */
.L_x_2611:
        /* <DEDUP_REMOVED lines=8> */
.L_x_2612:
[----:B------:R-:W-:Y:S01]  /*152a0*/  IMAD.MOV.U32 R12, RZ, RZ, 0x8 ;  /* 0x00000008ff0c7424 */ /* 0x000fe200078e00ff */
[----:B------:R-:W-:-:S05]  /*152b0*/  SEL R3, R14, RZ, P3 ;  /* 0x000000ff0e037207 */ /* 0x000fca0001800000 */
[----:B------:R-:W-:-:S04]  /*152c0*/  IMAD.IADD R3, R2, 0x1, R3 ;  /* 0x0000000102037824 */ /* 0x000fc800078e0203 */
[----:B------:R-:W-:-:S07]  /*152d0*/  IMAD.MOV.U32 R13, RZ, RZ, R3 ;  /* 0x000000ffff0d7224 */ /* 0x000fce00078e0003 */
[----:B------:R-:W-:Y:S05]  /*152e0*/  WARPSYNC.COLLECTIVE R15, `(.L_x_2613) ;  /* 0x000000000f087348 */ /* 0x000fea0003c00000 */
[----:B------:R0:W1:Y:S02]  /*152f0*/  SHFL.UP P6, R14, R13, R12, R11 ;  /* 0x0400000c0d0e7389 */ /* 0x00006400000c000b */
[----:B01----:R-:W-:Y:S01]  /*15300*/  ENDCOLLECTIVE ;  /* 0x000000000000791b */ /* 0x003fe20003800000 */
.L_x_2613:
[----:B------:R-:W-:Y:S01]  /*15310*/  IMAD.MOV.U32 R12, RZ, RZ, 0x10 ;  /* 0x00000010ff0c7424 */ /* 0x000fe200078e00ff */
[----:B------:R-:W-:-:S05]  /*15320*/  SEL R4, R14, RZ, P4 ;  /* 0x000000ff0e047207 */ /* 0x000fca0002000000 */
[----:B------:R-:W-:-:S05]  /*15330*/  IMAD.IADD R4, R3, 0x1, R4 ;  /* 0x0000000103047824 */ /* 0x000fca00078e0204 */
[----:B------:R-:W-:-:S07]  /*15340*/  MOV R13, R4 ;  /* 0x00000004000d7202 */ /* 0x000fce0000000f00 */
[----:B------:R-:W-:Y:S05]  /*15350*/  WARPSYNC.COLLECTIVE R15, `(.L_x_2614) ;  /* 0x000000000f087348 */ /* 0x000fea0003c00000 */
[----:B------:R0:W1:Y:S02]  /*15360*/  SHFL.UP P6, R14, R13, R12, R11 ;  /* 0x0400000c0d0e7389 */ /* 0x00006400000c000b */
[----:B01----:R-:W-:Y:S01]  /*15370*/  ENDCOLLECTIVE ;  /* 0x000000000000791b */ /* 0x003fe20003800000 */
.L_x_2614:
        /* <DEDUP_REMOVED lines=8> */
.L_x_2615:
[----:B------:R-:W-:Y:S05]  /*15400*/  BRA `(.L_x_2616) ;  /* 0xffffffb800ec7947 */ /* 0x000fea000383ffff */
.L_x_2503:
[----:B------:R-:W-:Y:S01]  /*15410*/  BSSY B0, `(.L_x_2617) ;  /* 0x0000007000007945 */ /* 0x000fe20003800000 */
[----:B------:R-:W-:Y:S02]  /*15420*/  IMAD.MOV.U32 R12, RZ, RZ, 0x1 ;  /* 0x00000001ff0c7424 */ /* 0x000fe400078e00ff */
[----:B------:R-:W-:Y:S02]  /*15430*/  IMAD.MOV.U32 R11, RZ, RZ, RZ ;  /* 0x000000ffff0b7224 */ /* 0x000fe400078e00ff */
[----:B------:R-:W-:-:S07]  /*15440*/  IMAD.MOV.U32 R15, RZ, RZ, -0x1 ;  /* 0xffffffffff0f7424 */ /* 0x000fce00078e00ff */
[----:B------:R-:W-:Y:S05]  /*15450*/  WARPSYNC.COLLECTIVE R15, `(.L_x_2618) ;  /* 0x000000000f087348 */ /* 0x000fea0003c00000 */
[----:B------:R0:W1:Y:S02]  /*15460*/  SHFL.UP P6, R14, R13, R12, R11 ;  /* 0x0400000c0d0e7389 */ /* 0x00006400000c000b */
[----:B01----:R-:W-:Y:S01]  /*15470*/  ENDCOLLECTIVE ;  /* 0x000000000000791b */ /* 0x003fe20003800000 */
.L_x_2618:
[----:B------:R-:W-:Y:S05]  /*15480*/  BSYNC B0 ;  /* 0x0000000000007941 */ /* 0x000fea0003800000 */
.L_x_2617:
        /* <DEDUP_REMOVED lines=8> */
.L_x_2619:
[----:B------:R-:W-:Y:S01]  /*15510*/  IMAD.MOV.U32 R12, RZ, RZ, 0x4 ;  /* 0x00000004ff0c7424 */ /* 0x000fe200078e00ff */
[----:B------:R-:W-:-:S05]  /*15520*/  SEL R2, R14, RZ, P2 ;  /* 0x000000ff0e027207 */ /* 0x000fca0001000000 */
[----:B------:R-:W-:-:S04]  /*15530*/  IMAD.IADD R2, R13, 0x1, R2 ;  /* 0x000000010d027824 */ /* 0x000fc800078e0202 */
[----:B------:R-:W-:-:S07]  /*15540*/  IMAD.MOV.U32 R13, RZ, RZ, R2 ;  /* 0x000000ffff0d7224 */ /* 0x000fce00078e0002 */
[----:B------:R-:W-:Y:S05]  /*15550*/  WARPSYNC.COLLECTIVE R15, `(.L_x_2620) ;  /* 0x000000000f087348 */ /* 0x000fea0003c00000 */
[----:B------:R0:W1:Y:S02]  /*15560*/  SHFL.UP P6, R14, R13, R12, R11 ;  /* 0x0400000c0d0e7389 */ /* 0x00006400000c000b */
[----:B01----:R-:W-:Y:S01]  /*15570*/  ENDCOLLECTIVE ;  /* 0x000000000000791b */ /* 0x003fe20003800000 */
.L_x_2620:
[----:B------:R-:W-:Y:S01]  /*15580*/  IMAD.MOV.U32 R12, RZ, RZ, 0x8 ;  /* 0x00000008ff0c7424 */ /* 0x000fe200078e00ff */
[----:B------:R-:W-:-:S05]  /*15590*/  SEL R3, R14, RZ, P3 ;  /* 0x000000ff0e037207 */ /* 0x000fca0001800000 */
[----:B------:R-:W-:-:S04]  /*155a0*/  IMAD.IADD R3, R2, 0x1, R3 ;  /* 0x0000000102037824 */ /* 0x000fc800078e0203 */
[----:B------:R-:W-:-:S07]  /*155b0*/  IMAD.MOV.U32 R13, RZ, RZ, R3 ;  /* 0x000000ffff0d7224 */ /* 0x000fce00078e0003 */
[----:B------:R-:W-:Y:S05]  /*155c0*/  WARPSYNC.COLLECTIVE R15, `(.L_x_2621) ;  /* 0x000000000f087348 */ /* 0x000fea0003c00000 */
[----:B------:R0:W1:Y:S02]  /*155d0*/  SHFL.UP P6, R14, R13, R12, R11 ;  /* 0x0400000c0d0e7389 */ /* 0x00006400000c000b */
[----:B01----:R-:W-:Y:S01]  /*155e0*/  ENDCOLLECTIVE ;  /* 0x000000000000791b */ /* 0x003fe20003800000 */
.L_x_2621:
[----:B------:R-:W-:Y:S01]  /*155f0*/  IMAD.MOV.U32 R12, RZ, RZ, 0x10 ;  /* 0x00000010ff0c7424 */ /* 0x000fe200078e00ff */
[----:B------:R-:W-:-:S05]  /*15600*/  SEL R4, R14, RZ, P4 ;  /* 0x000000ff0e047207 */ /* 0x000fca0002000000 */
[----:B------:R-:W-:-:S04]  /*15610*/  IMAD.IADD R4, R3, 0x1, R4 ;  /* 0x0000000103047824 */ /* 0x000fc800078e0204 */
[----:B------:R-:W-:-:S07]  /*15620*/  IMAD.MOV.U32 R13, RZ, RZ, R4 ;  /* 0x000000ffff0d7224 */ /* 0x000fce00078e0004 */
[----:B------:R-:W-:Y:S05]  /*15630*/  WARPSYNC.COLLECTIVE R15, `(.L_x_2622) ;  /* 0x000000000f087348 */ /* 0x000fea0003c00000 */
[----:B------:R0:W1:Y:S02]  /*15640*/  SHFL.UP P6, R14, R13, R12, R11 ;  /* 0x0400000c0d0e7389 */ /* 0x00006400000c000b */
[----:B01----:R-:W-:Y:S01]  /*15650*/  ENDCOLLECTIVE ;  /* 0x000000000000791b */ /* 0x003fe20003800000 */
.L_x_2622:
[----:B------:R-:W-:Y:S02]  /*15660*/  IMAD.MOV.U32 R12, RZ, RZ, 0x1f ;  /* 0x0000001fff0c7424 */ /* 0x000fe400078e00ff */
[----:B------:R-:W-:Y:S01]  /*15670*/  IMAD.MOV.U32 R11, RZ, RZ, 0x1f ;  /* 0x0000001fff0b7424 */ /* 0x000fe200078e00ff */
[----:B------:R-:W-:-:S04]  /*15680*/  SEL R3, R14, RZ, P5 ;  /* 0x000000ff0e037207 */ /* 0x000fc80002800000 */
[----:B------:R-:W-:-:S05]  /*15690*/  IADD3 R2, R4, R3, RZ ;  /* 0x0000000304027210 */ /* 0x000fca0007ffe0ff */
[----:B------:R-:W-:-:S07]  /*156a0*/  IMAD.MOV.U32 R13, RZ, RZ, R2 ;  /* 0x000000ffff0d7224 */ /* 0x000fce00078e0002 */
[----:B------:R-:W-:Y:S05]  /*156b0*/  WARPSYNC.COLLECTIVE R15, `(.L_x_2623) ;  /* 0x000000000f087348 */ /* 0x000fea0003c00000 */
[----:B------:R0:W1:Y:S02]  /*156c0*/  SHFL.IDX P6, R14, R13, R12, R11 ;  /* 0x0000000c0d0e7389 */ /* 0x00006400000c000b */
[----:B01----:R-:W-:Y:S01]  /*156d0*/  ENDCOLLECTIVE ;  /* 0x000000000000791b */ /* 0x003fe20003800000 */
.L_x_2623:
[----:B------:R-:W-:Y:S05]  /*156e0*/  BRA `(.L_x_2624) ;  /* 0xffffffb800d87947 */ /* 0x000fea000383ffff */
.L_x_2505:
[----:B------:R-:W-:Y:S01]  /*156f0*/  BSSY B0, `(.L_x_2625) ;  /* 0x0000006000007945 */ /* 0x000fe20003800000 */
[----:B------:R-:W-:Y:S01]  /*15700*/  PLOP3.LUT P6, PT, P6, PT, PT, 0x8, 0x0 ;  /* 0x000000000000781c */ /* 0x000fe200037ce170 */
[----:B------:R-:W-:-:S12]  /*15710*/  IMAD.MOV.U32 R15, RZ, RZ, -0x1 ;  /* 0xffffffffff0f7424 */ /* 0x000fd800078e00ff */
[----:B0-----:R-:W-:Y:S05]  /*15720*/  WARPSYNC.COLLECTIVE R15, `(.L_x_2626) ;  /* 0x000000000f087348 */ /* 0x001fea0003c00000 */
[----:B------:R-:W-:Y:S01]  /*15730*/  VOTE.ANY R14, PT, P6 ;  /* 0x00000000000e7806 */ /* 0x000fe200030e0100 */
[----:B0-----:R-:W-:Y:S06]  /*15740*/  ENDCOLLECTIVE ;  /* 0x000000000000791b */ /* 0x001fec0003800000 */
.L_x_2626:
[----:B------:R-:W-:Y:S05]  /*15750*/  BSYNC B0 ;  /* 0x0000000000007941 */ /* 0x000fea0003800000 */
.L_x_2625:
        /* <DEDUP_REMOVED lines=8> */
.L_x_2627:
[----:B------:R-:W-:Y:S02]  /*157e0*/  IMAD.IADD R19, R12, 0x1, R19 ;  /* 0x000000010c137824 */ /* 0x000fe400078e0213 */
[----:B------:R-:W-:Y:S02]  /*157f0*/  IMAD.MOV.U32 R13, RZ, RZ, R8 ;  /* 0x000000ffff0d7224 */ /* 0x000fe400078e0008 */
[----:B------:R-:W-:-:S07]  /*15800*/  IMAD.MOV.U32 R17, RZ, RZ, R14 ;  /* 0x000000ffff117224 */ /* 0x000fce00078e000e */
[----:B------:R-:W-:Y:S05]  /*15810*/  WARPSYNC.COLLECTIVE R15, `(.L_x_2628) ;  /* 0x000000000f087348 */ /* 0x000fea0003c00000 */
[----:B------:R0:W1:Y:S02]  /*15820*/  SHFL.IDX P6, R14, R13, R12, R11 ;  /* 0x0000000c0d0e7389 */ /* 0x00006400000c000b */
[----:B01----:R-:W-:Y:S01]  /*15830*/  ENDCOLLECTIVE ;  /* 0x000000000000791b */ /* 0x003fe20003800000 */
.L_x_2628:
[----:B------:R-:W-:Y:S01]  /*15840*/  IMAD.MOV.U32 R8, RZ, RZ, R14 ;  /* 0x000000ffff087224 */ /* 0x000fe200078e000e */
[----:B------:R-:W-:Y:S06]  /*15850*/  BRA `(.L_x_2629) ;  /* 0xffffffb800bc7947 */ /* 0x000fec000383ffff */
.L_x_2507:
[----:B------:R-:W-:Y:S01]  /*15860*/  BSSY B0, `(.L_x_2630) ;  /* 0x0000007000007945 */ /* 0x000fe20003800000 */
[----:B------:R-:W-:Y:S02]  /*15870*/  IMAD.MOV.U32 R13, RZ, RZ, R2 ;  /* 0x000000ffff0d7224 */ /* 0x000fe400078e0002 */
[----:B------:R-:W-:Y:S02]  /*15880*/  IMAD.MOV.U32 R11, RZ, RZ, 0x1f ;  /* 0x0000001fff0b7424 */ /* 0x000fe400078e00ff */
[----:B------:R-:W-:-:S07]  /*15890*/  IMAD.MOV.U32 R15, RZ, RZ, -0x1 ;  /* 0xffffffffff0f7424 */ /* 0x000fce00078e00ff */
[----:B0-23--:R-:W-:Y:S05]  /*158a0*/  WARPSYNC.COLLECTIVE R15, `(.L_x_2631) ;  /* 0x000000000f087348 */ /* 0x00dfea0003c00000 */
[----:B------:R1:W4:Y:S02]  /*158b0*/  SHFL.IDX P6, R14, R13, R12, R11 ;  /* 0x0000000c0d0e7389 */ /* 0x00032400000c000b */
[----:B01234-:R-:W-:Y:S01]  /*158c0*/  ENDCOLLECTIVE ;  /* 0x000000000000791b */ /* 0x01ffe20003800000 */
.L_x_2631:
[----:B------:R-:W-:Y:S05]  /*158d0*/  BSYNC B0 ;  /* 0x0000000000007941 */ /* 0x000fea0003800000 */
.L_x_2630:
[----:B------:R-:W-:Y:S01]  /*158e0*/  IMAD.MOV.U32 R6, RZ, RZ, R14 ;  /* 0x000000ffff067224 */ /* 0x000fe200078e000e */
[----:B------:R-:W-:Y:S06]  /*158f0*/  BRA `(.L_x_2506) ;  /* 0xffffffb800ac7947 */ /* 0x000fec000383ffff */
.L_x_2513:
[----:B-1----:R1:W2:Y:S02]  /*15900*/  SYNCS.PHASECHK.TRANS64.TRYWAIT P0, [R4+URZ+0x2a820], R0 ;  /* 0x02a82000040075a7 */ /* 0x0022a4000800017f */
[----:B--2---:R-:W-:Y:S05]  /*15910*/  @!P0 NANOSLEEP.SYNCS 0x989680 ;  /* 0x009896800000895d */ /* 0x004fea0003900000 */
[----:B------:R-:W2:Y:S02]  /*15920*/  @!P0 SYNCS.PHASECHK.TRANS64 P0, [R4+URZ+0x2a820], R0 ;  /* 0x02a82000040085a7 */ /* 0x000ea4000800007f */
[----:B--2---:R-:W-:Y:S05]  /*15930*/  @!P0 BRA `(.L_x_2513) ;  /* 0xfffffffc00f08947 */ /* 0x004fea000383ffff */
[----:B------:R-:W-:Y:S05]  /*15940*/  BRA `(.L_x_2632) ;  /* 0xffffffc400047947 */ /* 0x000fea000383ffff */
.L_x_2514:
        /* <DEDUP_REMOVED lines=8> */
[----:B01----:R-:W-:Y:S05]  /*159d0*/  WARPSYNC.COLLECTIVE R15, `(.L_x_2634) ;  /* 0x000000000f087348 */ /* 0x003fea0003c00000 */
[----:B------:R2:W3:Y:S02]  /*159e0*/  SHFL.IDX P6, R14, R13, R12, R11 ;  /* 0x0000000c0d0e7389 */ /* 0x0004e400000c000b */
[----:B0123--:R-:W-:Y:S01]  /*159f0*/  ENDCOLLECTIVE ;  /* 0x000000000000791b */ /* 0x00ffe20003800000 */
.L_x_2634:
[----:B------:R-:W-:Y:S05]  /*15a00*/  BSYNC B0 ;  /* 0x0000000000007941 */ /* 0x000fea0003800000 */
.L_x_2633:
[----:B------:R-:W-:Y:S05]  /*15a10*/  BRA `(.L_x_2635) ;  /* 0xffffffc000ec7947 */ /* 0x000fea000383ffff */
.L_x_2517:
[----:B------:R-:W-:Y:S01]  /*15a20*/  BSSY B1, `(.L_x_2636) ;  /* 0x0000006000017945 */ /* 0x000fe20003800000 */
[----:B------:R-:W-:-:S07]  /*15a30*/  IMAD.MOV.U32 R15, RZ, RZ, -0x1 ;  /* 0xffffffffff0f7424 */ /* 0x000fce00078e00ff */
[----:B01----:R-:W-:Y:S05]  /*15a40*/  WARPSYNC.COLLECTIVE R15, `(.L_x_2637) ;  /* 0x000000000f0c7348 */ /* 0x003fea0003c00000 */
[----:B------:R-:W-:Y:S02]  /*15a50*/  ELECT P6, UR62, PT ;  /* 0x00000000003e782f */ /* 0x000fe400038c0000 */
[----:B------:R-:W-:Y:S01]  /*15a60*/  MOV R14, UR62 ;  /* 0x0000003e000e7c02 */ /* 0x000fe20008000f00 */
[----:B01----:R-:W-:Y:S10]  /*15a70*/  ENDCOLLECTIVE ;  /* 0x000000000000791b */ /* 0x003ff40003800000 */
.L_x_2637:
[----:B------:R-:W-:Y:S05]  /*15a80*/  BSYNC B1 ;  /* 0x0000000000017941 */ /* 0x000fea0003800000 */
.L_x_2636:
[----:B------:R-:W-:Y:S05]  /*15a90*/  BRA `(.L_x_2638) ;  /* 0xffffffc000e47947 */ /* 0x000fea000383ffff */
.L_x_2519:
[----:B-1----:R1:W2:Y:S02]  /*15aa0*/  SYNCS.PHASECHK.TRANS64.TRYWAIT P1, [R5+URZ+0x2a840], R0 ;  /* 0x02a84000050075a7 */ /* 0x0022a4000802017f */
[----:B--2---:R-:W-:Y:S05]  /*15ab0*/  @!P1 NANOSLEEP.SYNCS 0x989680 ;  /* 0x009896800000995d */ /* 0x004fea0003900000 */
[----:B------:R-:W2:Y:S02]  /*15ac0*/  @!P1 SYNCS.PHASECHK.TRANS64 P1, [R5+URZ+0x2a840], R0 ;  /* 0x02a84000050095a7 */ /* 0x000ea4000802007f */
[----:B--2---:R-:W-:Y:S05]  /*15ad0*/  @!P1 BRA `(.L_x_2519) ;  /* 0xfffffffc00f09947 */ /* 0x004fea000383ffff */
[----:B------:R-:W-:Y:S05]  /*15ae0*/  BRA `(.L_x_2639) ;  /* 0xffffffc4000c7947 */ /* 0x000fea000383ffff */
.L_x_2521:
[----:B--2---:R2:W3:Y:S02]  /*15af0*/  SYNCS.PHASECHK.TRANS64.TRYWAIT P1, [R27+URZ+0x2a840], R2 ;  /* 0x02a840021b0075a7 */ /* 0x0044e4000802017f */
[----:B---3--:R-:W-:Y:S05]  /*15b00*/  @!P1 NANOSLEEP.SYNCS 0x989680 ;  /* 0x009896800000995d */ /* 0x008fea0003900000 */
[----:B------:R-:W3:Y:S02]  /*15b10*/  @!P1 SYNCS.PHASECHK.TRANS64 P1, [R27+URZ+0x2a840], R2 ;  /* 0x02a840021b0095a7 */ /* 0x000ee4000802007f */
[----:B---3--:R-:W-:Y:S05]  /*15b20*/  @!P1 BRA `(.L_x_2521) ;  /* 0xfffffffc00f09947 */ /* 0x008fea000383ffff */
[----:B------:R-:W-:Y:S05]  /*15b30*/  BRA `(.L_x_2640) ;  /* 0xffffffc400187947 */ /* 0x000fea000383ffff */
.L_x_2523:
[----:B---3--:R3:W4:Y:S02]  /*15b40*/  SYNCS.PHASECHK.TRANS64.TRYWAIT P1, [R5+URZ+0x2a860], R0 ;  /* 0x02a86000050075a7 */ /* 0x008724000802017f */
[----:B----4-:R-:W-:Y:S05]  /*15b50*/  @!P1 NANOSLEEP.SYNCS 0x989680 ;  /* 0x009896800000995d */ /* 0x010fea0003900000 */
[----:B------:R-:W4:Y:S02]  /*15b60*/  @!P1 SYNCS.PHASECHK.TRANS64 P1, [R5+URZ+0x2a860], R0 ;  /* 0x02a86000050095a7 */ /* 0x000f24000802007f */
[----:B----4-:R-:W-:Y:S05]  /*15b70*/  @!P1 BRA `(.L_x_2523) ;  /* 0xfffffffc00f09947 */ /* 0x010fea000383ffff */
[----:B------:R-:W-:Y:S05]  /*15b80*/  BRA `(.L_x_2641) ;  /* 0xffffffc400147947 */ /* 0x000fea000383ffff */
.L_x_2642:
        /* <DEDUP_REMOVED lines=15> */
.L_x_3211:


//--------------------- .text._ZN7cutlass13device_kernelIN5flash11enable_sm90INS1_16FlashAttnFwdSm90INS1_25CollectiveMainloopFwdSm90ILi2EN4cute5tupleIJNS5_1CILi1EEES8_S8_EEENS6_IJNS7_ILi128EEENS7_ILi96EEENS7_ILi192EEEEEELi128ENS_10bfloat16_tEfNS_4arch4Sm90ELb1ELb0ELb0ELb1ELb1ELb1ELb0ELb1ELb1ELb1ELb1ELb0EEENS1_21CollectiveEpilogueFwdINS6_IJSA_SA_SB_EEES9_SE_SG_Li256ELb1ELb1ELb1ELb0EEENS1_36VarlenDynamicPersistentTileSchedulerILi128ELi96ELi256ELi128ELb1ELb1ELb1ELb1ELb1ELb1EEEEEEEEEvNT_6ParamsE --------------------------
	.section	.text._ZN7cutlass13device_kernelIN5flash11enable_sm90INS1_16FlashAttnFwdSm90INS1_25CollectiveMainloopFwdSm90ILi2EN4cute5tupleIJNS5_1CILi1EEES8_S8_EEENS6_IJNS7_ILi128EEENS7_ILi96EEENS7_ILi192EEEEEELi128ENS_10bfloat16_tEfNS_4arch4Sm90ELb1ELb0ELb0ELb1ELb1ELb1ELb0ELb1ELb1ELb1ELb1ELb0EEENS1_21CollectiveEpilogueFwdINS6_IJSA_SA_SB_EEES9_SE_SG_Li256ELb1ELb1ELb1ELb0EEENS1_36VarlenDynamicPersistentTileSchedulerILi128ELi96ELi256ELi128ELb1ELb1ELb1ELb1ELb1ELb1EEEEEEEEEvNT_6ParamsE,"ax",@progbits
	.align	128
.text._ZN7cutlass13device_kernelIN5flash11enable_sm90INS1_16FlashAttnFwdSm90INS1_25CollectiveMainloopFwdSm90ILi2EN4cute5tupleIJNS5_1CILi1EEES8_S8_EEENS6_IJNS7_ILi128EEENS7_ILi96EEENS7_ILi192EEEEEELi128ENS_10bfloat16_tEfNS_4arch4Sm90ELb1ELb0ELb0ELb1ELb1ELb1ELb0ELb1ELb1ELb1ELb1ELb0EEENS1_21CollectiveEpilogueFwdINS6_IJSA_SA_SB_EEES9_SE_SG_Li256ELb1ELb1ELb1ELb0EEENS1_36VarlenDynamicPersistentTileSchedulerILi128ELi96ELi256ELi128ELb1ELb1ELb1ELb1ELb1ELb1EEEEEEEEEvNT_6ParamsE:
        .type           _ZN7cutlass13device_kernelIN5flash11enable_sm90INS1_16FlashAttnFwdSm90INS1_25CollectiveMainloopFwdSm90ILi2EN4cute5tupleIJNS5_1CILi1EEES8_S8_EEENS6_IJNS7_ILi128EEENS7_ILi96EEENS7_ILi192EEEEEELi128ENS_10bfloat16_tEfNS_4arch4Sm90ELb1ELb0ELb0ELb1ELb1ELb1ELb0ELb1ELb1ELb1ELb1ELb0EEENS1_21CollectiveEpilogueFwdINS6_IJSA_SA_SB_EEES9_SE_SG_Li256ELb1ELb1ELb1ELb0EEENS1_36VarlenDynamicPersistentTileSchedulerILi128ELi96ELi256ELi128ELb1ELb1ELb1ELb1ELb1ELb1EEEEEEEEEvNT_6ParamsE,@function
        .size           _ZN7cutlass13device_kernelIN5flash11enable_sm90INS1_16FlashAttnFwdSm90INS1_25CollectiveMainloopFwdSm90ILi2EN4cute5tupleIJNS5_1CILi1EEES8_S8_EEENS6_IJNS7_ILi128EEENS7_ILi96EEENS7_ILi192EEEEEELi128ENS_10bfloat16_tEfNS_4arch4Sm90ELb1ELb0ELb0ELb1ELb1ELb1ELb0ELb1ELb1ELb1ELb1ELb0EEENS1_21CollectiveEpilogueFwdINS6_IJSA_SA_SB_EEES9_SE_SG_Li256ELb1ELb1ELb1ELb0EEENS1_36VarlenDynamicPersistentTileSchedulerILi128ELi96ELi256ELi128ELb1ELb1ELb1ELb1ELb1ELb1EEEEEEEEEvNT_6ParamsE,(.L_x_3212 - _ZN7cutlass13device_kernelIN5flash11enable_sm90INS1_16FlashAttnFwdSm90INS1_25CollectiveMainloopFwdSm90ILi2EN4cute5tupleIJNS5_1CILi1EEES8_S8_EEENS6_IJNS7_ILi128EEENS7_ILi96EEENS7_ILi192EEEEEELi128ENS_10bfloat16_tEfNS_4arch4Sm90ELb1ELb0ELb0ELb1ELb1ELb1ELb0ELb1ELb1ELb1ELb1ELb0EEENS1_21CollectiveEpilogueFwdINS6_IJSA_SA_SB_EEES9_SE_SG_Li256ELb1ELb1ELb1ELb0EEENS1_36VarlenDynamicPersistentTileSchedulerILi128ELi96ELi256ELi128ELb1ELb1ELb1ELb1ELb1ELb1EEEEEEEEEvNT_6ParamsE)
        .other          _ZN7cutlass13device_kernelIN5flash11enable_sm90INS1_16FlashAttnFwdSm90INS1_25CollectiveMainloopFwdSm90ILi2EN4cute5tupleIJNS5_1CILi1EEES8_S8_EEENS6_IJNS7_ILi128EEENS7_ILi96EEENS7_ILi192EEEEEELi128ENS_10bfloat16_tEfNS_4arch4Sm90ELb1ELb0ELb0ELb1ELb1ELb1ELb0ELb1ELb1ELb1ELb1ELb0EEENS1_21CollectiveEpilogueFwdINS6_IJSA_SA_SB_EEES9_SE_SG_Li256ELb1ELb1ELb1ELb0EEENS1_36VarlenDynamicPersistentTileSchedulerILi128ELi96ELi256ELi128ELb1ELb1ELb1ELb1ELb1ELb1EEEEEEEEEvNT_6ParamsE,@"STO_CUDA_ENTRY STV_DEFAULT"
_ZN7cutlass13device_kernelIN5flash11enable_sm90INS1_16FlashAttnFwdSm90INS1_25CollectiveMainloopFwdSm90ILi2EN4cute5tupleIJNS5_1CILi1EEES8_S8_EEENS6_IJNS7_ILi128EEENS7_ILi96EEENS7_ILi192EEEEEELi128ENS_10bfloat16_tEfNS_4arch4Sm90ELb1ELb0ELb0ELb1ELb1ELb1ELb0ELb1ELb1ELb1ELb1ELb0EEENS1_21CollectiveEpilogueFwdINS6_IJSA_SA_SB_EEES9_SE_SG_Li256ELb1ELb1ELb1ELb0EEENS1_36VarlenDynamicPersistentTileSchedulerILi128ELi96ELi256ELi128ELb1ELb1ELb1ELb1ELb1ELb1EEEEEEEEEvNT_6ParamsE:
        /* <DEDUP_REMOVED lines=18> */
.L_x_2644:
[----:B------:R-:W-:Y:S05]  /*0120*/  BSYNC B0 ;  /* 0x0000000000007941 */ /* 0x000fea0003800000 */
.L_x_2643:
        /* <DEDUP_REMOVED lines=41> */
.L_x_2645:
        /* <DEDUP_REMOVED lines=22> */
.L_x_2646:
        /* <DEDUP_REMOVED lines=18> */
.L_x_2647:
        /* <DEDUP_REMOVED lines=22> */
.L_x_2648:
        /* <DEDUP_REMOVED lines=22> */
.L_x_2649:
[----:B------:R-:W-:Y:S01]  /*0900*/  PLOP3.LUT P0, PT, PT, PT, UP0, 0x80, 0x0 ;  /* 0x000000000000781c */ /* 0x000fe20003f0f008 */
[----:B------:R-:W-:Y:S01]  /*0910*/  UMOV UR60, 0x1 ;  /* 0x00000001003c7882 */ /* 0x000fe20000000000 */
[----:B------:R-:W-:Y:S01]  /*0920*/  NOP ;  /* 0x0000000000007918 */ /* 0x000fe20000000000 */
[----:B------:R-:W-:Y:S01]  /*0930*/  USEL UR60, UR60, 0x2, !UP0 ;  /* 0x000000023c3c7887 */ /* 0x000fe2000c000000 */
[----:B------:R-:W-:Y:S01]  /*0940*/  BSSY B9, `(.L_x_2650) ;  /* 0x00024a9000097945 */ /* 0x000fe20003800000 */
[----:B012-4-:R-:W-:Y:S08]  /*0950*/  BAR.SYNC.DEFER_BLOCKING 0x0 ;  /* 0x0000000000007b1d */ /* 0x017ff00000010000 */
[----:B------:R-:W-:Y:S05]  /*0960*/  @!P0 BRA `(.L_x_2651) ;  /* 0x000001cc00948947 */ /* 0x000fea0003800000 */
.L_x_2652:
        /* <DEDUP_REMOVED lines=17> */
[----:B------:R-:W-:Y:S01]  /*0a80*/  ULOP3.LUT UR4, UR60, 0x1, URZ, 0xfc, !UPT ;  /* 0x000000013c047892 */ /* 0x000fe2000f8efc3f */
[----:B------:R-:W-:Y:S02]  /*0a90*/  IMAD.MOV.U32 R198, RZ, RZ, RZ ;  /* 0x000000ffffc67224 */ /* 0x000fe400078e00ff */
[----:B------:R-:W-:Y:S01]  /*0aa0*/  SHF.R.S32.HI R3, RZ, 0x1f, R0 ;  /* 0x0000001fff037819 */ /* 0x000fe20000011400 */
[----:B------:R-:W-:Y:S02]  /*0ab0*/  IMAD.MOV.U32 R18, RZ, RZ, RZ ;  /* 0x000000ffff127224 */ /* 0x000fe400078e00ff */
[----:B------:R-:W-:Y:S01]  /*0ac0*/  IMAD.MOV.U32 R171, RZ, RZ, RZ ;  /* 0x000000ffffab7224 */ /* 0x000fe200078e00ff */
[CC--:B------:R-:W-:Y:S01]  /*0ad0*/  LEA.HI R4, R3.reuse, R0.reuse, RZ, 0x7 ;  /* 0x0000000003047211 */ /* 0x0c0fe200078f38ff */
[----:B------:R-:W-:Y:S01]  /*0ae0*/  IMAD.MOV.U32 R168, RZ, RZ, RZ ;  /* 0x000000ffffa87224 */ /* 0x000fe200078e00ff */
[----:B------:R-:W-:Y:S01]  /*0af0*/  LEA.HI R5, R3, R0, RZ, 0x4 ;  /* 0x0000000003057211 */ /* 0x000fe200078f20ff */
[----:B------:R-:W-:Y:S01]  /*0b00*/  IMAD.MOV.U32 R162, RZ, RZ, RZ ;  /* 0x000000ffffa27224 */ /* 0x000fe200078e00ff */
[----:B------:R-:W-:Y:S01]  /*0b10*/  LOP3.LUT R225, R4, 0xffffff80, RZ, 0xc0, !PT ;  /* 0xffffff8004e17812 */ /* 0x000fe200078ec0ff */
[----:B------:R-:W-:Y:S01]  /*0b20*/  UIADD3 UR61, UR61, 0xc400, URZ ;  /* 0x0000c4003d3d7890 */ /* 0x000fe2000fffe03f */
[----:B------:R-:W-:-:S02]  /*0b30*/  SHF.R.S32.HI R6, RZ, 0x4, R5 ;  /* 0x00000004ff067819 */ /* 0x000fc40000011405 */
[----:B------:R-:W-:Y:S01]  /*0b40*/  LEA.HI R221, R3, R0, RZ, 0x3 ;  /* 0x0000000003dd7211 */ /* 0x000fe200078f18ff */
[----:B------:R-:W-:Y:S01]  /*0b50*/  IMAD.IADD R225, R0, 0x1, -R225 ;  /* 0x0000000100e17824 */ /* 0x000fe200078e0ae1 */
[----:B------:R-:W-:Y:S02]  /*0b60*/  SHF.R.S32.HI R12, RZ, 0x7, R4 ;  /* 0x00000007ff0c7819 */ /* 0x000fe40000011404 */
[----:B------:R-:W-:Y:S02]  /*0b70*/  LOP3.LUT R193, R221, 0xfffffff8, RZ, 0xc0, !PT ;  /* 0xfffffff8ddc17812 */ /* 0x000fe400078ec0ff */
[----:B------:R-:W-:Y:S01]  /*0b80*/  SHF.R.S32.HI R8, RZ, 0x1f, R225 ;  /* 0x0000001fff087819 */ /* 0x000fe200000114e1 */
[----:B------:R0:W-:Y:S01]  /*0b90*/  STL [R1+0x48], R12 ;  /* 0x0000480c01007387 */ /* 0x0001e20000100800 */
[----:B------:R-:W-:Y:S01]  /*0ba0*/  LEA.HI R4, R4, R12, RZ, 0x1 ;  /* 0x0000000c04047211 */ /* 0x000fe200078f08ff */
[----:B------:R-:W-:Y:S01]  /*0bb0*/  IMAD.IADD R193, R0, 0x1, -R193 ;  /* 0x0000000100c17824 */ /* 0x000fe200078e0ac1 */
[----:B------:R-:W-:-:S02]  /*0bc0*/  LEA.HI R9, R8, R225, RZ, 0x2 ;  /* 0x000000e108097211 */ /* 0x000fc400078f10ff */
[----:B------:R-:W-:Y:S01]  /*0bd0*/  LEA.HI R8, R8, R225, RZ, 0x5 ;  /* 0x000000e108087211 */ /* 0x000fe200078f28ff */
[----:B------:R-:W-:Y:S01]  /*0be0*/  IMAD.SHL.U32 R189, R193, 0x8, RZ ;  /* 0x00000008c1bd7824 */ /* 0x000fe200078e00ff */
[--C-:B------:R-:W-:Y:S02]  /*0bf0*/  SHF.R.S32.HI R10, RZ, 0x2, R9.reuse ;  /* 0x00000002ff0a7819 */ /* 0x100fe40000011409 */
[----:B------:R-:W-:Y:S01]  /*0c00*/  SHF.R.S32.HI R7, RZ, 0x1f, R9 ;  /* 0x0000001fff077819 */ /* 0x000fe20000011409 */
[----:B------:R-:W-:Y:S01]  /*0c10*/  VIADD R192, R189, 0x40 ;  /* 0x00000040bdc07836 */ /* 0x000fe20000000000 */
[----:B------:R-:W-:Y:S02]  /*0c20*/  SHF.R.S32.HI R8, RZ, 0x5, R8 ;  /* 0x00000005ff087819 */ /* 0x000fe40000011408 */
[----:B------:R-:W-:Y:S02]  /*0c30*/  LEA.HI R11, R7, R10, RZ, 0x3 ;  /* 0x0000000a070b7211 */ /* 0x000fe400078f18ff */
[----:B------:R-:W-:-:S02]  /*0c40*/  LEA.HI R7, R5, R6, RZ, 0x1 ;  /* 0x0000000605077211 */ /* 0x000fc400078f08ff */
[----:B------:R-:W-:Y:S02]  /*0c50*/  LOP3.LUT R11, R11, 0xfffffff8, RZ, 0xc0, !PT ;  /* 0xfffffff80b0b7812 */ /* 0x000fe400078ec0ff */
[----:B------:R-:W-:Y:S02]  /*0c60*/  LOP3.LUT R7, R7, 0x1ffffffe, RZ, 0xc0, !PT ;  /* 0x1ffffffe07077812 */ /* 0x000fe400078ec0ff */
[----:B------:R-:W-:Y:S01]  /*0c70*/  LOP3.LUT R5, R5, 0x3fffff0, RZ, 0xc0, !PT ;  /* 0x03fffff005057812 */ /* 0x000fe200078ec0ff */
[----:B------:R-:W-:Y:S01]  /*0c80*/  IMAD.IADD R11, R10, 0x1, -R11 ;  /* 0x000000010a0b7824 */ /* 0x000fe200078e0a0b */
[----:B------:R-:W-:Y:S01]  /*0c90*/  LOP3.LUT R4, R4, 0x3fffffe, RZ, 0xc0, !PT ;  /* 0x03fffffe04047812 */ /* 0x000fe200078ec0ff */
[----:B------:R-:W-:Y:S01]  /*0ca0*/  IMAD.IADD R7, R6, 0x1, -R7 ;  /* 0x0000000106077824 */ /* 0x000fe200078e0a07 */
[CC--:B------:R-:W-:Y:S01]  /*0cb0*/  LEA.HI R6, R3.reuse, R0.reuse, RZ, 0x5 ;  /* 0x0000000003067211 */ /* 0x0c0fe200078f28ff */
[----:B------:R-:W-:Y:S01]  /*0cc0*/  IMAD R11, R8, 0x10, R11 ;  /* 0x00000010080b7824 */ /* 0x000fe200078e020b */
[----:B------:R-:W-:Y:S01]  /*0cd0*/  LEA.HI R8, R3, R0, RZ, 0x2 ;  /* 0x0000000003087211 */ /* 0x000fe200078f10ff */
[----:B------:R-:W-:Y:S01]  /*0ce0*/  IMAD.IADD R5, R0, 0x1, -R5 ;  /* 0x0000000100057824 */ /* 0x000fe200078e0a05 */
[----:B------:R-:W-:Y:S01]  /*0cf0*/  SHF.R.S32.HI R6, RZ, 0x5, R6 ;  /* 0x00000005ff067819 */ /* 0x000fe20000011406 */
[----:B------:R-:W-:Y:S01]  /*0d00*/  IMAD.IADD R4, R12, 0x1, -R4 ;  /* 0x000000010c047824 */ /* 0x000fe200078e0a04 */
[----:B------:R-:W-:-:S02]  /*0d10*/  LOP3.LUT R199, R8, 0xfffffffc, RZ, 0xc0, !PT ;  /* 0xfffffffc08c77812 */ /* 0x000fc400078ec0ff */
[--C-:B------:R-:W-:Y:S01]  /*0d20*/  SHF.R.S32.HI R170, RZ, 0x2, R8.reuse ;  /* 0x00000002ffaa7819 */ /* 0x100fe20000011408 */
[----:B------:R-:W-:Y:S01]  /*0d30*/  IMAD R21, R4, 0x40, R11 ;  /* 0x0000004004157824 */ /* 0x000fe200078e020b */
[----:B------:R-:W-:Y:S01]  /*0d40*/  SHF.R.S32.HI R3, RZ, 0x1f, R8 ;  /* 0x0000001fff037819 */ /* 0x000fe20000011408 */
[----:B------:R-:W-:Y:S01]  /*0d50*/  IMAD.IADD R199, R0, 0x1, -R199 ;  /* 0x0000000100c77824 */ /* 0x000fe200078e0ac7 */
[----:B------:R-:W-:Y:S01]  /*0d60*/  SHF.R.S32.HI R221, RZ, 0x3, R221 ;  /* 0x00000003ffdd7819 */ /* 0x000fe200000114dd */
[----:B------:R-:W-:Y:S01]  /*0d70*/  IMAD R8, R6, 0x10, R5 ;  /* 0x0000001006087824 */ /* 0x000fe200078e0205 */
[----:B------:R-:W-:Y:S01]  /*0d80*/  LEA.HI R3, R3, R170, RZ, 0x3 ;  /* 0x000000aa03037211 */ /* 0x000fe200078f18ff */
[----:B------:R-:W-:Y:S01]  /*0d90*/  IMAD.SHL.U32 R160, R199, 0x4, RZ ;  /* 0x00000004c7a07824 */ /* 0x000fe200078e00ff */
[----:B------:R-:W-:Y:S01]  /*0da0*/  STL [R1+0x4c], R21 ;  /* 0x00004c1501007387 */ /* 0x000fe20000100800 */
[----:B------:R-:W-:Y:S01]  /*0db0*/  VIADD R5, R170, 0x40 ;  /* 0x00000040aa057836 */ /* 0x000fe20000000000 */
[----:B------:R-:W-:Y:S01]  /*0dc0*/  LOP3.LUT R3, R3, 0xfffffff8, RZ, 0xc0, !PT ;  /* 0xfffffff803037812 */ /* 0x000fe200078ec0ff */
[----:B------:R-:W-:-:S02]  /*0dd0*/  VIADD R172, R160, 0x40 ;  /* 0x00000040a0ac7836 */ /* 0x000fc40000000000 */
[----:B------:R-:W-:Y:S01]  /*0de0*/  IMAD.SHL.U32 R177, R5, 0x40, RZ ;  /* 0x0000004005b17824 */ /* 0x000fe200078e00ff */
[----:B------:R-:W-:Y:S01]  /*0df0*/  SHF.R.S32.HI R0, RZ, 0x1f, R5 ;  /* 0x0000001fff007819 */ /* 0x000fe20000011405 */
[----:B------:R-:W-:Y:S02]  /*0e00*/  IMAD.IADD R164, R160, 0x1, R172 ;  /* 0x00000001a0a47824 */ /* 0x000fe400078e02ac */
[----:B------:R-:W-:Y:S01]  /*0e10*/  IMAD.IADD R224, R170, 0x1, -R3 ;  /* 0x00000001aae07824 */ /* 0x000fe200078e0a03 */
[----:B------:R-:W-:Y:S01]  /*0e20*/  LEA.HI R0, R0, R5, RZ, 0x3 ;  /* 0x0000000500007211 */ /* 0x000fe200078f18ff */
[----:B------:R-:W-:Y:S01]  /*0e30*/  IMAD R20, R8, 0x8, R7 ;  /* 0x0000000808147824 */ /* 0x000fe200078e0207 */
[----:B------:R-:W-:Y:S01]  /*0e40*/  SHF.R.S32.HI R3, RZ, 0x1f, R164 ;  /* 0x0000001fff037819 */ /* 0x000fe200000114a4 */
[----:B------:R-:W-:Y:S01]  /*0e50*/  IMAD.SHL.U32 R181, R224, 0x40, RZ ;  /* 0x00000040e0b57824 */ /* 0x000fe200078e00ff */
[----:B------:R-:W-:Y:S01]  /*0e60*/  LOP3.LUT R177, R177, 0x1c0, RZ, 0xc0, !PT ;  /* 0x000001c0b1b17812 */ /* 0x000fe200078ec0ff */
[----:B------:R-:W-:Y:S01]  /*0e70*/  IMAD.SHL.U32 R184, R0, 0x40, RZ ;  /* 0x0000004000b87824 */ /* 0x000fe200078e00ff */
[-C--:B------:R-:W-:Y:S01]  /*0e80*/  LEA.HI R4, R3, R164.reuse, RZ, 0x6 ;  /* 0x000000a403047211 */ /* 0x080fe200078f30ff */
[----:B------:R-:W-:Y:S01]  /*0e90*/  VIADD R173, R160, 0x20 ;  /* 0x00000020a0ad7836 */ /* 0x000fe20000000000 */
[----:B------:R-:W-:Y:S01]  /*0ea0*/  LOP3.LUT R181, R181, 0x1c0, RZ, 0xc0, !PT ;  /* 0x000001c0b5b57812 */ /* 0x000fe200078ec0ff */
[----:B------:R-:W-:Y:S01]  /*0eb0*/  IMAD.SHL.U32 R183, R6, 0x200, RZ ;  /* 0x0000020006b77824 */ /* 0x000fe200078e00ff */
[----:B------:R-:W-:Y:S01]  /*0ec0*/  LEA.HI R8, R3, R164, RZ, 0x3 ;  /* 0x000000a403087211 */ /* 0x000fe200078f18ff */
[----:B------:R-:W-:Y:S01]  /*0ed0*/  IMAD.SHL.U32 R4, R4, 0x80, RZ ;  /* 0x0000008004047824 */ /* 0x000fe200078e00ff */
[----:B------:R-:W-:Y:S01]  /*0ee0*/  SHF.R.U32.HI R24, RZ, 0x3, R177 ;  /* 0x00000003ff187819 */ /* 0x000fe200000116b1 */
[C---:B------:R-:W-:Y:S01]  /*0ef0*/  IMAD.IADD R163, R160.reuse, 0x1, R173 ;  /* 0x00000001a0a37824 */ /* 0x040fe200078e02ad */
[----:B------:R-:W-:Y:S01]  /*0f00*/  SHF.R.U32.HI R182, RZ, 0x3, R181 ;  /* 0x00000003ffb67819 */ /* 0x000fe200000116b5 */
[----:B------:R-:W-:Y:S01]  /*0f10*/  IMAD.SHL.U32 R16, R199, 0x8, RZ ;  /* 0x00000008c7107824 */ /* 0x000fe200078e00ff */
[--C-:B------:R-:W-:Y:S01]  /*0f20*/  LOP3.LUT R5, R181, 0x38, R8.reuse, 0xf8, !PT ;  /* 0x00000038b5057812 */ /* 0x100fe200078ef808 */
[----:B------:R-:W-:Y:S01]  /*0f30*/  VIADD R176, R160, 0x50 ;  /* 0x00000050a0b07836 */ /* 0x000fe20000000000 */
[----:B------:R-:W-:Y:S01]  /*0f40*/  LOP3.LUT R10, R177, 0x38, R8, 0xf8, !PT ;  /* 0x00000038b10a7812 */ /* 0x000fe200078ef808 */
[----:B------:R-:W-:Y:S01]  /*0f50*/  VIADD R19, R16, 0x60 ;  /* 0x0000006010137836 */ /* 0x000fe20000000000 */
[----:B------:R-:W-:Y:S01]  /*0f60*/  LOP3.LUT R184, R184, 0xfffffe00, RZ, 0xc0, !PT ;  /* 0xfffffe00b8b87812 */ /* 0x000fe200078ec0ff */
[----:B------:R-:W-:Y:S01]  /*0f70*/  VIADD R22, R16, 0x80 ;  /* 0x0000008010167836 */ /* 0x000fe20000000000 */
[----:B------:R-:W-:Y:S01]  /*0f80*/  LOP3.LUT R4, R4, 0xffffe000, RZ, 0xc0, !PT ;  /* 0xffffe00004047812 */ /* 0x000fe200078ec0ff */
[----:B------:R-:W-:Y:S01]  /*0f90*/  VIADD R23, R16, 0xa0 ;  /* 0x000000a010177836 */ /* 0x000fe20000000000 */
[----:B------:R-:W-:Y:S01]  /*0fa0*/  LOP3.LUT R5, R5, R182, RZ, 0x3c, !PT ;  /* 0x000000b605057212 */ /* 0x000fe200078e3cff */
[----:B------:R-:W-:Y:S01]  /*0fb0*/  VIADD R175, R160, 0x10 ;  /* 0x00000010a0af7836 */ /* 0x000fe20000000000 */
[----:B------:R-:W-:Y:S01]  /*0fc0*/  LOP3.LUT R17, R10, R24, RZ, 0x3c, !PT ;  /* 0x000000180a117212 */ /* 0x000fe200078e3cff */
[----:B------:R-:W-:Y:S01]  /*0fd0*/  VIADD R174, R160, 0x30 ;  /* 0x00000030a0ae7836 */ /* 0x000fe20000000000 */
[-C--:B------:R-:W-:Y:S01]  /*0fe0*/  IADD3 R10, R5, R4.reuse, R183 ;  /* 0x00000004050a7210 */ /* 0x080fe20007ffe0b7 */
[----:B------:R-:W-:Y:S01]  /*0ff0*/  IMAD.MOV.U32 R5, RZ, RZ, R13 ;  /* 0x000000ffff057224 */ /* 0x000fe200078e000d */
[----:B0-----:R-:W-:-:S02]  /*1000*/  IADD3 R12, R17, R4, R184 ;  /* 0x00000004110c7210 */ /* 0x001fc40007ffe0b8 */
[----:B------:R-:W-:Y:S02]  /*1010*/  SHF.R.S32.HI R0, RZ, 0x1f, R163 ;  /* 0x0000001fff007819 */ /* 0x000fe400000114a3 */
[----:B------:R-:W-:Y:S02]  /*1020*/  SHF.R.S32.HI R4, RZ, 0x1f, R189 ;  /* 0x0000001fff047819 */ /* 0x000fe400000114bd */
[----:B------:R-:W-:Y:S02]  /*1030*/  LOP3.LUT R4, R9, 0x7ffffffc, RZ, 0xc0, !PT ;  /* 0x7ffffffc09047812 */ /* 0x000fe400078ec0ff */
[CC--:B------:R-:W-:Y:S02]  /*1040*/  LEA.HI R166, R0.reuse, R163.reuse, RZ, 0x3 ;  /* 0x000000a300a67211 */ /* 0x0c0fe400078f18ff */
[----:B------:R-:W-:Y:S01]  /*1050*/  LEA.HI R0, R0, R163, RZ, 0x6 ;  /* 0x000000a300007211 */ /* 0x000fe200078f30ff */
[----:B------:R-:W-:Y:S01]  /*1060*/  IMAD.IADD R4, R225, 0x1, -R4 ;  /* 0x00000001e1047824 */ /* 0x000fe200078e0a04 */
[----:B------:R-:W-:-:S02]  /*1070*/  LOP3.LUT R9, R177, 0x38, R16, 0xf8, !PT ;  /* 0x00000038b1097812 */ /* 0x000fc400078ef810 */
[----:B------:R-:W-:Y:S01]  /*1080*/  LOP3.LUT R3, R181, 0x38, R166, 0xf8, !PT ;  /* 0x00000038b5037812 */ /* 0x000fe200078ef8a6 */
[----:B------:R-:W-:Y:S01]  /*1090*/  IMAD.SHL.U32 R0, R0, 0x80, RZ ;  /* 0x0000008000007824 */ /* 0x000fe200078e00ff */
[----:B------:R-:W-:Y:S01]  /*10a0*/  LOP3.LUT R9, R184, R9, R24, 0xf6, !PT ;  /* 0x00000009b8097212 */ /* 0x000fe200078ef618 */
[----:B------:R-:W-:Y:S01]  /*10b0*/  IMAD.SHL.U32 R190, R4, 0x2, RZ ;  /* 0x0000000204be7824 */ /* 0x000fe200078e00ff */
[----:B------:R-:W-:Y:S01]  /*10c0*/  SHF.R.S32.HI R13, RZ, 0x1f, R192 ;  /* 0x0000001fff0d7819 */ /* 0x000fe200000114c0 */
[----:B------:R-:W-:Y:S01]  /*10d0*/  IMAD.SHL.U32 R13, R20, 0x8, RZ ;  /* 0x00000008140d7824 */ /* 0x000fe200078e00ff */
[----:B------:R-:W-:Y:S01]  /*10e0*/  LOP3.LUT R6, R177, 0x38, R166, 0xf8, !PT ;  /* 0x00000038b1067812 */ /* 0x000fe200078ef8a6 */
[C---:B------:R-:W-:Y:S01]  /*10f0*/  VIADD R217, R190.reuse, 0x10 ;  /* 0x00000010bed97836 */ /* 0x040fe20000000000 */
[----:B------:R-:W-:Y:S01]  /*1100*/  LEA R4, R9, UR61, 0x1 ;  /* 0x0000003d09047c11 */ /* 0x000fe2000f8e08ff */
[----:B------:R-:W-:Y:S01]  /*1110*/  VIADD R212, R190, 0x28 ;  /* 0x00000028bed47836 */ /* 0x000fe20000000000 */
[----:B------:R-:W-:Y:S01]  /*1120*/  LOP3.LUT R0, R0, 0xffffe000, RZ, 0xc0, !PT ;  /* 0xffffe00000007812 */ /* 0x000fe200078ec0ff */
[----:B------:R-:W-:Y:S01]  /*1130*/  VIADD R209, R190, 0x40 ;  /* 0x00000040bed17836 */ /* 0x000fe20000000000 */
[----:B------:R-:W-:Y:S01]  /*1140*/  LOP3.LUT R3, R3, R182, RZ, 0x3c, !PT ;  /* 0x000000b603037212 */ /* 0x000fe200078e3cff */
[----:B------:R-:W-:Y:S01]  /*1150*/  STL [R1+0x50], R13 ;  /* 0x0000500d01007387 */ /* 0x000fe20000100800 */
[----:B------:R-:W-:Y:S01]  /*1160*/  LOP3.LUT R7, R6, R24, RZ, 0x3c, !PT ;  /* 0x0000001806077212 */ /* 0x000fe200078e3cff */
[C---:B------:R-:W-:Y:S01]  /*1170*/  VIADD R206, R190.reuse, 0x58 ;  /* 0x00000058bece7836 */ /* 0x040fe20000000000 */
[-C--:B------:R-:W-:Y:S01]  /*1180*/  IADD3 R3, R3, R0.reuse, R183 ;  /* 0x0000000003037210 */ /* 0x080fe20007ffe0b7 */
[----:B------:R0:W-:Y:S01]  /*1190*/  STL [R1+0x3c], R4 ;  /* 0x00003c0401007387 */ /* 0x0001e20000100800 */
[----:B------:R-:W-:Y:S01]  /*11a0*/  IADD3 R11, R7, R0, R184 ;  /* 0x00000000070b7210 */ /* 0x000fe20007ffe0b8 */
[----:B------:R-:W-:Y:S01]  /*11b0*/  IMAD.U32 R0, RZ, RZ, UR4 ;  /* 0x00000004ff007e24 */ /* 0x000fe2000f8e00ff */
[----:B------:R-:W-:Y:S01]  /*11c0*/  LEA.HI R0, R199, R199, RZ, 0x1 ;  /* 0x000000c7c7007211 */ /* 0x000fe200078f08ff */
[C---:B------:R-:W-:Y:S01]  /*11d0*/  VIADD R216, R190.reuse, 0x18 ;  /* 0x00000018bed87836 */ /* 0x040fe20000000000 */
[----:B------:R-:W-:Y:S01]  /*11e0*/  SHF.R.S32.HI R167, RZ, 0x3, R8 ;  /* 0x00000003ffa77819 */ /* 0x000fe20000011408 */
[----:B------:R-:W-:Y:S01]  /*11f0*/  VIADD R213, R190, 0x20 ;  /* 0x00000020bed57836 */ /* 0x000fe20000000000 */
[----:B------:R-:W-:Y:S01]  /*1200*/  LOP3.LUT R0, R0, 0x1ffffffe, RZ, 0xc0, !PT ;  /* 0x1ffffffe00007812 */ /* 0x000fe200078ec0ff */
[C---:B------:R-:W-:Y:S01]  /*1210*/  VIADD R211, R190.reuse, 0x30 ;  /* 0x00000030bed37836 */ /* 0x040fe20000000000 */
[----:B------:R-:W-:Y:S01]  /*1220*/  SHF.R.S32.HI R9, RZ, 0x1f, R216 ;  /* 0x0000001fff097819 */ /* 0x000fe200000114d8 */
[C---:B------:R-:W-:Y:S01]  /*1230*/  VIADD R210, R190.reuse, 0x38 ;  /* 0x00000038bed27836 */ /* 0x040fe20000000000 */
[----:B0-----:R-:W-:Y:S01]  /*1240*/  SHF.R.S32.HI R4, RZ, 0x1f, R217 ;  /* 0x0000001fff047819 */ /* 0x001fe200000114d9 */
[C---:B------:R-:W-:Y:S01]  /*1250*/  VIADD R208, R190.reuse, 0x48 ;  /* 0x00000048bed07836 */ /* 0x040fe20000000000 */
[----:B------:R-:W-:Y:S01]  /*1260*/  SHF.R.S32.HI R4, RZ, 0x1f, R212 ;  /* 0x0000001fff047819 */ /* 0x000fe200000114d4 */
[C---:B------:R-:W-:Y:S01]  /*1270*/  VIADD R207, R190.reuse, 0x50 ;  /* 0x00000050becf7836 */ /* 0x040fe20000000000 */
[----:B------:R-:W-:Y:S01]  /*1280*/  SHF.R.S32.HI R4, RZ, 0x1f, R209 ;  /* 0x0000001fff047819 */ /* 0x000fe200000114d1 */
[C---:B------:R-:W-:Y:S01]  /*1290*/  VIADD R205, R190.reuse, 0x60 ;  /* 0x00000060becd7836 */ /* 0x040fe20000000000 */
[----:B------:R-:W-:Y:S01]  /*12a0*/  SHF.R.S32.HI R4, RZ, 0x1f, R206 ;  /* 0x0000001fff047819 */ /* 0x000fe200000114ce */
[C---:B------:R-:W-:Y:S01]  /*12b0*/  VIADD R204, R190.reuse, 0x68 ;  /* 0x00000068becc7836 */ /* 0x040fe20000000000 */
[----:B------:R-:W-:Y:S01]  /*12c0*/  LEA R4, R3, UR61, 0x1 ;  /* 0x0000003d03047c11 */ /* 0x000fe2000f8e08ff */
[C---:B------:R-:W-:Y:S01]  /*12d0*/  VIADD R203, R190.reuse, 0x70 ;  /* 0x00000070becb7836 */ /* 0x040fe20000000000 */
[----:B------:R-:W-:Y:S01]  /*12e0*/  LEA R3, R11, UR61, 0x1 ;  /* 0x0000003d0b037c11 */ /* 0x000fe2000f8e08ff */
[C---:B------:R-:W-:Y:S01]  /*12f0*/  VIADD R202, R190.reuse, 0x78 ;  /* 0x00000078beca7836 */ /* 0x040fe20000000000 */
[----:B------:R-:W-:Y:S01]  /*1300*/  SHF.R.S32.HI R8, RZ, 0x1f, R213 ;  /* 0x0000001fff087819 */ /* 0x000fe200000114d5 */
[----:B------:R-:W-:Y:S01]  /*1310*/  IMAD.IADD R0, R199, 0x1, -R0 ;  /* 0x00000001c7007824 */ /* 0x000fe200078e0a00 */
[----:B------:R-:W-:Y:S01]  /*1320*/  SHF.R.S32.HI R9, RZ, 0x1f, R211 ;  /* 0x0000001fff097819 */ /* 0x000fe200000114d3 */
[----:B------:R0:W-:Y:S01]  /*1330*/  STL [R1+0x34], R3 ;  /* 0x0000340301007387 */ /* 0x0001e20000100800 */
[----:B------:R-:W-:Y:S01]  /*1340*/  SHF.R.S32.HI R8, RZ, 0x1f, R210 ;  /* 0x0000001fff087819 */ /* 0x000fe200000114d2 */
[----:B------:R-:W-:Y:S01]  /*1350*/  IMAD.MOV.U32 R6, RZ, RZ, R14 ;  /* 0x000000ffff067224 */ /* 0x000fe200078e000e */
[----:B------:R-:W-:Y:S01]  /*1360*/  SHF.R.S32.HI R17, RZ, 0x1f, R16 ;  /* 0x0000001fff117819 */ /* 0x000fe20000011410 */
[----:B------:R1:W-:Y:S01]  /*1370*/  STL [R1+0x40], R4 ;  /* 0x0000400401007387 */ /* 0x0003e20000100800 */
[----:B------:R-:W-:Y:S01]  /*1380*/  IMAD.MOV.U32 R7, RZ, RZ, R15 ;  /* 0x000000ffff077224 */ /* 0x000fe200078e000f */
[----:B------:R-:W-:Y:S01]  /*1390*/  SHF.R.S32.HI R169, RZ, 0x1f, R19 ;  /* 0x0000001fffa97819 */ /* 0x000fe20000011413 */
[----:B------:R-:W-:Y:S01]  /*13a0*/  VIADD R201, R190, 0x8 ;  /* 0x00000008bec97836 */ /* 0x000fe20000000000 */
[----:B------:R-:W-:Y:S01]  /*13b0*/  SHF.R.S32.HI R180, RZ, 0x1f, R22 ;  /* 0x0000001fffb47819 */ /* 0x000fe20000011416 */
[----:B------:R-:W-:Y:S01]  /*13c0*/  IMAD R191, R0, 0x8, R21 ;  /* 0x0000000800bf7824 */ /* 0x000fe200078e0215 */
[----:B0-----:R-:W-:-:S02]  /*13d0*/  LEA R3, R12, UR61, 0x1 ;  /* 0x0000003d0c037c11 */ /* 0x001fc4000f8e08ff */
[----:B------:R-:W-:Y:S02]  /*13e0*/  SHF.R.S32.HI R179, RZ, 0x1f, R23 ;  /* 0x0000001fffb37819 */ /* 0x000fe40000011417 */
[----:B-1----:R-:W-:Y:S02]  /*13f0*/  LEA R4, R10, UR61, 0x1 ;  /* 0x0000003d0a047c11 */ /* 0x002fe4000f8e08ff */
[----:B------:R-:W-:Y:S02]  /*1400*/  SHF.R.S32.HI R223, RZ, 0x1f, R176 ;  /* 0x0000001fffdf7819 */ /* 0x000fe400000114b0 */
[----:B------:R-:W-:Y:S01]  /*1410*/  SHF.R.S32.HI R166, RZ, 0x3, R166 ;  /* 0x00000003ffa67819 */ /* 0x000fe200000114a6 */
[----:B------:R0:W-:Y:S01]  /*1420*/  STL [R1+0x38], R4 ;  /* 0x0000380401007387 */ /* 0x0001e20000100800 */
[----:B------:R-:W-:Y:S02]  /*1430*/  SHF.R.S32.HI R9, RZ, 0x1f, R208 ;  /* 0x0000001fff097819 */ /* 0x000fe400000114d0 */
[----:B------:R-:W-:Y:S01]  /*1440*/  SHF.R.S32.HI R8, RZ, 0x1f, R207 ;  /* 0x0000001fff087819 */ /* 0x000fe200000114cf */
[----:B------:R0:W-:Y:S01]  /*1450*/  STL [R1+0x30], R3 ;  /* 0x0000300301007387 */ /* 0x0001e20000100800 */
[----:B------:R-:W-:-:S02]  /*1460*/  SHF.R.S32.HI R229, RZ, 0x1f, R205 ;  /* 0x0000001fffe57819 */ /* 0x000fc400000114cd */
[----:B------:R-:W-:Y:S02]  /*1470*/  SHF.R.S32.HI R228, RZ, 0x1f, R204 ;  /* 0x0000001fffe47819 */ /* 0x000fe400000114cc */
[----:B------:R-:W-:Y:S02]  /*1480*/  SHF.R.S32.HI R227, RZ, 0x1f, R203 ;  /* 0x0000001fffe37819 */ /* 0x000fe400000114cb */
[----:B------:R-:W-:-:S07]  /*1490*/  SHF.R.S32.HI R226, RZ, 0x1f, R202 ;  /* 0x0000001fffe27819 */ /* 0x000fce00000114ca */
.L_x_2896:
[----:B01-34-:R-:W1:Y:S01]  /*14a0*/  LDC.64 R8, c[0x0][0xc88] ;  /* 0x00032200ff087b82 */ /* 0x01be620000000a00 */
[----:B------:R-:W-:Y:S01]  /*14b0*/  ULDC.64 UR10, c[0x0][0x208] ;  /* 0x00008200000a7ab9 */ /* 0x000fe20000000a00 */
[----:B------:R-:W-:Y:S01]  /*14c0*/  ULDC.64 UR4, c[0x0][0xa28] ;  /* 0x00028a0000047ab9 */ /* 0x000fe20000000a00 */
[----:B------:R-:W-:Y:S01]  /*14d0*/  ULDC.64 UR8, c[0x0][0xa18] ;  /* 0x0002860000087ab9 */ /* 0x000fe20000000a00 */
[----:B------:R-:W-:Y:S01]  /*14e0*/  ULDC.64 UR6, c[0x0][0xa08] ;  /* 0x0002820000067ab9 */ /* 0x000fe20000000a00 */
[----:B-1----:R-:W-:-:S05]  /*14f0*/  IMAD.WIDE R8, R7, 0x4, R8 ;  /* 0x0000000407087825 */ /* 0x002fca00078e0208 */
[----:B--2---:R-:W2:Y:S01]  /*1500*/  LDG.E R195, desc[UR10][R8.64] ;  /* 0x0000000a08c37981 */ /* 0x004ea2000c1e1900 */
[----:B------:R-:W-:Y:S01]  /*1510*/  ISETP.NE.U32.AND P2, PT, RZ, UR4, PT ;  /* 0x00000004ff007c0c */ /* 0x000fe2000bf45070 */
[----:B0-----:R-:W-:Y:S01]  /*1520*/  IMAD.MOV.U32 R4, RZ, RZ, RZ ;  /* 0x000000ffff047224 */ /* 0x001fe200078e00ff */
[----:B------:R-:W-:Y:S01]  /*1530*/  ISETP.NE.U32.AND P1, PT, RZ, UR8, PT ;  /* 0x00000008ff007c0c */ /* 0x000fe2000bf25070 */
[----:B------:R-:W-:Y:S01]  /*1540*/  IMAD.MOV.U32 R128, RZ, RZ, RZ ;  /* 0x000000ffff807224 */ /* 0x000fe200078e00ff */
[----:B------:R-:W-:Y:S02]  /*1550*/  ISETP.NE.AND.EX P2, PT, RZ, UR5, PT, P2 ;  /* 0x00000005ff007c0c */ /* 0x000fe4000bf45320 */
[----:B------:R-:W-:Y:S02]  /*1560*/  ISETP.NE.AND.EX P1, PT, RZ, UR9, PT, P1 ;  /* 0x00000009ff007c0c */ /* 0x000fe4000bf25310 */
[----:B------:R-:W-:-:S04]  /*1570*/  ISETP.NE.U32.AND P0, PT, RZ, UR6, PT ;  /* 0x00000006ff007c0c */ /* 0x000fc8000bf05070 */
[----:B------:R-:W-:Y:S02]  /*1580*/  ISETP.NE.AND.EX P0, PT, RZ, UR7, PT, P0 ;  /* 0x00000007ff007c0c */ /* 0x000fe4000bf05300 */
[C---:B------:R-:W-:Y:S02]  /*1590*/  LOP3.LUT R3, R6.reuse, 0xff000000, RZ, 0xc0, !PT ;  /* 0xff00000006037812 */ /* 0x040fe400078ec0ff */
[C---:B------:R-:W-:Y:S02]  /*15a0*/  LOP3.LUT R0, R6.reuse, 0xff0000, RZ, 0xc0, !PT ;  /* 0x00ff000006007812 */ /* 0x040fe400078ec0ff */
[----:B------:R-:W-:Y:S02]  /*15b0*/  SHF.R.U32.HI R3, RZ, 0x8, R3 ;  /* 0x00000008ff037819 */ /* 0x000fe40000011603 */
[----:B------:R-:W-:Y:S02]  /*15c0*/  LOP3.LUT R165, R6, 0xffff, RZ, 0xc0, !PT ;  /* 0x0000ffff06a57812 */ /* 0x000fe400078ec0ff */
[----:B------:R-:W-:-:S02]  /*15d0*/  LEA.HI R194, R0, R3, RZ, 0x10 ;  /* 0x0000000300c27211 */ /* 0x000fc400078f80ff */
[----:B--2---:R-:W-:Y:S01]  /*15e0*/  SHF.R.S32.HI R220, RZ, 0x1f, R195 ;  /* 0x0000001fffdc7819 */ /* 0x004fe200000114c3 */
[C---:B------:R-:W-:Y:S01]  /*15f0*/  IMAD.SHL.U32 R196, R195.reuse, 0x4, RZ ;  /* 0x00000004c3c47824 */ /* 0x040fe200078e00ff */
[C---:B------:R-:W-:Y:S01]  /*1600*/  @P2 LEA R8, P3, R195.reuse, UR4, 0x2 ;  /* 0x00000004c3082c11 */ /* 0x040fe2000f8610ff */
[----:B------:R-:W-:Y:S01]  /*1610*/  ULDC UR4, c[0x0][0x288] ;  /* 0x0000a20000047ab9 */ /* 0x000fe20000000800 */
[C-C-:B------:R-:W-:Y:S01]  /*1620*/  SHF.L.U64.HI R197, R195.reuse, 0x2, R220.reuse ;  /* 0x00000002c3c57819 */ /* 0x140fe200000102dc */
[----:B------:R-:W-:Y:S01]  /*1630*/  IMAD.U32 R187, RZ, RZ, UR4 ;  /* 0x00000004ffbb7e24 */ /* 0x000fe2000f8e00ff */
[----:B------:R-:W-:Y:S01]  /*1640*/  @P2 LEA.HI.X R9, R195, UR5, R220, 0x2, P3 ;  /* 0x00000005c3092c11 */ /* 0x000fe200098f14dc */
[----:B------:R-:W-:Y:S01]  /*1650*/  ULDC.64 UR4, c[0x0][0x418] ;  /* 0x0001060000047ab9 */ /* 0x000fe20000000a00 */
[C---:B------:R-:W-:Y:S01]  /*1660*/  IADD3 R12, P4, R196.reuse, UR6, RZ ;  /* 0x00000006c40c7c10 */ /* 0x040fe2000ff9e0ff */
[----:B------:R-:W-:Y:S02]  /*1670*/  UISETP.NE.U32.AND UP0, UPT, UR4, URZ, UPT ;  /* 0x0000003f0400728c */ /* 0x000fe4000bf05070 */
[----:B------:R0:W5:Y:S01]  /*1680*/  @P2 LDG.E R4, desc[UR10][R8.64] ;  /* 0x0000000a08042981 */ /* 0x000162000c1e1900 */
[----:B------:R-:W-:Y:S01]  /*1690*/  @P1 IADD3 R10, P2, R196, UR8, RZ ;  /* 0x00000008c40a1c10 */ /* 0x000fe2000ff5e0ff */
[----:B------:R-:W-:Y:S01]  /*16a0*/  UISETP.NE.AND.EX UP0, UPT, UR5, URZ, UPT, UP0 ;  /* 0x0000003f0500728c */ /* 0x000fe2000bf05300 */
[C---:B------:R-:W-:Y:S01]  /*16b0*/  IADD3.X R13, R197.reuse, UR7, RZ, P4, !PT ;  /* 0x00000007c50d7c10 */ /* 0x040fe2000a7fe4ff */
[----:B------:R-:W-:Y:S01]  /*16c0*/  ULDC UR4, c[0x0][0x424] ;  /* 0x0001090000047ab9 */ /* 0x000fe20000000800 */
[----:B------:R-:W-:Y:S01]  /*16d0*/  @P1 IADD3.X R11, R197, UR9, RZ, P2, !PT ;  /* 0x00000009c50b1c10 */ /* 0x000fe200097fe4ff */
[----:B------:R-:W-:Y:S01]  /*16e0*/  ULDC.64 UR8, c[0x0][0xa20] ;  /* 0x0002880000087ab9 */ /* 0x000fe20000000a00 */
[----:B------:R-:W-:Y:S01]  /*16f0*/  USEL UR4, UR4, 0x1, UP0 ;  /* 0x0000000104047887 */ /* 0x000fe20008000000 */
[----:B------:R-:W-:Y:S01]  /*1700*/  ISETP.NE.U32.AND P2, PT, RZ, UR8, PT ;  /* 0x00000008ff007c0c */ /* 0x000fe2000bf45070 */
[----:B------:R-:W-:Y:S01]  /*1710*/  ULDC UR5, c[0x0][0x2f0] ;  /* 0x0000bc0000057ab9 */ /* 0x000fe20000000800 */
[----:B------:R0:W5:Y:S01]  /*1720*/  @P0 LDG.E R128, desc[UR10][R12.64] ;  /* 0x0000000a0c800981 */ /* 0x000162000c1e1900 */
[----:B------:R-:W-:Y:S01]  /*1730*/  UIMAD UR4, UR4, UR5, URZ ;  /* 0x00000005040472a4 */ /* 0x000fe2000f8e023f */
[----:B------:R-:W-:-:S02]  /*1740*/  ISETP.NE.AND.EX P2, PT, RZ, UR9, PT, P2 ;  /* 0x00000009ff007c0c */ /* 0x000fc4000bf45320 */
[----:B------:R0:W5:Y:S01]  /*1750*/  @P1 LDG.E R187, desc[UR10][R10.64] ;  /* 0x0000000a0abb1981 */ /* 0x000162000c1e1900 */
[----:B------:R-:W-:Y:S01]  /*1760*/  ULDC UR5, c[0x0][0x348] ;  /* 0x0000d20000057ab9 */ /* 0x000fe20000000800 */
[----:B------:R-:W-:Y:S09]  /*1770*/  @P1 BRA `(.L_x_2654) ;  /* 0x0000000000281947 */ /* 0x000ff20003800000 */
[----:B------:R-:W-:Y:S02]  /*1780*/  ULDC.64 UR6, c[0x0][0xa00] ;  /* 0x0002800000067ab9 */ /* 0x000fe40000000a00 */
[----:B------:R-:W-:-:S04]  /*1790*/  ISETP.NE.U32.AND P1, PT, RZ, UR6, PT ;  /* 0x00000006ff007c0c */ /* 0x000fc8000bf25070 */
[----:B------:R-:W-:-:S13]  /*17a0*/  ISETP.NE.AND.EX P1, PT, RZ, UR7, PT, P1 ;  /* 0x00000007ff007c0c */ /* 0x000fda000bf25310 */
[----:B------:R-:W-:Y:S05]  /*17b0*/  @!P1 BRA `(.L_x_2654) ;  /* 0x0000000000189947 */ /* 0x000fea0003800000 */
[----:B------:R-:W1:Y:S01]  /*17c0*/  LDC.64 R6, c[0x0][0xa00] ;  /* 0x00028000ff067b82 */ /* 0x000e620000000a00 */
[----:B------:R-:W-:Y:S01]  /*17d0*/  ULDC.64 UR6, c[0x0][0x208] ;  /* 0x0000820000067ab9 */ /* 0x000fe20000000a00 */
[----:B-1----:R-:W-:-:S05]  /*17e0*/  IMAD.WIDE R6, R195, 0x4, R6 ;  /* 0x00000004c3067825 */ /* 0x002fca00078e0206 */
[----:B-----5:R-:W2:Y:S04]  /*17f0*/  LDG.E R187, desc[UR6][R6.64] ;  /* 0x0000000606bb7981 */ /* 0x020ea8000c1e1900 */
[----:B------:R-:W2:Y:S02]  /*1800*/  LDG.E R0, desc[UR6][R6.64+0x4] ;  /* 0x0000040606007981 */ /* 0x000ea4000c1e1900 */
[----:B--2---:R-:W-:-:S07]  /*1810*/  IMAD.IADD R187, R0, 0x1, -R187 ;  /* 0x0000000100bb7824 */ /* 0x004fce00078e0abb */
.L_x_2654:
[----:B------:R-:W-:Y:S02]  /*1820*/  IMAD.U32 R25, RZ, RZ, UR5 ;  /* 0x00000005ff197e24 */ /* 0x000fe4000f8e00ff */
[----:B------:R-:W-:Y:S01]  /*1830*/  IMAD.U32 R27, RZ, RZ, UR4 ;  /* 0x00000004ff1b7e24 */ /* 0x000fe2000f8e00ff */
[----:B------:R-:W-:Y:S06]  /*1840*/  @!P2 BRA `(.L_x_2655) ;  /* 0x000000000014a947 */ /* 0x000fec0003800000 */
[----:B------:R-:W-:Y:S01]  /*1850*/  IADD3 R6, P0, R196, UR8, RZ ;  /* 0x00000008c4067c10 */ /* 0x000fe2000ff1e0ff */
[----:B------:R-:W-:-:S03]  /*1860*/  ULDC.64 UR4, c[0x0][0x208] ;  /* 0x0000820000047ab9 */ /* 0x000fc60000000a00 */
[----:B------:R-:W-:-:S05]  /*1870*/  IADD3.X R7, R197, UR9, RZ, P0, !PT ;  /* 0x00000009c5077c10 */ /* 0x000fca00087fe4ff */
[----:B------:R1:W5:Y:S01]  /*1880*/  LDG.E R27, desc[UR4][R6.64] ;  /* 0x00000004061b7981 */ /* 0x000362000c1e1900 */
[----:B------:R-:W-:Y:S05]  /*1890*/  BRA `(.L_x_2656) ;  /* 0x0000000000147947 */ /* 0x000fea0003800000 */
.L_x_2655:
[----:B------:R-:W-:Y:S05]  /*18a0*/  @!P0 BRA `(.L_x_2656) ;  /* 0x0000000000108947 */ /* 0x000fea0003800000 */
[----:B------:R-:W-:Y:S02]  /*18b0*/  ULDC.64 UR4, c[0x0][0x208] ;  /* 0x0000820000047ab9 */ /* 0x000fe40000000a00 */
[----:B------:R-:W2:Y:S04]  /*18c0*/  LDG.E R0, desc[UR4][R12.64] ;  /* 0x000000040c007981 */ /* 0x000ea8000c1e1900 */
[----:B------:R-:W2:Y:S02]  /*18d0*/  LDG.E R27, desc[UR4][R12.64+0x4] ;  /* 0x000004040c1b7981 */ /* 0x000ea4000c1e1900 */
[----:B--2---:R-:W-:-:S07]  /*18e0*/  IMAD.IADD R27, R27, 0x1, -R0 ;  /* 0x000000011b1b7824 */ /* 0x004fce00078e0a00 */
.L_x_2656:
[----:B------:R-:W-:Y:S01]  /*18f0*/  ULDC.64 UR4, c[0x0][0xa10] ;  /* 0x0002840000047ab9 */ /* 0x000fe20000000a00 */
[----:B------:R-:W-:Y:S01]  /*1900*/  ULDC.64 UR6, c[0x0][0x208] ;  /* 0x0000820000067ab9 */ /* 0x000fe20000000a00 */
[----:B------:R-:W-:Y:S01]  /*1910*/  ISETP.NE.U32.AND P0, PT, RZ, UR4, PT ;  /* 0x00000004ff007c0c */ /* 0x000fe2000bf05070 */
[----:B0-----:R-:W0:Y:S03]  /*1920*/  LDC R10, c[0x0][0x448] ;  /* 0x00011200ff0a7b82 */ /* 0x001e260000000800 */
[----:B------:R-:W-:Y:S01]  /*1930*/  ISETP.NE.AND.EX P0, PT, RZ, UR5, PT, P0 ;  /* 0x00000005ff007c0c */ /* 0x000fe2000bf05300 */
[----:B------:R-:W-:-:S12]  /*1940*/  ULDC.64 UR4, c[0x0][0xa30] ;  /* 0x00028c0000047ab9 */ /* 0x000fd80000000a00 */
[----:B-1----:R-:W1:Y:S02]  /*1950*/  @P0 LDC.64 R6, c[0x0][0xa10] ;  /* 0x00028400ff060b82 */ /* 0x002e640000000a00 */
[----:B-1----:R-:W-:-:S05]  /*1960*/  @P0 IMAD.WIDE R6, R195, 0x4, R6 ;  /* 0x00000004c3060825 */ /* 0x002fca00078e0206 */
[----:B------:R-:W2:Y:S04]  /*1970*/  @P0 LDG.E R0, desc[UR6][R6.64] ;  /* 0x0000000606000981 */ /* 0x000ea8000c1e1900 */
[----:B------:R1:W2:Y:S01]  /*1980*/  @P0 LDG.E R3, desc[UR6][R6.64+0x4] ;  /* 0x0000040606030981 */ /* 0x0002a2000c1e1900 */
[----:B------:R-:W-:Y:S01]  /*1990*/  ISETP.NE.U32.AND P1, PT, RZ, UR4, PT ;  /* 0x00000004ff007c0c */ /* 0x000fe2000bf25070 */
[----:B-----5:R-:W-:-:S03]  /*19a0*/  IMAD.MOV.U32 R140, RZ, RZ, R27 ;  /* 0x000000ffff8c7224 */ /* 0x020fc600078e001b */
[----:B------:R-:W-:-:S13]  /*19b0*/  ISETP.NE.AND.EX P1, PT, RZ, UR5, PT, P1 ;  /* 0x00000005ff007c0c */ /* 0x000fda000bf25310 */
[----:B------:R-:W-:-:S04]  /*19c0*/  @P1 IADD3 R8, P2, R196, UR4, RZ ;  /* 0x00000004c4081c10 */ /* 0x000fc8000ff5e0ff */
[----:B------:R-:W-:-:S05]  /*19d0*/  @P1 IADD3.X R9, R197, UR5, RZ, P2, !PT ;  /* 0x00000005c5091c10 */ /* 0x000fca00097fe4ff */
[----:B------:R3:W5:Y:S01]  /*19e0*/  @P1 LDG.E R140, desc[UR6][R8.64] ;  /* 0x00000006088c1981 */ /* 0x000762000c1e1900 */
[----:B0-----:R-:W-:Y:S01]  /*19f0*/  ISETP.NE.AND P1, PT, R10, 0x1, PT ;  /* 0x000000010a00780c */ /* 0x001fe20003f25270 */
[----:B------:R-:W-:Y:S01]  /*1a00*/  IMAD.SHL.U32 R186, R5, 0x80, RZ ;  /* 0x0000008005ba7824 */ /* 0x000fe200078e00ff */
[----:B------:R-:W-:Y:S01]  /*1a10*/  BSSY B0, `(.L_x_2657) ;  /* 0x0000035000007945 */ /* 0x000fe20003800000 */
[----:B------:R-:W-:Y:S01]  /*1a20*/  IMAD.IADD R12, R27, 0x1, -R4 ;  /* 0x000000011b0c7824 */ /* 0x000fe200078e0a04 */
[----:B------:R-:W-:Y:S01]  /*1a30*/  LOP3.LUT R200, R194, 0xff, RZ, 0xc0, !PT ;  /* 0x000000ffc2c87812 */ /* 0x000fe200078ec0ff */
[----:B------:R-:W-:Y:S01]  /*1a40*/  VIADD R5, R186, 0x7f ;  /* 0x0000007fba057836 */ /* 0x000fe20000000000 */
[----:B------:R-:W-:-:S07]  /*1a50*/  SHF.R.U32.HI R194, RZ, 0x10, R194 ;  /* 0x00000010ffc27819 */ /* 0x000fce00000116c2 */
[----:B------:R-:W0:Y:S08]  /*1a60*/  @P1 LDC R10, c[0x0][0x44c] ;  /* 0x00011300ff0a1b82 */ /* 0x000e300000000800 */
[----:B-1----:R-:W1:Y:S01]  /*1a70*/  @P1 LDC R7, c[0x0][0x450] ;  /* 0x00011400ff071b82 */ /* 0x002e620000000800 */
[----:B--2---:R-:W-:Y:S02]  /*1a80*/  @P0 IMAD.IADD R25, R3, 0x1, -R0 ;  /* 0x0000000103190824 */ /* 0x004fe400078e0a00 */
[----:B0-----:R-:W-:-:S04]  /*1a90*/  @P1 IMAD.HI.U32 R0, R5, R10, RZ ;  /* 0x0000000a05001227 */ /* 0x001fc800078e00ff */
[----:B------:R-:W-:Y:S01]  /*1aa0*/  IMAD.IADD R188, R12, 0x1, R25 ;  /* 0x000000010cbc7824 */ /* 0x000fe200078e0219 */
[----:B-1----:R-:W-:Y:S01]  /*1ab0*/  @P1 SHF.R.U32.HI R5, RZ, R7, R0 ;  /* 0x00000007ff051219 */ /* 0x002fe20000011600 */
[----:B------:R-:W-:Y:S02]  /*1ac0*/  IMAD.MOV.U32 R3, RZ, RZ, RZ ;  /* 0x000000ffff037224 */ /* 0x000fe400078e00ff */
[C---:B------:R-:W-:Y:S01]  /*1ad0*/  VIADD R0, R188.reuse, 0x5f ;  /* 0x0000005fbc007836 */ /* 0x040fe20000000000 */
[----:B------:R-:W-:-:S03]  /*1ae0*/  IADD3 R218, R188, 0x60, -R187 ;  /* 0x00000060bcda7810 */ /* 0x000fc60007ffe8bb */
[----:B------:R-:W-:-:S04]  /*1af0*/  IMAD.HI R0, R0, 0x2aaaaaab, RZ ;  /* 0x2aaaaaab00007827 */ /* 0x000fc800078e02ff */
[----:B------:R-:W-:Y:S01]  /*1b00*/  IMAD.IADD R5, R218, 0x1, R5 ;  /* 0x00000001da057824 */ /* 0x000fe200078e0205 */
[----:B------:R-:W-:-:S03]  /*1b10*/  SHF.R.U32.HI R219, RZ, 0x1f, R0 ;  /* 0x0000001fffdb7819 */ /* 0x000fc60000011600 */
[----:B------:R-:W-:Y:S01]  /*1b20*/  IMAD.HI R5, R5, 0x2aaaaaab, RZ ;  /* 0x2aaaaaab05057827 */ /* 0x000fe200078e02ff */
[----:B------:R-:W-:-:S04]  /*1b30*/  LEA.HI.SX32 R219, R0, R219, 0x1c ;  /* 0x000000db00db7211 */ /* 0x000fc800078fe2ff */
[----:B------:R-:W-:-:S04]  /*1b40*/  SHF.R.U32.HI R4, RZ, 0x1f, R5 ;  /* 0x0000001fff047819 */ /* 0x000fc80000011605 */
[----:B------:R-:W-:-:S04]  /*1b50*/  LEA.HI.SX32 R4, R5, R4, 0x1c ;  /* 0x0000000405047211 */ /* 0x000fc800078fe2ff */
[----:B---3--:R-:W-:-:S04]  /*1b60*/  VIMNMX R9, R219, R4, PT ;  /* 0x00000004db097248 */ /* 0x008fc80003fe0100 */
[----:B------:R-:W-:-:S13]  /*1b70*/  ISETP.GE.AND P0, PT, R9, 0x1, PT ;  /* 0x000000010900780c */ /* 0x000fda0003f06270 */
        /* <DEDUP_REMOVED lines=30> */
.L_x_2658:
[----:B------:R-:W-:Y:S05]  /*1d60*/  BSYNC B0 ;  /* 0x0000000000007941 */ /* 0x000fea0003800000 */
.L_x_2657:
[----:B------:R-:W-:-:S05]  /*1d70*/  IMAD R0, R200, R3, RZ ;  /* 0x00000003c8007224 */ /* 0x000fca00078e02ff */
        /* <DEDUP_REMOVED lines=36> */
.L_x_2661:
[----:B------:R-:W-:Y:S05]  /*1fc0*/  BSYNC B6 ;  /* 0x0000000000067941 */ /* 0x000fea0003800000 */
.L_x_2660:
        /* <DEDUP_REMOVED lines=20> */
.L_x_2663:
[----:B------:R-:W-:Y:S05]  /*2110*/  BSYNC B6 ;  /* 0x0000000000067941 */ /* 0x000fea0003800000 */
.L_x_2662:
[----:B------:R-:W-:Y:S01]  /*2120*/  ULDC.64 UR4, c[0x0][0x9f8] ;  /* 0x00027e0000047ab9 */ /* 0x000fe20000000a00 */
[----:B------:R-:W-:Y:S01]  /*2130*/  IMAD.MOV.U32 R100, RZ, RZ, R195 ;  /* 0x000000ffff647224 */ /* 0x000fe200078e00c3 */
[----:B------:R-:W-:Y:S01]  /*2140*/  ISETP.NE.U32.AND P0, PT, RZ, UR4, PT ;  /* 0x00000004ff007c0c */ /* 0x000fe2000bf05070 */
[----:B------:R-:W-:Y:S01]  /*2150*/  ULDC.64 UR6, c[0x0][0x208] ;  /* 0x0000820000067ab9 */ /* 0x000fe20000000a00 */
[----:B------:R-:W0:Y:S02]  /*2160*/  LDC.64 R92, c[0x0][0x3f8] ;  /* 0x0000fe00ff5c7b82 */ /* 0x000e240000000a00 */
[----:B------:R-:W-:-:S06]  /*2170*/  ISETP.NE.AND.EX P0, PT, RZ, UR5, PT, P0 ;  /* 0x00000005ff007c0c */ /* 0x000fcc000bf05300 */
[----:B------:R-:W1:Y:S07]  /*2180*/  LDC R13, c[0x0][0x3f4] ;  /* 0x0000fd00ff0d7b82 */ /* 0x000e6e0000000800 */
[----:B------:R-:W-:Y:S01]  /*2190*/  @P0 IADD3 R4, P1, R196, UR4, RZ ;  /* 0x00000004c4040c10 */ /* 0x000fe2000ff3e0ff */
[----:B------:R-:W-:Y:S01]  /*21a0*/  ULDC UR4, c[0x0][0x2f4] ;  /* 0x0000bd0000047ab9 */ /* 0x000fe20000000800 */
[----:B------:R-:W2:Y:S02]  /*21b0*/  LDC.64 R86, c[0x0][0x408] ;  /* 0x00010200ff567b82 */ /* 0x000ea40000000a00 */
[----:B------:R-:W-:Y:S01]  /*21c0*/  @P0 IADD3.X R5, R197, UR5, RZ, P1, !PT ;  /* 0x00000005c5050c10 */ /* 0x000fe20008ffe4ff */
[----:B------:R-:W-:-:S04]  /*21d0*/  ULDC UR5, c[0x0][0x320] ;  /* 0x0000c80000057ab9 */ /* 0x000fc80000000800 */
[----:B------:R3:W4:Y:S01]  /*21e0*/  @P0 LDG.E R100, desc[UR6][R4.64] ;  /* 0x0000000604640981 */ /* 0x000722000c1e1900 */
[----:B------:R-:W-:Y:S01]  /*21f0*/  ISETP.GE.AND P1, PT, R163, UR4, PT ;  /* 0x00000004a3007c0c */ /* 0x000fe2000bf26270 */
[----:B0-----:R-:W-:Y:S01]  /*2200*/  IMAD.WIDE.U32 R94, R170, R92, R16 ;  /* 0x0000005caa5e7225 */ /* 0x001fe200078e0010 */
[----:B------:R-:W-:Y:S01]  /*2210*/  ISETP.GE.AND P0, PT, R16, UR4, PT ;  /* 0x0000000410007c0c */ /* 0x000fe2000bf06270 */
[----:B------:R-:W0:Y:S01]  /*2220*/  S2R R222, SR_TID.X ;  /* 0x0000000000de7919 */ /* 0x000e220000002100 */
[----:B------:R-:W-:Y:S01]  /*2230*/  SEL R3, RZ, 0xffffffff, P1 ;  /* 0xffffffffff037807 */ /* 0x000fe20000800000 */
[----:B------:R-:W-:Y:S01]  /*2240*/  IMAD.MOV.U32 R126, RZ, RZ, 0x20 ;  /* 0x00000020ff7e7424 */ /* 0x000fe200078e00ff */
[----:B------:R-:W-:Y:S01]  /*2250*/  SEL R0, RZ, 0x1, P0 ;  /* 0x00000001ff007807 */ /* 0x000fe20000000000 */
[----:B------:R-:W-:Y:S01]  /*2260*/  IMAD R129, R93, 0x60, RZ ;  /* 0x000000605d817824 */ /* 0x000fe200078e02ff */
[----:B------:R-:W-:Y:S01]  /*2270*/  ISETP.GE.AND P0, PT, R163, UR5, PT ;  /* 0x00000005a3007c0c */ /* 0x000fe2000bf06270 */
[----:B------:R-:W-:Y:S01]  /*2280*/  IMAD.SHL.U32 R3, R3, 0x2, RZ ;  /* 0x0000000203037824 */ /* 0x000fe200078e00ff */
[----:B------:R-:W-:Y:S01]  /*2290*/  ISETP.GE.AND P1, PT, R19, UR4, PT ;  /* 0x0000000413007c0c */ /* 0x000fe2000bf26270 */
[----:B------:R-:W-:Y:S01]  /*22a0*/  IMAD.SHL.U32 R106, R92, 0x40, RZ ;  /* 0x000000405c6a7824 */ /* 0x000fe200078e00ff */
[----:B------:R-:W-:Y:S01]  /*22b0*/  SHF.R.S32.HI R9, RZ, 0x1f, R170 ;  /* 0x0000001fff097819 */ /* 0x000fe200000114aa */
[----:B------:R-:W-:Y:S01]  /*22c0*/  IMAD.IADD R128, R128, 0x1, R27 ;  /* 0x0000000180807824 */ /* 0x000fe200078e021b */
[----:B------:R-:W-:Y:S01]  /*22d0*/  LOP3.LUT R0, R3, 0x2, R0, 0xe2, !PT ;  /* 0x0000000203007812 */ /* 0x000fe200078ee200 */
[----:B------:R-:W-:Y:S01]  /*22e0*/  IMAD R112, R199, 0x40, R170 ;  /* 0x00000040c7707824 */ /* 0x000fe200078e02aa */
[----:B------:R-:W-:Y:S01]  /*22f0*/  SEL R3, RZ, 0xffffffff, P0 ;  /* 0xffffffffff037807 */ /* 0x000fe20000000000 */
[----:B--2---:R-:W-:Y:S01]  /*2300*/  IMAD.WIDE.U32 R88, R170, R86, R16 ;  /* 0x00000056aa587225 */ /* 0x004fe200078e0010 */
[----:B------:R-:W-:-:S02]  /*2310*/  ISETP.GE.AND P0, PT, R164, UR4, PT ;  /* 0x00000004a4007c0c */ /* 0x000fc4000bf06270 */
[----:B---3--:R-:W-:Y:S01]  /*2320*/  SEL R4, RZ, 0x8, P1 ;  /* 0x00000008ff047807 */ /* 0x008fe20000800000 */
[----:B------:R-:W-:Y:S01]  /*2330*/  IMAD.SHL.U32 R6, R3, 0x2, RZ ;  /* 0x0000000203067824 */ /* 0x000fe200078e00ff */
[----:B------:R-:W-:Y:S01]  /*2340*/  SEL R3, RZ, 0x4, P0 ;  /* 0x00000004ff037807 */ /* 0x000fe20000000000 */
[----:B------:R-:W-:Y:S01]  /*2350*/  IMAD.SHL.U32 R108, R86, 0x40, RZ ;  /* 0x00000040566c7824 */ /* 0x000fe200078e00ff */
[----:B------:R-:W-:Y:S01]  /*2360*/  ISETP.GE.AND P2, PT, R16, UR5, PT ;  /* 0x0000000510007c0c */ /* 0x000fe2000bf46270 */
[----:B-1----:R-:W-:Y:S01]  /*2370*/  IMAD.SHL.U32 R124, R13, 0x2, RZ ;  /* 0x000000020d7c7824 */ /* 0x002fe200078e00ff */
        /* <DEDUP_REMOVED lines=32> */
[----:B------:R-:W-:-:S02]  /*2580*/  ISETP.GE.AND P4, PT, R19, UR5, PT ;  /* 0x0000000513007c0c */ /* 0x000fc4000bf86270 */
[----:B------:R-:W-:Y:S01]  /*2590*/  SHF.R.S32.HI R8, RZ, 0x1f, R5 ;  /* 0x0000001fff087819 */ /* 0x000fe20000011405 */
[----:B------:R-:W-:Y:S01]  /*25a0*/  IMAD.IADD R11, R164, 0x1, R9 ;  /* 0x00000001a40b7824 */ /* 0x000fe200078e0209 */
[-C--:B------:R-:W-:Y:S01]  /*25b0*/  LEA.HI R6, R0, R3.reuse, RZ, 0x3 ;  /* 0x0000000300067211 */ /* 0x080fe200078f18ff */
[----:B------:R-:W-:Y:S01]  /*25c0*/  IMAD.WIDE.U32 R88, R140, R86, R88 ;  /* 0x000000568c587225 */ /* 0x000fe200078e0058 */
        /* <DEDUP_REMOVED lines=11> */
[C---:B------:R-:W-:Y:S01]  /*2680*/  IMAD R138, R8.reuse, 0x1800, R183 ;  /* 0x00001800088a7824 */ /* 0x040fe200078e02b7 */
[----:B------:R-:W-:Y:S01]  /*2690*/  LOP3.LUT R9, R177, 0x38, R6, 0xf8, !PT ;  /* 0x00000038b1097812 */ /* 0x000fe200078ef806 */
[----:B------:R-:W-:Y:S01]  /*26a0*/  IMAD R133, R8, 0x1800, R184 ;  /* 0x0000180008857824 */ /* 0x000fe200078e02b8 */
[----:B------:R-:W-:Y:S01]  /*26b0*/  LEA.HI R20, R14, R11, RZ, 0x3 ;  /* 0x0000000b0e147211 */ /* 0x000fe200078f18ff */
[----:B------:R-:W-:Y:S01]  /*26c0*/  IMAD.IADD R139, R139, 0x1, R0 ;  /* 0x000000018b8b7824 */ /* 0x000fe200078e0200 */
[----:B------:R-:W-:-:S02]  /*26d0*/  LOP3.LUT R5, R181, 0x38, R12, 0xf8, !PT ;  /* 0x00000038b5057812 */ /* 0x000fc400078ef80c */
[----:B------:R-:W-:Y:S02]  /*26e0*/  LOP3.LUT R10, R9, R21, RZ, 0x3c, !PT ;  /* 0x00000015090a7212 */ /* 0x000fe400078e3cff */
[----:B------:R-:W-:Y:S02]  /*26f0*/  LEA.HI R11, R14, R11, RZ, 0x6 ;  /* 0x0000000b0e0b7211 */ /* 0x000fe400078f30ff */
[----:B------:R-:W-:Y:S01]  /*2700*/  LOP3.LUT R0, R177, 0x38, R12, 0xf8, !PT ;  /* 0x00000038b1007812 */ /* 0x000fe200078ef80c */
[----:B------:R-:W-:Y:S01]  /*2710*/  IMAD.IADD R137, R137, 0x1, R10 ;  /* 0x0000000189897824 */ /* 0x000fe200078e020a */
[----:B------:R-:W-:Y:S02]  /*2720*/  LOP3.LUT R5, R5, R182, RZ, 0x3c, !PT ;  /* 0x000000b605057212 */ /* 0x000fe400078e3cff */
[----:B------:R-:W-:Y:S02]  /*2730*/  SHF.R.S32.HI R9, RZ, 0x1f, R140 ;  /* 0x0000001fff097819 */ /* 0x000fe4000001148c */
[----:B------:R-:W-:Y:S01]  /*2740*/  LOP3.LUT R3, R181, 0x38, R20, 0xf8, !PT ;  /* 0x00000038b5037812 */ /* 0x000fe200078ef814 */
[----:B------:R-:W-:Y:S01]  /*2750*/  IMAD.IADD R138, R138, 0x1, R5 ;  /* 0x000000018a8a7824 */ /* 0x000fe200078e0205 */
[----:B------:R-:W-:-:S02]  /*2760*/  SHF.R.S32.HI R11, RZ, 0x6, R11 ;  /* 0x00000006ff0b7819 */ /* 0x000fc4000001140b */
[-C--:B------:R-:W-:Y:S02]  /*2770*/  LOP3.LUT R8, R0, R21.reuse, RZ, 0x3c, !PT ;  /* 0x0000001500087212 */ /* 0x080fe400078e3cff */
[----:B------:R-:W-:Y:S01]  /*2780*/  LOP3.LUT R0, R3, R182, RZ, 0x3c, !PT ;  /* 0x000000b603007212 */ /* 0x000fe200078e3cff */
[----:B------:R-:W-:Y:S01]  /*2790*/  IMAD R3, R9, R92, RZ ;  /* 0x0000005c09037224 */ /* 0x000fe200078e02ff */
[----:B------:R-:W-:Y:S01]  /*27a0*/  LOP3.LUT R5, R177, 0x38, R20, 0xf8, !PT ;  /* 0x00000038b1057812 */ /* 0x000fe200078ef814 */
[----:B------:R-:W-:Y:S01]  /*27b0*/  IMAD R135, R11, 0x1800, R183 ;  /* 0x000018000b877824 */ /* 0x000fe200078e02b7 */
[----:B------:R-:W-:Y:S01]  /*27c0*/  ISETP.GE.AND P0, PT, R23, UR4, PT ;  /* 0x0000000417007c0c */ /* 0x000fe2000bf06270 */
[----:B------:R-:W-:Y:S01]  /*27d0*/  IMAD R132, R11, 0x1800, R184 ;  /* 0x000018000b847824 */ /* 0x000fe200078e02b8 */
[----:B------:R-:W-:Y:S01]  /*27e0*/  LOP3.LUT R5, R5, R21, RZ, 0x3c, !PT ;  /* 0x0000001505057212 */ /* 0x000fe200078e3cff */
[----:B------:R-:W-:Y:S01]  /*27f0*/  IMAD R11, R140, R93, R3 ;  /* 0x0000005d8c0b7224 */ /* 0x000fe200078e0203 */
[----:B------:R-:W-:Y:S01]  /*2800*/  LOP3.LUT R3, R181, 0x18, R16, 0xf8, !PT ;  /* 0x00000018b5037812 */ /* 0x000fe200078ef810 */
[----:B------:R-:W-:Y:S01]  /*2810*/  IMAD R9, R9, R86, RZ ;  /* 0x0000005609097224 */ /* 0x000fe200078e02ff */
[----:B------:R-:W-:Y:S01]  /*2820*/  SHF.L.U64.HI R107, R86, 0x6, R87 ;  /* 0x00000006566b7819 */ /* 0x000fe20000010257 */
[----:B------:R-:W-:Y:S01]  /*2830*/  IMAD.IADD R135, R135, 0x1, R0 ;  /* 0x0000000187877824 */ /* 0x000fe200078e0200 */
[----:B------:R-:W-:Y:S01]  /*2840*/  LOP3.LUT R0, R3, R182, RZ, 0x3c, !PT ;  /* 0x000000b603007212 */ /* 0x000fe200078e3cff */
[----:B------:R-:W-:Y:S01]  /*2850*/  IMAD.IADD R132, R132, 0x1, R5 ;  /* 0x0000000184847824 */ /* 0x000fe200078e0205 */
[----:B------:R-:W-:Y:S01]  /*2860*/  SEL R3, RZ, 0x8, P4 ;  /* 0x00000008ff037807 */ /* 0x000fe20002000000 */
[----:B------:R-:W-:Y:S01]  /*2870*/  IMAD.IADD R133, R133, 0x1, R8 ;  /* 0x0000000185857824 */ /* 0x000fe200078e0208 */
[----:B------:R-:W-:Y:S01]  /*2880*/  LOP3.LUT P5, RZ, R224, 0x4, RZ, 0xc0, !PT ;  /* 0x00000004e0ff7812 */ /* 0x000fe200078ac0ff */
[----:B------:R-:W-:Y:S01]  /*2890*/  IMAD R5, R87, 0x60, RZ ;  /* 0x0000006057057824 */ /* 0x000fe200078e02ff */
[----:B------:R-:W-:Y:S01]  /*28a0*/  SEL R8, RZ, 0x20, P0 ;  /* 0x00000020ff087807 */ /* 0x000fe20000000000 */
[----:B------:R-:W-:Y:S01]  /*28b0*/  IMAD R9, R140, R87, R9 ;  /* 0x000000578c097224 */ /* 0x000fe200078e0209 */
[----:B------:R-:W-:Y:S01]  /*28c0*/  LOP3.LUT R10, R4, R3, RZ, 0xfc, !PT ;  /* 0x00000003040a7212 */ /* 0x000fe200078efcff */
[----:B------:R-:W-:Y:S01]  /*28d0*/  IMAD.WIDE.U32 R86, R86, 0x60, RZ ;  /* 0x0000006056567825 */ /* 0x000fe200078e00ff */
[----:B------:R-:W-:-:S02]  /*28e0*/  LOP3.LUT R3, R4, 0x1, RZ, 0xc0, !PT ;  /* 0x0000000104037812 */ /* 0x000fc400078ec0ff */
[----:B------:R-:W-:Y:S01]  /*28f0*/  SHF.L.U64.HI R105, R92, 0x6, R93 ;  /* 0x000000065c697819 */ /* 0x000fe2000001025d */
[----:B------:R-:W-:Y:S01]  /*2900*/  IMAD.IADD R130, R87, 0x1, R5 ;  /* 0x0000000157827824 */ /* 0x000fe200078e0205 */
        /* <DEDUP_REMOVED lines=11> */
[----:B------:R-:W-:Y:S01]  /*29c0*/  SHF.R.S32.HI R113, RZ, 0x3, R20 ;  /* 0x00000003ff717819 */ /* 0x000fe20000011414 */
[----:B------:R-:W-:Y:S01]  /*29d0*/  IMAD.IADD R131, R126, 0x1, R0 ;  /* 0x000000017e837824 */ /* 0x000fe200078e0200 */
[C---:B------:R-:W-:Y:S01]  /*29e0*/  LOP3.LUT R8, R10.reuse, 0x2, RZ, 0xc0, !PT ;  /* 0x000000020a087812 */ /* 0x040fe200078ec0ff */
[----:B------:R-:W-:Y:S01]  /*29f0*/  IMAD.IADD R104, R97, 0x1, R11 ;  /* 0x0000000161687824 */ /* 0x000fe200078e020b */
[----:B------:R-:W-:Y:S01]  /*2a00*/  LOP3.LUT R9, R10, 0x4, RZ, 0xc0, !PT ;  /* 0x000000040a097812 */ /* 0x000fe200078ec0ff */
[----:B------:R-:W-:Y:S01]  /*2a10*/  IMAD.IADD R102, R11, 0x1, R95 ;  /* 0x000000010b667824 */ /* 0x000fe200078e025f */
[----:B------:R-:W-:-:S02]  /*2a20*/  LOP3.LUT R20, R26, 0x2, RZ, 0xc0, !PT ;  /* 0x000000021a147812 */ /* 0x000fc400078ec0ff */
[C---:B------:R-:W-:Y:S02]  /*2a30*/  LOP3.LUT R21, R26.reuse, 0x4, RZ, 0xc0, !PT ;  /* 0x000000041a157812 */ /* 0x040fe400078ec0ff */
[C---:B------:R-:W-:Y:S02]  /*2a40*/  LOP3.LUT R99, R26.reuse, 0x8, RZ, 0xc0, !PT ;  /* 0x000000081a637812 */ /* 0x040fe400078ec0ff */
[----:B------:R-:W-:Y:S02]  /*2a50*/  LOP3.LUT R98, R26, 0x10, RZ, 0xc0, !PT ;  /* 0x000000101a627812 */ /* 0x000fe400078ec0ff */
[----:B0-----:R-:W-:Y:S02]  /*2a60*/  LEA.HI R222, R222, 0x8, RZ, 0x19 ;  /* 0x00000008dede7811 */ /* 0x001fe400078fc8ff */
[----:B------:R-:W-:Y:S02]  /*2a70*/  SHF.R.S32.HI R114, RZ, 0x3, R12 ;  /* 0x00000003ff727819 */ /* 0x000fe4000001140c */
[----:B------:R-:W-:-:S02]  /*2a80*/  LOP3.LUT R7, R7, 0x1, RZ, 0xc0, !PT ;  /* 0x0000000107077812 */ /* 0x000fc400078ec0ff */
[----:B------:R-:W-:Y:S02]  /*2a90*/  LOP3.LUT R10, R10, 0x8, RZ, 0xc0, !PT ;  /* 0x000000080a0a7812 */ /* 0x000fe400078ec0ff */
[----:B------:R-:W-:Y:S02]  /*2aa0*/  SHF.R.S32.HI R111, RZ, 0x1f, R4 ;  /* 0x0000001fff6f7819 */ /* 0x000fe40000011404 */
[----:B------:R-:W-:Y:S02]  /*2ab0*/  SHF.R.S32.HI R110, RZ, 0x1f, R5 ;  /* 0x0000001fff6e7819 */ /* 0x000fe40000011405 */
[----:B------:R-:W-:Y:S02]  /*2ac0*/  SHF.R.S32.HI R109, RZ, 0x1f, R6 ;  /* 0x0000001fff6d7819 */ /* 0x000fe40000011406 */
[----:B------:R-:W-:Y:S02]  /*2ad0*/  LOP3.LUT R26, R26, 0x20, RZ, 0xc0, !PT ;  /* 0x000000201a1a7812 */ /* 0x000fe400078ec0ff */
[----:B----4-:R-:W-:-:S07]  /*2ae0*/  SHF.R.S32.HI R127, RZ, 0x1f, R100 ;  /* 0x0000001fff7f7819 */ /* 0x010fce0000011464 */
.L_x_2769:
[----:B0-----:R-:W0:Y:S01]  /*2af0*/  LDC R80, c[0x0][0x430] ;  /* 0x00010c00ff507b82 */ /* 0x001e220000000800 */
[----:B------:R-:W-:Y:S01]  /*2b00*/  VIADD R24, R24, 0xffffffff ;  /* 0xffffffff18187836 */ /* 0x000fe20000000000 */
[----:B------:R-:W-:Y:S01]  /*2b10*/  ULDC.64 UR4, c[0x0][0x208] ;  /* 0x0000820000047ab9 */ /* 0x000fe20000000a00 */
        /* <DEDUP_REMOVED lines=95> */
[----:B------:R-:W-:Y:S01]  /*3110*/  CS2R R72, SRZ ;  /* 0x0000000000487805 */ /* 0x000fe2000001ff00 */
[----:B------:R-:W-:Y:S01]  /*3120*/  ULDC.64 UR8, c[0x0][0x208] ;  /* 0x0000820000087ab9 */ /* 0x000fe20000000a00 */
        /* <DEDUP_REMOVED lines=26> */
.L_x_2668:
[----:B------:R-:W-:Y:S05]  /*32d0*/  BSYNC B1 ;  /* 0x0000000000017941 */ /* 0x000fea0003800000 */
.L_x_2667:
        /* <DEDUP_REMOVED lines=21> */
[----:B------:R-:W-:Y:S01]  /*3430*/  IADD3 R13, P0, P6, R90, R12, R108 ;  /* 0x0000000c5a0d7210 */ /* 0x000fe20007e1e06c */
[----:B------:R-:W-:-:S03]  /*3440*/  ULDC.64 UR8, c[0x0][0x208] ;  /* 0x0000820000087ab9 */ /* 0x000fc60000000a00 */
        /* <DEDUP_REMOVED lines=33> */
.L_x_2670:
[----:B------:R-:W-:Y:S05]  /*3660*/  BSYNC B1 ;  /* 0x0000000000017941 */ /* 0x000fea0003800000 */
.L_x_2669:
[----:B0----5:R-:W-:Y:S01]  /*3670*/  IMAD.MOV.U32 R12, RZ, RZ, R54 ;  /* 0x000000ffff0c7224 */ /* 0x021fe200078e0036 */
[----:B------:R-:W-:Y:S01]  /*3680*/  ULOP3.LUT UR4, UR60, 0x1, URZ, 0xfc, !UPT ;  /* 0x000000013c047892 */ /* 0x000fe2000f8efc3f */
[----:B------:R-:W-:Y:S02]  /*3690*/  IMAD.MOV.U32 R11, RZ, RZ, R55 ;  /* 0x000000ffff0b7224 */ /* 0x000fe400078e0037 */
[----:B------:R-:W-:Y:S01]  /*36a0*/  IMAD.MOV.U32 R14, RZ, RZ, R58 ;  /* 0x000000ffff0e7224 */ /* 0x000fe200078e003a */
[----:B------:R-:W-:Y:S01]  /*36b0*/  UISETP.NE.AND UP0, UPT, UR4, 0x3, UPT ;  /* 0x000000030400788c */ /* 0x000fe2000bf05270 */
[----:B------:R-:W-:Y:S01]  /*36c0*/  IMAD.MOV.U32 R13, RZ, RZ, R59 ;  /* 0x000000ffff0d7224 */ /* 0x000fe200078e003b */
[----:B------:R-:W-:Y:S01]  /*36d0*/  PRMT R153, R12, 0x5410, R11 ;  /* 0x000054100c997816 */ /* 0x000fe2000000000b */
        /* <DEDUP_REMOVED lines=18> */
[----:B------:R-:W-:Y:S01]  /*3800*/  IMAD.MOV.U32 R11, RZ, RZ, R57 ;  /* 0x000000ffff0b7224 */ /* 0x000fe200078e0039 */
[----:B------:R-:W-:-:S04]  /*3810*/  PLOP3.LUT P0, PT, PT, PT, UP0, 0x80, 0x0 ;  /* 0x000000000000781c */ /* 0x000fc80003f0f008 */
        /* <DEDUP_REMOVED lines=61> */
.L_x_2671:
[----:B------:R-:W-:Y:S01]  /*3bf0*/  IMAD R84, R18, 0x8, R2 ;  /* 0x0000000812547824 */ /* 0x000fe200078e0202 */
[----:B------:R-:W-:Y:S01]  /*3c00*/  SHF.L.U32 R85, R171, 0x1f, RZ ;  /* 0x0000001fab557819 */ /* 0x000fe200000006ff */
[----:B------:R-:W-:Y:S03]  /*3c10*/  BSSY B1, `(.L_x_2672) ;  /* 0x0000003000017945 */ /* 0x000fe60003800000 */
[----:B------:R-:W0:Y:S02]  /*3c20*/  SYNCS.PHASECHK.TRANS64.TRYWAIT P6, [R84+URZ+0x2a890], R85 ;  /* 0x02a89055540075a7 */ /* 0x000e2400080c017f */
[----:B0-----:R-:W-:Y:S05]  /*3c30*/  @!P6 BRA `(.L_x_2673) ;  /* 0x0000021400ece947 */ /* 0x001fea0003800000 */
.L_x_3023:
[----:B------:R-:W-:Y:S05]  /*3c40*/  BSYNC B1 ;  /* 0x0000000000017941 */ /* 0x000fea0003800000 */
.L_x_2672:
[----:B------:R-:W-:-:S03]  /*3c50*/  UMOV UR4, 0xffffffff ;  /* 0xffffffff00047882 */ /* 0x000fc60000000000 */
[----:B------:R-:W-:Y:S05]  /*3c60*/  BRA.DIV UR4, `(.L_x_2674) ;  /* 0x0000021604f47947 */ /* 0x000fea000b800000 */
[----:B------:R1:W2:Y:S04]  /*3c70*/  SHFL.IDX PT, R78, R118, RZ, 0x1c1f ;  /* 0x001c1fff764e7589 */ /* 0x0002a800000e0000 */
[----:B------:R1:W3:Y:S02]  /*3c80*/  SHFL.IDX PT, R11, R119, RZ, 0x1c1f ;  /* 0x001c1fff770b7589 */ /* 0x0002e400000e0000 */
.L_x_3027:
        /* <DEDUP_REMOVED lines=56> */
.L_x_2680:
[----:B------:R-:W-:Y:S05]  /*4010*/  BSYNC B3 ;  /* 0x0000000000037941 */ /* 0x000fea0003800000 */
.L_x_2679:
[----:B---3--:R-:W-:Y:S01]  /*4020*/  LEA R74, P4, R16, R11, 0x1 ;  /* 0x0000000b104a7211 */ /* 0x008fe200078808ff */
[----:B------:R-:W-:-:S03]  /*4030*/  ULDC.64 UR4, c[0x0][0x208] ;  /* 0x0000820000047ab9 */ /* 0x000fc60000000a00 */
[----:B--2---:R-:W-:-:S05]  /*4040*/  LEA.HI.X R75, R16, R78, R17, 0x1, P4 ;  /* 0x0000004e104b7211 */ /* 0x004fca00020f0c11 */
[----:B0-----:R4:W-:Y:S04]  /*4050*/  ST.E.128 desc[UR4][R74.64], R12 ;  /* 0x0000000c4a007985 */ /* 0x0019e8000c101d04 */
.L_x_2678:
[----:B------:R-:W-:Y:S05]  /*4060*/  BSYNC B2 ;  /* 0x0000000000027941 */ /* 0x000fea0003800000 */
.L_x_2677:
        /* <DEDUP_REMOVED lines=18> */
[C---:B------:R-:W-:Y:S01]  /*4190*/  LOP3.LUT R13, R70.reuse, 0xffff0000, RZ, 0xc0, !PT ;  /* 0xffff0000460d7812 */ /* 0x040fe200078ec0ff */
        /* <DEDUP_REMOVED lines=35> */
.L_x_2684:
[----:B------:R-:W-:Y:S05]  /*43d0*/  BSYNC B3 ;  /* 0x0000000000037941 */ /* 0x000fea0003800000 */
.L_x_2683:
[----:B------:R-:W-:Y:S01]  /*43e0*/  IMAD.SHL.U32 R72, R166, 0x8, RZ ;  /* 0x00000008a6487824 */ /* 0x000fe200078e00ff */
[----:B------:R-:W-:Y:S01]  /*43f0*/  ULDC.64 UR4, c[0x0][0x208] ;  /* 0x0000820000047ab9 */ /* 0x000fe20000000a00 */
[----:B---3--:R-:W-:Y:S02]  /*4400*/  IMAD.MOV.U32 R70, RZ, RZ, R11 ;  /* 0x000000ffff467224 */ /* 0x008fe400078e000b */
[----:B--2---:R-:W-:Y:S02]  /*4410*/  IMAD.MOV.U32 R71, RZ, RZ, R78 ;  /* 0x000000ffff477224 */ /* 0x004fe400078e004e */
[----:B------:R-:W-:-:S05]  /*4420*/  IMAD.WIDE R70, R72, 0x2, R70 ;  /* 0x0000000248467825 */ /* 0x000fca00078e0246 */
[----:B0-----:R0:W-:Y:S02]  /*4430*/  ST.E.128 desc[UR4][R70.64], R12 ;  /* 0x0000000c46007985 */ /* 0x0011e4000c101d04 */
.L_x_2682:
[----:B------:R-:W-:Y:S05]  /*4440*/  BSYNC B2 ;  /* 0x0000000000027941 */ /* 0x000fea0003800000 */
.L_x_2681:
        /* <DEDUP_REMOVED lines=54> */
.L_x_2688:
[----:B------:R-:W-:Y:S05]  /*47b0*/  BSYNC B3 ;  /* 0x0000000000037941 */ /* 0x000fea0003800000 */
.L_x_2687:
[----:B------:R-:W-:Y:S01]  /*47c0*/  IMAD.SHL.U32 R68, R167, 0x8, RZ ;  /* 0x00000008a7447824 */ /* 0x000fe200078e00ff */
[----:B------:R-:W-:Y:S01]  /*47d0*/  ULDC.64 UR4, c[0x0][0x208] ;  /* 0x0000820000047ab9 */ /* 0x000fe20000000a00 */
[----:B---3--:R-:W-:Y:S02]  /*47e0*/  IMAD.MOV.U32 R66, RZ, RZ, R11 ;  /* 0x000000ffff427224 */ /* 0x008fe400078e000b */
[----:B--2---:R-:W-:Y:S02]  /*47f0*/  IMAD.MOV.U32 R67, RZ, RZ, R78 ;  /* 0x000000ffff437224 */ /* 0x004fe400078e004e */
[----:B------:R-:W-:-:S05]  /*4800*/  IMAD.WIDE R66, R68, 0x2, R66 ;  /* 0x0000000244427825 */ /* 0x000fca00078e0242 */
[----:B----4-:R0:W-:Y:S02]  /*4810*/  ST.E.128 desc[UR4][R66.64], R12 ;  /* 0x0000000c42007985 */ /* 0x0101e4000c101d04 */
.L_x_2686:
[----:B------:R-:W-:Y:S05]  /*4820*/  BSYNC B2 ;  /* 0x0000000000027941 */ /* 0x000fea0003800000 */
.L_x_2685:
        /* <DEDUP_REMOVED lines=54> */
.L_x_2692:
[----:B------:R-:W-:Y:S05]  /*4b90*/  BSYNC B3 ;  /* 0x0000000000037941 */ /* 0x000fea0003800000 */
.L_x_2691:
[----:B---3--:R-:W-:Y:S01]  /*4ba0*/  LEA R62, P4, R19, R11, 0x1 ;  /* 0x0000000b133e7211 */ /* 0x008fe200078808ff */
[----:B------:R-:W-:-:S03]  /*4bb0*/  ULDC.64 UR4, c[0x0][0x208] ;  /* 0x0000820000047ab9 */ /* 0x000fc60000000a00 */
[----:B--2---:R-:W-:-:S05]  /*4bc0*/  LEA.HI.X R63, R19, R78, R169, 0x1, P4 ;  /* 0x0000004e133f7211 */ /* 0x004fca00020f0ca9 */
[----:B----4-:R0:W-:Y:S04]  /*4bd0*/  ST.E.128 desc[UR4][R62.64], R12 ;  /* 0x0000000c3e007985 */ /* 0x0101e8000c101d04 */
.L_x_2690:
[----:B------:R-:W-:Y:S05]  /*4be0*/  BSYNC B2 ;  /* 0x0000000000027941 */ /* 0x000fea0003800000 */
.L_x_2689:
        /* <DEDUP_REMOVED lines=11> */
[----:B------:R-:W-:Y:S02]  /*4ca0*/  PRMT R59, R155, 0x5432, R59 ;  /* 0x000054329b3b7816 */ /* 0x000fe4000000003b */
[----:B------:R-:W-:-:S02]  /*4cb0*/  PRMT R58, R156, 0x5432, R58 ;  /* 0x000054329c3a7816 */ /* 0x000fc4000000003a */
[----:B------:R-:W-:Y:S02]  /*4cc0*/  PRMT R155, R155, 0x5410, R60 ;  /* 0x000054109b9b7816 */ /* 0x000fe4000000003c */
[C---:B----4-:R-:W-:Y:S01]  /*4cd0*/  LOP3.LUT R63, R13.reuse, 0xffff0000, RZ, 0xc0, !PT ;  /* 0xffff00000d3f7812 */ /* 0x050fe200078ec0ff */
[----:B------:R-:W-:Y:S01]  /*4ce0*/  IMAD.U32 R13, R13, 0x10000, RZ ;  /* 0x000100000d0d7824 */ /* 0x000fe200078e00ff */
[C---:B------:R-:W-:Y:S01]  /*4cf0*/  LOP3.LUT R61, R59.reuse, 0xffff0000, RZ, 0xc0, !PT ;  /* 0xffff00003b3d7812 */ /* 0x040fe200078ec0ff */
[----:B------:R-:W-:Y:S01]  /*4d00*/  IMAD.U32 R59, R59, 0x10000, RZ ;  /* 0x000100003b3b7824 */ /* 0x000fe200078e00ff */
[C---:B------:R-:W-:Y:S01]  /*4d10*/  LOP3.LUT R60, R58.reuse, 0xffff0000, RZ, 0xc0, !PT ;  /* 0xffff00003a3c7812 */ /* 0x040fe200078ec0ff */
[----:B------:R-:W-:Y:S01]  /*4d20*/  IMAD.U32 R58, R58, 0x10000, RZ ;  /* 0x000100003a3a7824 */ /* 0x000fe200078e00ff */
[----:B------:R-:W-:Y:S01]  /*4d30*/  PRMT R62, R156, 0x5410, R62 ;  /* 0x000054109c3e7816 */ /* 0x000fe2000000003e */
[C---:B------:R-:W-:Y:S02]  /*4d40*/  FMUL.FTZ R64, R63.reuse, R61 ;  /* 0x0000003d3f407220 */ /* 0x040fe40000410000 */
[----:B------:R-:W-:-:S02]  /*4d50*/  FMUL.FTZ R63, R63, R60 ;  /* 0x0000003c3f3f7220 */ /* 0x000fc40000410000 */
[C---:B------:R-:W-:Y:S01]  /*4d60*/  FFMA.FTZ R60, R13.reuse, R60, -R64 ;  /* 0x0000003c0d3c7223 */ /* 0x040fe20000010840 */
[----:B------:R-:W-:Y:S02]  /*4d70*/  IMAD.U32 R64, R62, 0x10000, RZ ;  /* 0x000100003e407824 */ /* 0x000fe400078e00ff */
[----:B------:R-:W-:Y:S01]  /*4d80*/  FFMA.FTZ R13, R13, R61, R63 ;  /* 0x0000003d0d0d7223 */ /* 0x000fe2000001003f */
[C---:B------:R-:W-:Y:S01]  /*4d90*/  LOP3.LUT R63, R14.reuse, 0xffff0000, RZ, 0xc0, !PT ;  /* 0xffff00000e3f7812 */ /* 0x040fe200078ec0ff */
        /* <DEDUP_REMOVED lines=27> */
.L_x_2696:
[----:B------:R-:W-:Y:S05]  /*4f50*/  BSYNC B3 ;  /* 0x0000000000037941 */ /* 0x000fea0003800000 */
.L_x_2695:
[----:B---3--:R-:W-:Y:S01]  /*4f60*/  LEA R58, P4, R22, R11, 0x1 ;  /* 0x0000000b163a7211 */ /* 0x008fe200078808ff */
[----:B------:R-:W-:-:S03]  /*4f70*/  ULDC.64 UR4, c[0x0][0x208] ;  /* 0x0000820000047ab9 */ /* 0x000fc60000000a00 */
[----:B--2---:R-:W-:-:S05]  /*4f80*/  LEA.HI.X R59, R22, R78, R180, 0x1, P4 ;  /* 0x0000004e163b7211 */ /* 0x004fca00020f0cb4 */
[----:B----4-:R0:W-:Y:S04]  /*4f90*/  ST.E.128 desc[UR4][R58.64], R12 ;  /* 0x0000000c3a007985 */ /* 0x0101e8000c101d04 */
.L_x_2694:
[----:B------:R-:W-:Y:S05]  /*4fa0*/  BSYNC B2 ;  /* 0x0000000000027941 */ /* 0x000fea0003800000 */
.L_x_2693:
[----:B------:R-:W-:-:S13]  /*4fb0*/  ISETP.NE.AND P4, PT, R26, RZ, PT ;  /* 0x000000ff1a00720c */ /* 0x000fda0003f85270 */
[----:B------:R-:W-:Y:S05]  /*4fc0*/  @!P4 BRA `(.L_x_2676) ;  /* 0x0000000000e0c947 */ /* 0x000fea0003800000 */
[----:B0---4-:R0:W4:Y:S01]  /*4fd0*/  LDS.128 R12, [R28+0x6000] ;  /* 0x006000001c0c7984 */ /* 0x0111220000000c00 */
[----:B------:R-:W-:Y:S01]  /*4fe0*/  ISETP.GE.AND P4, PT, R176, R123, PT ;  /* 0x0000007bb000720c */ /* 0x000fe20003f86270 */
[----:B------:R-:W-:-:S12]  /*4ff0*/  BSSY B2, `(.L_x_2697) ;  /* 0x0000031000027945 */ /* 0x000fd80003800000 */
[----:B0-----:R-:W-:Y:S05]  /*5000*/  @P4 BRA `(.L_x_2698) ;  /* 0x0000000000bc4947 */ /* 0x001fea0003800000 */
[----:B------:R-:W-:Y:S02]  /*5010*/  SHF.R.U64 R58, R56, 0x10, R57 ;  /* 0x00000010383a7819 */ /* 0x000fe40000001239 */
[----:B------:R-:W-:Y:S02]  /*5020*/  SHF.R.U64 R54, R54, 0x10, R55 ;  /* 0x0000001036367819 */ /* 0x000fe40000001237 */
[----:B------:R-:W-:Y:S02]  /*5030*/  SHF.R.U32.HI R56, RZ, 0x10, R57 ;  /* 0x00000010ff387819 */ /* 0x000fe40000011639 */
[----:B------:R-:W-:Y:S02]  /*5040*/  PRMT R57, R154, 0x5410, R58 ;  /* 0x000054109a397816 */ /* 0x000fe4000000003a */
[----:B------:R-:W-:Y:S02]  /*5050*/  PRMT R54, R153, 0x5410, R54 ;  /* 0x0000541099367816 */ /* 0x000fe40000000036 */
        /* <DEDUP_REMOVED lines=42> */
.L_x_2698:
[----:B------:R-:W-:Y:S05]  /*5300*/  BSYNC B2 ;  /* 0x0000000000027941 */ /* 0x000fea0003800000 */
.L_x_2697:
[----:B---3--:R-:W-:Y:S01]  /*5310*/  LEA R54, P4, R23, R11, 0x1 ;  /* 0x0000000b17367211 */ /* 0x008fe200078808ff */
[----:B------:R-:W-:-:S03]  /*5320*/  ULDC.64 UR4, c[0x0][0x208] ;  /* 0x0000820000047ab9 */ /* 0x000fc60000000a00 */
[----:B--2---:R-:W-:-:S05]  /*5330*/  LEA.HI.X R55, R23, R78, R179, 0x1, P4 ;  /* 0x0000004e17377211 */ /* 0x004fca00020f0cb3 */
[----:B----4-:R0:W-:Y:S04]  /*5340*/  ST.E.128 desc[UR4][R54.64], R12 ;  /* 0x0000000c36007985 */ /* 0x0101e8000c101d04 */
.L_x_2676:
[----:B------:R-:W-:Y:S05]  /*5350*/  BSYNC B1 ;  /* 0x0000000000017941 */ /* 0x000fea0003800000 */
.L_x_2675:
[----:B------:R-:W-:-:S03]  /*5360*/  UMOV UR4, 0xffffffff ;  /* 0xffffffff00047882 */ /* 0x000fc60000000000 */
[----:B------:R-:W-:Y:S05]  /*5370*/  BRA.DIV UR4, `(.L_x_2699) ;  /* 0x00000202047c7947 */ /* 0x000fea000b800000 */
[----:B-1----:R-:W1:Y:S04]  /*5380*/  SHFL.IDX PT, R118, R118, 0x1, 0x1c1f ;  /* 0x003c1f0076767f89 */ /* 0x002e6800000e0000 */
[----:B------:R-:W0:Y:S02]  /*5390*/  SHFL.IDX PT, R119, R119, 0x1, 0x1c1f ;  /* 0x003c1f0077777f89 */ /* 0x000e2400000e0000 */
.L_x_3031:
        /* <DEDUP_REMOVED lines=57> */
.L_x_2704:
[----:B------:R-:W-:Y:S05]  /*5730*/  BSYNC B2 ;  /* 0x0000000000027941 */ /* 0x000fea0003800000 */
.L_x_2703:
[----:B------:R-:W-:Y:S02]  /*5740*/  ULDC.64 UR4, c[0x0][0x208] ;  /* 0x0000820000047ab9 */ /* 0x000fe40000000a00 */
[----:B----4-:R0:W-:Y:S03]  /*5750*/  ST.E.128 desc[UR4][R54.64], R12 ;  /* 0x0000000c36007985 */ /* 0x0101e6000c101d04 */
.L_x_2702:
[----:B------:R-:W-:Y:S05]  /*5760*/  BSYNC B1 ;  /* 0x0000000000017941 */ /* 0x000fea0003800000 */
.L_x_2701:
        /* <DEDUP_REMOVED lines=56> */
.L_x_2708:
[----:B------:R-:W-:Y:S05]  /*5af0*/  BSYNC B2 ;  /* 0x0000000000027941 */ /* 0x000fea0003800000 */
.L_x_2707:
[----:B------:R-:W-:Y:S02]  /*5b00*/  ULDC.64 UR4, c[0x0][0x208] ;  /* 0x0000820000047ab9 */ /* 0x000fe40000000a00 */
[----:B----4-:R0:W-:Y:S03]  /*5b10*/  ST.E.128 desc[UR4][R50.64], R12 ;  /* 0x0000000c32007985 */ /* 0x0101e6000c101d04 */
.L_x_2706:
[----:B------:R-:W-:Y:S05]  /*5b20*/  BSYNC B1 ;  /* 0x0000000000017941 */ /* 0x000fea0003800000 */
.L_x_2705:
        /* <DEDUP_REMOVED lines=22> */
[----:B------:R-:W-:Y:S01]  /*5c90*/  LOP3.LUT R11, R14, 0xffff0000, RZ, 0xc0, !PT ;  /* 0xffff00000e0b7812 */ /* 0x000fe200078ec0ff */
[----:B------:R-:W-:Y:S01]  /*5ca0*/  IMAD.U32 R48, R148, 0x10000, RZ ;  /* 0x0001000094307824 */ /* 0x000fe200078e00ff */
[----:B------:R-:W-:Y:S01]  /*5cb0*/  LOP3.LUT R13, R13, 0xffff0000, RZ, 0xc0, !PT ;  /* 0xffff00000d0d7812 */ /* 0x000fe200078ec0ff */
[----:B------:R-:W-:Y:S01]  /*5cc0*/  IMAD.U32 R49, R147, 0x10000, RZ ;  /* 0x0001000093317824 */ /* 0x000fe200078e00ff */
[----:B------:R-:W-:Y:S01]  /*5cd0*/  LOP3.LUT R52, R44, 0xffff0000, RZ, 0xc0, !PT ;  /* 0xffff00002c347812 */ /* 0x000fe200078ec0ff */
[----:B------:R-:W-:Y:S01]  /*5ce0*/  FMUL.FTZ R55, R11, R48 ;  /* 0x000000300b377220 */ /* 0x000fe20000410000 */
[----:B------:R-:W-:Y:S01]  /*5cf0*/  LOP3.LUT R51, R43, 0xffff0000, RZ, 0xc0, !PT ;  /* 0xffff00002b337812 */ /* 0x000fe200078ec0ff */
[----:B------:R-:W-:Y:S01]  /*5d00*/  FMUL.FTZ R11, R11, R49 ;  /* 0x000000310b0b7220 */ /* 0x000fe20000410000 */
[----:B------:R-:W-:Y:S01]  /*5d10*/  LOP3.LUT R14, R15, 0xffff0000, RZ, 0xc0, !PT ;  /* 0xffff00000f0e7812 */ /* 0x000fe200078ec0ff */
[C---:B------:R-:W-:Y:S01]  /*5d20*/  FMUL.FTZ R53, R13.reuse, R52 ;  /* 0x000000340d357220 */ /* 0x040fe20000410000 */
[----:B------:R-:W-:Y:S01]  /*5d30*/  LOP3.LUT R148, R148, 0xffff0000, RZ, 0xc0, !PT ;  /* 0xffff000094947812 */ /* 0x000fe200078ec0ff */
[----:B------:R-:W-:Y:S01]  /*5d40*/  FMUL.FTZ R13, R13, R51 ;  /* 0x000000330d0d7220 */ /* 0x000fe20000410000 */
[----:B------:R-:W-:Y:S01]  /*5d50*/  LOP3.LUT R147, R147, 0xffff0000, RZ, 0xc0, !PT ;  /* 0xffff000093937812 */ /* 0x000fe200078ec0ff */
[----:B------:R-:W-:Y:S01]  /*5d60*/  IMAD.U32 R44, R44, 0x10000, RZ ;  /* 0x000100002c2c7824 */ /* 0x000fe200078e00ff */
[----:B------:R-:W-:Y:S01]  /*5d70*/  LOP3.LUT R12, R12, 0xffff0000, RZ, 0xc0, !PT ;  /* 0xffff00000c0c7812 */ /* 0x000fe200078ec0ff */
[----:B------:R-:W-:-:S02]  /*5d80*/  IMAD.U32 R43, R43, 0x10000, RZ ;  /* 0x000100002b2b7824 */ /* 0x000fc400078e00ff */
[----:B------:R-:W-:Y:S01]  /*5d90*/  FFMA.FTZ R53, R50, R51, -R53 ;  /* 0x0000003332357223 */ /* 0x000fe20000010835 */
[----:B------:R-:W-:Y:S01]  /*5da0*/  FFMA.FTZ R55, R42, R49, -R55 ;  /* 0x000000312a377223 */ /* 0x000fe20000010837 */
[----:B------:R-:W-:Y:S01]  /*5db0*/  FFMA.FTZ R50, R50, R52, R13 ;  /* 0x0000003432327223 */ /* 0x000fe2000001000d */
[----:B------:R-:W-:Y:S01]  /*5dc0*/  FFMA.FTZ R42, R42, R48, R11 ;  /* 0x000000302a2a7223 */ /* 0x000fe2000001000b */
[C---:B------:R-:W-:Y:S01]  /*5dd0*/  FMUL.FTZ R48, R14.reuse, R148 ;  /* 0x000000940e307220 */ /* 0x040fe20000410000 */
[----:B------:R-:W-:Y:S01]  /*5de0*/  FMUL.FTZ R13, R14, R147 ;  /* 0x000000930e0d7220 */ /* 0x000fe20000410000 */
[----:B------:R-:W-:Y:S02]  /*5df0*/  IMAD.U32 R15, R15, 0x10000, RZ ;  /* 0x000100000f0f7824 */ /* 0x000fe400078e00ff */
[C---:B------:R-:W-:Y:S01]  /*5e00*/  FMUL.FTZ R14, R12.reuse, R44 ;  /* 0x0000002c0c0e7220 */ /* 0x040fe20000410000 */
[----:B------:R-:W-:Y:S01]  /*5e10*/  FMUL.FTZ R11, R12, R43 ;  /* 0x0000002b0c0b7220 */ /* 0x000fe20000410000 */
        /* <DEDUP_REMOVED lines=8> */
[----:B------:R-:W-:Y:S01]  /*5ea0*/  F2FP.BF16.F32.PACK_AB R12, R11, R14 ;  /* 0x0000000e0b0c723e */ /* 0x000fe200000010ff */
[----:B------:R-:W-:-:S07]  /*5eb0*/  IMAD.MOV.U32 R14, RZ, RZ, R42 ;  /* 0x000000ffff0e7224 */ /* 0x000fce00078e002a */
.L_x_2712:
[----:B------:R-:W-:Y:S05]  /*5ec0*/  BSYNC B2 ;  /* 0x0000000000027941 */ /* 0x000fea0003800000 */
.L_x_2711:
[----:B------:R-:W-:Y:S02]  /*5ed0*/  ULDC.64 UR4, c[0x0][0x208] ;  /* 0x0000820000047ab9 */ /* 0x000fe40000000a00 */
[----:B----4-:R0:W-:Y:S03]  /*5ee0*/  ST.E.128 desc[UR4][R46.64], R12 ;  /* 0x0000000c2e007985 */ /* 0x0101e6000c101d04 */
.L_x_2710:
[----:B------:R-:W-:Y:S05]  /*5ef0*/  BSYNC B1 ;  /* 0x0000000000017941 */ /* 0x000fea0003800000 */
.L_x_2709:
        /* <DEDUP_REMOVED lines=10> */
[--C-:B------:R-:W-:Y:S01]  /*5fa0*/  SHF.R.U64 R47, R38, 0x10, R39.reuse ;  /* 0x00000010262f7819 */ /* 0x100fe20000001227 */
[C---:B----4-:R-:W-:Y:S01]  /*5fb0*/  IMAD.U32 R38, R14.reuse, 0x10000, RZ ;  /* 0x000100000e267824 */ /* 0x050fe200078e00ff */
[----:B------:R-:W-:Y:S02]  /*5fc0*/  SHF.R.U32.HI R45, RZ, 0x10, R39 ;  /* 0x00000010ff2d7819 */ /* 0x000fe40000011627 */
[----:B------:R-:W-:Y:S02]  /*5fd0*/  SHF.R.U32.HI R40, RZ, 0x10, R41 ;  /* 0x00000010ff287819 */ /* 0x000fe40000011629 */
[----:B------:R-:W-:Y:S01]  /*5fe0*/  LOP3.LUT R39, R14, 0xffff0000, RZ, 0xc0, !PT ;  /* 0xffff00000e277812 */ /* 0x000fe200078ec0ff */
[C---:B------:R-:W-:Y:S01]  /*5ff0*/  IMAD.U32 R14, R15.reuse, 0x10000, RZ ;  /* 0x000100000f0e7824 */ /* 0x040fe200078e00ff */
[----:B---3--:R-:W-:-:S02]  /*6000*/  LOP3.LUT R11, R15, 0xffff0000, RZ, 0xc0, !PT ;  /* 0xffff00000f0b7812 */ /* 0x008fc400078ec0ff */
[----:B------:R-:W-:Y:S02]  /*6010*/  PRMT R41, R141, 0x5410, R44 ;  /* 0x000054108d297816 */ /* 0x000fe4000000002c */
[C---:B------:R-:W-:Y:S02]  /*6020*/  PRMT R15, R136.reuse, 0x5410, R47 ;  /* 0x00005410880f7816 */ /* 0x040fe4000000002f */
[----:B------:R-:W-:Y:S02]  /*6030*/  LOP3.LUT R44, R13, 0xffff0000, RZ, 0xc0, !PT ;  /* 0xffff00000d2c7812 */ /* 0x000fe400078ec0ff */
[C---:B------:R-:W-:Y:S01]  /*6040*/  LOP3.LUT R48, R41.reuse, 0xffff0000, RZ, 0xc0, !PT ;  /* 0xffff000029307812 */ /* 0x040fe200078ec0ff */
[----:B------:R-:W-:Y:S01]  /*6050*/  IMAD.U32 R41, R41, 0x10000, RZ ;  /* 0x0001000029297824 */ /* 0x000fe200078e00ff */
[C---:B------:R-:W-:Y:S01]  /*6060*/  LOP3.LUT R46, R15.reuse, 0xffff0000, RZ, 0xc0, !PT ;  /* 0xffff00000f2e7812 */ /* 0x040fe200078ec0ff */
[----:B------:R-:W-:Y:S01]  /*6070*/  IMAD.U32 R15, R15, 0x10000, RZ ;  /* 0x000100000f0f7824 */ /* 0x000fe200078e00ff */
[----:B------:R-:W-:Y:S01]  /*6080*/  PRMT R136, R136, 0x5432, R45 ;  /* 0x0000543288887816 */ /* 0x000fe2000000002d */
[----:B------:R-:W-:Y:S01]  /*6090*/  IMAD.U32 R45, R13, 0x10000, RZ ;  /* 0x000100000d2d7824 */ /* 0x000fe200078e00ff */
[----:B------:R-:W-:Y:S01]  /*60a0*/  PRMT R141, R141, 0x5432, R40 ;  /* 0x000054328d8d7816 */ /* 0x000fe20000000028 */
[C---:B------:R-:W-:Y:S01]  /*60b0*/  FMUL.FTZ R50, R44.reuse, R48 ;  /* 0x000000302c327220 */ /* 0x040fe20000410000 */
[----:B------:R-:W-:Y:S01]  /*60c0*/  FMUL.FTZ R49, R44, R46 ;  /* 0x0000002e2c317220 */ /* 0x000fe20000410000 */
[----:B------:R-:W-:Y:S01]  /*60d0*/  IMAD.U32 R47, R136, 0x10000, RZ ;  /* 0x00010000882f7824 */ /* 0x000fe200078e00ff */
[C---:B------:R-:W-:Y:S01]  /*60e0*/  LOP3.LUT R44, R12.reuse, 0xffff0000, RZ, 0xc0, !PT ;  /* 0xffff00000c2c7812 */ /* 0x040fe200078ec0ff */
[C---:B------:R-:W-:Y:S01]  /*60f0*/  IMAD.U32 R40, R141.reuse, 0x10000, RZ ;  /* 0x000100008d287824 */ /* 0x040fe200078e00ff */
[----:B------:R-:W-:Y:S01]  /*6100*/  LOP3.LUT R141, R141, 0xffff0000, RZ, 0xc0, !PT ;  /* 0xffff00008d8d7812 */ /* 0x000fe200078ec0ff */
[----:B------:R-:W-:-:S02]  /*6110*/  IMAD.U32 R13, R12, 0x10000, RZ ;  /* 0x000100000c0d7824 */ /* 0x000fc400078e00ff */
[C---:B------:R-:W-:Y:S01]  /*6120*/  FFMA.FTZ R12, R45.reuse, R46, -R50 ;  /* 0x0000002e2d0c7223 */ /* 0x040fe20000010832 */
[----:B------:R-:W-:Y:S01]  /*6130*/  FFMA.FTZ R45, R45, R48, R49 ;  /* 0x000000302d2d7223 */ /* 0x000fe20000010031 */
[CC--:B------:R-:W-:Y:S01]  /*6140*/  FMUL.FTZ R51, R39.reuse, R40.reuse ;  /* 0x0000002827337220 */ /* 0x0c0fe20000410000 */
[-C--:B------:R-:W-:Y:S01]  /*6150*/  FMUL.FTZ R49, R39, R47.reuse ;  /* 0x0000002f27317220 */ /* 0x080fe20000410000 */
[----:B------:R-:W-:Y:S02]  /*6160*/  LOP3.LUT R136, R136, 0xffff0000, RZ, 0xc0, !PT ;  /* 0xffff000088887812 */ /* 0x000fe400078ec0ff */
[C---:B------:R-:W-:Y:S01]  /*6170*/  FFMA.FTZ R39, R38.reuse, R47, -R51 ;  /* 0x0000002f26277223 */ /* 0x040fe20000010833 */
[----:B------:R-:W-:Y:S01]  /*6180*/  FFMA.FTZ R40, R38, R40, R49 ;  /* 0x0000002826287223 */ /* 0x000fe20000010031 */
[C---:B------:R-:W-:Y:S01]  /*6190*/  FMUL.FTZ R38, R44.reuse, R41 ;  /* 0x000000292c267220 */ /* 0x040fe20000410000 */
[----:B------:R-:W-:Y:S01]  /*61a0*/  FMUL.FTZ R44, R44, R15 ;  /* 0x0000000f2c2c7220 */ /* 0x000fe20000410000 */
        /* <DEDUP_REMOVED lines=11> */
.L_x_2716:
[----:B------:R-:W-:Y:S05]  /*6260*/  BSYNC B2 ;  /* 0x0000000000027941 */ /* 0x000fea0003800000 */
.L_x_2715:
[----:B------:R-:W-:Y:S02]  /*6270*/  ULDC.64 UR4, c[0x0][0x208] ;  /* 0x0000820000047ab9 */ /* 0x000fe40000000a00 */
[----:B----4-:R0:W-:Y:S03]  /*6280*/  ST.E.128 desc[UR4][R42.64], R12 ;  /* 0x0000000c2a007985 */ /* 0x0101e6000c101d04 */
.L_x_2714:
[----:B------:R-:W-:Y:S05]  /*6290*/  BSYNC B1 ;  /* 0x0000000000017941 */ /* 0x000fea0003800000 */
.L_x_2713:
        /* <DEDUP_REMOVED lines=9> */
[----:B------:R-:W-:Y:S01]  /*6330*/  SHF.R.U64 R40, R34, 0x10, R35 ;  /* 0x0000001022287819 */ /* 0x000fe20000001223 */
[----:B----4-:R-:W-:Y:S01]  /*6340*/  IMAD.U32 R29, R14, 0x10000, RZ ;  /* 0x000100000e1d7824 */ /* 0x010fe200078e00ff */
[--C-:B------:R-:W-:Y:S02]  /*6350*/  SHF.R.U64 R41, R36, 0x10, R37.reuse ;  /* 0x0000001024297819 */ /* 0x100fe40000001225 */
        /* <DEDUP_REMOVED lines=10> */
[C---:B------:R-:W-:Y:S01]  /*6400*/  LOP3.LUT R42, R41.reuse, 0xffff0000, RZ, 0xc0, !PT ;  /* 0xffff0000292a7812 */ /* 0x040fe200078ec0ff */
[----:B------:R-:W-:Y:S01]  /*6410*/  IMAD.U32 R41, R41, 0x10000, RZ ;  /* 0x0001000029297824 */ /* 0x000fe200078e00ff */
[----:B------:R-:W-:Y:S01]  /*6420*/  LOP3.LUT R35, R14, 0xffff0000, RZ, 0xc0, !PT ;  /* 0xffff00000e237812 */ /* 0x000fe200078ec0ff */
[C---:B------:R-:W-:Y:S01]  /*6430*/  IMAD.U32 R14, R15.reuse, 0x10000, RZ ;  /* 0x000100000f0e7824 */ /* 0x040fe200078e00ff */
[----:B---3--:R-:W-:Y:S01]  /*6440*/  LOP3.LUT R11, R15, 0xffff0000, RZ, 0xc0, !PT ;  /* 0xffff00000f0b7812 */ /* 0x008fe200078ec0ff */
[----:B------:R-:W-:-:S02]  /*6450*/  IMAD.U32 R15, R13, 0x10000, RZ ;  /* 0x000100000d0f7824 */ /* 0x000fc400078e00ff */
[-C--:B------:R-:W-:Y:S01]  /*6460*/  FMUL.FTZ R43, R34, R37.reuse ;  /* 0x00000025222b7220 */ /* 0x080fe20000410000 */
[----:B------:R-:W-:Y:S02]  /*6470*/  IMAD.U32 R13, R12, 0x10000, RZ ;  /* 0x000100000c0d7824 */ /* 0x000fe400078e00ff */
[----:B------:R-:W-:Y:S01]  /*6480*/  FMUL.FTZ R46, R34, R42 ;  /* 0x0000002a222e7220 */ /* 0x000fe20000410000 */
[----:B------:R-:W-:Y:S01]  /*6490*/  LOP3.LUT R12, R12, 0xffff0000, RZ, 0xc0, !PT ;  /* 0xffff00000c0c7812 */ /* 0x000fe200078ec0ff */
[----:B------:R-:W-:Y:S01]  /*64a0*/  FMUL.FTZ R34, R35, R44 ;  /* 0x0000002c23227220 */ /* 0x000fe20000410000 */
[----:B------:R-:W-:Y:S01]  /*64b0*/  LOP3.LUT R134, R134, 0xffff0000, RZ, 0xc0, !PT ;  /* 0xffff000086867812 */ /* 0x000fe200078ec0ff */
[----:B------:R-:W-:Y:S01]  /*64c0*/  FFMA.FTZ R43, R15, R42, R43 ;  /* 0x0000002a0f2b7223 */ /* 0x000fe2000001002b */
[----:B------:R-:W-:Y:S01]  /*64d0*/  LOP3.LUT R117, R117, 0xffff0000, RZ, 0xc0, !PT ;  /* 0xffff000075757812 */ /* 0x000fe200078ec0ff */
[----:B------:R-:W-:Y:S02]  /*64e0*/  IMAD.U32 R36, R36, 0x10000, RZ ;  /* 0x0001000024247824 */ /* 0x000fe400078e00ff */
[-C--:B------:R-:W-:Y:S01]  /*64f0*/  FMUL.FTZ R42, R35, R40.reuse ;  /* 0x00000028232a7220 */ /* 0x080fe20000410000 */
[----:B------:R-:W-:Y:S01]  /*6500*/  FFMA.FTZ R46, R15, R37, -R46 ;  /* 0x000000250f2e7223 */ /* 0x000fe2000001082e */
[----:B------:R-:W-:Y:S01]  /*6510*/  FFMA.FTZ R40, R29, R40, -R34 ;  /* 0x000000281d287223 */ /* 0x000fe20000010822 */
        /* <DEDUP_REMOVED lines=11> */
[----:B------:R-:W-:Y:S01]  /*65d0*/  F2FP.BF16.F32.PACK_AB R12, R13, R34 ;  /* 0x000000220d0c723e */ /* 0x000fe200000010ff */
[----:B------:R-:W-:Y:S01]  /*65e0*/  IMAD.MOV.U32 R13, RZ, RZ, R43 ;  /* 0x000000ffff0d7224 */ /* 0x000fe200078e002b */
[----:B------:R-:W-:-:S07]  /*65f0*/  F2FP.BF16.F32.PACK_AB R14, R29, R40 ;  /* 0x000000281d0e723e */ /* 0x000fce00000010ff */
.L_x_2720:
[----:B------:R-:W-:Y:S05]  /*6600*/  BSYNC B2 ;  /* 0x0000000000027941 */ /* 0x000fea0003800000 */
.L_x_2719:
[----:B------:R-:W-:Y:S02]  /*6610*/  ULDC.64 UR4, c[0x0][0x208] ;  /* 0x0000820000047ab9 */ /* 0x000fe40000000a00 */
[----:B----4-:R0:W-:Y:S03]  /*6620*/  ST.E.128 desc[UR4][R38.64], R12 ;  /* 0x0000000c26007985 */ /* 0x0101e6000c101d04 */
.L_x_2718:
[----:B------:R-:W-:Y:S05]  /*6630*/  BSYNC B1 ;  /* 0x0000000000017941 */ /* 0x000fea0003800000 */
.L_x_2717:
        /* <DEDUP_REMOVED lines=54> */
.L_x_2722:
[----:B------:R-:W-:Y:S05]  /*69a0*/  BSYNC B1 ;  /* 0x0000000000017941 */ /* 0x000fea0003800000 */
.L_x_2721:
[----:B------:R-:W-:Y:S02]  /*69b0*/  ULDC.64 UR4, c[0x0][0x208] ;  /* 0x0000820000047ab9 */ /* 0x000fe40000000a00 */
[----:B----4-:R0:W-:Y:S01]  /*69c0*/  ST.E.128 desc[UR4][R34.64], R12 ;  /* 0x0000000c22007985 */ /* 0x0101e2000c101d04 */
[----:B------:R-:W-:Y:S05]  /*69d0*/  BRA `(.L_x_2700) ;  /* 0x0000004400147947 */ /* 0x000fea0003800000 */
.L_x_2666:
        /* <DEDUP_REMOVED lines=24> */
[----:B------:R-:W-:Y:S01]  /*6b60*/  CS2R R48, SRZ ;  /* 0x0000000000307805 */ /* 0x000fe2000001ff00 */
[----:B------:R-:W-:Y:S01]  /*6b70*/  ULDC.64 UR6, c[0x0][0x208] ;  /* 0x0000820000067ab9 */ /* 0x000fe20000000a00 */
        /* <DEDUP_REMOVED lines=22> */
.L_x_2724:
[----:B------:R-:W-:Y:S05]  /*6ce0*/  BSYNC B1 ;  /* 0x0000000000017941 */ /* 0x000fea0003800000 */
.L_x_2723:
[----:B0-----:R-:W-:Y:S01]  /*6cf0*/  IADD3 R52, R170, 0x40, RZ ;  /* 0x00000040aa347810 */ /* 0x001fe20007ffe0ff */
[----:B------:R-:W-:Y:S01]  /*6d00*/  BSSY B1, `(.L_x_2725) ;  /* 0x000002f000017945 */ /* 0x000fe20003800000 */
[----:B------:R-:W-:Y:S02]  /*6d10*/  CS2R R58, SRZ ;  /* 0x00000000003a7805 */ /* 0x000fe4000001ff00 */
[----:B------:R-:W-:Y:S02]  /*6d20*/  CS2R R56, SRZ ;  /* 0x0000000000387805 */ /* 0x000fe4000001ff00 */
[----:B------:R-:W-:Y:S02]  /*6d30*/  ISETP.GE.AND P5, PT, R52, R83, PT ;  /* 0x000000533400720c */ /* 0x000fe40003fa6270 */
        /* <DEDUP_REMOVED lines=19> */
[----:B------:R-:W-:Y:S01]  /*6e70*/  CS2R R72, SRZ ;  /* 0x0000000000487805 */ /* 0x000fe2000001ff00 */
[----:B------:R-:W-:Y:S01]  /*6e80*/  ULDC.64 UR8, c[0x0][0x208] ;  /* 0x0000820000087ab9 */ /* 0x000fe20000000a00 */
        /* <DEDUP_REMOVED lines=22> */
.L_x_2726:
[----:B------:R-:W-:Y:S05]  /*6ff0*/  BSYNC B1 ;  /* 0x0000000000017941 */ /* 0x000fea0003800000 */
.L_x_2725:
[----:B0-----:R-:W-:Y:S01]  /*7000*/  IMAD.MOV.U32 R13, RZ, RZ, R31 ;  /* 0x000000ffff0d7224 */ /* 0x001fe200078e001f */
[----:B------:R-:W-:Y:S01]  /*7010*/  ULOP3.LUT UR4, UR60, 0x1, URZ, 0xfc, !UPT ;  /* 0x000000013c047892 */ /* 0x000fe2000f8efc3f */
[----:B------:R-:W-:Y:S02]  /*7020*/  IMAD.MOV.U32 R12, RZ, RZ, R28 ;  /* 0x000000ffff0c7224 */ /* 0x000fe400078e001c */
[----:B------:R-:W-:Y:S01]  /*7030*/  IMAD.MOV.U32 R11, RZ, RZ, R29 ;  /* 0x000000ffff0b7224 */ /* 0x000fe200078e001d */
[----:B------:R-:W-:Y:S01]  /*7040*/  PRMT R159, R76, 0x5410, R13 ;  /* 0x000054104c9f7816 */ /* 0x000fe2000000000d */
[----:B------:R-:W-:Y:S01]  /*7050*/  IMAD.MOV.U32 R14, RZ, RZ, R34 ;  /* 0x000000ffff0e7224 */ /* 0x000fe200078e0022 */
[----:B------:R-:W-:Y:S01]  /*7060*/  UISETP.NE.AND UP0, UPT, UR4, 0x3, UPT ;  /* 0x000000030400788c */ /* 0x000fe2000bf05270 */
[----:B------:R-:W-:Y:S01]  /*7070*/  IMAD.MOV.U32 R13, RZ, RZ, R35 ;  /* 0x000000ffff0d7224 */ /* 0x000fe200078e0023 */
[----:B------:R-:W-:Y:S01]  /*7080*/  PRMT R185, R12, 0x5410, R11 ;  /* 0x000054100cb97816 */ /* 0x000fe2000000000b */
[----:B------:R-:W-:Y:S01]  /*7090*/  IMAD.MOV.U32 R11, RZ, RZ, R32 ;  /* 0x000000ffff0b7224 */ /* 0x000fe200078e0020 */
[----:B------:R0:W-:Y:S01]  /*70a0*/  STL.S16 [R1+0x44], R14 ;  /* 0x0000440e01007387 */ /* 0x0001e20000100600 */
[----:B------:R-:W-:Y:S01]  /*70b0*/  IMAD.MOV.U32 R12, RZ, RZ, R33 ;  /* 0x000000ffff0c7224 */ /* 0x000fe200078e0021 */
[----:B------:R-:W-:-:S02]  /*70c0*/  PLOP3.LUT P0, PT, PT, PT, UP0, 0x80, 0x0 ;  /* 0x000000000000781c */ /* 0x000fc40003f0f008 */
[----:B------:R1:W-:Y:S04]  /*70d0*/  STL.S16 [R1+0x46], R13 ;  /* 0x0000460d01007387 */ /* 0x0003e80000100600 */
[----:B------:R2:W-:Y:S01]  /*70e0*/  STL.S16 [R1+0x5a], R11 ;  /* 0x00005a0b01007387 */ /* 0x0005e20000100600 */
[----:B0-----:R-:W-:-:S03]  /*70f0*/  IMAD.MOV.U32 R14, RZ, RZ, R37 ;  /* 0x000000ffff0e7224 */ /* 0x001fc600078e0025 */
[----:B------:R0:W-:Y:S01]  /*7100*/  STL.S16 [R1+0x58], R12 ;  /* 0x0000580c01007387 */ /* 0x0001e20000100600 */
[----:B-1----:R-:W-:Y:S02]  /*7110*/  IMAD.MOV.U32 R13, RZ, RZ, R36 ;  /* 0x000000ffff0d7224 */ /* 0x002fe400078e0024 */
[----:B--2---:R-:W-:-:S03]  /*7120*/  IMAD.MOV.U32 R11, RZ, RZ, R38 ;  /* 0x000000ffff0b7224 */ /* 0x004fc600078e0026 */
[----:B------:R-:W-:Y:S01]  /*7130*/  PRMT R150, R14, 0x5410, R13 ;  /* 0x000054100e967816 */ /* 0x000fe2000000000d */
[----:B0-----:R-:W-:Y:S01]  /*7140*/  IMAD.MOV.U32 R12, RZ, RZ, R39 ;  /* 0x000000ffff0c7224 */ /* 0x001fe200078e0027 */
[----:B------:R-:W-:Y:S01]  /*7150*/  PRMT R152, R152, 0x5410, R11 ;  /* 0x0000541098987816 */ /* 0x000fe2000000000b */
[----:B------:R-:W-:-:S03]  /*7160*/  IMAD.MOV.U32 R11, RZ, RZ, R43 ;  /* 0x000000ffff0b7224 */ /* 0x000fc600078e002b */
        /* <DEDUP_REMOVED lines=63> */
.L_x_2727:
[----:B------:R-:W-:Y:S01]  /*7560*/  IMAD R84, R18, 0x8, R2 ;  /* 0x0000000812547824 */ /* 0x000fe200078e0202 */
[----:B------:R-:W-:Y:S01]  /*7570*/  SHF.L.U32 R85, R171, 0x1f, RZ ;  /* 0x0000001fab557819 */ /* 0x000fe200000006ff */
[----:B------:R-:W-:Y:S03]  /*7580*/  BSSY B1, `(.L_x_2728) ;  /* 0x0000003000017945 */ /* 0x000fe60003800000 */
[----:B------:R-:W0:Y:S02]  /*7590*/  SYNCS.PHASECHK.TRANS64.TRYWAIT P6, [R84+URZ+0x2a890], R85 ;  /* 0x02a89055540075a7 */ /* 0x000e2400080c017f */
[----:B0-----:R-:W-:Y:S05]  /*75a0*/  @!P6 BRA `(.L_x_2729) ;  /* 0x000001e0003ce947 */ /* 0x001fea0003800000 */
.L_x_3032:
[----:B------:R-:W-:Y:S05]  /*75b0*/  BSYNC B1 ;  /* 0x0000000000017941 */ /* 0x000fea0003800000 */
.L_x_2728:
[----:B------:R-:W1:Y:S01]  /*75c0*/  LDC R134, c[0x0][0x2f4] ;  /* 0x0000bd00ff867b82 */ /* 0x000e620000000800 */
[----:B------:R-:W-:Y:S01]  /*75d0*/  UMOV UR4, 0xffffffff ;  /* 0xffffffff00047882 */ /* 0x000fe20000000000 */
[----:B-1----:R-:W-:Y:S02]  /*75e0*/  IMAD.IADD R136, R134, 0x1, -R124 ;  /* 0x0000000186887824 */ /* 0x002fe400078e0a7c */
[----:B------:R-:W-:Y:S05]  /*75f0*/  BRA.DIV UR4, `(.L_x_2730) ;  /* 0x000001e2043c7947 */ /* 0x000fea000b800000 */
[----:B------:R1:W2:Y:S04]  /*7600*/  SHFL.IDX PT, R117, R118, RZ, 0x1c1f ;  /* 0x001c1fff76757589 */ /* 0x0002a800000e0000 */
[----:B------:R1:W3:Y:S02]  /*7610*/  SHFL.IDX PT, R11, R119, RZ, 0x1c1f ;  /* 0x001c1fff770b7589 */ /* 0x0002e400000e0000 */
.L_x_3036:
        /* <DEDUP_REMOVED lines=121> */
.L_x_2736:
[----:B------:R-:W-:Y:S05]  /*7db0*/  BSYNC B3 ;  /* 0x0000000000037941 */ /* 0x000fea0003800000 */
.L_x_2735:
[----:B------:R-:W-:Y:S01]  /*7dc0*/  LEA R36, P4, R4, R11, 0x1 ;  /* 0x0000000b04247211 */ /* 0x000fe200078808ff */
[----:B------:R-:W-:-:S03]  /*7dd0*/  ULDC.64 UR4, c[0x0][0x208] ;  /* 0x0000820000047ab9 */ /* 0x000fc60000000a00 */
[----:B--2---:R-:W-:Y:S02]  /*7de0*/  LEA.HI.X R37, R4, R117, R111, 0x1, P4 ;  /* 0x0000007504257211 */ /* 0x004fe400020f0c6f */
[----:B------:R-:W-:-:S03]  /*7df0*/  ISETP.GE.AND P4, PT, R149, R134, PT ;  /* 0x000000869500720c */ /* 0x000fc60003f86270 */
[----:B----4-:R2:W-:Y:S10]  /*7e00*/  ST.E.128 desc[UR4][R36.64], R12 ;  /* 0x0000000c24007985 */ /* 0x0105f4000c101d04 */
[----:B--2---:R-:W-:-:S05]  /*7e10*/  @!P4 IMAD.WIDE R12, R149, 0x2, R116 ;  /* 0x00000002950cc825 */ /* 0x004fca00078e0274 */
[----:B---3--:R3:W-:Y:S02]  /*7e20*/  @!P4 ST.E.128 desc[UR4][R12.64], R76 ;  /* 0x0000004c0c00c985 */ /* 0x0087e4000c101d04 */
.L_x_2734:
[----:B------:R-:W-:Y:S05]  /*7e30*/  BSYNC B2 ;  /* 0x0000000000027941 */ /* 0x000fea0003800000 */
.L_x_2733:
        /* <DEDUP_REMOVED lines=58> */
[C---:B------:R-:W-:Y:S01]  /*81e0*/  IMAD.U32 R77, R39.reuse, 0x10000, RZ ;  /* 0x00010000274d7824 */ /* 0x040fe200078e00ff */
[----:B------:R-:W-:Y:S02]  /*81f0*/  LOP3.LUT R39, R39, 0xffff0000, RZ, 0xc0, !PT ;  /* 0xffff000027277812 */ /* 0x000fe400078ec0ff */
        /* <DEDUP_REMOVED lines=66> */
.L_x_2740:
[----:B------:R-:W-:Y:S05]  /*8620*/  BSYNC B3 ;  /* 0x0000000000037941 */ /* 0x000fea0003800000 */
.L_x_2739:
[----:B------:R-:W-:Y:S01]  /*8630*/  LEA R32, P4, R5, R11, 0x1 ;  /* 0x0000000b05207211 */ /* 0x000fe200078808ff */
[----:B------:R-:W-:-:S03]  /*8640*/  ULDC.64 UR4, c[0x0][0x208] ;  /* 0x0000820000047ab9 */ /* 0x000fc60000000a00 */
[----:B--2---:R-:W-:Y:S02]  /*8650*/  LEA.HI.X R33, R5, R117, R110, 0x1, P4 ;  /* 0x0000007505217211 */ /* 0x004fe400020f0c6e */
[----:B------:R-:W-:-:S03]  /*8660*/  ISETP.GE.AND P4, PT, R48, R134, PT ;  /* 0x000000863000720c */ /* 0x000fc60003f86270 */
[----:B----4-:R2:W-:Y:S10]  /*8670*/  ST.E.128 desc[UR4][R32.64], R12 ;  /* 0x0000000c20007985 */ /* 0x0105f4000c101d04 */
[----:B--2---:R-:W-:-:S05]  /*8680*/  @!P4 IMAD.WIDE R12, R48, 0x2, R116 ;  /* 0x00000002300cc825 */ /* 0x004fca00078e0274 */
[----:B---3--:R4:W-:Y:S02]  /*8690*/  @!P4 ST.E.128 desc[UR4][R12.64], R36 ;  /* 0x000000240c00c985 */ /* 0x0089e4000c101d04 */
.L_x_2738:
[----:B------:R-:W-:Y:S05]  /*86a0*/  BSYNC B2 ;  /* 0x0000000000027941 */ /* 0x000fea0003800000 */
.L_x_2737:
        /* <DEDUP_REMOVED lines=105> */
[C---:B------:R-:W-:Y:S01]  /*8d40*/  FMUL.FTZ R31, R28.reuse, R38 ;  /* 0x000000261c1f7220 */ /* 0x040fe20000410000 */
[-C--:B------:R-:W-:Y:S01]  /*8d50*/  FMUL.FTZ R28, R28, R30.reuse ;  /* 0x0000001e1c1c7220 */ /* 0x080fe20000410000 */
[----:B------:R-:W-:Y:S02]  /*8d60*/  IMAD.MOV.U32 R32, RZ, RZ, R15 ;  /* 0x000000ffff207224 */ /* 0x000fe400078e000f */
[C---:B------:R-:W-:Y:S01]  /*8d70*/  FFMA.FTZ R31, R14.reuse, R30, -R31 ;  /* 0x0000001e0e1f7223 */ /* 0x040fe2000001081f */
[----:B------:R-:W-:Y:S01]  /*8d80*/  FFMA.FTZ R28, R14, R38, R28 ;  /* 0x000000260e1c7223 */ /* 0x000fe2000001001c */
[----:B------:R-:W-:-:S02]  /*8d90*/  IMAD.MOV.U32 R15, RZ, RZ, R35 ;  /* 0x000000ffff0f7224 */ /* 0x000fc400078e0023 */
[----:B------:R-:W-:Y:S01]  /*8da0*/  IMAD.MOV.U32 R35, RZ, RZ, R41 ;  /* 0x000000ffff237224 */ /* 0x000fe200078e0029 */
[----:B------:R-:W-:Y:S01]  /*8db0*/  F2FP.BF16.F32.PACK_AB R31, R31, R33 ;  /* 0x000000211f1f723e */ /* 0x000fe200000010ff */
[----:B------:R-:W-:Y:S01]  /*8dc0*/  IMAD.MOV.U32 R33, RZ, RZ, R29 ;  /* 0x000000ffff217224 */ /* 0x000fe200078e001d */
[----:B------:R-:W-:-:S03]  /*8dd0*/  F2FP.BF16.F32.PACK_AB R28, R28, R39 ;  /* 0x000000271c1c723e */ /* 0x000fc600000010ff */
[----:B------:R-:W-:Y:S02]  /*8de0*/  IMAD.MOV.U32 R14, RZ, RZ, R31 ;  /* 0x000000ffff0e7224 */ /* 0x000fe400078e001f */
[----:B------:R-:W-:-:S07]  /*8df0*/  IMAD.MOV.U32 R34, RZ, RZ, R28 ;  /* 0x000000ffff227224 */ /* 0x000fce00078e001c */
.L_x_2742:
[----:B------:R-:W-:Y:S05]  /*8e00*/  BSYNC B2 ;  /* 0x0000000000027941 */ /* 0x000fea0003800000 */
.L_x_2741:
[----:B------:R-:W-:Y:S01]  /*8e10*/  LEA R28, P4, R6, R11, 0x1 ;  /* 0x0000000b061c7211 */ /* 0x000fe200078808ff */
[----:B------:R-:W-:-:S03]  /*8e20*/  ULDC.64 UR4, c[0x0][0x208] ;  /* 0x0000820000047ab9 */ /* 0x000fc60000000a00 */
[----:B--2---:R-:W-:Y:S02]  /*8e30*/  LEA.HI.X R29, R6, R117, R109, 0x1, P4 ;  /* 0x00000075061d7211 */ /* 0x004fe400020f0c6d */
[----:B------:R-:W-:-:S03]  /*8e40*/  ISETP.GE.AND P4, PT, R36, R134, PT ;  /* 0x000000862400720c */ /* 0x000fc60003f86270 */
[----:B----4-:R2:W-:Y:S10]  /*8e50*/  ST.E.128 desc[UR4][R28.64], R12 ;  /* 0x0000000c1c007985 */ /* 0x0105f4000c101d04 */
[----:B------:R-:W-:-:S05]  /*8e60*/  @!P4 IMAD.WIDE R116, R36, 0x2, R116 ;  /* 0x000000022474c825 */ /* 0x000fca00078e0274 */
[----:B---3--:R2:W-:Y:S02]  /*8e70*/  @!P4 ST.E.128 desc[UR4][R116.64], R32 ;  /* 0x000000207400c985 */ /* 0x0085e4000c101d04 */
.L_x_2732:
[----:B------:R-:W-:Y:S05]  /*8e80*/  BSYNC B1 ;  /* 0x0000000000017941 */ /* 0x000fea0003800000 */
.L_x_2731:
[----:B------:R-:W-:-:S03]  /*8e90*/  UMOV UR4, 0xffffffff ;  /* 0xffffffff00047882 */ /* 0x000fc60000000000 */
[----:B------:R-:W-:Y:S05]  /*8ea0*/  BRA.DIV UR4, `(.L_x_2743) ;  /* 0x000001ca045c7947 */ /* 0x000fea000b800000 */
[----:B-1----:R-:W1:Y:S04]  /*8eb0*/  SHFL.IDX PT, R118, R118, 0x1, 0x1c1f ;  /* 0x003c1f0076767f89 */ /* 0x002e6800000e0000 */
[----:B------:R-:W0:Y:S02]  /*8ec0*/  SHFL.IDX PT, R119, R119, 0x1, 0x1c1f ;  /* 0x003c1f0077777f89 */ /* 0x000e2400000e0000 */
.L_x_3040:
        /* <DEDUP_REMOVED lines=106> */
[-C--:B------:R-:W-:Y:S01]  /*9570*/  FMUL.FTZ R30, R30, R62.reuse ;  /* 0x0000003e1e1e7220 */ /* 0x080fe20000410000 */
        /* <DEDUP_REMOVED lines=14> */
.L_x_2747:
[----:B------:R-:W-:Y:S05]  /*9660*/  BSYNC B2 ;  /* 0x0000000000027941 */ /* 0x000fea0003800000 */
.L_x_2746:
[----:B------:R-:W-:Y:S01]  /*9670*/  ISETP.GE.AND P5, PT, R36, R134, PT ;  /* 0x000000862400720c */ /* 0x000fe20003fa6270 */
[----:B------:R-:W-:Y:S01]  /*9680*/  ULDC.64 UR4, c[0x0][0x208] ;  /* 0x0000820000047ab9 */ /* 0x000fe20000000a00 */
[----:B------:R-:W-:-:S04]  /*9690*/  LEA R34, P4, R4, R119, 0x1 ;  /* 0x0000007704227211 */ /* 0x000fc800078808ff */
[----:B------:R-:W-:-:S05]  /*96a0*/  LEA.HI.X R35, R4, R118, R111, 0x1, P4 ;  /* 0x0000007604237211 */ /* 0x000fca00020f0c6f */
[----:B0-----:R0:W-:Y:S02]  /*96b0*/  ST.E.128 desc[UR4][R34.64], R12 ;  /* 0x0000000c22007985 */ /* 0x0011e4000c101d04 */
[----:B------:R-:W-:-:S05]  /*96c0*/  @!P5 IMAD.WIDE R36, R36, 0x2, R32 ;  /* 0x000000022424d825 */ /* 0x000fca00078e0220 */
[----:B-1----:R0:W-:Y:S02]  /*96d0*/  @!P5 ST.E.128 desc[UR4][R36.64], R28 ;  /* 0x0000001c2400d985 */ /* 0x0021e4000c101d04 */
.L_x_2745:
[----:B------:R-:W-:Y:S05]  /*96e0*/  BSYNC B1 ;  /* 0x0000000000017941 */ /* 0x000fea0003800000 */
.L_x_2744:
[----:B------:R-:W-:Y:S01]  /*96f0*/  ISETP.NE.AND P4, PT, R20, RZ, PT ;  /* 0x000000ff1400720c */ /* 0x000fe20003f85270 */
[----:B------:R-:W-:-:S12]  /*9700*/  BSSY B1, `(.L_x_2748) ;  /* 0x000007a000017945 */ /* 0x000fd80003800000 */
[----:B------:R-:W-:Y:S05]  /*9710*/  @!P4 BRA `(.L_x_2749) ;  /* 0x0000000400e0c947 */ /* 0x000fea0003800000 */
[----:B---3--:R-:W-:Y:S01]  /*9720*/  SEL R11, R124, R136, !P2 ;  /* 0x000000887c0b7207 */ /* 0x008fe20005000000 */
[----:B------:R-:W-:Y:S01]  /*9730*/  BSSY B2, `(.L_x_2750) ;  /* 0x0000073000027945 */ /* 0x000fe20003800000 */
[----:B0-----:R-:W-:Y:S02]  /*9740*/  SHF.R.U32.HI R14, RZ, 0x3, R177 ;  /* 0x00000003ff0e7819 */ /* 0x001fe400000116b1 */
[----:B----4-:R-:W-:Y:S02]  /*9750*/  SHF.R.S32.HI R12, RZ, 0x1f, R11 ;  /* 0x0000001fff0c7819 */ /* 0x010fe4000001140b */
        /* <DEDUP_REMOVED lines=22> */
[----:B------:R-:W-:Y:S01]  /*98c0*/  SHF.R.U32.HI R41, RZ, 0x10, R69 ;  /* 0x00000010ff297819 */ /* 0x000fe20000011645 */
[----:B--2---:R-:W-:Y:S01]  /*98d0*/  IMAD.U32 R39, R29, 0x10000, RZ ;  /* 0x000100001d277824 */ /* 0x004fe200078e00ff */
[----:B0-----:R-:W-:Y:S01]  /*98e0*/  SHF.R.U32.HI R11, RZ, 0x10, R57 ;  /* 0x00000010ff0b7819 */ /* 0x001fe20000011639 */
[----:B-1----:R-:W-:Y:S01]  /*98f0*/  IMAD.U32 R44, R13, 0x10000, RZ ;  /* 0x000100000d2c7824 */ /* 0x002fe200078e00ff */
[----:B------:R-:W-:Y:S01]  /*9900*/  PRMT R41, R148, 0x5432, R41 ;  /* 0x0000543294297816 */ /* 0x000fe20000000029 */
[----:B------:R-:W-:Y:S01]  /*9910*/  IMAD.U32 R46, R15, 0x10000, RZ ;  /* 0x000100000f2e7824 */ /* 0x000fe200078e00ff */
[----:B------:R-:W-:Y:S02]  /*9920*/  PRMT R11, R146, 0x5432, R11 ;  /* 0x00005432920b7816 */ /* 0x000fe4000000000b */
[----:B------:R-:W-:Y:S01]  /*9930*/  LOP3.LUT R29, R29, 0xffff0000, RZ, 0xc0, !PT ;  /* 0xffff00001d1d7812 */ /* 0x000fe200078ec0ff */
[C---:B------:R-:W-:Y:S01]  /*9940*/  IMAD.U32 R42, R41.reuse, 0x10000, RZ ;  /* 0x00010000292a7824 */ /* 0x040fe200078e00ff */
[----:B------:R-:W-:Y:S01]  /*9950*/  LOP3.LUT R41, R41, 0xffff0000, RZ, 0xc0, !PT ;  /* 0xffff000029297812 */ /* 0x000fe200078ec0ff */
[----:B------:R-:W-:Y:S01]  /*9960*/  IMAD.U32 R40, R11, 0x10000, RZ ;  /* 0x000100000b287824 */ /* 0x000fe200078e00ff */
[----:B------:R-:W-:Y:S01]  /*9970*/  SHF.R.U64 R45, R70, 0x10, R71 ;  /* 0x00000010462d7819 */ /* 0x000fe20000001247 */
[C---:B------:R-:W-:Y:S01]  /*9980*/  FMUL.FTZ R43, R39.reuse, R42 ;  /* 0x0000002a272b7220 */ /* 0x040fe20000410000 */
[----:B------:R-:W-:Y:S01]  /*9990*/  SHF.R.U64 R38, R58, 0x10, R59 ;  /* 0x000000103a267819 */ /* 0x000fe2000000123b */
[-C--:B------:R-:W-:Y:S01]  /*99a0*/  FMUL.FTZ R39, R39, R40.reuse ;  /* 0x0000002827277220 */ /* 0x080fe20000410000 */
[----:B------:R-:W-:Y:S01]  /*99b0*/  SHF.R.U32.HI R70, RZ, 0x10, R71 ;  /* 0x00000010ff467819 */ /* 0x000fe20000011647 */
[C---:B------:R-:W-:Y:S01]  /*99c0*/  FFMA.FTZ R43, R44.reuse, R40, -R43 ;  /* 0x000000282c2b7223 */ /* 0x040fe2000001082b */
[----:B------:R-:W-:Y:S01]  /*99d0*/  LOP3.LUT R40, R11, 0xffff0000, RZ, 0xc0, !PT ;  /* 0xffff00000b287812 */ /* 0x000fe200078ec0ff */
[----:B------:R-:W-:Y:S01]  /*99e0*/  FFMA.FTZ R39, R44, R42, R39 ;  /* 0x0000002a2c277223 */ /* 0x000fe20000010027 */
[----:B------:R-:W-:Y:S01]  /*99f0*/  SHF.R.U32.HI R58, RZ, 0x10, R59 ;  /* 0x00000010ff3a7819 */ /* 0x000fe2000001163b */
[-C--:B------:R-:W-:Y:S01]  /*9a00*/  FMUL.FTZ R42, R29, R41.reuse ;  /* 0x000000291d2a7220 */ /* 0x080fe20000410000 */
[----:B------:R-:W-:Y:S01]  /*9a10*/  LOP3.LUT R13, R13, 0xffff0000, RZ, 0xc0, !PT ;  /* 0xffff00000d0d7812 */ /* 0x000fe200078ec0ff */
[-C--:B------:R-:W-:Y:S01]  /*9a20*/  FMUL.FTZ R29, R29, R40.reuse ;  /* 0x000000281d1d7220 */ /* 0x080fe20000410000 */
[----:B------:R-:W-:Y:S01]  /*9a30*/  PRMT R70, R147, 0x5432, R70 ;  /* 0x0000543293467816 */ /* 0x000fe20000000046 */
[----:B------:R-:W-:Y:S01]  /*9a40*/  IMAD.U32 R11, R12, 0x10000, RZ ;  /* 0x000100000c0b7824 */ /* 0x000fe200078e00ff */
[----:B------:R-:W-:Y:S01]  /*9a50*/  PRMT R58, R145, 0x5432, R58 ;  /* 0x00005432913a7816 */ /* 0x000fe2000000003a */
[C---:B------:R-:W-:Y:S01]  /*9a60*/  FFMA.FTZ R42, R13.reuse, R40, -R42 ;  /* 0x000000280d2a7223 */ /* 0x040fe2000001082a */
[----:B------:R-:W-:Y:S01]  /*9a70*/  FFMA.FTZ R29, R13, R41, R29 ;  /* 0x000000290d1d7223 */ /* 0x000fe2000001001d */
[C---:B------:R-:W-:Y:S01]  /*9a80*/  IMAD.U32 R13, R31.reuse, 0x10000, RZ ;  /* 0x000100001f0d7824 */ /* 0x040fe200078e00ff */
[----:B------:R-:W-:Y:S01]  /*9a90*/  LOP3.LUT R31, R31, 0xffff0000, RZ, 0xc0, !PT ;  /* 0xffff00001f1f7812 */ /* 0x000fe200078ec0ff */
[C---:B------:R-:W-:Y:S01]  /*9aa0*/  IMAD.U32 R41, R70.reuse, 0x10000, RZ ;  /* 0x0001000046297824 */ /* 0x040fe200078e00ff */
[----:B------:R-:W-:Y:S01]  /*9ab0*/  LOP3.LUT R70, R70, 0xffff0000, RZ, 0xc0, !PT ;  /* 0xffff000046467812 */ /* 0x000fe200078ec0ff */
[----:B------:R-:W-:Y:S01]  /*9ac0*/  IMAD.U32 R44, R58, 0x10000, RZ ;  /* 0x000100003a2c7824 */ /* 0x000fe200078e00ff */
[----:B------:R-:W-:Y:S01]  /*9ad0*/  SHF.R.U64 R68, R68, 0x10, R69 ;  /* 0x0000001044447819 */ /* 0x000fe20000001245 */
[CC--:B------:R-:W-:Y:S01]  /*9ae0*/  FMUL.FTZ R47, R13.reuse, R41.reuse ;  /* 0x000000290d2f7220 */ /* 0x0c0fe20000410000 */
[----:B------:R-:W-:Y:S01]  /*9af0*/  LOP3.LUT R58, R58, 0xffff0000, RZ, 0xc0, !PT ;  /* 0xffff00003a3a7812 */ /* 0x000fe200078ec0ff */
        /* <DEDUP_REMOVED lines=8> */
[----:B------:R-:W-:Y:S01]  /*9b80*/  PRMT R56, R146, 0x5410, R56 ;  /* 0x0000541092387816 */ /* 0x000fe20000000038 */
[----:B------:R-:W-:-:S02]  /*9b90*/  IMAD.U32 R40, R28, 0x10000, RZ ;  /* 0x000100001c287824 */ /* 0x000fc400078e00ff */
[C---:B------:R-:W-:Y:S01]  /*9ba0*/  FFMA.FTZ R46, R41.reuse, R58, -R46 ;  /* 0x0000003a292e7223 */ /* 0x040fe2000001082e */
[----:B------:R-:W-:Y:S01]  /*9bb0*/  FFMA.FTZ R31, R41, R70, R31 ;  /* 0x00000046291f7223 */ /* 0x000fe2000001001f */
[----:B------:R-:W-:Y:S01]  /*9bc0*/  IMAD.U32 R48, R68, 0x10000, RZ ;  /* 0x0001000044307824 */ /* 0x000fe200078e00ff */
[----:B------:R-:W-:Y:S01]  /*9bd0*/  LOP3.LUT R28, R28, 0xffff0000, RZ, 0xc0, !PT ;  /* 0xffff00001c1c7812 */ /* 0x000fe200078ec0ff */
[----:B------:R-:W-:Y:S01]  /*9be0*/  IMAD.U32 R41, R56, 0x10000, RZ ;  /* 0x0001000038297824 */ /* 0x000fe200078e00ff */
[----:B------:R-:W-:Y:S01]  /*9bf0*/  LOP3.LUT R68, R68, 0xffff0000, RZ, 0xc0, !PT ;  /* 0xffff000044447812 */ /* 0x000fe200078ec0ff */
[-C--:B------:R-:W-:Y:S01]  /*9c00*/  FMUL.FTZ R49, R40, R48.reuse ;  /* 0x0000003028317220 */ /* 0x080fe20000410000 */
[----:B------:R-:W-:Y:S01]  /*9c10*/  LOP3.LUT R56, R56, 0xffff0000, RZ, 0xc0, !PT ;  /* 0xffff000038387812 */ /* 0x000fe200078ec0ff */
[-C--:B------:R-:W-:Y:S01]  /*9c20*/  FMUL.FTZ R40, R40, R41.reuse ;  /* 0x0000002928287220 */ /* 0x080fe20000410000 */
[----:B------:R-:W-:Y:S01]  /*9c30*/  PRMT R45, R147, 0x5410, R45 ;  /* 0x00005410932d7816 */ /* 0x000fe2000000002d */
[----:B------:R-:W-:Y:S01]  /*9c40*/  FFMA.FTZ R49, R11, R41, -R49 ;  /* 0x000000290b317223 */ /* 0x000fe20000010831 */
[----:B------:R-:W-:Y:S01]  /*9c50*/  PRMT R38, R145, 0x5410, R38 ;  /* 0x0000541091267816 */ /* 0x000fe20000000026 */
[----:B------:R-:W-:Y:S01]  /*9c60*/  FFMA.FTZ R40, R11, R48, R40 ;  /* 0x000000300b287223 */ /* 0x000fe20000010028 */
[C---:B------:R-:W-:Y:S01]  /*9c70*/  FMUL.FTZ R50, R28.reuse, R68 ;  /* 0x000000441c327220 */ /* 0x040fe20000410000 */
[-C--:B------:R-:W-:Y:S01]  /*9c80*/  FMUL.FTZ R11, R28, R56.reuse ;  /* 0x000000381c0b7220 */ /* 0x080fe20000410000 */
        /* <DEDUP_REMOVED lines=8> */
[----:B------:R-:W-:Y:S01]  /*9d10*/  LOP3.LUT R14, R14, 0xffff0000, RZ, 0xc0, !PT ;  /* 0xffff00000e0e7812 */ /* 0x000fe200078ec0ff */
[C---:B------:R-:W-:Y:S01]  /*9d20*/  FFMA.FTZ R50, R12.reuse, R56, -R50 ;  /* 0x000000380c327223 */ /* 0x040fe20000010832 */
[----:B------:R-:W-:Y:S01]  /*9d30*/  FFMA.FTZ R11, R12, R68, R11 ;  /* 0x000000440c0b7223 */ /* 0x000fe2000001000b */
[-C--:B------:R-:W-:Y:S01]  /*9d40*/  FMUL.FTZ R12, R44, R28.reuse ;  /* 0x0000001c2c0c7220 */ /* 0x080fe20000410000 */
[----:B------:R-:W-:Y:S01]  /*9d50*/  FMUL.FTZ R57, R30, R45 ;  /* 0x0000002d1e397220 */ /* 0x000fe20000410000 */
[----:B------:R-:W-:Y:S01]  /*9d60*/  FMUL.FTZ R59, R44, R41 ;  /* 0x000000292c3b7220 */ /* 0x000fe20000410000 */
[----:B------:R-:W-:Y:S01]  /*9d70*/  FMUL.FTZ R30, R30, R51 ;  /* 0x000000331e1e7220 */ /* 0x000fe20000410000 */
[C---:B------:R-:W-:Y:S01]  /*9d80*/  FFMA.FTZ R12, R15.reuse, R41, -R12 ;  /* 0x000000290f0c7223 */ /* 0x040fe2000001080c */
[C---:B------:R-:W-:Y:S01]  /*9d90*/  FFMA.FTZ R57, R14.reuse, R51, -R57 ;  /* 0x000000330e397223 */ /* 0x040fe20000010839 */
[----:B------:R-:W-:Y:S01]  /*9da0*/  FFMA.FTZ R59, R15, R28, R59 ;  /* 0x0000001c0f3b7223 */ /* 0x000fe2000001003b */
[----:B------:R-:W-:Y:S01]  /*9db0*/  FFMA.FTZ R30, R14, R45, R30 ;  /* 0x0000002d0e1e7223 */ /* 0x000fe2000001001e */
[----:B------:R-:W-:-:S02]  /*9dc0*/  F2FP.BF16.F32.PACK_AB R42, R42, R43 ;  /* 0x0000002b2a2a723e */ /* 0x000fc400000010ff */
[----:B------:R-:W-:Y:S02]  /*9dd0*/  F2FP.BF16.F32.PACK_AB R49, R50, R49 ;  /* 0x000000313231723e */ /* 0x000fe400000010ff */
[----:B------:R-:W-:Y:S01]  /*9de0*/  F2FP.BF16.F32.PACK_AB R31, R31, R13 ;  /* 0x0000000d1f1f723e */ /* 0x000fe200000010ff */
[----:B------:R-:W-:Y:S01]  /*9df0*/  IMAD.MOV.U32 R13, RZ, RZ, R42 ;  /* 0x000000ffff0d7224 */ /* 0x000fe200078e002a */
[----:B------:R-:W-:Y:S01]  /*9e00*/  F2FP.BF16.F32.PACK_AB R14, R57, R12 ;  /* 0x0000000c390e723e */ /* 0x000fe200000010ff */
[----:B------:R-:W-:Y:S01]  /*9e10*/  IMAD.MOV.U32 R12, RZ, RZ, R49 ;  /* 0x000000ffff0c7224 */ /* 0x000fe200078e0031 */
[----:B------:R-:W-:Y:S02]  /*9e20*/  F2FP.BF16.F32.PACK_AB R15, R46, R47 ;  /* 0x0000002f2e0f723e */ /* 0x000fe400000010ff */
[----:B------:R-:W-:Y:S02]  /*9e30*/  F2FP.BF16.F32.PACK_AB R29, R29, R39 ;  /* 0x000000271d1d723e */ /* 0x000fe400000010ff */
[----:B------:R-:W-:-:S02]  /*9e40*/  F2FP.BF16.F32.PACK_AB R28, R11, R40 ;  /* 0x000000280b1c723e */ /* 0x000fc400000010ff */
[----:B------:R-:W-:-:S07]  /*9e50*/  F2FP.BF16.F32.PACK_AB R30, R30, R59 ;  /* 0x0000003b1e1e723e */ /* 0x000fce00000010ff */
.L_x_2751:
[----:B------:R-:W-:Y:S05]  /*9e60*/  BSYNC B2 ;  /* 0x0000000000027941 */ /* 0x000fea0003800000 */
.L_x_2750:
[----:B------:R-:W-:Y:S02]  /*9e70*/  ULDC.64 UR4, c[0x0][0x208] ;  /* 0x0000820000047ab9 */ /* 0x000fe40000000a00 */
[----:B-1----:R1:W-:Y:S04]  /*9e80*/  ST.E.128 desc[UR4][R34.64], R12 ;  /* 0x0000000c22007985 */ /* 0x0023e8000c101d04 */
[----:B--2---:R1:W-:Y:S02]  /*9e90*/  @!P4 ST.E.128 desc[UR4][R36.64], R28 ;  /* 0x0000001c2400c985 */ /* 0x0043e4000c101d04 */
.L_x_2749:
[----:B------:R-:W-:Y:S05]  /*9ea0*/  BSYNC B1 ;  /* 0x0000000000017941 */ /* 0x000fea0003800000 */
.L_x_2748:
[----:B------:R-:W-:-:S13]  /*9eb0*/  ISETP.NE.AND P4, PT, R21, RZ, PT ;  /* 0x000000ff1500720c */ /* 0x000fda0003f85270 */
[----:B------:R-:W-:Y:S05]  /*9ec0*/  @!P4 BRA `(.L_x_2700) ;  /* 0x0000000c00d8c947 */ /* 0x000fea0003800000 */
[----:B------:R-:W-:Y:S01]  /*9ed0*/  SEL R136, R124, R136, !P1 ;  /* 0x000000887c887207 */ /* 0x000fe20004800000 */
[----:B------:R-:W-:Y:S01]  /*9ee0*/  BSSY B1, `(.L_x_2752) ;  /* 0x0000076000017945 */ /* 0x000fe20003800000 */
[----:B01----:R-:W-:Y:S02]  /*9ef0*/  SHF.R.U32.HI R14, RZ, 0x3, R177 ;  /* 0x00000003ff0e7819 */ /* 0x003fe400000116b1 */
[----:B---3--:R-:W-:Y:S02]  /*9f00*/  SHF.R.S32.HI R11, RZ, 0x1f, R136 ;  /* 0x0000001fff0b7819 */ /* 0x008fe40000011488 */
[----:B------:R-:W-:Y:S02]  /*9f10*/  ISETP.GE.AND P5, PT, R164, R123, PT ;  /* 0x0000007ba400720c */ /* 0x000fe40003fa6270 */
[----:B------:R-:W-:Y:S02]  /*9f20*/  LEA.HI R136, R11, R136, RZ, 0x4 ;  /* 0x000000880b887211 */ /* 0x000fe400078f20ff */
[----:B------:R-:W-:-:S02]  /*9f30*/  LEA R34, P4, R6, R119, 0x1 ;  /* 0x0000007706227211 */ /* 0x000fc400078808ff */
[----:B------:R-:W-:Y:S02]  /*9f40*/  LEA.HI.SX32 R136, R136, R113, 0x1c ;  /* 0x0000007188887211 */ /* 0x000fe400078fe2ff */
[----:B------:R-:W-:Y:S02]  /*9f50*/  LEA.HI.X R35, R6, R118, R109, 0x1, P4 ;  /* 0x0000007606237211 */ /* 0x000fe400020f0c6d */
[----:B------:R-:W-:-:S04]  /*9f60*/  SHF.R.S32.HI R11, RZ, 0x1f, R136 ;  /* 0x0000001fff0b7819 */ /* 0x000fc80000011488 */
[----:B----4-:R-:W-:Y:S01]  /*9f70*/  LEA.HI R12, R11, R136, RZ, 0x3 ;  /* 0x000000880b0c7211 */ /* 0x010fe200078f18ff */
        /* <DEDUP_REMOVED lines=21> */
[----:B------:R-:W-:Y:S01]  /*a0d0*/  PRMT R65, R144, 0x5432, R65 ;  /* 0x0000543290417816 */ /* 0x000fe20000000041 */
[----:B------:R-:W-:Y:S01]  /*a0e0*/  IMAD.U32 R43, R14, 0x10000, RZ ;  /* 0x000100000e2b7824 */ /* 0x000fe200078e00ff */
[----:B------:R-:W-:-:S02]  /*a0f0*/  SHF.R.U64 R38, R66, 0x10, R67 ;  /* 0x0000001042267819 */ /* 0x000fc40000001243 */
[----:B------:R-:W-:Y:S01]  /*a100*/  PRMT R53, R142, 0x5432, R53 ;  /* 0x000054328e357816 */ /* 0x000fe20000000035 */
[----:B------:R-:W-:Y:S01]  /*a110*/  IMAD.U32 R49, R65, 0x10000, RZ ;  /* 0x0001000041317824 */ /* 0x000fe200078e00ff */
[----:B------:R-:W-:Y:S02]  /*a120*/  SHF.R.U64 R36, R54, 0x10, R55 ;  /* 0x0000001036247819 */ /* 0x000fe40000001237 */
[----:B------:R-:W-:Y:S01]  /*a130*/  SHF.R.U32.HI R66, RZ, 0x10, R67 ;  /* 0x00000010ff427819 */ /* 0x000fe20000011643 */
[----:B------:R-:W-:Y:S01]  /*a140*/  FMUL.FTZ R51, R46, R49 ;  /* 0x000000312e337220 */ /* 0x000fe20000410000 */
[----:B------:R-:W-:Y:S02]  /*a150*/  SHF.R.U32.HI R54, RZ, 0x10, R55 ;  /* 0x00000010ff367819 */ /* 0x000fe40000011637 */
[----:B------:R-:W-:Y:S01]  /*a160*/  PRMT R144, R144, 0x5410, R39 ;  /* 0x0000541090907816 */ /* 0x000fe20000000027 */
[----:B------:R-:W-:Y:S01]  /*a170*/  IMAD.U32 R39, R53, 0x10000, RZ ;  /* 0x0001000035277824 */ /* 0x000fe200078e00ff */
[----:B------:R-:W-:-:S02]  /*a180*/  PRMT R66, R143, 0x5432, R66 ;  /* 0x000054328f427816 */ /* 0x000fc40000000042 */
[----:B------:R-:W-:Y:S01]  /*a190*/  PRMT R54, R141, 0x5432, R54 ;  /* 0x000054328d367816 */ /* 0x000fe20000000036 */
[-C--:B------:R-:W-:Y:S01]  /*a1a0*/  FMUL.FTZ R55, R46, R39.reuse ;  /* 0x000000272e377220 */ /* 0x080fe20000410000 */
[----:B------:R-:W-:Y:S01]  /*a1b0*/  LOP3.LUT R42, R29, 0xffff0000, RZ, 0xc0, !PT ;  /* 0xffff00001d2a7812 */ /* 0x000fe200078ec0ff */
[----:B------:R-:W-:Y:S01]  /*a1c0*/  IMAD.U32 R48, R66, 0x10000, RZ ;  /* 0x0001000042307824 */ /* 0x000fe200078e00ff */
[----:B------:R-:W-:Y:S01]  /*a1d0*/  LOP3.LUT R65, R65, 0xffff0000, RZ, 0xc0, !PT ;  /* 0xffff000041417812 */ /* 0x000fe200078ec0ff */
[----:B------:R-:W-:Y:S01]  /*a1e0*/  IMAD.U32 R46, R54, 0x10000, RZ ;  /* 0x00010000362e7824 */ /* 0x000fe200078e00ff */
[----:B------:R-:W-:Y:S01]  /*a1f0*/  LOP3.LUT R53, R53, 0xffff0000, RZ, 0xc0, !PT ;  /* 0xffff000035357812 */ /* 0x000fe200078ec0ff */
[C---:B------:R-:W-:Y:S01]  /*a200*/  FFMA.FTZ R39, R40.reuse, R39, -R51 ;  /* 0x0000002728277223 */ /* 0x040fe20000010833 */
[----:B------:R-:W-:Y:S01]  /*a210*/  LOP3.LUT R41, R13, 0xffff0000, RZ, 0xc0, !PT ;  /* 0xffff00000d297812 */ /* 0x000fe200078ec0ff */
[----:B------:R-:W-:Y:S01]  /*a220*/  FFMA.FTZ R40, R40, R49, R55 ;  /* 0x0000003128287223 */ /* 0x000fe20000010037 */
[C---:B------:R-:W-:Y:S01]  /*a230*/  FMUL.FTZ R50, R42.reuse, R65 ;  /* 0x000000412a327220 */ /* 0x040fe20000410000 */
[----:B------:R-:W-:Y:S01]  /*a240*/  FMUL.FTZ R49, R47, R48 ;  /* 0x000000302f317220 */ /* 0x000fe20000410000 */
[----:B------:R-:W-:Y:S01]  /*a250*/  LOP3.LUT R31, R31, 0xffff0000, RZ, 0xc0, !PT ;  /* 0xffff00001f1f7812 */ /* 0x000fe200078ec0ff */
[-C--:B------:R-:W-:Y:S01]  /*a260*/  FMUL.FTZ R52, R42, R53.reuse ;  /* 0x000000352a347220 */ /* 0x080fe20000410000 */
[----:B------:R-:W-:Y:S01]  /*a270*/  LOP3.LUT R66, R66, 0xffff0000, RZ, 0xc0, !PT ;  /* 0xffff000042427812 */ /* 0x000fe200078ec0ff */
[-C--:B------:R-:W-:Y:S01]  /*a280*/  FMUL.FTZ R47, R47, R46.reuse ;  /* 0x0000002e2f2f7220 */ /* 0x080fe20000410000 */
[----:B------:R-:W-:Y:S01]  /*a290*/  LOP3.LUT R54, R54, 0xffff0000, RZ, 0xc0, !PT ;  /* 0xffff000036367812 */ /* 0x000fe200078ec0ff */
[----:B------:R-:W-:Y:S01]  /*a2a0*/  FFMA.FTZ R42, R41, R53, -R50 ;  /* 0x00000035292a7223 */ /* 0x000fe20000010832 */
[----:B------:R-:W-:Y:S01]  /*a2b0*/  PRMT R37, R142, 0x5410, R37 ;  /* 0x000054108e257816 */ /* 0x000fe20000000025 */
[----:B------:R-:W-:Y:S01]  /*a2c0*/  FFMA.FTZ R46, R44, R46, -R49 ;  /* 0x0000002e2c2e7223 */ /* 0x000fe20000010831 */
[----:B------:R-:W-:Y:S01]  /*a2d0*/  IMAD.U32 R29, R28, 0x10000, RZ ;  /* 0x000100001c1d7824 */ /* 0x000fe200078e00ff */
[----:B------:R-:W-:Y:S01]  /*a2e0*/  LOP3.LUT R15, R15, 0xffff0000, RZ, 0xc0, !PT ;  /* 0xffff00000f0f7812 */ /* 0x000fe200078ec0ff */
[----:B------:R-:W-:Y:S01]  /*a2f0*/  FFMA.FTZ R41, R41, R65, R52 ;  /* 0x0000004129297223 */ /* 0x000fe20000010034 */
[----:B------:R-:W-:Y:S01]  /*a300*/  FFMA.FTZ R44, R44, R48, R47 ;  /* 0x000000302c2c7223 */ /* 0x000fe2000001002f */
[----:B------:R-:W-:Y:S01]  /*a310*/  LOP3.LUT R28, R28, 0xffff0000, RZ, 0xc0, !PT ;  /* 0xffff00001c1c7812 */ /* 0x000fe200078ec0ff */
[C---:B------:R-:W-:Y:S01]  /*a320*/  FMUL.FTZ R52, R31.reuse, R66 ;  /* 0x000000421f347220 */ /* 0x040fe20000410000 */
[----:B------:R-:W-:Y:S01]  /*a330*/  FMUL.FTZ R56, R31, R54 ;  /* 0x000000361f387220 */ /* 0x000fe20000410000 */
[C---:B------:R-:W-:Y:S01]  /*a340*/  LOP3.LUT R47, R144.reuse, 0xffff0000, RZ, 0xc0, !PT ;  /* 0xffff0000902f7812 */ /* 0x040fe200078ec0ff */
[----:B------:R-:W-:-:S02]  /*a350*/  IMAD.U32 R50, R144, 0x10000, RZ ;  /* 0x0001000090327824 */ /* 0x000fc400078e00ff */
[----:B------:R-:W-:Y:S01]  /*a360*/  FFMA.FTZ R31, R15, R54, -R52 ;  /* 0x000000360f1f7223 */ /* 0x000fe20000010834 */
[C---:B------:R-:W-:Y:S01]  /*a370*/  IMAD.U32 R48, R37.reuse, 0x10000, RZ ;  /* 0x0001000025307824 */ /* 0x040fe200078e00ff */
[----:B------:R-:W-:Y:S01]  /*a380*/  LOP3.LUT R37, R37, 0xffff0000, RZ, 0xc0, !PT ;  /* 0xffff000025257812 */ /* 0x000fe200078ec0ff */
[C---:B------:R-:W-:Y:S01]  /*a390*/  IMAD.U32 R13, R12.reuse, 0x10000, RZ ;  /* 0x000100000c0d7824 */ /* 0x040fe200078e00ff */
[----:B------:R-:W-:Y:S01]  /*a3a0*/  LOP3.LUT R12, R12, 0xffff0000, RZ, 0xc0, !PT ;  /* 0xffff00000c0c7812 */ /* 0x000fe200078ec0ff */
[----:B------:R-:W-:Y:S01]  /*a3b0*/  FFMA.FTZ R51, R15, R66, R56 ;  /* 0x000000420f337223 */ /* 0x000fe20000010038 */
[----:B------:R-:W-:Y:S01]  /*a3c0*/  PRMT R38, R143, 0x5410, R38 ;  /* 0x000054108f267816 */ /* 0x000fe20000000026 */
[----:B------:R-:W-:Y:S01]  /*a3d0*/  FMUL.FTZ R52, R29, R50 ;  /* 0x000000321d347220 */ /* 0x000fe20000410000 */
[C---:B------:R-:W-:Y:S01]  /*a3e0*/  FMUL.FTZ R15, R28.reuse, R47 ;  /* 0x0000002f1c0f7220 */ /* 0x040fe20000410000 */
[----:B------:R-:W-:Y:S01]  /*a3f0*/  PRMT R36, R141, 0x5410, R36 ;  /* 0x000054108d247816 */ /* 0x000fe20000000024 */
[----:B------:R-:W-:Y:S01]  /*a400*/  FMUL.FTZ R29, R29, R48 ;  /* 0x000000301d1d7220 */ /* 0x000fe20000410000 */
[-C--:B------:R-:W-:Y:S01]  /*a410*/  FMUL.FTZ R49, R28, R37.reuse ;  /* 0x000000251c317220 */ /* 0x080fe20000410000 */
[----:B------:R-:W-:Y:S01]  /*a420*/  LOP3.LUT R45, R14, 0xffff0000, RZ, 0xc0, !PT ;  /* 0xffff00000e2d7812 */ /* 0x000fe200078ec0ff */
[----:B------:R-:W-:Y:S01]  /*a430*/  FFMA.FTZ R37, R12, R37, -R15 ;  /* 0x000000250c257223 */ /* 0x000fe2000001080f */
[----:B------:R-:W-:-:S02]  /*a440*/  IMAD.U32 R14, R30, 0x10000, RZ ;  /* 0x000100001e0e7824 */ /* 0x000fc400078e00ff */
[C---:B------:R-:W-:Y:S01]  /*a450*/  FFMA.FTZ R52, R13.reuse, R48, -R52 ;  /* 0x000000300d347223 */ /* 0x040fe20000010834 */
[----:B------:R-:W-:Y:S01]  /*a460*/  FFMA.FTZ R29, R13, R50, R29 ;  /* 0x000000320d1d7223 */ /* 0x000fe2000001001d */
[----:B------:R-:W-:Y:S01]  /*a470*/  IMAD.U32 R15, R38, 0x10000, RZ ;  /* 0x00010000260f7824 */ /* 0x000fe200078e00ff */
[----:B------:R-:W-:Y:S01]  /*a480*/  LOP3.LUT R30, R30, 0xffff0000, RZ, 0xc0, !PT ;  /* 0xffff00001e1e7812 */ /* 0x000fe200078ec0ff */
[----:B------:R-:W-:Y:S01]  /*a490*/  IMAD.U32 R13, R36, 0x10000, RZ ;  /* 0x00010000240d7824 */ /* 0x000fe200078e00ff */
[----:B------:R-:W-:Y:S01]  /*a4a0*/  LOP3.LUT R38, R38, 0xffff0000, RZ, 0xc0, !PT ;  /* 0xffff000026267812 */ /* 0x000fe200078ec0ff */
[----:B------:R-:W-:Y:S01]  /*a4b0*/  FMUL.FTZ R28, R14, R15 ;  /* 0x0000000f0e1c7220 */ /* 0x000fe20000410000 */
[----:B------:R-:W-:Y:S01]  /*a4c0*/  LOP3.LUT R36, R36, 0xffff0000, RZ, 0xc0, !PT ;  /* 0xffff000024247812 */ /* 0x000fe200078ec0ff */
[----:B------:R-:W-:Y:S01]  /*a4d0*/  FFMA.FTZ R12, R12, R47, R49 ;  /* 0x0000002f0c0c7223 */ /* 0x000fe20000010031 */
[-C--:B------:R-:W-:Y:S01]  /*a4e0*/  FMUL.FTZ R14, R14, R13.reuse ;  /* 0x0000000d0e0e7220 */ /* 0x080fe20000410000 */
[C---:B------:R-:W-:Y:S01]  /*a4f0*/  FMUL.FTZ R48, R30.reuse, R38 ;  /* 0x000000261e307220 */ /* 0x040fe20000410000 */
[C---:B------:R-:W-:Y:S01]  /*a500*/  FFMA.FTZ R28, R43.reuse, R13, -R28 ;  /* 0x0000000d2b1c7223 */ /* 0x040fe2000001081c */
[-C--:B------:R-:W-:Y:S01]  /*a510*/  FMUL.FTZ R47, R30, R36.reuse ;  /* 0x000000241e2f7220 */ /* 0x080fe20000410000 */
[----:B------:R-:W-:Y:S01]  /*a520*/  FFMA.FTZ R14, R43, R15, R14 ;  /* 0x0000000f2b0e7223 */ /* 0x000fe2000001000e */
[----:B------:R-:W-:Y:S01]  /*a530*/  FFMA.FTZ R13, R45, R36, -R48 ;  /* 0x000000242d0d7223 */ /* 0x000fe20000010830 */
[----:B------:R-:W-:Y:S01]  /*a540*/  F2FP.BF16.F32.PACK_AB R15, R31, R46 ;  /* 0x0000002e1f0f723e */ /* 0x000fe200000010ff */
[----:B------:R-:W-:Y:S01]  /*a550*/  FFMA.FTZ R47, R45, R38, R47 ;  /* 0x000000262d2f7223 */ /* 0x000fe2000001002f */
[----:B------:R-:W-:-:S02]  /*a560*/  F2FP.BF16.F32.PACK_AB R31, R12, R29 ;  /* 0x0000001d0c1f723e */ /* 0x000fc400000010ff */
[----:B------:R-:W-:Y:S02]  /*a570*/  F2FP.BF16.F32.PACK_AB R30, R13, R28 ;  /* 0x0000001c0d1e723e */ /* 0x000fe400000010ff */
        /* <DEDUP_REMOVED lines=12> */
.L_x_2753:
[----:B------:R-:W-:Y:S05]  /*a640*/  BSYNC B1 ;  /* 0x0000000000017941 */ /* 0x000fea0003800000 */
.L_x_2752:
[----:B------:R-:W-:Y:S01]  /*a650*/  ISETP.GE.AND P4, PT, R11, R134, PT ;  /* 0x000000860b00720c */ /* 0x000fe20003f86270 */
[----:B------:R-:W-:Y:S02]  /*a660*/  ULDC.64 UR4, c[0x0][0x208] ;  /* 0x0000820000047ab9 */ /* 0x000fe40000000a00 */
[----:B0-----:R0:W-:Y:S10]  /*a670*/  ST.E.128 desc[UR4][R34.64], R12 ;  /* 0x0000000c22007985 */ /* 0x0011f4000c101d04 */
[----:B------:R-:W-:Y:S05]  /*a680*/  @P4 BRA `(.L_x_2700) ;  /* 0x0000000400e84947 */ /* 0x000fea0003800000 */
[----:B------:R-:W-:Y:S01]  /*a690*/  IMAD.WIDE R32, R11, 0x2, R32 ;  /* 0x000000020b207825 */ /* 0x000fe200078e0220 */
[----:B------:R-:W-:-:S04]  /*a6a0*/  ULDC.64 UR4, c[0x0][0x208] ;  /* 0x0000820000047ab9 */ /* 0x000fc80000000a00 */
[----:B-1----:R1:W-:Y:S01]  /*a6b0*/  ST.E.128 desc[UR4][R32.64], R28 ;  /* 0x0000001c20007985 */ /* 0x0023e2000c101d04 */
[----:B------:R-:W-:Y:S05]  /*a6c0*/  BRA `(.L_x_2700) ;  /* 0x0000000400d87947 */ /* 0x000fea0003800000 */
.L_x_2665:
[----:B------:R-:W-:-:S04]  /*a6d0*/  ULOP3.LUT UR4, UR60, 0x1, URZ, 0xfc, !UPT ;  /* 0x000000013c047892 */ /* 0x000fc8000f8efc3f */
[----:B------:R-:W-:-:S06]  /*a6e0*/  UISETP.NE.AND UP0, UPT, UR4, 0x3, UPT ;  /* 0x000000030400788c */ /* 0x000fcc000bf05270 */
[----:B------:R-:W-:-:S13]  /*a6f0*/  PLOP3.LUT P0, PT, PT, PT, UP0, 0x80, 0x0 ;  /* 0x000000000000781c */ /* 0x000fda0003f0f008 */
[----:B------:R-:W-:Y:S05]  /*a700*/  @!P0 BRA `(.L_x_2754) ;  /* 0x0000000000048947 */ /* 0x000fea0003800000 */
[----:B------:R-:W-:Y:S01]  /*a710*/  BPT.TRAP 0x1 ;  /* 0x000000040000795c */ /* 0x000fe20000300000 */
.L_x_2754:
[----:B------:R-:W-:Y:S01]  /*a720*/  IMAD R84, R18, 0x8, R2 ;  /* 0x0000000812547824 */ /* 0x000fe200078e0202 */
[----:B------:R-:W-:Y:S01]  /*a730*/  SHF.L.U32 R85, R171, 0x1f, RZ ;  /* 0x0000001fab557819 */ /* 0x000fe200000006ff */
[----:B------:R-:W-:Y:S01]  /*a740*/  BSSY B1, `(.L_x_2755) ;  /* 0x0000004000017945 */ /* 0x000fe20003800000 */
[----:B------:R-:W-:Y:S02]  /*a750*/  SHF.R.S32.HI R81, RZ, 0x1f, R80 ;  /* 0x0000001fff517819 */ /* 0x000fe40000011450 */
[----:B------:R-:W0:Y:S02]  /*a760*/  SYNCS.PHASECHK.TRANS64.TRYWAIT P4, [R84+URZ+0x2a890], R85 ;  /* 0x02a89055540075a7 */ /* 0x000e24000808017f */
[----:B0-----:R-:W-:Y:S05]  /*a770*/  @!P4 BRA `(.L_x_2756) ;  /* 0x000001b00074c947 */ /* 0x001fea0003800000 */
.L_x_3041:
[----:B------:R-:W-:Y:S05]  /*a780*/  BSYNC B1 ;  /* 0x0000000000017941 */ /* 0x000fea0003800000 */
.L_x_2755:
        /* <DEDUP_REMOVED lines=25> */
.L_x_3045:
[----:B------:R-:W-:Y:S04]  /*a920*/  BSSY B1, `(.L_x_2758) ;  /* 0x0000026000017945 */ /* 0x000fe80003800000 */
[----:B------:R-:W-:Y:S05]  /*a930*/  @!P4 BRA `(.L_x_2759) ;  /* 0x000000000090c947 */ /* 0x000fea0003800000 */
[----:B------:R-:W-:Y:S01]  /*a940*/  ULDC UR4, c[0x0][0x2f4] ;  /* 0x0000bd0000047ab9 */ /* 0x000fe20000000800 */
[----:B------:R-:W-:Y:S01]  /*a950*/  ULDC.64 UR6, c[0x0][0x208] ;  /* 0x0000820000067ab9 */ /* 0x000fe20000000a00 */
        /* <DEDUP_REMOVED lines=34> */
.L_x_2759:
[----:B------:R-:W-:Y:S05]  /*ab80*/  BSYNC B1 ;  /* 0x0000000000017941 */ /* 0x000fea0003800000 */
.L_x_2758:
[----:B------:R-:W-:-:S03]  /*ab90*/  UMOV UR4, 0xffffffff ;  /* 0xffffffff00047882 */ /* 0x000fc60000000000 */
[----:B------:R-:W-:Y:S05]  /*aba0*/  BRA.DIV UR4, `(.L_x_2760) ;  /* 0x000001ae04c87947 */ /* 0x000fea000b800000 */
[----:B--2---:R2:W0:Y:S04]  /*abb0*/  SHFL.IDX PT, R34, R33, 0x1, 0x1c1f ;  /* 0x003c1f0021227f89 */ /* 0x00442800000e0000 */
[----:B---3--:R2:W3:Y:S02]  /*abc0*/  SHFL.IDX PT, R37, R32, 0x1, 0x1c1f ;  /* 0x003c1f0020257f89 */ /* 0x0084e400000e0000 */
.L_x_3049:
[----:B------:R-:W-:-:S13]  /*abd0*/  ISETP.GE.AND P4, PT, R35, 0x41, PT ;  /* 0x000000412300780c */ /* 0x000fda0003f86270 */
[----:B------:R-:W-:Y:S05]  /*abe0*/  @!P4 BRA `(.L_x_2700) ;  /* 0x000000000090c947 */ /* 0x000fea0003800000 */
[----:B------:R-:W-:Y:S01]  /*abf0*/  ULDC UR4, c[0x0][0x2f4] ;  /* 0x0000bd0000047ab9 */ /* 0x000fe20000000800 */
[----:B------:R-:W-:Y:S01]  /*ac00*/  ULDC.64 UR6, c[0x0][0x208] ;  /* 0x0000820000067ab9 */ /* 0x000fe20000000a00 */
[----:B------:R-:W-:-:S13]  /*ac10*/  ISETP.GE.AND P4, PT, R16, UR4, PT ;  /* 0x0000000410007c0c */ /* 0x000fda000bf86270 */
[----:B----4-:R-:W4:Y:S01]  /*ac20*/  @!P4 LDS.128 R12, [R29+0x2000] ;  /* 0x002000001d0cc984 */ /* 0x010f220000000c00 */
[----:B---3--:R-:W-:-:S04]  /*ac30*/  @!P4 LEA R30, P5, R16, R37, 0x1 ;  /* 0x00000025101ec211 */ /* 0x008fc800078a08ff */
[----:B0-----:R-:W-:Y:S02]  /*ac40*/  @!P4 LEA.HI.X R31, R16, R34, R17, 0x1, P5 ;  /* 0x00000022101fc211 */ /* 0x001fe400028f0c11 */
[----:B------:R-:W-:-:S13]  /*ac50*/  ISETP.GE.AND P5, PT, R163, UR4, PT ;  /* 0x00000004a3007c0c */ /* 0x000fda000bfa6270 */
[----:B------:R-:W-:Y:S01]  /*ac60*/  @!P5 IMAD.SHL.U32 R11, R166, 0x8, RZ ;  /* 0x00000008a60bd824 */ /* 0x000fe200078e00ff */
[----:B----4-:R0:W-:Y:S01]  /*ac70*/  @!P4 ST.E.128 desc[UR6][R30.64], R12 ;  /* 0x0000000c1e00c985 */ /* 0x0101e2000c101d06 */
[----:B------:R-:W-:-:S03]  /*ac80*/  ISETP.GE.AND P4, PT, R164, UR4, PT ;  /* 0x00000004a4007c0c */ /* 0x000fc6000bf86270 */
[----:B------:R-:W3:Y:S01]  /*ac90*/  @!P5 LDS.128 R12, [R28+0x2000] ;  /* 0x002000001c0cd984 */ /* 0x000ee20000000c00 */
[----:B0-----:R-:W-:Y:S02]  /*aca0*/  @!P5 IMAD.MOV.U32 R30, RZ, RZ, R37 ;  /* 0x000000ffff1ed224 */ /* 0x001fe400078e0025 */
[----:B------:R-:W-:Y:S02]  /*acb0*/  @!P5 IMAD.MOV.U32 R31, RZ, RZ, R34 ;  /* 0x000000ffff1fd224 */ /* 0x000fe400078e0022 */
[----:B------:R-:W-:-:S05]  /*acc0*/  @!P5 IMAD.WIDE R30, R11, 0x2, R30 ;  /* 0x000000020b1ed825 */ /* 0x000fca00078e021e */
[----:B------:R-:W-:Y:S01]  /*acd0*/  @!P4 IMAD.SHL.U32 R11, R167, 0x8, RZ ;  /* 0x00000008a70bc824 */ /* 0x000fe200078e00ff */
[----:B---3--:R0:W-:Y:S01]  /*ace0*/  @!P5 ST.E.128 desc[UR6][R30.64], R12 ;  /* 0x0000000c1e00d985 */ /* 0x0081e2000c101d06 */
[----:B------:R-:W-:-:S03]  /*acf0*/  ISETP.GE.AND P5, PT, R19, UR4, PT ;  /* 0x0000000413007c0c */ /* 0x000fc6000bfa6270 */
[----:B------:R-:W3:Y:S01]  /*ad00*/  @!P4 LDS.128 R12, [R29+0x5000] ;  /* 0x005000001d0cc984 */ /* 0x000ee20000000c00 */
[----:B0-----:R-:W-:Y:S02]  /*ad10*/  @!P4 IMAD.MOV.U32 R30, RZ, RZ, R37 ;  /* 0x000000ffff1ec224 */ /* 0x001fe400078e0025 */
[----:B------:R-:W-:Y:S02]  /*ad20*/  @!P4 IMAD.MOV.U32 R31, RZ, RZ, R34 ;  /* 0x000000ffff1fc224 */ /* 0x000fe400078e0022 */
[----:B------:R-:W-:-:S05]  /*ad30*/  @!P4 IMAD.WIDE R30, R11, 0x2, R30 ;  /* 0x000000020b1ec825 */ /* 0x000fca00078e021e */
[----:B---3--:R0:W-:Y:S04]  /*ad40*/  @!P4 ST.E.128 desc[UR6][R30.64], R12 ;  /* 0x0000000c1e00c985 */ /* 0x0081e8000c101d06 */
[----:B------:R-:W3:Y:S01]  /*ad50*/  @!P5 LDS.128 R12, [R28+0x5000] ;  /* 0x005000001c0cd984 */ /* 0x000ee20000000c00 */
[----:B0-----:R-:W-:-:S04]  /*ad60*/  @!P5 LEA R30, P4, R19, R37, 0x1 ;  /* 0x00000025131ed211 */ /* 0x001fc800078808ff */
[----:B------:R-:W-:Y:S02]  /*ad70*/  @!P5 LEA.HI.X R31, R19, R34, R169, 0x1, P4 ;  /* 0x00000022131fd211 */ /* 0x000fe400020f0ca9 */
[----:B------:R-:W-:-:S03]  /*ad80*/  ISETP.GE.AND P4, PT, R22, UR4, PT ;  /* 0x0000000416007c0c */ /* 0x000fc6000bf86270 */
[----:B---3--:R0:W-:Y:S10]  /*ad90*/  @!P5 ST.E.128 desc[UR6][R30.64], R12 ;  /* 0x0000000c1e00d985 */ /* 0x0081f4000c101d06 */
[----:B------:R-:W3:Y:S01]  /*ada0*/  @!P4 LDS.128 R12, [R29+0x8000] ;  /* 0x008000001d0cc984 */ /* 0x000ee20000000c00 */
[----:B0-----:R-:W-:-:S04]  /*adb0*/  @!P4 LEA R30, P5, R22, R37, 0x1 ;  /* 0x00000025161ec211 */ /* 0x001fc800078a08ff */
[----:B------:R-:W-:Y:S02]  /*adc0*/  @!P4 LEA.HI.X R31, R22, R34, R180, 0x1, P5 ;  /* 0x00000022161fc211 */ /* 0x000fe400028f0cb4 */
[----:B------:R-:W-:-:S03]  /*add0*/  ISETP.GE.AND P5, PT, R23, UR4, PT ;  /* 0x0000000417007c0c */ /* 0x000fc6000bfa6270 */
[----:B---3--:R-:W-:Y:S10]  /*ade0*/  @!P4 ST.E.128 desc[UR6][R30.64], R12 ;  /* 0x0000000c1e00c985 */ /* 0x008ff4000c101d06 */
[----:B------:R0:W3:Y:S02]  /*adf0*/  @!P5 LDS.128 R12, [R28+0x8000] ;  /* 0x008000001c0cd984 */ /* 0x0000e40000000c00 */
[----:B0-----:R-:W-:-:S04]  /*ae00*/  @!P5 LEA R28, P4, R23, R37, 0x1 ;  /* 0x00000025171cd211 */ /* 0x001fc800078808ff */
[----:B------:R-:W-:-:S05]  /*ae10*/  @!P5 LEA.HI.X R29, R23, R34, R179, 0x1, P4 ;  /* 0x00000022171dd211 */ /* 0x000fca00020f0cb3 */
[----:B---3--:R0:W-:Y:S04]  /*ae20*/  @!P5 ST.E.128 desc[UR6][R28.64], R12 ;  /* 0x0000000c1c00d985 */ /* 0x0081e8000c101d06 */
.L_x_2700:
[----:B------:R-:W-:Y:S05]  /*ae30*/  BSYNC B0 ;  /* 0x0000000000007941 */ /* 0x000fea0003800000 */
.L_x_2664:
        /* <DEDUP_REMOVED lines=17> */
.L_x_2762:
[----:B------:R-:W-:Y:S05]  /*af50*/  BSYNC B0 ;  /* 0x0000000000007941 */ /* 0x000fea0003800000 */
.L_x_2761:
[----:B------:R-:W3:Y:S01]  /*af60*/  SYNCS.PHASECHK.TRANS64.TRYWAIT P0, [R84+URZ+0x2a8b0], R85 ;  /* 0x02a8b055540075a7 */ /* 0x000ee2000800017f */
[----:B------:R-:W-:Y:S04]  /*af70*/  BSSY B0, `(.L_x_2763) ;  /* 0x0000002000007945 */ /* 0x000fe80003800000 */
[----:B---3--:R-:W-:Y:S05]  /*af80*/  @!P0 BRA `(.L_x_2764) ;  /* 0x000001ac001c8947 */ /* 0x008fea0003800000 */
.L_x_3050:
[----:B------:R-:W-:Y:S05]  /*af90*/  BSYNC B0 ;  /* 0x0000000000007941 */ /* 0x000fea0003800000 */
.L_x_2763:
        /* <DEDUP_REMOVED lines=26> */
[----:B------:R-:W-:Y:S01]  /*b140*/  ISETP.NE.AND P5, PT, R3, RZ, PT ;  /* 0x000000ff0300720c */ /* 0x000fe20003fa5270 */
[----:B------:R-:W-:-:S12]  /*b150*/  ULDC.64 UR4, c[0x0][0x208] ;  /* 0x0000820000047ab9 */ /* 0x000fd80000000a00 */
        /* <DEDUP_REMOVED lines=19> */
.L_x_2766:
[----:B------:R-:W-:Y:S05]  /*b290*/  BSYNC B0 ;  /* 0x0000000000007941 */ /* 0x000fea0003800000 */
.L_x_2765:
[----:B------:R-:W-:Y:S01]  /*b2a0*/  ISETP.GE.AND P0, PT, R83, 0x41, PT ;  /* 0x000000415300780c */ /* 0x000fe20003f06270 */
[----:B--2-4-:R2:W4:Y:S01]  /*b2b0*/  SHFL.IDX PT, R29, R32, 0x1, 0x1c1f ;  /* 0x003c1f00201d7f89 */ /* 0x01452200000e0000 */
[----:B------:R-:W-:Y:S03]  /*b2c0*/  BSSY B0, `(.L_x_2767) ;  /* 0x0000018000007945 */ /* 0x000fe60003800000 */
[----:B-1----:R2:W1:Y:S08]  /*b2d0*/  SHFL.IDX PT, R28, R27, 0x1, 0x1c1f ;  /* 0x003c1f001b1c7f89 */ /* 0x00247000000e0000 */
[----:B--2---:R-:W-:Y:S05]  /*b2e0*/  @!P0 BRA `(.L_x_2768) ;  /* 0x0000000000548947 */ /* 0x004fea0003800000 */
[----:B------:R-:W-:Y:S01]  /*b2f0*/  ISETP.NE.AND P5, PT, R3, RZ, PT ;  /* 0x000000ff0300720c */ /* 0x000fe20003fa5270 */
[----:B------:R-:W-:-:S12]  /*b300*/  ULDC.64 UR4, c[0x0][0x208] ;  /* 0x0000820000047ab9 */ /* 0x000fd80000000a00 */
        /* <DEDUP_REMOVED lines=19> */
.L_x_2768:
[----:B------:R-:W-:Y:S05]  /*b440*/  BSYNC B0 ;  /* 0x0000000000007941 */ /* 0x000fea0003800000 */
.L_x_2767:
        /* <DEDUP_REMOVED lines=18> */
.L_x_2659:
[----:B------:R-:W2:Y:S01]  /*b570*/  LDC R0, c[0x0][0x448] ;  /* 0x00011200ff007b82 */ /* 0x000ea20000000800 */
[----:B------:R-:W-:Y:S01]  /*b580*/  VIADD R3, R186, 0x7f ;  /* 0x0000007fba037836 */ /* 0x000fe20000000000 */
[----:B------:R-:W-:Y:S01]  /*b590*/  BSSY B0, `(.L_x_2770) ;  /* 0x0000010000007945 */ /* 0x000fe20003800000 */
[----:B------:R-:W-:Y:S01]  /*b5a0*/  IMAD.MOV.U32 R72, RZ, RZ, RZ ;  /* 0x000000ffff487224 */ /* 0x000fe200078e00ff */
[----:B--2---:R-:W-:-:S13]  /*b5b0*/  ISETP.NE.AND P1, PT, R0, 0x1, PT ;  /* 0x000000010000780c */ /* 0x004fda0003f25270 */
[----:B------:R-:W2:Y:S08]  /*b5c0*/  @P1 LDC R0, c[0x0][0x44c] ;  /* 0x00011300ff001b82 */ /* 0x000eb00000000800 */
[----:B------:R-:W3:Y:S01]  /*b5d0*/  @P1 LDC R5, c[0x0][0x450] ;  /* 0x00011400ff051b82 */ /* 0x000ee20000000800 */
[----:B--2---:R-:W-:-:S05]  /*b5e0*/  @P1 IMAD.HI.U32 R0, R3, R0, RZ ;  /* 0x0000000003001227 */ /* 0x004fca00078e00ff */
[----:B---3--:R-:W-:-:S05]  /*b5f0*/  @P1 SHF.R.U32.HI R3, RZ, R5, R0 ;  /* 0x00000005ff031219 */ /* 0x008fca0000011600 */
[----:B------:R-:W-:-:S04]  /*b600*/  IMAD.IADD R3, R218, 0x1, R3 ;  /* 0x00000001da037824 */ /* 0x000fc800078e0203 */
[----:B------:R-:W-:-:S05]  /*b610*/  IMAD.HI R3, R3, 0x2aaaaaab, RZ ;  /* 0x2aaaaaab03037827 */ /* 0x000fca00078e02ff */
[----:B------:R-:W-:-:S04]  /*b620*/  SHF.R.U32.HI R0, RZ, 0x1f, R3 ;  /* 0x0000001fff007819 */ /* 0x000fc80000011603 */
[----:B------:R-:W-:-:S04]  /*b630*/  LEA.HI.SX32 R0, R3, R0, 0x1c ;  /* 0x0000000003007211 */ /* 0x000fc800078fe2ff */
[----:B------:R-:W-:-:S04]  /*b640*/  VIMNMX R219, R219, R0, PT ;  /* 0x00000000dbdb7248 */ /* 0x000fc80003fe0100 */
[----:B------:R-:W-:Y:S01]  /*b650*/  ISETP.GE.AND P1, PT, R219, 0x1, PT ;  /* 0x00000001db00780c */ /* 0x000fe20003f26270 */
[----:B------:R-:W-:-:S12]  /*b660*/  @P0 BRA `(.L_x_2771) ;  /* 0x0000000000080947 */ /* 0x000fd80003800000 */
[----:B------:R-:W2:Y:S02]  /*b670*/  FENCE.VIEW.ASYNC.G ;  /* 0x00000000000073c6 */ /* 0x000ea40000000100 */
[----:B--2---:R-:W-:Y:S06]  /*b680*/  BAR.ARV 0xc, 0x180 ;  /* 0x0306000000007b1d */ /* 0x004fec0000002000 */
.L_x_2771:
[----:B------:R-:W-:Y:S05]  /*b690*/  BSYNC B0 ;  /* 0x0000000000007941 */ /* 0x000fea0003800000 */
.L_x_2770:
[----:B------:R-:W-:Y:S04]  /*b6a0*/  BSSY B0, `(.L_x_2772) ;  /* 0x000001f000007945 */ /* 0x000fe80003800000 */
[----:B------:R-:W-:Y:S05]  /*b6b0*/  @!P1 BRA `(.L_x_2773) ;  /* 0x0000000000749947 */ /* 0x000fea0003800000 */
[----:B------:R-:W-:Y:S01]  /*b6c0*/  ISETP.NE.AND P0, PT, R194, RZ, PT ;  /* 0x000000ffc200720c */ /* 0x000fe20003f05270 */
[----:B------:R-:W-:-:S03]  /*b6d0*/  ULDC UR4, c[0x0][0x9f0] ;  /* 0x00027c0000047ab9 */ /* 0x000fc60000000800 */
[----:B------:R-:W-:-:S04]  /*b6e0*/  SEL R9, R194, UR4, P0 ;  /* 0x00000004c2097c07 */ /* 0x000fc80008000000 */
[-C--:B------:R-:W-:Y:S02]  /*b6f0*/  IABS R6, R9.reuse ;  /* 0x0000000900067213 */ /* 0x080fe40000000000 */
[----:B------:R-:W-:Y:S02]  /*b700*/  IADD3 R0, R9, -0x1, R219 ;  /* 0xffffffff09007810 */ /* 0x000fe40007ffe0db */
[----:B------:R-:W2:Y:S01]  /*b710*/  I2F.RP R3, R6 ;  /* 0x0000000600037306 */ /* 0x000ea20000209400 */
[-C--:B------:R-:W-:Y:S02]  /*b720*/  IABS R10, R9.reuse ;  /* 0x00000009000a7213 */ /* 0x080fe40000000000 */
        /* <DEDUP_REMOVED lines=22> */
.L_x_2773:
[----:B------:R-:W-:Y:S05]  /*b890*/  BSYNC B0 ;  /* 0x0000000000007941 */ /* 0x000fea0003800000 */
.L_x_2772:
        /* <DEDUP_REMOVED lines=41> */
[----:B--2---:R-:W2:Y:S02]  /*bb30*/  SHFL.IDX PT, R0, R0, RZ, 0x1f ;  /* 0x00001fff00007589 */ /* 0x004ea400000e0000 */
[----:B--2---:R-:W-:-:S04]  /*bb40*/  LEA.HI R3, R0, R0, RZ, 0x1 ;  /* 0x0000000000037211 */ /* 0x004fc800078f08ff */
[----:B------:R-:W-:-:S05]  /*bb50*/  LOP3.LUT R3, R3, 0x1e, RZ, 0xc0, !PT ;  /* 0x0000001e03037812 */ /* 0x000fca00078ec0ff */
        /* <DEDUP_REMOVED lines=20> */
[----:B012-45:R-:W-:Y:S05]  /*bca0*/  CALL.ABS.NOINC R14 ;  /* 0x000000000e007343 */ /* 0x037fea0003c00000 */
.L_x_2775:
        /* <DEDUP_REMOVED lines=12> */
.L_x_2779:
[----:B---3--:R3:W0:Y:S02]  /*bd70*/  SYNCS.PHASECHK.TRANS64.TRYWAIT P0, [R2+URZ+0x2a800], R3 ;  /* 0x02a80003020075a7 */ /* 0x008624000800017f */
[----:B0-----:R-:W-:Y:S05]  /*bd80*/  @!P0 NANOSLEEP.SYNCS 0x989680 ;  /* 0x009896800000895d */ /* 0x001fea0003900000 */
[----:B------:R-:W0:Y:S02]  /*bd90*/  @!P0 SYNCS.PHASECHK.TRANS64 P0, [R2+URZ+0x2a800], R3 ;  /* 0x02a80003020085a7 */ /* 0x000e24000800007f */
[----:B0-----:R-:W-:Y:S05]  /*bda0*/  @!P0 BRA `(.L_x_2779) ;  /* 0xfffffffc00f08947 */ /* 0x001fea000383ffff */
.L_x_2778:
[----:B------:R-:W-:Y:S05]  /*bdb0*/  BSYNC B0 ;  /* 0x0000000000007941 */ /* 0x000fea0003800000 */
.L_x_2777:
[----:B------:R-:W-:Y:S05]  /*bdc0*/  BRA `(.L_x_2780) ;  /* 0x0000007400647947 */ /* 0x000fea0003800000 */
.L_x_2776:
[----:B------:R-:W-:Y:S01]  /*bdd0*/  ULOP3.LUT UP0, URZ, UR61, 0x3ff, URZ, 0xc0, !UPT ;  /* 0x000003ff3d3f7892 */ /* 0x000fe2000f80c03f */
[----:B-----5:R-:W-:Y:S01]  /*bde0*/  SHF.R.S32.HI R0, RZ, 0x1f, R140 ;  /* 0x0000001fff007819 */ /* 0x020fe2000001148c */
[----:B------:R-:W-:Y:S01]  /*bdf0*/  ULDC.64 UR4, c[0x0][0x3f8] ;  /* 0x0000fe0000047ab9 */ /* 0x000fe20000000a00 */
[----:B------:R-:W-:Y:S01]  /*be00*/  ULDC.64 UR6, c[0x0][0x408] ;  /* 0x0001020000067ab9 */ /* 0x000fe20000000a00 */
[----:B------:R-:W-:Y:S02]  /*be10*/  IMAD.WIDE.U32 R24, R140, UR4, RZ ;  /* 0x000000048c187c25 */ /* 0x000fe4000f8e00ff */
[----:B------:R-:W-:Y:S02]  /*be20*/  PLOP3.LUT P0, PT, PT, PT, UP0, 0x80, 0x0 ;  /* 0x000000000000781c */ /* 0x000fe40003f0f008 */
[C---:B------:R-:W-:Y:S02]  /*be30*/  IMAD R3, R0.reuse, UR4, RZ ;  /* 0x0000000400037c24 */ /* 0x040fe4000f8e02ff */
[----:B------:R-:W-:-:S02]  /*be40*/  IMAD R5, R0, UR6, RZ ;  /* 0x0000000600057c24 */ /* 0x000fc4000f8e02ff */
[C---:B------:R-:W-:Y:S02]  /*be50*/  IMAD R3, R140.reuse, UR5, R3 ;  /* 0x000000058c037c24 */ /* 0x040fe4000f8e0203 */
[C---:B------:R-:W-:Y:S02]  /*be60*/  IMAD R5, R140.reuse, UR7, R5 ;  /* 0x000000078c057c24 */ /* 0x040fe4000f8e0205 */
[----:B------:R-:W-:-:S04]  /*be70*/  IMAD.WIDE.U32 R140, R140, UR6, RZ ;  /* 0x000000068c8c7c25 */ /* 0x000fc8000f8e00ff */
[----:B------:R-:W-:Y:S02]  /*be80*/  IMAD.IADD R49, R3, 0x1, R25 ;  /* 0x0000000103317824 */ /* 0x000fe400078e0219 */
[----:B0-----:R-:W-:Y:S01]  /*be90*/  IMAD.IADD R27, R5, 0x1, R141 ;  /* 0x00000001051b7824 */ /* 0x001fe200078e028d */
[----:B------:R-:W-:Y:S06]  /*bea0*/  @!P0 BRA `(.L_x_2781) ;  /* 0x0000000000408947 */ /* 0x000fec0003800000 */
        /* <DEDUP_REMOVED lines=15> */
[----:B01--4-:R-:W-:Y:S05]  /*bfa0*/  CALL.ABS.NOINC R14 ;  /* 0x000000000e007343 */ /* 0x013fea0003c00000 */
.L_x_2781:
[----:B------:R-:W-:Y:S01]  /*bfb0*/  ULDC.U8 UR4, c[0x0][0x410] ;  /* 0x0001040000047ab9 */ /* 0x000fe20000000000 */
[----:B------:R-:W-:Y:S01]  /*bfc0*/  BSSY B0, `(.L_x_2782) ;  /* 0x0000731000007945 */ /* 0x000fe20003800000 */
[----:B------:R-:W-:Y:S01]  /*bfd0*/  ISETP.NE.AND P0, PT, RZ, UR4, PT ;  /* 0x00000004ff007c0c */ /* 0x000fe2000bf05270 */
[----:B------:R-:W-:-:S12]  /*bfe0*/  IMAD.IADD R64, R170, 0x1, R186 ;  /* 0x00000001aa407824 */ /* 0x000fd800078e02ba */
[----:B------:R-:W-:Y:S05]  /*bff0*/  @!P0 BRA `(.L_x_2783) ;  /* 0x0000003800908947 */ /* 0x000fea0003800000 */
[----:B------:R-:W0:Y:S01]  /*c000*/  LDC R10, c[0x0][0x448] ;  /* 0x00011200ff0a7b82 */ /* 0x000e220000000800 */
        /* <DEDUP_REMOVED lines=10> */
[----:B0-----:R-:W-:-:S13]  /*c0b0*/  ISETP.NE.AND P0, PT, R10, 0x1, PT ;  /* 0x000000010a00780c */ /* 0x001fda0003f05270 */
[----:B------:R-:W0:Y:S08]  /*c0c0*/  @P0 LDC R0, c[0x0][0x44c] ;  /* 0x00011300ff000b82 */ /* 0x000e300000000800 */
[----:B------:R-:W2:Y:S01]  /*c0d0*/  @P0 LDC R5, c[0x0][0x450] ;  /* 0x00011400ff050b82 */ /* 0x000ea20000000800 */
[----:B0-----:R-:W-:-:S05]  /*c0e0*/  @P0 IMAD.HI.U32 R0, R3, R0, RZ ;  /* 0x0000000003000227 */ /* 0x001fca00078e00ff */
[----:B--2---:R-:W-:Y:S01]  /*c0f0*/  @P0 SHF.R.U32.HI R3, RZ, R5, R0 ;  /* 0x00000005ff030219 */ /* 0x004fe20000011600 */
        /* <DEDUP_REMOVED lines=18> */
[----:B------:R0:W2:Y:S04]  /*c220*/  SHFL.IDX PT, R3, R0, RZ, 0x1c1f ;  /* 0x001c1fff00037589 */ /* 0x0000a800000e0000 */
[----:B------:R0:W3:Y:S04]  /*c230*/  SHFL.IDX PT, R6, R65, RZ, 0x1c1f ;  /* 0x001c1fff41067589 */ /* 0x0000e800000e0000 */
[----:B------:R0:W0:Y:S04]  /*c240*/  SHFL.IDX PT, R9, R63, RZ, 0x1c1f ;  /* 0x001c1fff3f097589 */ /* 0x00002800000e0000 */
[----:B------:R0:W0:Y:S02]  /*c250*/  SHFL.IDX PT, R8, R62, RZ, 0x1c1f ;  /* 0x001c1fff3e087589 */ /* 0x00002400000e0000 */
.L_x_3056:
        /* <DEDUP_REMOVED lines=20> */
[----:B------:R-:W-:Y:S01]  /*c3a0*/  ISETP.GE.AND P2, PT, R173, UR4, PT ;  /* 0x00000004ad007c0c */ /* 0x000fe2000bf46270 */
[----:B------:R-:W-:Y:S01]  /*c3b0*/  ULDC.64 UR6, c[0x0][0x208] ;  /* 0x0000820000067ab9 */ /* 0x000fe20000000a00 */
        /* <DEDUP_REMOVED lines=8> */
[-C--:B-1-3--:R-:W-:Y:S01]  /*c440*/  @!P3 IADD3 R28, P6, R6, R27.reuse, RZ ;  /* 0x0000001b061cb210 */ /* 0x08afe20007fde0ff */
[----:B------:R-:W-:Y:S01]  /*c450*/  @!P0 IMAD.SHL.U32 R7, R172, 0x2, RZ ;  /* 0x00000002ac078824 */ /* 0x000fe200078e00ff */
[----:B0-----:R-:W-:Y:S01]  /*c460*/  @!P3 IADD3 R26, P5, R8, R27, RZ ;  /* 0x0000001b081ab210 */ /* 0x001fe20007fbe0ff */
[----:B--2---:R-:W-:Y:S01]  /*c470*/  @!P4 IMAD.MOV.U32 R5, RZ, RZ, R3 ;  /* 0x000000ffff05c224 */ /* 0x004fe200078e0003 */
[----:B------:R-:W-:Y:S01]  /*c480*/  @!P0 SHF.L.U64.HI R36, R172, 0x1, R73 ;  /* 0x00000001ac248819 */ /* 0x000fe20000010249 */
[--C-:B----4-:R-:W-:Y:S01]  /*c490*/  @!P3 IMAD.X R29, R3, 0x1, R10.reuse, P6 ;  /* 0x00000001031db824 */ /* 0x110fe200030e060a */
[-C--:B------:R-:W-:Y:S01]  /*c4a0*/  @!P2 IADD3 R24, P6, R6, R21.reuse, RZ ;  /* 0x000000150618a210 */ /* 0x080fe20007fde0ff */
[----:B------:R-:W-:Y:S01]  /*c4b0*/  @!P3 IMAD.X R27, R9, 0x1, R10, P5 ;  /* 0x00000001091bb824 */ /* 0x000fe200028e060a */
[----:B------:R-:W-:-:S02]  /*c4c0*/  @!P2 IADD3 R20, P5, R8, R21, RZ ;  /* 0x000000150814a210 */ /* 0x000fc40007fbe0ff */
[----:B------:R-:W-:Y:S01]  /*c4d0*/  @!P1 SHF.L.U64.HI R10, R174, 0x1, R75 ;  /* 0x00000001ae0a9819 */ /* 0x000fe2000001024b */
[--C-:B------:R-:W-:Y:S01]  /*c4e0*/  @!P2 IMAD.X R25, R3, 0x1, R4.reuse, P6 ;  /* 0x000000010319a824 */ /* 0x100fe200030e0604 */
[-C--:B------:R-:W-:Y:S01]  /*c4f0*/  @!P1 IADD3 R14, P6, R6, R13.reuse, RZ ;  /* 0x0000000d060e9210 */ /* 0x080fe20007fde0ff */
[----:B------:R-:W-:Y:S01]  /*c500*/  @!P2 IMAD.X R21, R9, 0x1, R4, P5 ;  /* 0x000000010915a824 */ /* 0x000fe200028e0604 */
[----:B------:R-:W-:Y:S01]  /*c510*/  ISETP.GE.AND P5, PT, R176, UR4, PT ;  /* 0x00000004b0007c0c */ /* 0x000fe2000bfa6270 */
[----:B------:R-:W-:Y:S02]  /*c520*/  @!P4 IMAD.MOV.U32 R4, RZ, RZ, R6 ;  /* 0x000000ffff04c224 */ /* 0x000fe400078e0006 */
[----:B------:R-:W-:Y:S01]  /*c530*/  @!P1 IMAD.X R15, R3, 0x1, R10, P6 ;  /* 0x00000001030f9824 */ /* 0x000fe200030e060a */
[----:B------:R-:W-:Y:S01]  /*c540*/  @!P1 IADD3 R12, P6, R8, R13, RZ ;  /* 0x0000000d080c9210 */ /* 0x000fe20007fde0ff */
[----:B------:R-:W-:-:S03]  /*c550*/  @!P4 IMAD.WIDE R32, R160, 0x2, R4 ;  /* 0x00000002a020c825 */ /* 0x000fc600078e0204 */
[----:B------:R-:W-:Y:S01]  /*c560*/  @!P1 IADD3.X R13, R9, R10, RZ, P6, !PT ;  /* 0x0000000a090d9210 */ /* 0x000fe200037fe4ff */
[----:B------:R-:W-:Y:S01]  /*c570*/  @!P4 IMAD.MOV.U32 R4, RZ, RZ, R8 ;  /* 0x000000ffff04c224 */ /* 0x000fe200078e0008 */
[----:B------:R-:W-:Y:S01]  /*c580*/  @!P0 IADD3 R10, P6, R6, R7, RZ ;  /* 0x00000007060a8210 */ /* 0x000fe20007fde0ff */
[----:B------:R-:W-:Y:S01]  /*c590*/  @!P4 IMAD.MOV.U32 R5, RZ, RZ, R9 ;  /* 0x000000ffff05c224 */ /* 0x000fe200078e0009 */
[----:B------:R0:W5:Y:S01]  /*c5a0*/  @!P4 LD.E.64 R60, desc[UR6][R32.64] ;  /* 0x00000006203cc980 */ /* 0x000162000c101b00 */
[----:B------:R-:W-:-:S04]  /*c5b0*/  @!P4 IMAD.WIDE R30, R160, 0x2, R4 ;  /* 0x00000002a01ec825 */ /* 0x000fc800078e0204 */
[--C-:B------:R-:W-:Y:S01]  /*c5c0*/  @!P0 IMAD.X R11, R3, 0x1, R36.reuse, P6 ;  /* 0x00000001030b8824 */ /* 0x100fe200030e0624 */
[----:B------:R-:W-:Y:S01]  /*c5d0*/  @!P0 IADD3 R4, P6, R8, R7, RZ ;  /* 0x0000000708048210 */ /* 0x000fe20007fde0ff */
[C---:B------:R-:W-:Y:S01]  /*c5e0*/  @!P5 IMAD.SHL.U32 R7, R176.reuse, 0x2, RZ ;  /* 0x00000002b007d824 */ /* 0x040fe200078e00ff */
[----:B------:R0:W5:Y:S01]  /*c5f0*/  @!P4 LD.E.64 R58, desc[UR6][R30.64] ;  /* 0x000000061e3ac980 */ /* 0x000162000c101b00 */
[----:B------:R-:W-:Y:S02]  /*c600*/  @!P5 SHF.L.U64.HI R34, R176, 0x1, R223 ;  /* 0x00000001b022d819 */ /* 0x000fe400000102df */
[----:B------:R-:W-:Y:S01]  /*c610*/  @!P0 IMAD.X R5, R9, 0x1, R36, P6 ;  /* 0x0000000109058824 */ /* 0x000fe200030e0624 */
[-C--:B------:R-:W-:Y:S02]  /*c620*/  @!P5 IADD3 R6, P4, R6, R7.reuse, RZ ;  /* 0x000000070606d210 */ /* 0x080fe40007f9e0ff */
[----:B------:R-:W-:Y:S02]  /*c630*/  @!P5 IADD3 R8, P6, R8, R7, RZ ;  /* 0x000000070808d210 */ /* 0x000fe40007fde0ff */
        /* <DEDUP_REMOVED lines=22> */
.L_x_2786:
[----:B------:R-:W-:Y:S05]  /*c7a0*/  BSYNC B1 ;  /* 0x0000000000017941 */ /* 0x000fea0003800000 */
.L_x_2785:
[----:B--2--5:R-:W-:Y:S01]  /*c7b0*/  IMAD.MOV.U32 R3, RZ, RZ, R58 ;  /* 0x000000ffff037224 */ /* 0x024fe200078e003a */
[----:B------:R-:W-:Y:S01]  /*c7c0*/  UMOV UR4, 0xffffffff ;  /* 0xffffffff00047882 */ /* 0x000fe20000000000 */
[----:B0-----:R-:W-:Y:S01]  /*c7d0*/  IMAD.MOV.U32 R4, RZ, RZ, R59 ;  /* 0x000000ffff047224 */ /* 0x001fe200078e003b */
[----:B------:R-:W-:Y:S01]  /*c7e0*/  CS2R R30, SRZ ;  /* 0x00000000001e7805 */ /* 0x000fe2000001ff00 */
[----:B------:R-:W-:Y:S01]  /*c7f0*/  IMAD.MOV.U32 R5, RZ, RZ, R54 ;  /* 0x000000ffff057224 */ /* 0x000fe200078e0036 */
        /* <DEDUP_REMOVED lines=23> */
[----:B------:R-:W-:-:S02]  /*c970*/  IMAD.MOV.U32 R5, RZ, RZ, R56 ;  /* 0x000000ffff057224 */ /* 0x000fc400078e0038 */
        /* <DEDUP_REMOVED lines=19> */
[----:B------:R-:W-:Y:S02]  /*cab0*/  PRMT R70, R5, 0x7610, R70 ;  /* 0x0000761005467816 */ /* 0x000fe40000000046 */
[----:B------:R-:W-:Y:S01]  /*cac0*/  PRMT R71, R6, 0x7610, R71 ;  /* 0x0000761006477816 */ /* 0x000fe20000000047 */
[----:B------:R-:W-:Y:S06]  /*cad0*/  BRA.DIV UR4, `(.L_x_2787) ;  /* 0x0000019204d07947 */ /* 0x000fec000b800000 */
[----:B------:R-:W0:Y:S04]  /*cae0*/  SHFL.IDX PT, R0, R0, 0x1, 0x1c1f ;  /* 0x003c1f0000007f89 */ /* 0x000e2800000e0000 */
[----:B------:R-:W2:Y:S04]  /*caf0*/  SHFL.IDX PT, R65, R65, 0x1, 0x1c1f ;  /* 0x003c1f0041417f89 */ /* 0x000ea800000e0000 */
[----:B------:R-:W3:Y:S04]  /*cb00*/  SHFL.IDX PT, R63, R63, 0x1, 0x1c1f ;  /* 0x003c1f003f3f7f89 */ /* 0x000ee800000e0000 */
[----:B------:R-:W0:Y:S02]  /*cb10*/  SHFL.IDX PT, R62, R62, 0x1, 0x1c1f ;  /* 0x003c1f003e3e7f89 */ /* 0x000e2400000e0000 */
.L_x_3062:
        /* <DEDUP_REMOVED lines=14> */
[----:B-1--4-:R-:W-:-:S02]  /*cc00*/  CS2R R28, SRZ ;  /* 0x00000000001c7805 */ /* 0x012fc4000001ff00 */
        /* <DEDUP_REMOVED lines=12> */
[----:B------:R-:W-:-:S05]  /*ccd0*/  ISETP.GE.AND P1, PT, R172, UR4, PT ;  /* 0x00000004ac007c0c */ /* 0x000fca000bf26270 */
[C---:B------:R-:W-:Y:S01]  /*cce0*/  @!P4 IMAD.SHL.U32 R24, R175.reuse, 0x2, RZ ;  /* 0x00000002af18c824 */ /* 0x040fe200078e00ff */
[----:B------:R-:W-:-:S03]  /*ccf0*/  @!P4 SHF.L.U64.HI R76, R175, 0x1, R76 ;  /* 0x00000001af4cc819 */ /* 0x000fc6000001024c */
[C---:B------:R-:W-:Y:S01]  /*cd00*/  @!P3 IMAD.SHL.U32 R14, R173.reuse, 0x2, RZ ;  /* 0x00000002ad0eb824 */ /* 0x040fe200078e00ff */
[----:B------:R-:W-:Y:S01]  /*cd10*/  @!P3 SHF.L.U64.HI R74, R173, 0x1, R74 ;  /* 0x00000001ad4ab819 */ /* 0x000fe2000001024a */
[----:B------:R-:W-:Y:S01]  /*cd20*/  @!P2 IMAD.SHL.U32 R10, R174, 0x2, RZ ;  /* 0x00000002ae0aa824 */ /* 0x000fe200078e00ff */
[CC--:B--2---:R-:W-:Y:S01]  /*cd30*/  @!P4 IADD3 R26, P5, R65.reuse, R24.reuse, RZ ;  /* 0x00000018411ac210 */ /* 0x0c4fe20007fbe0ff */
[----:B------:R-:W-:Y:S01]  /*cd40*/  @!P1 IMAD.SHL.U32 R4, R172, 0x2, RZ ;  /* 0x00000002ac049824 */ /* 0x000fe200078e00ff */
[----:B0-----:R-:W-:Y:S02]  /*cd50*/  @!P4 IADD3 R24, P6, R62, R24, RZ ;  /* 0x000000183e18c210 */ /* 0x001fe40007fde0ff */
[----:B------:R-:W-:Y:S01]  /*cd60*/  @!P2 SHF.L.U64.HI R75, R174, 0x1, R75 ;  /* 0x00000001ae4ba819 */ /* 0x000fe2000001024b */
[--C-:B------:R-:W-:Y:S01]  /*cd70*/  @!P4 IMAD.X R27, R0, 0x1, R76.reuse, P5 ;  /* 0x00000001001bc824 */ /* 0x100fe200028e064c */
        /* <DEDUP_REMOVED lines=31> */
[----:B------:R-:W-:Y:S01]  /*cf70*/  @!P5 IMAD.X R7, R0, 0x1, R32, P6 ;  /* 0x000000010007d824 */ /* 0x000fe200030e0620 */
[----:B------:R-:W-:Y:S02]  /*cf80*/  @!P5 IADD3 R62, P6, R62, R33, RZ ;  /* 0x000000213e3ed210 */ /* 0x000fe40007fde0ff */
[----:B0-----:R-:W-:-:S03]  /*cf90*/  CS2R R26, SRZ ;  /* 0x00000000001a7805 */ /* 0x001fc6000001ff00 */
[----:B------:R-:W-:Y:S01]  /*cfa0*/  @!P5 IMAD.X R63, R63, 0x1, R32, P6 ;  /* 0x000000013f3fd824 */ /* 0x000fe200030e0620 */
[----:B------:R-:W-:Y:S02]  /*cfb0*/  CS2R R32, SRZ ;  /* 0x0000000000207805 */ /* 0x000fe4000001ff00 */
[----:B-1----:R-:W-:Y:S01]  /*cfc0*/  CS2R R20, SRZ ;  /* 0x0000000000147805 */ /* 0x002fe2000001ff00 */
[----:B------:R0:W5:Y:S04]  /*cfd0*/  @!P3 LD.E.64 R26, desc[UR6][R14.64] ;  /* 0x000000060e1ab980 */ /* 0x000168000c101b00 */
[----:B------:R1:W5:Y:S04]  /*cfe0*/  @!P4 LD.E.64 R32, desc[UR6][R24.64] ;  /* 0x000000061820c980 */ /* 0x000368000c101b00 */
[----:B------:R2:W5:Y:S01]  /*cff0*/  @!P2 LD.E.64 R20, desc[UR6][R10.64] ;  /* 0x000000060a14a980 */ /* 0x000562000c101b00 */
[----:B0-----:R-:W-:-:S02]  /*d000*/  CS2R R14, SRZ ;  /* 0x00000000000e7805 */ /* 0x001fc4000001ff00 */
        /* <DEDUP_REMOVED lines=9> */
.L_x_2789:
[----:B------:R-:W-:Y:S05]  /*d0a0*/  BSYNC B1 ;  /* 0x0000000000017941 */ /* 0x000fea0003800000 */
.L_x_2788:
[----:B----45:R-:W-:Y:S01]  /*d0b0*/  IMAD.MOV.U32 R5, RZ, RZ, R30 ;  /* 0x000000ffff057224 */ /* 0x030fe200078e001e */
[----:B------:R-:W-:Y:S01]  /*d0c0*/  LEA.HI R4, R198, R198, RZ, 0x1 ;  /* 0x000000c6c6047211 */ /* 0x000fe200078f08ff */
[----:B------:R-:W-:Y:S01]  /*d0d0*/  VIADD R6, R3, 0xc400 ;  /* 0x0000c40003067836 */ /* 0x000fe20000000000 */
[----:B------:R-:W-:Y:S01]  /*d0e0*/  VIADDMNMX R67, R67, -R186, 0x80, PT ;  /* 0x0000008043437446 */ /* 0x000fe200038009ba */
[----:B0-----:R-:W-:Y:S01]  /*d0f0*/  VIADD R0, R3, 0xc440 ;  /* 0x0000c44003007836 */ /* 0x001fe20000000000 */
[----:B------:R-:W-:Y:S01]  /*d100*/  PRMT R105, R5, 0x7610, R105 ;  /* 0x0000761005697816 */ /* 0x000fe20000000069 */
[----:B------:R-:W-:Y:S01]  /*d110*/  @P0 VIADD R0, R6, 0xffffffc0 ;  /* 0xffffffc006000836 */ /* 0x000fe20000000000 */
[----:B------:R-:W-:Y:S01]  /*d120*/  LOP3.LUT R5, R4, 0xfffffffe, RZ, 0xc0, !PT ;  /* 0xfffffffe04057812 */ /* 0x000fe200078ec0ff */
[----:B------:R-:W-:Y:S01]  /*d130*/  IMAD.MOV.U32 R6, RZ, RZ, R31 ;  /* 0x000000ffff067224 */ /* 0x000fe200078e001f */
[----:B------:R-:W-:Y:S01]  /*d140*/  BSSY B1, `(.L_x_2790) ;  /* 0x0000030000017945 */ /* 0x000fe20003800000 */
[----:B------:R-:W-:Y:S01]  /*d150*/  IMAD.MOV.U32 R7, RZ, RZ, R32 ;  /* 0x000000ffff077224 */ /* 0x000fe200078e0020 */
[----:B------:R-:W-:Y:S01]  /*d160*/  ISETP.GE.AND P1, PT, R170, R67, PT ;  /* 0x00000043aa00720c */ /* 0x000fe20003f26270 */
[----:B------:R-:W-:Y:S01]  /*d170*/  IMAD.IADD R5, R198, 0x1, -R5 ;  /* 0x00000001c6057824 */ /* 0x000fe200078e0a05 */
[----:B------:R-:W-:Y:S01]  /*d180*/  PRMT R106, R6, 0x7610, R106 ;  /* 0x00007610066a7816 */ /* 0x000fe2000000006a */
[----:B------:R-:W-:Y:S01]  /*d190*/  IMAD.MOV.U32 R4, RZ, RZ, R26 ;  /* 0x000000ffff047224 */ /* 0x000fe200078e001a */
[----:B------:R-:W-:Y:S01]  /*d1a0*/  PRMT R97, R7, 0x7610, R97 ;  /* 0x0000761007617816 */ /* 0x000fe20000000061 */
[----:B------:R-:W-:Y:S01]  /*d1b0*/  IMAD.MOV.U32 R6, RZ, RZ, R27 ;  /* 0x000000ffff067224 */ /* 0x000fe200078e001b */
[----:B------:R-:W-:Y:S01]  /*d1c0*/  SHF.L.U32 R5, R5, 0x1f, RZ ;  /* 0x0000001f05057819 */ /* 0x000fe200000006ff */
[----:B------:R-:W-:Y:S01]  /*d1d0*/  IMAD.MOV.U32 R7, RZ, RZ, R20 ;  /* 0x000000ffff077224 */ /* 0x000fe200078e0014 */
[----:B------:R-:W-:Y:S01]  /*d1e0*/  PRMT R89, R4, 0x7610, R89 ;  /* 0x0000761004597816 */ /* 0x000fe20000000059 */
[----:B------:R-:W-:Y:S01]  /*d1f0*/  IMAD.MOV.U32 R4, RZ, RZ, R21 ;  /* 0x000000ffff047224 */ /* 0x000fe200078e0015 */
[----:B------:R-:W0:Y:S01]  /*d200*/  SYNCS.PHASECHK.TRANS64.TRYWAIT P0, [R2+URZ+0x2a800], R5 ;  /* 0x02a80005020075a7 */ /* 0x000e22000800017f */
        /* <DEDUP_REMOVED lines=10> */
[----:B---3--:R-:W-:Y:S01]  /*d2b0*/  PRMT R63, R4, 0x7610, R63 ;  /* 0x00007610043f7816 */ /* 0x008fe2000000003f */
        /* <DEDUP_REMOVED lines=23> */
[----:B0-----:R-:W-:Y:S06]  /*d430*/  @!P0 BRA `(.L_x_2791) ;  /* 0x0000018800ec8947 */ /* 0x001fec0003800000 */
.L_x_3063:
[----:B------:R-:W-:Y:S05]  /*d440*/  BSYNC B1 ;  /* 0x0000000000017941 */ /* 0x000fea0003800000 */
.L_x_2790:
[----:B------:R-:W-:Y:S01]  /*d450*/  BSSY B1, `(.L_x_2792) ;  /* 0x000012f000017945 */ /* 0x000fe20003800000 */
[----:B------:R-:W-:Y:S02]  /*d460*/  PRMT R64, R4, 0x7610, R64 ;  /* 0x0000761004407816 */ /* 0x000fe40000000040 */
[----:B--2---:R-:W-:Y:S01]  /*d470*/  PRMT R65, R6, 0x7610, R65 ;  /* 0x0000761006417816 */ /* 0x004fe20000000041 */
        /* <DEDUP_REMOVED lines=11> */
[----:B------:R-:W-:Y:S02]  /*d530*/  SHF.R.U32.HI R112, RZ, 0x10, R59 ;  /* 0x00000010ff707819 */ /* 0x000fe4000001163b */
[--C-:B------:R-:W-:Y:S02]  /*d540*/  SHF.R.U64 R60, R60, 0x10, R61.reuse ;  /* 0x000000103c3c7819 */ /* 0x100fe4000000123d */
[----:B------:R-:W-:Y:S02]  /*d550*/  SHF.R.U32.HI R111, RZ, 0x10, R61 ;  /* 0x00000010ff6f7819 */ /* 0x000fe4000001163d */
[----:B------:R-:W-:Y:S02]  /*d560*/  SHF.R.U64 R61, R58, 0x10, R59 ;  /* 0x000000103a3d7819 */ /* 0x000fe4000000123b */
[----:B------:R-:W-:Y:S02]  /*d570*/  PRMT R113, R109, 0x5410, R112 ;  /* 0x000054106d717816 */ /* 0x000fe40000000070 */
[----:B------:R-:W-:-:S02]  /*d580*/  PRMT R58, R69, 0x5432, R60 ;  /* 0x00005432453a7816 */ /* 0x000fc4000000003c */
[----:B------:R-:W-:Y:S01]  /*d590*/  PRMT R111, R110, 0x5410, R111 ;  /* 0x000054106e6f7816 */ /* 0x000fe2000000006f */
[C---:B------:R-:W-:Y:S01]  /*d5a0*/  IMAD.U32 R114, R113.reuse, 0x10000, RZ ;  /* 0x0001000071727824 */ /* 0x040fe200078e00ff */
[----:B------:R-:W-:Y:S02]  /*d5b0*/  PRMT R60, R66, 0x5432, R61 ;  /* 0x00005432423c7816 */ /* 0x000fe4000000003d */
[----:B------:R-:W-:Y:S01]  /*d5c0*/  LOP3.LUT R113, R113, 0xffff0000, RZ, 0xc0, !PT ;  /* 0xffff000071717812 */ /* 0x000fe200078ec0ff */
[C---:B------:R-:W-:Y:S01]  /*d5d0*/  IMAD.U32 R112, R111.reuse, 0x10000, RZ ;  /* 0x000100006f707824 */ /* 0x040fe200078e00ff */
[----:B------:R-:W-:Y:S02]  /*d5e0*/  LOP3.LUT R111, R111, 0xffff0000, RZ, 0xc0, !PT ;  /* 0xffff00006f6f7812 */ /* 0x000fe400078ec0ff */
[C---:B0-----:R-:W-:Y:S01]  /*d5f0*/  LOP3.LUT R61, R6.reuse, 0xffff0000, RZ, 0xc0, !PT ;  /* 0xffff0000063d7812 */ /* 0x041fe200078ec0ff */
[----:B------:R-:W-:Y:S01]  /*d600*/  IMAD.U32 R109, R6, 0x10000, RZ ;  /* 0x00010000066d7824 */ /* 0x000fe200078e00ff */
[C---:B------:R-:W-:Y:S01]  /*d610*/  LOP3.LUT R110, R7.reuse, 0xffff0000, RZ, 0xc0, !PT ;  /* 0xffff0000076e7812 */ /* 0x040fe200078ec0ff */
[----:B------:R-:W-:Y:S01]  /*d620*/  IMAD.U32 R59, R7, 0x10000, RZ ;  /* 0x00010000073b7824 */ /* 0x000fe200078e00ff */
[C---:B------:R-:W-:Y:S01]  /*d630*/  LOP3.LUT R7, R4.reuse, 0xffff0000, RZ, 0xc0, !PT ;  /* 0xffff000004077812 */ /* 0x040fe200078ec0ff */
[----:B------:R-:W-:Y:S01]  /*d640*/  FMUL.FTZ R116, R61, R114 ;  /* 0x000000723d747220 */ /* 0x000fe20000410000 */
[----:B------:R-:W-:-:S02]  /*d650*/  IMAD.U32 R6, R4, 0x10000, RZ ;  /* 0x0001000004067824 */ /* 0x000fc400078e00ff */
[-C--:B------:R-:W-:Y:S01]  /*d660*/  FMUL.FTZ R115, R61, R112.reuse ;  /* 0x000000703d737220 */ /* 0x080fe20000410000 */
[C---:B------:R-:W-:Y:S01]  /*d670*/  IMAD.U32 R4, R5.reuse, 0x10000, RZ ;  /* 0x0001000005047824 */ /* 0x040fe200078e00ff */
[----:B------:R-:W-:Y:S01]  /*d680*/  LOP3.LUT R61, R5, 0xffff0000, RZ, 0xc0, !PT ;  /* 0xffff0000053d7812 */ /* 0x000fe200078ec0ff */
[C---:B------:R-:W-:Y:S01]  /*d690*/  FFMA.FTZ R5, R109.reuse, R112, -R116 ;  /* 0x000000706d057223 */ /* 0x040fe20000010874 */
[C---:B------:R-:W-:Y:S01]  /*d6a0*/  FMUL.FTZ R118, R110.reuse, R113 ;  /* 0x000000716e767220 */ /* 0x040fe20000410000 */
[-C--:B------:R-:W-:Y:S01]  /*d6b0*/  FMUL.FTZ R112, R110, R111.reuse ;  /* 0x0000006f6e707220 */ /* 0x080fe20000410000 */
[----:B------:R-:W-:Y:S01]  /*d6c0*/  FFMA.FTZ R114, R109, R114, R115 ;  /* 0x000000726d727223 */ /* 0x000fe20000010073 */
[C---:B------:R-:W-:Y:S01]  /*d6d0*/  IMAD.U32 R110, R60.reuse, 0x10000, RZ ;  /* 0x000100003c6e7824 */ /* 0x040fe200078e00ff */
[----:B------:R-:W-:Y:S01]  /*d6e0*/  LOP3.LUT R60, R60, 0xffff0000, RZ, 0xc0, !PT ;  /* 0xffff00003c3c7812 */ /* 0x000fe200078ec0ff */
[C---:B------:R-:W-:Y:S01]  /*d6f0*/  IMAD.U32 R109, R58.reuse, 0x10000, RZ ;  /* 0x000100003a6d7824 */ /* 0x040fe200078e00ff */
[----:B------:R-:W-:Y:S01]  /*d700*/  LOP3.LUT R58, R58, 0xffff0000, RZ, 0xc0, !PT ;  /* 0xffff00003a3a7812 */ /* 0x000fe200078ec0ff */
[C---:B------:R-:W-:Y:S01]  /*d710*/  FFMA.FTZ R118, R59.reuse, R111, -R118 ;  /* 0x0000006f3b767223 */ /* 0x040fe20000010876 */
[----:B------:R-:W-:Y:S01]  /*d720*/  FFMA.FTZ R113, R59, R113, R112 ;  /* 0x000000713b717223 */ /* 0x000fe20000010070 */
[----:B------:R-:W-:Y:S01]  /*d730*/  FMUL.FTZ R59, R7, R110 ;  /* 0x0000006e073b7220 */ /* 0x000fe20000410000 */
[----:B------:R-:W-:Y:S01]  /*d740*/  FMUL.FTZ R111, R61, R60 ;  /* 0x0000003c3d6f7220 */ /* 0x000fe20000410000 */
[-C--:B------:R-:W-:Y:S01]  /*d750*/  FMUL.FTZ R7, R7, R109.reuse ;  /* 0x0000006d07077220 */ /* 0x080fe20000410000 */
        /* <DEDUP_REMOVED lines=10> */
.L_x_2795:
[----:B------:R-:W-:Y:S05]  /*d800*/  BSYNC B2 ;  /* 0x0000000000027941 */ /* 0x000fea0003800000 */
.L_x_2794:
[----:B------:R-:W-:Y:S04]  /*d810*/  BSSY B2, `(.L_x_2796) ;  /* 0x0000030000027945 */ /* 0x000fe80003800000 */
[----:B------:R-:W-:Y:S05]  /*d820*/  @P1 BRA `(.L_x_2797) ;  /* 0x0000000000b81947 */ /* 0x000fea0003800000 */
[----:B0-----:R-:W0:Y:S01]  /*d830*/  LDS.128 R4, [R0] ;  /* 0x0000000000047984 */ /* 0x001e220000000c00 */
        /* <DEDUP_REMOVED lines=16> */
[C---:B------:R-:W-:Y:S01]  /*d940*/  LOP3.LUT R7, R4.reuse, 0xffff0000, RZ, 0xc0, !PT ;  /* 0xffff000004077812 */ /* 0x040fe200078ec0ff */
[C---:B------:R-:W-:Y:S01]  /*d950*/  FMUL.FTZ R61, R55.reuse, R59 ;  /* 0x0000003b373d7220 */ /* 0x040fe20000410000 */
[----:B------:R-:W-:Y:S01]  /*d960*/  FMUL.FTZ R60, R55, R58 ;  /* 0x0000003a373c7220 */ /* 0x000fe20000410000 */
[C---:B------:R-:W-:Y:S01]  /*d970*/  FMUL.FTZ R55, R57.reuse, R102 ;  /* 0x0000006639377220 */ /* 0x040fe20000410000 */
[----:B------:R-:W-:Y:S01]  /*d980*/  FMUL.FTZ R57, R57, R104 ;  /* 0x0000006839397220 */ /* 0x000fe20000410000 */
[----:B------:R-:W-:-:S02]  /*d990*/  IMAD.U32 R6, R4, 0x10000, RZ ;  /* 0x0001000004067824 */ /* 0x000fc400078e00ff */
[C---:B------:R-:W-:Y:S01]  /*d9a0*/  FFMA.FTZ R61, R54.reuse, R58, -R61 ;  /* 0x0000003a363d7223 */ /* 0x040fe2000001083d */
[----:B------:R-:W-:Y:S01]  /*d9b0*/  FFMA.FTZ R60, R54, R59, R60 ;  /* 0x0000003b363c7223 */ /* 0x000fe2000001003c */
[C---:B------:R-:W-:Y:S01]  /*d9c0*/  FFMA.FTZ R104, R56.reuse, R104, -R55 ;  /* 0x0000006838687223 */ /* 0x040fe20000010837 */
        /* <DEDUP_REMOVED lines=20> */
.L_x_2797:
[----:B------:R-:W-:Y:S05]  /*db10*/  BSYNC B2 ;  /* 0x0000000000027941 */ /* 0x000fea0003800000 */
.L_x_2796:
        /* <DEDUP_REMOVED lines=48> */
.L_x_2799:
[----:B------:R-:W-:Y:S05]  /*de20*/  BSYNC B2 ;  /* 0x0000000000027941 */ /* 0x000fea0003800000 */
.L_x_2798:
        /* <DEDUP_REMOVED lines=48> */
.L_x_2801:
[----:B------:R-:W-:Y:S05]  /*e130*/  BSYNC B2 ;  /* 0x0000000000027941 */ /* 0x000fea0003800000 */
.L_x_2800:
        /* <DEDUP_REMOVED lines=48> */
.L_x_2803:
[----:B------:R-:W-:Y:S05]  /*e440*/  BSYNC B2 ;  /* 0x0000000000027941 */ /* 0x000fea0003800000 */
.L_x_2802:
        /* <DEDUP_REMOVED lines=47> */
.L_x_2793:
[----:B------:R-:W-:Y:S05]  /*e740*/  BSYNC B1 ;  /* 0x0000000000017941 */ /* 0x000fea0003800000 */
.L_x_2792:
        /* <DEDUP_REMOVED lines=58> */
.L_x_2806:
[----:B------:R-:W-:Y:S05]  /*eaf0*/  BSYNC B1 ;  /* 0x0000000000017941 */ /* 0x000fea0003800000 */
.L_x_2805:
        /* <DEDUP_REMOVED lines=48> */
.L_x_2808:
[----:B------:R-:W-:Y:S05]  /*ee00*/  BSYNC B1 ;  /* 0x0000000000017941 */ /* 0x000fea0003800000 */
.L_x_2807:
[----:B------:R-:W-:Y:S04]  /*ee10*/  BSSY B1, `(.L_x_2809) ;  /* 0x0000030000017945 */ /* 0x000fe80003800000 */
[----:B------:R-:W-:Y:S05]  /*ee20*/  @P2 BRA `(.L_x_2810) ;  /* 0x0000000000b82947 */ /* 0x000fea0003800000 */
[----:B01----:R-:W0:Y:S01]  /*ee30*/  LDS.128 R4, [R3+0x12400] ;  /* 0x0124000003047984 */ /* 0x003e220000000c00 */
        /* <DEDUP_REMOVED lines=45> */
.L_x_2810:
[----:B------:R-:W-:Y:S05]  /*f110*/  BSYNC B1 ;  /* 0x0000000000017941 */ /* 0x000fea0003800000 */
.L_x_2809:
        /* <DEDUP_REMOVED lines=48> */
.L_x_2812:
[----:B------:R-:W-:Y:S05]  /*f420*/  BSYNC B1 ;  /* 0x0000000000017941 */ /* 0x000fea0003800000 */
.L_x_2811:
        /* <DEDUP_REMOVED lines=48> */
.L_x_2814:
[----:B------:R-:W-:Y:S05]  /*f730*/  BSYNC B1 ;  /* 0x0000000000017941 */ /* 0x000fea0003800000 */
.L_x_2813:
        /* <DEDUP_REMOVED lines=48> */
.L_x_2783:
[----:B------:R-:W0:Y:S01]  /*fa40*/  LDC R8, c[0x0][0x448] ;  /* 0x00011200ff087b82 */ /* 0x000e220000000800 */
[----:B------:R-:W-:Y:S01]  /*fa50*/  IMAD R3, R199, 0x40, R64 ;  /* 0x00000040c7037824 */ /* 0x000fe200078e0240 */
[----:B------:R-:W-:Y:S01]  /*fa60*/  ULDC.64 UR4, c[0x0][0x3f8] ;  /* 0x0000fe0000047ab9 */ /* 0x000fe20000000a00 */
[----:B------:R-:W-:Y:S01]  /*fa70*/  ULDC.64 UR6, c[0x0][0x408] ;  /* 0x0001020000067ab9 */ /* 0x000fe20000000a00 */
[----:B------:R-:W-:Y:S02]  /*fa80*/  IMAD.MOV.U32 R48, RZ, RZ, R24 ;  /* 0x000000ffff307224 */ /* 0x000fe400078e0018 */
[----:B------:R-:W-:Y:S01]  /*fa90*/  IMAD.MOV.U32 R4, RZ, RZ, R140 ;  /* 0x000000ffff047224 */ /* 0x000fe200078e008c */
        /* <DEDUP_REMOVED lines=12> */
[----:B------:R-:W-:-:S04]  /*fb60*/  IMAD.WIDE.U32 R4, R3, UR6, R4 ;  /* 0x0000000603047c25 */ /* 0x000fc8000f8e0004 */
[----:B------:R-:W-:Y:S01]  /*fb70*/  IMAD R61, R3, UR7, R0 ;  /* 0x00000007033d7c24 */ /* 0x000fe2000f8e0200 */
[----:B------:R-:W-:Y:S01]  /*fb80*/  ULDC.64 UR6, c[0x0][0x400] ;  /* 0x0001000000067ab9 */ /* 0x000fe20000000a00 */
[----:B------:R-:W-:Y:S01]  /*fb90*/  IMAD.IADD R7, R49, 0x1, R7 ;  /* 0x0000000131077824 */ /* 0x000fe200078e0207 */
[----:B------:R-:W-:Y:S01]  /*fba0*/  LEA R3, P0, R48, UR4, 0x1 ;  /* 0x0000000430037c11 */ /* 0x000fe2000f8008ff */
[----:B------:R-:W-:Y:S01]  /*fbb0*/  IMAD.IADD R61, R5, 0x1, R61 ;  /* 0x00000001053d7824 */ /* 0x000fe200078e023d */
[----:B------:R-:W-:Y:S01]  /*fbc0*/  LEA R0, P1, R4, UR6, 0x1 ;  /* 0x0000000604007c11 */ /* 0x000fe2000f8208ff */
[----:B------:R-:W-:Y:S01]  /*fbd0*/  UMOV UR4, 0xffffffff ;  /* 0xffffffff00047882 */ /* 0x000fe20000000000 */
[----:B------:R-:W-:Y:S02]  /*fbe0*/  LEA.HI.X R48, R48, UR5, R7, 0x1, P0 ;  /* 0x0000000530307c11 */ /* 0x000fe400080f0c07 */
[----:B------:R-:W-:Y:S01]  /*fbf0*/  LEA.HI.X R61, R4, UR7, R61, 0x1, P1 ;  /* 0x00000007043d7c11 */ /* 0x000fe200088f0c3d */
[----:B------:R-:W-:Y:S08]  /*fc00*/  BRA.DIV UR4, `(.L_x_2815) ;  /* 0x00000166040c7947 */ /* 0x000ff0000b800000 */
[----:B------:R0:W2:Y:S04]  /*fc10*/  SHFL.IDX PT, R5, R48, RZ, 0x1c1f ;  /* 0x001c1fff30057589 */ /* 0x0000a800000e0000 */
[----:B------:R0:W3:Y:S04]  /*fc20*/  SHFL.IDX PT, R4, R3, RZ, 0x1c1f ;  /* 0x001c1fff03047589 */ /* 0x0000e800000e0000 */
[----:B------:R0:W0:Y:S04]  /*fc30*/  SHFL.IDX PT, R7, R61, RZ, 0x1c1f ;  /* 0x001c1fff3d077589 */ /* 0x00002800000e0000 */
[----:B------:R0:W0:Y:S02]  /*fc40*/  SHFL.IDX PT, R14, R0, RZ, 0x1c1f ;  /* 0x001c1fff000e7589 */ /* 0x00002400000e0000 */
.L_x_3069:
        /* <DEDUP_REMOVED lines=11> */
[----:B-1--4-:R-:W-:Y:S02]  /*fd00*/  CS2R R28, SRZ ;  /* 0x00000000001c7805 */ /* 0x012fe4000001ff00 */
[----:B------:R-:W-:-:S02]  /*fd10*/  CS2R R30, SRZ ;  /* 0x00000000001e7805 */ /* 0x000fc4000001ff00 */
[----:B------:R-:W-:Y:S02]  /*fd20*/  CS2R R24, SRZ ;  /* 0x0000000000187805 */ /* 0x000fe4000001ff00 */
[----:B------:R-:W-:Y:S01]  /*fd30*/  CS2R R26, SRZ ;  /* 0x00000000001a7805 */ /* 0x000fe2000001ff00 */
[----:B------:R-:W-:Y:S06]  /*fd40*/  @P0 BRA `(.L_x_2817) ;  /* 0x00000000009c0947 */ /* 0x000fec0003800000 */
[----:B------:R-:W-:Y:S01]  /*fd50*/  ULDC UR4, c[0x0][0x3f4] ;  /* 0x0000fd0000047ab9 */ /* 0x000fe20000000800 */
[----:B---3--:R-:W-:Y:S01]  /*fd60*/  IMAD.MOV.U32 R8, RZ, RZ, R4 ;  /* 0x000000ffff087224 */ /* 0x008fe200078e0004 */
[----:B------:R-:W-:Y:S01]  /*fd70*/  ISETP.GE.AND P2, PT, R16, UR4, PT ;  /* 0x0000000410007c0c */ /* 0x000fe2000bf46270 */
[----:B--2---:R-:W-:Y:S01]  /*fd80*/  IMAD.MOV.U32 R9, RZ, RZ, R5 ;  /* 0x000000ffff097224 */ /* 0x004fe200078e0005 */
[----:B------:R-:W-:Y:S01]  /*fd90*/  ISETP.GE.AND P3, PT, R163, UR4, PT ;  /* 0x00000004a3007c0c */ /* 0x000fe2000bf66270 */
[----:B0-----:R-:W-:Y:S01]  /*fda0*/  IMAD.MOV.U32 R20, RZ, RZ, R14 ;  /* 0x000000ffff147224 */ /* 0x001fe200078e000e */
[----:B------:R-:W-:Y:S01]  /*fdb0*/  ISETP.GE.AND P4, PT, R164, UR4, PT ;  /* 0x00000004a4007c0c */ /* 0x000fe2000bf86270 */
[----:B------:R-:W-:Y:S01]  /*fdc0*/  IMAD.MOV.U32 R21, RZ, RZ, R7 ;  /* 0x000000ffff157224 */ /* 0x000fe200078e0007 */
[----:B------:R-:W-:Y:S02]  /*fdd0*/  CS2R R28, SRZ ;  /* 0x00000000001c7805 */ /* 0x000fe4000001ff00 */
[----:B------:R-:W-:-:S02]  /*fde0*/  CS2R R30, SRZ ;  /* 0x00000000001e7805 */ /* 0x000fc4000001ff00 */
[----:B------:R-:W-:Y:S02]  /*fdf0*/  CS2R R40, SRZ ;  /* 0x0000000000287805 */ /* 0x000fe4000001ff00 */
[----:B------:R-:W-:Y:S02]  /*fe00*/  CS2R R42, SRZ ;  /* 0x00000000002a7805 */ /* 0x000fe4000001ff00 */
[----:B------:R-:W-:Y:S01]  /*fe10*/  CS2R R26, SRZ ;  /* 0x00000000001a7805 */ /* 0x000fe2000001ff00 */
[----:B------:R-:W-:Y:S01]  /*fe20*/  ULDC.64 UR6, c[0x0][0x208] ;  /* 0x0000820000067ab9 */ /* 0x000fe20000000a00 */
[----:B------:R-:W-:Y:S02]  /*fe30*/  @!P2 IMAD.SHL.U32 R11, R16, 0x2, RZ ;  /* 0x00000002100ba824 */ /* 0x000fe400078e00ff */
[----:B------:R-:W-:Y:S02]  /*fe40*/  @!P3 IMAD.SHL.U32 R15, R166, 0x8, RZ ;  /* 0x00000008a60fb824 */ /* 0x000fe400078e00ff */
[----:B------:R-:W-:Y:S01]  /*fe50*/  @!P4 IMAD.SHL.U32 R25, R167, 0x8, RZ ;  /* 0x00000008a719c824 */ /* 0x000fe200078e00ff */
[----:B------:R-:W-:-:S02]  /*fe60*/  @!P2 IADD3 R4, P0, R4, R11, RZ ;  /* 0x0000000b0404a210 */ /* 0x000fc40007f1e0ff */
[----:B------:R-:W-:Y:S01]  /*fe70*/  @!P2 IADD3 R6, P1, R14, R11, RZ ;  /* 0x0000000b0e06a210 */ /* 0x000fe20007f3e0ff */
[----:B------:R-:W-:-:S04]  /*fe80*/  @!P3 IMAD.WIDE R10, R15, 0x2, R8 ;  /* 0x000000020f0ab825 */ /* 0x000fc800078e0208 */
[----:B------:R-:W-:Y:S01]  /*fe90*/  @!P4 IMAD.WIDE R12, R25, 0x2, R8 ;  /* 0x00000002190cc825 */ /* 0x000fe200078e0208 */
[----:B------:R-:W-:Y:S02]  /*fea0*/  CS2R R36, SRZ ;  /* 0x0000000000247805 */ /* 0x000fe4000001ff00 */
[----:B------:R-:W-:Y:S02]  /*feb0*/  CS2R R38, SRZ ;  /* 0x0000000000267805 */ /* 0x000fe4000001ff00 */
[----:B------:R-:W-:Y:S01]  /*fec0*/  CS2R R32, SRZ ;  /* 0x0000000000207805 */ /* 0x000fe2000001ff00 */
[--C-:B------:R-:W-:Y:S01]  /*fed0*/  @!P3 IMAD.WIDE R14, R15, 0x2, R20.reuse ;  /* 0x000000020f0eb825 */ /* 0x100fe200078e0214 */
[----:B------:R-:W-:Y:S02]  /*fee0*/  CS2R R34, SRZ ;  /* 0x0000000000227805 */ /* 0x000fe4000001ff00 */
[----:B------:R-:W-:Y:S02]  /*fef0*/  CS2R R44, SRZ ;  /* 0x00000000002c7805 */ /* 0x000fe4000001ff00 */
[----:B------:R-:W-:Y:S01]  /*ff00*/  CS2R R46, SRZ ;  /* 0x00000000002e7805 */ /* 0x000fe2000001ff00 */
[----:B------:R-:W-:Y:S01]  /*ff10*/  @!P4 IMAD.WIDE R8, R25, 0x2, R20 ;  /* 0x000000021908c825 */ /* 0x000fe200078e0214 */
[----:B------:R-:W-:-:S02]  /*ff20*/  @!P2 SHF.L.U64.HI R20, R16, 0x1, R17 ;  /* 0x000000011014a819 */ /* 0x000fc40000010211 */
[----:B------:R-:W-:Y:S01]  /*ff30*/  CS2R R24, SRZ ;  /* 0x0000000000187805 */ /* 0x000fe2000001ff00 */
[----:B------:R1:W5:Y:S02]  /*ff40*/  @!P3 LD.E.128 R28, desc[UR6][R10.64] ;  /* 0x000000060a1cb980 */ /* 0x000364000c101d00 */
[--C-:B------:R-:W-:Y:S02]  /*ff50*/  @!P2 IMAD.X R5, R5, 0x1, R20.reuse, P0 ;  /* 0x000000010505a824 */ /* 0x100fe400000e0614 */
[----:B------:R1:W5:Y:S01]  /*ff60*/  @!P3 LD.E.128 R40, desc[UR6][R14.64] ;  /* 0x000000060e28b980 */ /* 0x000362000c101d00 */
[----:B------:R-:W-:-:S03]  /*ff70*/  @!P2 IMAD.X R7, R7, 0x1, R20, P1 ;  /* 0x000000010707a824 */ /* 0x000fc600008e0614 */
[----:B------:R1:W5:Y:S04]  /*ff80*/  @!P4 LD.E.128 R24, desc[UR6][R12.64] ;  /* 0x000000060c18c980 */ /* 0x000368000c101d00 */
[----:B------:R1:W5:Y:S04]  /*ff90*/  @!P4 LD.E.128 R36, desc[UR6][R8.64] ;  /* 0x000000060824c980 */ /* 0x000368000c101d00 */
[----:B------:R1:W5:Y:S04]  /*ffa0*/  @!P2 LD.E.128 R32, desc[UR6][R4.64] ;  /* 0x000000060420a980 */ /* 0x000368000c101d00 */
[----:B------:R1:W5:Y:S02]  /*ffb0*/  @!P2 LD.E.128 R44, desc[UR6][R6.64] ;  /* 0x00000006062ca980 */ /* 0x000364000c101d00 */
.L_x_2817:
[----:B------:R-:W-:Y:S05]  /*ffc0*/  BSYNC B1 ;  /* 0x0000000000017941 */ /* 0x000fea0003800000 */
.L_x_2816:
[----:B-1-3-5:R-:W-:Y:S01]  /*ffd0*/  IMAD.MOV.U32 R4, RZ, RZ, R44 ;  /* 0x000000ffff047224 */ /* 0x02afe200078e002c */
[----:B------:R-:W-:Y:S01]  /*ffe0*/  UMOV UR4, 0xffffffff ;  /* 0xffffffff00047882 */ /* 0x000fe20000000000 */
[----:B--2---:R-:W-:Y:S02]  /*fff0*/  IMAD.MOV.U32 R5, RZ, RZ, R45 ;  /* 0x000000ffff057224 */ /* 0x004fe400078e002d */
        /* <DEDUP_REMOVED lines=49> */
[----:B------:R0:W2:Y:S04]  /*10310*/  SHFL.IDX PT, R20, R3, 0x1, 0x1c1f ;  /* 0x003c1f0003147f89 */ /* 0x0000a800000e0000 */
[----:B------:R-:W3:Y:S04]  /*10320*/  SHFL.IDX PT, R61, R61, 0x1, 0x1c1f ;  /* 0x003c1f003d3d7f89 */ /* 0x000ee800000e0000 */
[----:B0-----:R-:W4:Y:S02]  /*10330*/  SHFL.IDX PT, R0, R0, 0x1, 0x1c1f ;  /* 0x003c1f0000007f89 */ /* 0x001f2400000e0000 */
.L_x_3075:
        /* <DEDUP_REMOVED lines=16> */
[----:B--2---:R-:W-:Y:S01]  /*10440*/  IMAD.MOV.U32 R6, RZ, RZ, R20 ;  /* 0x000000ffff067224 */ /* 0x004fe200078e0014 */
[----:B------:R-:W-:Y:S01]  /*10450*/  ISETP.GE.AND P3, PT, R163, UR4, PT ;  /* 0x00000004a3007c0c */ /* 0x000fe2000bf66270 */
[----:B-1----:R-:W-:Y:S01]  /*10460*/  IMAD.MOV.U32 R7, RZ, RZ, R21 ;  /* 0x000000ffff077224 */ /* 0x002fe200078e0015 */
[----:B------:R-:W-:Y:S01]  /*10470*/  ISETP.GE.AND P4, PT, R164, UR4, PT ;  /* 0x00000004a4007c0c */ /* 0x000fe2000bf86270 */
[----:B----4-:R-:W-:Y:S01]  /*10480*/  IMAD.MOV.U32 R8, RZ, RZ, R0 ;  /* 0x000000ffff087224 */ /* 0x010fe200078e0000 */
[----:B------:R-:W-:Y:S01]  /*10490*/  ISETP.GE.AND P2, PT, R16, UR4, PT ;  /* 0x0000000410007c0c */ /* 0x000fe2000bf46270 */
[----:B---3--:R-:W-:Y:S01]  /*104a0*/  IMAD.MOV.U32 R9, RZ, RZ, R61 ;  /* 0x000000ffff097224 */ /* 0x008fe200078e003d */
        /* <DEDUP_REMOVED lines=8> */
[----:B------:R-:W-:-:S02]  /*10530*/  @!P2 IMAD.SHL.U32 R3, R16, 0x2, RZ ;  /* 0x000000021003a824 */ /* 0x000fc400078e00ff */
[----:B------:R-:W-:-:S03]  /*10540*/  @!P3 IMAD.WIDE R4, R13, 0x2, R6 ;  /* 0x000000020d04b825 */ /* 0x000fc600078e0206 */
[-C--:B------:R-:W-:Y:S01]  /*10550*/  @!P2 IADD3 R60, P1, R0, R3.reuse, RZ ;  /* 0x00000003003ca210 */ /* 0x080fe20007f3e0ff */
[----:B------:R-:W-:Y:S01]  /*10560*/  @!P4 IMAD.WIDE R6, R63, 0x2, R6 ;  /* 0x000000023f06c825 */ /* 0x000fe200078e0206 */
[----:B------:R-:W-:Y:S01]  /*10570*/  @!P2 IADD3 R20, P0, R20, R3, RZ ;  /* 0x000000031414a210 */ /* 0x000fe20007f1e0ff */
[----:B------:R0:W5:Y:S01]  /*10580*/  @!P3 LD.E.128 R52, desc[UR6][R4.64] ;  /* 0x000000060434b980 */ /* 0x000162000c101d00 */
[----:B------:R-:W-:Y:S01]  /*10590*/  @!P2 SHF.L.U64.HI R0, R16, 0x1, R17 ;  /* 0x000000011000a819 */ /* 0x000fe20000010211 */
[--C-:B------:R-:W-:Y:S01]  /*105a0*/  @!P3 IMAD.WIDE R12, R13, 0x2, R8.reuse ;  /* 0x000000020d0cb825 */ /* 0x100fe200078e0208 */
[----:B------:R-:W-:Y:S01]  /*105b0*/  CS2R R14, SRZ ;  /* 0x00000000000e7805 */ /* 0x000fe2000001ff00 */
[----:B------:R1:W5:Y:S02]  /*105c0*/  @!P4 LD.E.128 R56, desc[UR6][R6.64] ;  /* 0x000000060638c980 */ /* 0x000364000c101d00 */
[----:B------:R-:W-:Y:S01]  /*105d0*/  @!P4 IMAD.WIDE R62, R63, 0x2, R8 ;  /* 0x000000023f3ec825 */ /* 0x000fe200078e0208 */
[----:B------:R-:W-:-:S02]  /*105e0*/  CS2R R8, SRZ ;  /* 0x0000000000087805 */ /* 0x000fc4000001ff00 */
[----:B------:R-:W-:Y:S02]  /*105f0*/  CS2R R48, SRZ ;  /* 0x0000000000307805 */ /* 0x000fe4000001ff00 */
[----:B------:R-:W-:Y:S02]  /*10600*/  CS2R R50, SRZ ;  /* 0x0000000000327805 */ /* 0x000fe4000001ff00 */
[----:B0-----:R-:W-:Y:S01]  /*10610*/  CS2R R4, SRZ ;  /* 0x0000000000047805 */ /* 0x001fe2000001ff00 */
[--C-:B------:R-:W-:Y:S01]  /*10620*/  @!P2 IMAD.X R21, R21, 0x1, R0.reuse, P0 ;  /* 0x000000011515a824 */ /* 0x100fe200000e0600 */
[----:B------:R0:W5:Y:S01]  /*10630*/  @!P3 LD.E.128 R8, desc[UR6][R12.64] ;  /* 0x000000060c08b980 */ /* 0x000162000c101d00 */
[----:B-1----:R-:W-:Y:S01]  /*10640*/  CS2R R6, SRZ ;  /* 0x0000000000067805 */ /* 0x002fe2000001ff00 */
[----:B------:R-:W-:Y:S02]  /*10650*/  @!P2 IMAD.X R61, R61, 0x1, R0, P1 ;  /* 0x000000013d3da824 */ /* 0x000fe400008e0600 */
[----:B------:R1:W5:Y:S04]  /*10660*/  @!P2 LD.E.128 R48, desc[UR6][R20.64] ;  /* 0x000000061430a980 */ /* 0x000368000c101d00 */
[----:B------:R1:W5:Y:S01]  /*10670*/  @!P2 LD.E.128 R4, desc[UR6][R60.64] ;  /* 0x000000063c04a980 */ /* 0x000362000c101d00 */
[----:B0-----:R-:W-:-:S06]  /*10680*/  CS2R R12, SRZ ;  /* 0x00000000000c7805 */ /* 0x001fcc000001ff00 */
[----:B------:R1:W5:Y:S02]  /*10690*/  @!P4 LD.E.128 R12, desc[UR6][R62.64] ;  /* 0x000000063e0cc980 */ /* 0x000364000c101d00 */
.L_x_2820:
[----:B------:R-:W-:Y:S05]  /*106a0*/  BSYNC B1 ;  /* 0x0000000000017941 */ /* 0x000fea0003800000 */
.L_x_2819:
[----:B-----5:R-:W-:Y:S01]  /*106b0*/  IMAD.MOV.U32 R3, RZ, RZ, R4 ;  /* 0x000000ffff037224 */ /* 0x020fe200078e0004 */
[----:B----4-:R-:W-:Y:S01]  /*106c0*/  LEA.HI R0, R198, R198, RZ, 0x1 ;  /* 0x000000c6c6007211 */ /* 0x010fe200078f08ff */
[----:B-1----:R-:W-:Y:S01]  /*106d0*/  IMAD.MOV.U32 R60, RZ, RZ, R7 ;  /* 0x000000ffff3c7224 */ /* 0x002fe200078e0007 */
[----:B------:R-:W-:Y:S01]  /*106e0*/  BSSY B1, `(.L_x_2821) ;  /* 0x0000032000017945 */ /* 0x000fe20003800000 */
[----:B------:R-:W-:Y:S01]  /*106f0*/  IMAD.MOV.U32 R62, RZ, RZ, R49 ;  /* 0x000000ffff3e7224 */ /* 0x000fe200078e0031 */
[----:B------:R-:W-:Y:S01]  /*10700*/  PRMT R94, R3, 0x7610, R94 ;  /* 0x00007610035e7816 */ /* 0x000fe2000000005e */
        /* <DEDUP_REMOVED lines=10> */
[----:B--2---:R-:W-:Y:S01]  /*107b0*/  IMAD.MOV.U32 R20, RZ, RZ, R5 ;  /* 0x000000ffff147224 */ /* 0x004fe200078e0005 */
[----:B---3--:R-:W-:Y:S01]  /*107c0*/  SHF.L.U32 R61, R3, 0x1f, RZ ;  /* 0x0000001f033d7819 */ /* 0x008fe200000006ff */
        /* <DEDUP_REMOVED lines=20> */
[----:B------:R-:W-:Y:S01]  /*10910*/  VIADDMNMX R3, R65, -R186, 0x80, PT ;  /* 0x0000008041037446 */ /* 0x000fe200038009ba */
        /* <DEDUP_REMOVED lines=9> */
[----:B------:R-:W-:Y:S01]  /*109b0*/  ISETP.GE.AND P1, PT, R170, R3, PT ;  /* 0x00000003aa00720c */ /* 0x000fe20003f26270 */
[----:B------:R-:W-:Y:S01]  /*109c0*/  IMAD.MOV.U32 R62, RZ, RZ, R59 ;  /* 0x000000ffff3e7224 */ /* 0x000fe200078e003b */
[----:B------:R-:W-:-:S02]  /*109d0*/  PRMT R70, R63, 0x7610, R70 ;  /* 0x000076103f467816 */ /* 0x000fc40000000046 */
[----:B------:R-:W-:Y:S01]  /*109e0*/  PRMT R71, R64, 0x7610, R71 ;  /* 0x0000761040477816 */ /* 0x000fe20000000047 */
[----:B0-----:R-:W-:Y:S08]  /*109f0*/  @!P0 BRA `(.L_x_2822) ;  /* 0x0000015800748947 */ /* 0x001ff00003800000 */
.L_x_3076:
[----:B------:R-:W-:Y:S05]  /*10a00*/  BSYNC B1 ;  /* 0x0000000000017941 */ /* 0x000fea0003800000 */
.L_x_2821:
        /* <DEDUP_REMOVED lines=27> */
[----:B------:R-:W-:Y:S02]  /*10bc0*/  SHF.R.U64 R33, R46, 0x10, R47 ;  /* 0x000000102e217819 */ /* 0x000fe4000000122f */
[----:B------:R-:W-:Y:S01]  /*10bd0*/  IMAD R93, R93, 0x2, R2 ;  /* 0x000000025d5d7824 */ /* 0x000fe200078e0202 */
[----:B------:R-:W-:-:S02]  /*10be0*/  PRMT R113, R113, 0x5410, R44 ;  /* 0x0000541071717816 */ /* 0x000fc4000000002c */
[--C-:B------:R-:W-:Y:S02]  /*10bf0*/  SHF.R.U64 R111, R34, 0x10, R35.reuse ;  /* 0x00000010226f7819 */ /* 0x100fe40000001223 */
[----:B------:R-:W1:Y:S01]  /*10c00*/  LDS.128 R64, [R93+0xc400] ;  /* 0x00c400005d407984 */ /* 0x000e620000000c00 */
[----:B------:R-:W-:Y:S01]  /*10c10*/  SHF.R.U32.HI R110, RZ, 0x10, R35 ;  /* 0x00000010ff6e7819 */ /* 0x000fe20000011623 */
[----:B------:R-:W-:Y:S01]  /*10c20*/  IMAD.U32 R121, R113, 0x10000, RZ ;  /* 0x0001000071797824 */ /* 0x000fe200078e00ff */
[----:B------:R-:W-:Y:S02]  /*10c30*/  SHF.R.U32.HI R46, RZ, 0x10, R47 ;  /* 0x00000010ff2e7819 */ /* 0x000fe4000001162f */
[----:B------:R-:W-:Y:S02]  /*10c40*/  PRMT R47, R77, 0x5432, R32 ;  /* 0x000054324d2f7816 */ /* 0x000fe40000000020 */
[----:B------:R-:W-:Y:S02]  /*10c50*/  SHF.R.U32.HI R34, RZ, 0x10, R45 ;  /* 0x00000010ff227819 */ /* 0x000fe4000001162d */
[----:B------:R-:W-:Y:S01]  /*10c60*/  PRMT R44, R70, 0x5432, R33 ;  /* 0x00005432462c7816 */ /* 0x000fe20000000021 */
[----:B------:R-:W-:Y:S01]  /*10c70*/  IMAD.U32 R119, R47, 0x10000, RZ ;  /* 0x000100002f777824 */ /* 0x000fe200078e00ff */
[----:B------:R-:W-:-:S02]  /*10c80*/  PRMT R35, R74, 0x5432, R111 ;  /* 0x000054324a237816 */ /* 0x000fc4000000006f */
[----:B------:R-:W-:Y:S02]  /*10c90*/  PRMT R45, R73, 0x5432, R110 ;  /* 0x00005432492d7816 */ /* 0x000fe4000000006e */
[----:B------:R-:W-:Y:S02]  /*10ca0*/  PRMT R33, R69, 0x5432, R46 ;  /* 0x0000543245217816 */ /* 0x000fe4000000002e */
[----:B------:R-:W-:Y:S02]  /*10cb0*/  PRMT R32, R76, 0x5432, R115 ;  /* 0x000054324c207816 */ /* 0x000fe40000000073 */
[----:B------:R-:W-:Y:S02]  /*10cc0*/  LOP3.LUT R113, R113, 0xffff0000, RZ, 0xc0, !PT ;  /* 0xffff000071717812 */ /* 0x000fe400078ec0ff */
[----:B------:R-:W-:Y:S01]  /*10cd0*/  PRMT R34, R71, 0x5432, R34 ;  /* 0x0000543247227816 */ /* 0x000fe20000000022 */
[----:B------:R-:W-:-:S04]  /*10ce0*/  IMAD.U32 R122, R32, 0x10000, RZ ;  /* 0x00010000207a7824 */ /* 0x000fc800078e00ff */
[----:B------:R-:W-:Y:S02]  /*10cf0*/  IMAD.U32 R120, R34, 0x10000, RZ ;  /* 0x0001000022787824 */ /* 0x000fe400078e00ff */
        /* <DEDUP_REMOVED lines=10> */
[C---:B------:R-:W-:Y:S01]  /*10da0*/  IMAD.U32 R115, R65.reuse, 0x10000, RZ ;  /* 0x0001000041737824 */ /* 0x040fe200078e00ff */
[----:B------:R-:W-:Y:S01]  /*10db0*/  LOP3.LUT R114, R65, 0xffff0000, RZ, 0xc0, !PT ;  /* 0xffff000041727812 */ /* 0x000fe200078ec0ff */
[C---:B------:R-:W-:Y:S01]  /*10dc0*/  IMAD.U32 R65, R66.reuse, 0x10000, RZ ;  /* 0x0001000042417824 */ /* 0x040fe200078e00ff */
[----:B------:R-:W-:Y:S01]  /*10dd0*/  LOP3.LUT R64, R66, 0xffff0000, RZ, 0xc0, !PT ;  /* 0xffff000042407812 */ /* 0x000fe200078ec0ff */
[----:B------:R-:W-:Y:S01]  /*10de0*/  FMUL.FTZ R123, R117, R121 ;  /* 0x00000079757b7220 */ /* 0x000fe20000410000 */
[C---:B------:R-:W-:Y:S01]  /*10df0*/  IMAD.U32 R118, R67.reuse, 0x10000, RZ ;  /* 0x0001000043767824 */ /* 0x040fe200078e00ff */
[----:B------:R-:W-:Y:S01]  /*10e00*/  LOP3.LUT R66, R67, 0xffff0000, RZ, 0xc0, !PT ;  /* 0xffff000043427812 */ /* 0x000fe200078ec0ff */
[-C--:B------:R-:W-:Y:S01]  /*10e10*/  FMUL.FTZ R67, R117, R119.reuse ;  /* 0x0000007775437220 */ /* 0x080fe20000410000 */
[----:B------:R-:W-:Y:S01]  /*10e20*/  FFMA.FTZ R117, R116, R119, -R123 ;  /* 0x0000007774757223 */ /* 0x000fe2000001087b */
[----:B------:R-:W-:-:S02]  /*10e30*/  IMAD.U32 R119, R33, 0x10000, RZ ;  /* 0x0001000021777824 */ /* 0x000fc400078e00ff */
[----:B------:R-:W-:Y:S01]  /*10e40*/  FMUL.FTZ R125, R62, R113 ;  /* 0x000000713e7d7220 */ /* 0x000fe20000410000 */
[----:B------:R-:W-:Y:S01]  /*10e50*/  FFMA.FTZ R116, R116, R121, R67 ;  /* 0x0000007974747223 */ /* 0x000fe20000010043 */
[----:B------:R-:W-:Y:S02]  /*10e60*/  IMAD.U32 R67, R45, 0x10000, RZ ;  /* 0x000100002d437824 */ /* 0x000fe400078e00ff */
[----:B------:R-:W-:Y:S01]  /*10e70*/  FMUL.FTZ R121, R118, R119 ;  /* 0x0000007776797220 */ /* 0x000fe20000410000 */
[----:B------:R-:W-:Y:S01]  /*10e80*/  LOP3.LUT R123, R34, 0xffff0000, RZ, 0xc0, !PT ;  /* 0xffff0000227b7812 */ /* 0x000fe200078ec0ff */
[----:B------:R-:W-:Y:S02]  /*10e90*/  IMAD.U32 R34, R44, 0x10000, RZ ;  /* 0x000100002c227824 */ /* 0x000fe400078e00ff */
[-C--:B------:R-:W-:Y:S01]  /*10ea0*/  FMUL.FTZ R118, R118, R67.reuse ;  /* 0x0000004376767220 */ /* 0x080fe20000410000 */
[C---:B------:R-:W-:Y:S01]  /*10eb0*/  FFMA.FTZ R67, R112.reuse, R67, -R121 ;  /* 0x0000004370437223 */ /* 0x040fe20000010879 */
[----:B------:R-:W-:Y:S01]  /*10ec0*/  LOP3.LUT R121, R47, 0xffff0000, RZ, 0xc0, !PT ;  /* 0xffff00002f797812 */ /* 0x000fe200078ec0ff */
[----:B------:R-:W-:Y:S01]  /*10ed0*/  FMUL.FTZ R124, R115, R120 ;  /* 0x00000078737c7220 */ /* 0x000fe20000410000 */
[----:B------:R-:W-:Y:S01]  /*10ee0*/  FFMA.FTZ R47, R112, R119, R118 ;  /* 0x00000077702f7223 */ /* 0x000fe20000010076 */
[----:B------:R-:W-:Y:S01]  /*10ef0*/  LOP3.LUT R119, R32, 0xffff0000, RZ, 0xc0, !PT ;  /* 0xffff000020777812 */ /* 0x000fe200078ec0ff */
[----:B------:R-:W-:Y:S01]  /*10f00*/  FMUL.FTZ R112, R65, R34 ;  /* 0x0000002241707220 */ /* 0x000fe20000410000 */
[-C--:B------:R-:W-:Y:S01]  /*10f10*/  FMUL.FTZ R127, R62, R121.reuse ;  /* 0x000000793e7f7220 */ /* 0x080fe20000410000 */
[----:B------:R-:W-:Y:S01]  /*10f20*/  FFMA.FTZ R32, R46, R121, -R125 ;  /* 0x000000792e207223 */ /* 0x000fe2000001087d */
[C---:B------:R-:W-:Y:S01]  /*10f30*/  FMUL.FTZ R121, R114.reuse, R123 ;  /* 0x0000007b72797220 */ /* 0x040fe20000410000 */
[----:B------:R-:W-:Y:S01]  /*10f40*/  FMUL.FTZ R114, R114, R119 ;  /* 0x0000007772727220 */ /* 0x000fe20000410000 */
[----:B------:R-:W-:-:S02]  /*10f50*/  IMAD.U32 R62, R35, 0x10000, RZ ;  /* 0x00010000233e7824 */ /* 0x000fc400078e00ff */
[----:B------:R-:W-:Y:S01]  /*10f60*/  FFMA.FTZ R113, R46, R113, R127 ;  /* 0x000000712e717223 */ /* 0x000fe2000001007f */
[C---:B------:R-:W-:Y:S01]  /*10f70*/  FFMA.FTZ R46, R110.reuse, R119, -R121 ;  /* 0x000000776e2e7223 */ /* 0x040fe20000010879 */
[----:B------:R-:W-:Y:S01]  /*10f80*/  FFMA.FTZ R110, R110, R123, R114 ;  /* 0x0000007b6e6e7223 */ /* 0x000fe20000010072 */
[-C--:B------:R-:W-:Y:S01]  /*10f90*/  FMUL.FTZ R114, R65, R62.reuse ;  /* 0x0000003e41727220 */ /* 0x080fe20000410000 */
[----:B------:R-:W-:Y:S01]  /*10fa0*/  LOP3.LUT R65, R44, 0xffff0000, RZ, 0xc0, !PT ;  /* 0xffff00002c417812 */ /* 0x000fe200078ec0ff */
[----:B------:R-:W-:Y:S01]  /*10fb0*/  FFMA.FTZ R62, R61, R62, -R112 ;  /* 0x0000003e3d3e7223 */ /* 0x000fe20000010870 */
[----:B------:R-:W-:Y:S01]  /*10fc0*/  LOP3.LUT R35, R35, 0xffff0000, RZ, 0xc0, !PT ;  /* 0xffff000023237812 */ /* 0x000fe200078ec0ff */
[----:B------:R-:W-:Y:S01]  /*10fd0*/  FFMA.FTZ R114, R61, R34, R114 ;  /* 0x000000223d727223 */ /* 0x000fe20000010072 */
[----:B------:R-:W-:Y:S01]  /*10fe0*/  LOP3.LUT R33, R33, 0xffff0000, RZ, 0xc0, !PT ;  /* 0xffff000021217812 */ /* 0x000fe200078ec0ff */
[C---:B------:R-:W-:Y:S01]  /*10ff0*/  FMUL.FTZ R61, R64.reuse, R65 ;  /* 0x00000041403d7220 */ /* 0x040fe20000410000 */
[----:B------:R-:W-:Y:S01]  /*11000*/  LOP3.LUT R45, R45, 0xffff0000, RZ, 0xc0, !PT ;  /* 0xffff00002d2d7812 */ /* 0x000fe200078ec0ff */
[----:B------:R-:W-:Y:S01]  /*11010*/  FMUL.FTZ R64, R64, R35 ;  /* 0x0000002340407220 */ /* 0x000fe20000410000 */
[-C--:B------:R-:W-:Y:S01]  /*11020*/  FMUL.FTZ R126, R115, R122.reuse ;  /* 0x0000007a737e7220 */ /* 0x080fe20000410000 */
[----:B------:R-:W-:Y:S01]  /*11030*/  FMUL.FTZ R34, R66, R33 ;  /* 0x0000002142227220 */ /* 0x000fe20000410000 */
[----:B------:R-:W-:Y:S01]  /*11040*/  FFMA.FTZ R61, R60, R35, -R61 ;  /* 0x000000233c3d7223 */ /* 0x000fe2000001083d */
[----:B------:R-:W-:Y:S01]  /*11050*/  FMUL.FTZ R66, R66, R45 ;  /* 0x0000002d42427220 */ /* 0x000fe20000410000 */
[----:B------:R-:W-:Y:S01]  /*11060*/  FFMA.FTZ R65, R60, R65, R64 ;  /* 0x000000413c417223 */ /* 0x000fe20000010040 */
        /* <DEDUP_REMOVED lines=10> */
[----:B------:R1:W-:Y:S01]  /*11110*/  STS.128 [R92+0xc400], R32 ;  /* 0x00c400205c007388 */ /* 0x0003e20000000c00 */
[----:B------:R-:W-:-:S02]  /*11120*/  F2FP.BF16.F32.PACK_AB R46, R65, R114 ;  /* 0x00000072412e723e */ /* 0x000fc400000010ff */
[----:B------:R-:W-:-:S05]  /*11130*/  F2FP.BF16.F32.PACK_AB R47, R66, R47 ;  /* 0x0000002f422f723e */ /* 0x000fca00000010ff */
[----:B------:R1:W-:Y:S02]  /*11140*/  STS.128 [R93+0xc400], R44 ;  /* 0x00c4002c5d007388 */ /* 0x0003e40000000c00 */
.L_x_2826:
[----:B------:R-:W-:Y:S05]  /*11150*/  BSYNC B2 ;  /* 0x0000000000027941 */ /* 0x000fea0003800000 */
.L_x_2825:
        /* <DEDUP_REMOVED lines=18> */
[----:B------:R-:W-:Y:S01]  /*11280*/  SHF.R.U32.HI R40, RZ, 0x10, R41 ;  /* 0x00000010ff287819 */ /* 0x000fe20000011629 */
[----:B------:R-:W-:Y:S01]  /*11290*/  IMAD R60, R45, 0x2, R2 ;  /* 0x000000022d3c7824 */ /* 0x000fe200078e0202 */
[----:B------:R-:W-:Y:S02]  /*112a0*/  PRMT R102, R102, 0x5410, R31 ;  /* 0x0000541066667816 */ /* 0x000fe4000000001f */
[----:B------:R-:W-:Y:S02]  /*112b0*/  PRMT R106, R106, 0x5410, R63 ;  /* 0x000054106a6a7816 */ /* 0x000fe4000000003f */
[----:B------:R-:W0:Y:S01]  /*112c0*/  LDS.128 R44, [R60+0xc400] ;  /* 0x00c400003c2c7984 */ /* 0x000e220000000c00 */
[----:B------:R-:W-:Y:S01]  /*112d0*/  PRMT R107, R107, 0x5410, R28 ;  /* 0x000054106b6b7816 */ /* 0x000fe2000000001c */
[----:B------:R-:W-:Y:S01]  /*112e0*/  IMAD.U32 R63, R102, 0x10000, RZ ;  /* 0x00010000663f7824 */ /* 0x000fe200078e00ff */
[----:B------:R-:W-:Y:S01]  /*112f0*/  PRMT R104, R104, 0x5410, R29 ;  /* 0x0000541068687816 */ /* 0x000fe2000000001d */
[----:B------:R-:W-:Y:S01]  /*11300*/  IMAD.U32 R62, R106, 0x10000, RZ ;  /* 0x000100006a3e7824 */ /* 0x000fe200078e00ff */
[----:B------:R-:W-:-:S02]  /*11310*/  SHF.R.U32.HI R42, RZ, 0x10, R43 ;  /* 0x00000010ff2a7819 */ /* 0x000fc4000001162b */
[----:B------:R-:W-:Y:S02]  /*11320*/  PRMT R103, R103, 0x5410, R40 ;  /* 0x0000541067677816 */ /* 0x000fe40000000028 */
[----:B------:R-:W-:Y:S02]  /*11330*/  PRMT R109, R109, 0x5410, R30 ;  /* 0x000054106d6d7816 */ /* 0x000fe4000000001e */
[----:B------:R-:W-:Y:S01]  /*11340*/  PRMT R105, R105, 0x5410, R42 ;  /* 0x0000541069697816 */ /* 0x000fe2000000002a */
[----:B------:R-:W-:Y:S01]  /*11350*/  IMAD.U32 R64, R103, 0x10000, RZ ;  /* 0x0001000067407824 */ /* 0x000fe200078e00ff */
[----:B------:R-:W-:Y:S02]  /*11360*/  PRMT R108, R108, 0x5410, R61 ;  /* 0x000054106c6c7816 */ /* 0x000fe4000000003d */
[----:B------:R-:W-:Y:S02]  /*11370*/  LOP3.LUT R102, R102, 0xffff0000, RZ, 0xc0, !PT ;  /* 0xffff000066667812 */ /* 0x000fe400078ec0ff */
[----:B------:R-:W-:-:S02]  /*11380*/  LOP3.LUT R106, R106, 0xffff0000, RZ, 0xc0, !PT ;  /* 0xffff00006a6a7812 */ /* 0x000fc400078ec0ff */
[----:B------:R-:W-:Y:S01]  /*11390*/  LOP3.LUT R103, R103, 0xffff0000, RZ, 0xc0, !PT ;  /* 0xffff000067677812 */ /* 0x000fe200078ec0ff */
[----:B0-----:R-:W-:Y:S01]  /*113a0*/  IMAD.U32 R41, R45, 0x10000, RZ ;  /* 0x000100002d297824 */ /* 0x001fe200078e00ff */
[----:B------:R-:W-:Y:S02]  /*113b0*/  LOP3.LUT R61, R44, 0xffff0000, RZ, 0xc0, !PT ;  /* 0xffff00002c3d7812 */ /* 0x000fe400078ec0ff */
[----:B------:R-:W-:Y:S01]  /*113c0*/  LOP3.LUT R31, R46, 0xffff0000, RZ, 0xc0, !PT ;  /* 0xffff00002e1f7812 */ /* 0x000fe200078ec0ff */
[----:B------:R-:W-:Y:S01]  /*113d0*/  FMUL.FTZ R93, R41, R64 ;  /* 0x00000040295d7220 */ /* 0x000fe20000410000 */
[----:B------:R-:W-:Y:S01]  /*113e0*/  LOP3.LUT R45, R45, 0xffff0000, RZ, 0xc0, !PT ;  /* 0xffff00002d2d7812 */ /* 0x000fe200078ec0ff */
        /* <DEDUP_REMOVED lines=8> */
[C---:B------:R-:W-:Y:S01]  /*11470*/  LOP3.LUT R32, R33.reuse, 0xffff0000, RZ, 0xc0, !PT ;  /* 0xffff000021207812 */ /* 0x040fe200078ec0ff */
[----:B------:R-:W-:-:S02]  /*11480*/  IMAD.U32 R42, R33, 0x10000, RZ ;  /* 0x00010000212a7824 */ /* 0x000fc400078e00ff */
[-C--:B------:R-:W-:Y:S01]  /*11490*/  FMUL.FTZ R65, R35, R63.reuse ;  /* 0x0000003f23417220 */ /* 0x080fe20000410000 */
[----:B------:R-:W-:Y:S01]  /*114a0*/  IMAD.U32 R33, R46, 0x10000, RZ ;  /* 0x000100002e217824 */ /* 0x000fe200078e00ff */
[C---:B------:R-:W-:Y:S01]  /*114b0*/  LOP3.LUT R46, R47.reuse, 0xffff0000, RZ, 0xc0, !PT ;  /* 0xffff00002f2e7812 */ /* 0x040fe200078ec0ff */
[----:B------:R-:W-:Y:S02]  /*114c0*/  IMAD.U32 R44, R47, 0x10000, RZ ;  /* 0x000100002f2c7824 */ /* 0x000fe400078e00ff */
[-C--:B------:R-:W-:Y:S01]  /*114d0*/  FMUL.FTZ R67, R35, R62.reuse ;  /* 0x0000003e23437220 */ /* 0x080fe20000410000 */
[----:B------:R-:W-:Y:S01]  /*114e0*/  SHF.L.U32 R47, R107, 0x10, RZ ;  /* 0x000000106b2f7819 */ /* 0x000fe200000006ff */
[C---:B------:R-:W-:Y:S01]  /*114f0*/  FFMA.FTZ R35, R40.reuse, R62, -R65 ;  /* 0x0000003e28237223 */ /* 0x040fe20000010841 */
[----:B------:R-:W-:Y:S02]  /*11500*/  IMAD.U32 R65, R105, 0x10000, RZ ;  /* 0x0001000069417824 */ /* 0x000fe400078e00ff */
[----:B------:R-:W-:Y:S01]  /*11510*/  FFMA.FTZ R40, R40, R63, R67 ;  /* 0x0000003f28287223 */ /* 0x000fe20000010043 */
[----:B------:R-:W-:-:S02]  /*11520*/  IMAD.U32 R62, R109, 0x10000, RZ ;  /* 0x000100006d3e7824 */ /* 0x000fc400078e00ff */
[-C--:B------:R-:W-:Y:S01]  /*11530*/  FMUL.FTZ R63, R41, R47.reuse ;  /* 0x0000002f293f7220 */ /* 0x080fe20000410000 */
[----:B------:R-:W-:Y:S01]  /*11540*/  FFMA.FTZ R41, R42, R47, -R93 ;  /* 0x0000002f2a297223 */ /* 0x000fe2000001085d */
[C---:B------:R-:W-:Y:S01]  /*11550*/  FMUL.FTZ R66, R44.reuse, R65 ;  /* 0x000000412c427220 */ /* 0x040fe20000410000 */
[----:B------:R-:W-:Y:S01]  /*11560*/  FMUL.FTZ R47, R61, R102 ;  /* 0x000000663d2f7220 */ /* 0x000fe20000410000 */
[----:B------:R-:W-:Y:S01]  /*11570*/  LOP3.LUT R107, R107, 0xffff0000, RZ, 0xc0, !PT ;  /* 0xffff00006b6b7812 */ /* 0x000fe200078ec0ff */
[----:B------:R-:W-:Y:S01]  /*11580*/  FMUL.FTZ R92, R44, R62 ;  /* 0x0000003e2c5c7220 */ /* 0x000fe20000410000 */
[----:B------:R-:W-:Y:S01]  /*11590*/  FFMA.FTZ R44, R42, R64, R63 ;  /* 0x000000402a2c7223 */ /* 0x000fe2000001003f */
[----:B------:R-:W-:Y:S01]  /*115a0*/  FMUL.FTZ R61, R61, R106 ;  /* 0x0000006a3d3d7220 */ /* 0x000fe20000410000 */
[----:B------:R-:W-:Y:S01]  /*115b0*/  FFMA.FTZ R42, R43, R62, -R66 ;  /* 0x0000003e2b2a7223 */ /* 0x000fe20000010842 */
[----:B------:R-:W-:Y:S01]  /*115c0*/  FFMA.FTZ R106, R30, R106, -R47 ;  /* 0x0000006a1e6a7223 */ /* 0x000fe2000001082f */
[C---:B------:R-:W-:Y:S01]  /*115d0*/  FMUL.FTZ R47, R45.reuse, R103 ;  /* 0x000000672d2f7220 */ /* 0x040fe20000410000 */
[----:B------:R-:W-:Y:S01]  /*115e0*/  FMUL.FTZ R66, R45, R107 ;  /* 0x0000006b2d427220 */ /* 0x000fe20000410000 */
[----:B------:R-:W-:-:S02]  /*115f0*/  IMAD.U32 R64, R104, 0x10000, RZ ;  /* 0x0001000068407824 */ /* 0x000fc400078e00ff */
[----:B------:R-:W-:Y:S01]  /*11600*/  FFMA.FTZ R61, R30, R102, R61 ;  /* 0x000000661e3d7223 */ /* 0x000fe2000001003d */
[----:B------:R-:W-:Y:S02]  /*11610*/  IMAD.U32 R62, R108, 0x10000, RZ ;  /* 0x000100006c3e7824 */ /* 0x000fe400078e00ff */
[----:B------:R-:W-:Y:S01]  /*11620*/  FFMA.FTZ R43, R43, R65, R92 ;  /* 0x000000412b2b7223 */ /* 0x000fe2000001005c */
[C---:B------:R-:W-:Y:S01]  /*11630*/  FFMA.FTZ R30, R32.reuse, R107, -R47 ;  /* 0x0000006b201e7223 */ /* 0x040fe2000001082f */
[----:B------:R-:W-:Y:S01]  /*11640*/  FFMA.FTZ R103, R32, R103, R66 ;  /* 0x0000006720677223 */ /* 0x000fe20000010042 */
[C---:B------:R-:W-:Y:S01]  /*11650*/  FMUL.FTZ R92, R33.reuse, R64 ;  /* 0x00000040215c7220 */ /* 0x040fe20000410000 */
[-C--:B------:R-:W-:Y:S01]  /*11660*/  FMUL.FTZ R32, R33, R62.reuse ;  /* 0x0000003e21207220 */ /* 0x080fe20000410000 */
[----:B------:R-:W-:Y:S02]  /*11670*/  LOP3.LUT R104, R104, 0xffff0000, RZ, 0xc0, !PT ;  /* 0xffff000068687812 */ /* 0x000fe400078ec0ff */
        /* <DEDUP_REMOVED lines=23> */
.L_x_2828:
[----:B------:R-:W-:Y:S05]  /*117f0*/  BSYNC B2 ;  /* 0x0000000000027941 */ /* 0x000fea0003800000 */
.L_x_2827:
        /* <DEDUP_REMOVED lines=104> */
.L_x_2824:
[----:B------:R-:W-:Y:S05]  /*11e80*/  BSYNC B1 ;  /* 0x0000000000017941 */ /* 0x000fea0003800000 */
.L_x_2823:
[----:B---3--:R-:W-:-:S05]  /*11e90*/  VIADD R24, R170, 0x40 ;  /* 0x00000040aa187836 */ /* 0x008fca0000000000 */
[----:B------:R-:W-:-:S13]  /*11ea0*/  ISETP.GE.AND P0, PT, R24, R3, PT ;  /* 0x000000031800720c */ /* 0x000fda0003f06270 */
[----:B------:R-:W-:Y:S05]  /*11eb0*/  @P0 BRA `(.L_x_2804) ;  /* 0x0000001400040947 */ /* 0x000fea0003800000 */
[----:B------:R-:W3:Y:S01]  /*11ec0*/  LDC R3, c[0x0][0x3f4] ;  /* 0x0000fd00ff037b82 */ /* 0x000ee20000000800 */
[----:B------:R-:W-:Y:S01]  /*11ed0*/  BSSY B1, `(.L_x_2829) ;  /* 0x000006d000017945 */ /* 0x000fe20003800000 */
[----:B-1----:R-:W-:Y:S02]  /*11ee0*/  SHF.R.U32.HI R44, RZ, 0x3, R177 ;  /* 0x00000003ff2c7819 */ /* 0x002fe400000116b1 */
[-C--:B---3--:R-:W-:Y:S02]  /*11ef0*/  ISETP.GE.AND P0, PT, R16, R3.reuse, PT ;  /* 0x000000031000720c */ /* 0x088fe40003f06270 */
[-C--:B------:R-:W-:Y:S02]  /*11f00*/  ISETP.GE.AND P1, PT, R163, R3.reuse, PT ;  /* 0x00000003a300720c */ /* 0x080fe40003f26270 */
[----:B------:R-:W-:-:S09]  /*11f10*/  ISETP.GE.AND P2, PT, R164, R3, PT ;  /* 0x00000003a400720c */ /* 0x000fd20003f46270 */
[----:B------:R-:W-:Y:S05]  /*11f20*/  @P0 BRA `(.L_x_2830) ;  /* 0x00000004009c0947 */ /* 0x000fea0003800000 */
[----:B------:R-:W3:Y:S01]  /*11f30*/  LDL R42, [R1+0x3c] ;  /* 0x00003c00012a7983 */ /* 0x000ee20000100800 */
[----:B------:R-:W-:Y:S02]  /*11f40*/  LEA.HI R24, R3, R199, RZ, 0x1d ;  /* 0x000000c703187211 */ /* 0x000fe400078fe8ff */
[--C-:B--2---:R-:W-:Y:S02]  /*11f50*/  SHF.R.U64 R33, R4, 0x10, R5.reuse ;  /* 0x0000001004217819 */ /* 0x104fe40000001205 */
        /* <DEDUP_REMOVED lines=15> */
[----:B------:R-:W-:Y:S01]  /*12050*/  PRMT R96, R96, 0x5410, R5 ;  /* 0x0000541060607816 */ /* 0x000fe20000000005 */
[----:B------:R-:W-:Y:S01]  /*12060*/  IMAD.U32 R38, R94, 0x10000, RZ ;  /* 0x000100005e267824 */ /* 0x000fe200078e00ff */
[----:B------:R-:W-:Y:S01]  /*12070*/  PRMT R97, R97, 0x5410, R6 ;  /* 0x0000541061617816 */ /* 0x000fe20000000006 */
[----:B------:R-:W-:Y:S01]  /*12080*/  IMAD.U32 R39, R95, 0x10000, RZ ;  /* 0x000100005f277824 */ /* 0x000fe200078e00ff */
[----:B------:R-:W1:Y:S01]  /*12090*/  LDS.128 R28, [R32+0xc400] ;  /* 0x00c40000201c7984 */ /* 0x000e620000000c00 */
[----:B------:R-:W-:Y:S02]  /*120a0*/  PRMT R98, R98, 0x5410, R37 ;  /* 0x0000541062627816 */ /* 0x000fe40000000025 */
[----:B------:R-:W-:-:S02]  /*120b0*/  SHF.R.U32.HI R48, RZ, 0x10, R49 ;  /* 0x00000010ff307819 */ /* 0x000fc40000011631 */
[--C-:B------:R-:W-:Y:S01]  /*120c0*/  SHF.R.U64 R35, R50, 0x10, R51.reuse ;  /* 0x0000001032237819 */ /* 0x100fe20000001233 */
[----:B------:R-:W-:Y:S01]  /*120d0*/  IMAD.U32 R37, R98, 0x10000, RZ ;  /* 0x0001000062257824 */ /* 0x000fe200078e00ff */
[----:B------:R-:W-:Y:S02]  /*120e0*/  PRMT R99, R99, 0x5410, R48 ;  /* 0x0000541063637816 */ /* 0x000fe40000000030 */
[----:B------:R-:W-:Y:S02]  /*120f0*/  SHF.R.U32.HI R50, RZ, 0x10, R51 ;  /* 0x00000010ff327819 */ /* 0x000fe40000011633 */
[----:B------:R-:W-:Y:S02]  /*12100*/  LOP3.LUT R94, R94, 0xffff0000, RZ, 0xc0, !PT ;  /* 0xffff00005e5e7812 */ /* 0x000fe400078ec0ff */
[----:B------:R-:W-:Y:S02]  /*12110*/  PRMT R101, R101, 0x5410, R50 ;  /* 0x0000541065657816 */ /* 0x000fe40000000032 */
[----:B------:R-:W-:-:S02]  /*12120*/  LOP3.LUT R98, R98, 0xffff0000, RZ, 0xc0, !PT ;  /* 0xffff000062627812 */ /* 0x000fc400078ec0ff */
[----:B------:R-:W-:Y:S02]  /*12130*/  LOP3.LUT R95, R95, 0xffff0000, RZ, 0xc0, !PT ;  /* 0xffff00005f5f7812 */ /* 0x000fe400078ec0ff */
[----:B------:R-:W-:Y:S01]  /*12140*/  PRMT R100, R100, 0x5410, R35 ;  /* 0x0000541064647816 */ /* 0x000fe20000000023 */
        /* <DEDUP_REMOVED lines=25> */
[----:B------:R-:W-:Y:S01]  /*122e0*/  FMUL.FTZ R47, R34, R27 ;  /* 0x0000001b222f7220 */ /* 0x000fe20000410000 */
[----:B------:R-:W-:Y:S02]  /*122f0*/  IMAD.U32 R4, R101, 0x10000, RZ ;  /* 0x0001000065047824 */ /* 0x000fe400078e00ff */
[----:B------:R-:W-:Y:S01]  /*12300*/  FMUL.FTZ R34, R36, R37 ;  /* 0x0000002524227220 */ /* 0x000fe20000410000 */
[C---:B------:R-:W-:Y:S01]  /*12310*/  FFMA.FTZ R45, R6.reuse, R27, -R45 ;  /* 0x0000001b062d7223 */ /* 0x040fe2000001082d */
[----:B------:R-:W-:Y:S01]  /*12320*/  FFMA.FTZ R47, R6, R39, R47 ;  /* 0x00000027062f7223 */ /* 0x000fe2000001002f */
        /* <DEDUP_REMOVED lines=8> */
[-C--:B------:R-:W-:Y:S01]  /*123b0*/  FMUL.FTZ R36, R29, R99.reuse ;  /* 0x000000631d247220 */ /* 0x080fe20000410000 */
[C---:B------:R-:W-:Y:S01]  /*123c0*/  IMAD.U32 R4, R100.reuse, 0x10000, RZ ;  /* 0x0001000064047824 */ /* 0x040fe200078e00ff */
[----:B------:R-:W-:Y:S01]  /*123d0*/  LOP3.LUT R100, R100, 0xffff0000, RZ, 0xc0, !PT ;  /* 0xffff000064647812 */ /* 0x000fe200078ec0ff */
[C---:B------:R-:W-:Y:S01]  /*123e0*/  FMUL.FTZ R38, R35.reuse, R6 ;  /* 0x0000000623267220 */ /* 0x040fe20000410000 */
[C---:B------:R-:W-:Y:S01]  /*123f0*/  FFMA.FTZ R34, R24.reuse, R99, -R27 ;  /* 0x0000006318227223 */ /* 0x040fe2000001081b */
[----:B------:R-:W-:Y:S01]  /*12400*/  FFMA.FTZ R36, R24, R95, R36 ;  /* 0x0000005f18247223 */ /* 0x000fe20000010024 */
[----:B------:R-:W-:Y:S01]  /*12410*/  LOP3.LUT R96, R96, 0xffff0000, RZ, 0xc0, !PT ;  /* 0xffff000060607812 */ /* 0x000fe200078ec0ff */
[----:B------:R-:W-:Y:S01]  /*12420*/  FMUL.FTZ R24, R35, R4 ;  /* 0x0000000423187220 */ /* 0x000fe20000410000 */
[----:B------:R-:W-:Y:S01]  /*12430*/  LOP3.LUT R97, R97, 0xffff0000, RZ, 0xc0, !PT ;  /* 0xffff000061617812 */ /* 0x000fe200078ec0ff */
[----:B------:R-:W-:Y:S01]  /*12440*/  FFMA.FTZ R28, R5, R94, R28 ;  /* 0x0000005e051c7223 */ /* 0x000fe2000001001c */
[----:B------:R-:W-:Y:S01]  /*12450*/  LOP3.LUT R101, R101, 0xffff0000, RZ, 0xc0, !PT ;  /* 0xffff000065657812 */ /* 0x000fe200078ec0ff */
[C---:B------:R-:W-:Y:S01]  /*12460*/  FFMA.FTZ R38, R7.reuse, R4, -R38 ;  /* 0x0000000407267223 */ /* 0x040fe20000010826 */
[C---:B------:R-:W-:Y:S01]  /*12470*/  FMUL.FTZ R5, R30.reuse, R100 ;  /* 0x000000641e057220 */ /* 0x040fe20000410000 */
[----:B------:R-:W-:Y:S01]  /*12480*/  FFMA.FTZ R7, R7, R6, R24 ;  /* 0x0000000607077223 */ /* 0x000fe20000010018 */
[-C--:B------:R-:W-:Y:S01]  /*12490*/  FMUL.FTZ R4, R30, R96.reuse ;  /* 0x000000601e047220 */ /* 0x080fe20000410000 */
[C---:B------:R-:W-:Y:S01]  /*124a0*/  FMUL.FTZ R29, R31.reuse, R97 ;  /* 0x000000611f1d7220 */ /* 0x040fe20000410000 */
[-C--:B------:R-:W-:Y:S01]  /*124b0*/  FMUL.FTZ R6, R31, R101.reuse ;  /* 0x000000651f067220 */ /* 0x080fe20000410000 */
[C---:B------:R-:W-:Y:S01]  /*124c0*/  FFMA.FTZ R96, R25.reuse, R96, R5 ;  /* 0x0000006019607223 */ /* 0x040fe20000010005 */
[----:B------:R-:W-:Y:S01]  /*124d0*/  FFMA.FTZ R27, R25, R100, -R4 ;  /* 0x00000064191b7223 */ /* 0x000fe20000010804 */
[C---:B------:R-:W-:Y:S01]  /*124e0*/  FFMA.FTZ R30, R26.reuse, R101, -R29 ;  /* 0x000000651a1e7223 */ /* 0x040fe2000001081d */
        /* <DEDUP_REMOVED lines=11> */
.L_x_2830:
[----:B------:R-:W-:Y:S05]  /*125a0*/  BSYNC B1 ;  /* 0x0000000000017941 */ /* 0x000fea0003800000 */
.L_x_2829:
[----:B------:R-:W-:Y:S04]  /*125b0*/  BSSY B1, `(.L_x_2831) ;  /* 0x0000069000017945 */ /* 0x000fe80003800000 */
[----:B------:R-:W-:Y:S05]  /*125c0*/  @P1 BRA `(.L_x_2832) ;  /* 0x00000004009c1947 */ /* 0x000fea0003800000 */
[----:B------:R-:W3:Y:S01]  /*125d0*/  LDL R43, [R1+0x34] ;  /* 0x00003400012b7983 */ /* 0x000ee20000100800 */
[----:B-1----:R-:W-:Y:S02]  /*125e0*/  LEA.HI R4, R3, R166, RZ, 0x1d ;  /* 0x000000a603047211 */ /* 0x002fe400078fe8ff */
[----:B--2---:R-:W-:Y:S02]  /*125f0*/  SHF.R.U64 R29, R8, 0x10, R9 ;  /* 0x00000010081d7819 */ /* 0x004fe40000001209 */
[----:B------:R-:W-:Y:S01]  /*12600*/  SHF.R.S32.HI R5, RZ, 0x1f, R4 ;  /* 0x0000001fff057819 */ /* 0x000fe20000011404 */
[----:B------:R-:W-:Y:S01]  /*12610*/  IMAD.SHL.U32 R6, R4, 0x8, RZ ;  /* 0x0000000804067824 */ /* 0x000fe200078e00ff */
[----:B------:R-:W-:Y:S02]  /*12620*/  SHF.R.U64 R33, R52, 0x10, R53 ;  /* 0x0000001034217819 */ /* 0x000fe40000001235 */
[----:B------:R-:W-:Y:S02]  /*12630*/  LEA.HI R5, R5, R4, RZ, 0x3 ;  /* 0x0000000405057211 */ /* 0x000fe400078f18ff */
[----:B------:R-:W-:-:S02]  /*12640*/  LOP3.LUT R4, R177, 0x38, R6, 0xf8, !PT ;  /* 0x00000038b1047812 */ /* 0x000fc400078ef806 */
[----:B------:R-:W-:Y:S01]  /*12650*/  PRMT R76, R76, 0x5410, R29 ;  /* 0x000054104c4c7816 */ /* 0x000fe2000000001d */
[----:B------:R-:W-:Y:S01]  /*12660*/  IMAD.SHL.U32 R6, R5, 0x400, RZ ;  /* 0x0000040005067824 */ /* 0x000fe200078e00ff */
[----:B------:R-:W-:Y:S02]  /*12670*/  LOP3.LUT R5, R4, R44, RZ, 0x3c, !PT ;  /* 0x0000002c04057212 */ /* 0x000fe400078e3cff */
[----:B------:R-:W-:Y:S01]  /*12680*/  SHF.R.U32.HI R8, RZ, 0x10, R9 ;  /* 0x00000010ff087819 */ /* 0x000fe20000011609 */
[----:B------:R-:W-:Y:S01]  /*12690*/  IMAD.U32 R34, R76, 0x10000, RZ ;  /* 0x000100004c227824 */ /* 0x000fe200078e00ff */
[----:B------:R-:W-:Y:S02]  /*126a0*/  LOP3.LUT R6, R6, 0x7fffe000, RZ, 0xc0, !PT ;  /* 0x7fffe00006067812 */ /* 0x000fe400078ec0ff */
[----:B------:R-:W-:Y:S02]  /*126b0*/  PRMT R80, R80, 0x5410, R33 ;  /* 0x0000541050507816 */ /* 0x000fe40000000021 */
[----:B------:R-:W-:-:S02]  /*126c0*/  IADD3 R25, R5, R6, R184 ;  /* 0x0000000605197210 */ /* 0x000fc40007ffe0b8 */
[----:B------:R-:W-:Y:S01]  /*126d0*/  SHF.R.U32.HI R52, RZ, 0x10, R53 ;  /* 0x00000010ff347819 */ /* 0x000fe20000011635 */
[----:B------:R-:W-:Y:S01]  /*126e0*/  IMAD.U32 R33, R80, 0x10000, RZ ;  /* 0x0001000050217824 */ /* 0x000fe200078e00ff */
[----:B------:R-:W-:Y:S01]  /*126f0*/  SHF.R.U64 R9, R10, 0x10, R11 ;  /* 0x000000100a097819 */ /* 0x000fe2000000120b */
[----:B------:R-:W-:Y:S01]  /*12700*/  IMAD R28, R25, 0x2, R2 ;  /* 0x00000002191c7824 */ /* 0x000fe200078e0202 */
[----:B------:R-:W-:Y:S02]  /*12710*/  SHF.R.U64 R31, R54, 0x10, R55 ;  /* 0x00000010361f7819 */ /* 0x000fe40000001237 */
[----:B------:R-:W-:Y:S02]  /*12720*/  SHF.R.U32.HI R10, RZ, 0x10, R11 ;  /* 0x00000010ff0a7819 */ /* 0x000fe4000001160b */
[----:B------:R-:W1:Y:S01]  /*12730*/  LDS.128 R24, [R28+0xc400] ;  /* 0x00c400001c187984 */ /* 0x000e620000000c00 */
[----:B------:R-:W-:Y:S02]  /*12740*/  PRMT R77, R77, 0x5410, R8 ;  /* 0x000054104d4d7816 */ /* 0x000fe40000000008 */
[----:B------:R-:W-:-:S02]  /*12750*/  SHF.R.U32.HI R54, RZ, 0x10, R55 ;  /* 0x00000010ff367819 */ /* 0x000fc40000011637 */
[----:B------:R-:W-:Y:S01]  /*12760*/  PRMT R81, R81, 0x5410, R52 ;  /* 0x0000541051517816 */ /* 0x000fe20000000034 */
[----:B------:R-:W-:Y:S01]  /*12770*/  IMAD.U32 R35, R77, 0x10000, RZ ;  /* 0x000100004d237824 */ /* 0x000fe200078e00ff */
[----:B------:R-:W-:Y:S02]  /*12780*/  PRMT R79, R79, 0x5410, R10 ;  /* 0x000054104f4f7816 */ /* 0x000fe4000000000a */
[----:B------:R-:W-:Y:S02]  /*12790*/  PRMT R83, R83, 0x5410, R54 ;  /* 0x0000541053537816 */ /* 0x000fe40000000036 */
[----:B------:R-:W-:Y:S02]  /*127a0*/  PRMT R78, R78, 0x5410, R9 ;  /* 0x000054104e4e7816 */ /* 0x000fe40000000009 */
[----:B------:R-:W-:Y:S01]  /*127b0*/  PRMT R82, R82, 0x5410, R31 ;  /* 0x0000541052527816 */ /* 0x000fe2000000001f */
[C---:B-1----:R-:W-:Y:S01]  /*127c0*/  IMAD.U32 R29, R24.reuse, 0x10000, RZ ;  /* 0x00010000181d7824 */ /* 0x042fe200078e00ff */
[----:B------:R-:W-:Y:S01]  /*127d0*/  LOP3.LUT R24, R24, 0xffff0000, RZ, 0xc0, !PT ;  /* 0xffff000018187812 */ /* 0x000fe200078ec0ff */
[C---:B------:R-:W-:Y:S01]  /*127e0*/  IMAD.U32 R30, R25.reuse, 0x10000, RZ ;  /* 0x00010000191e7824 */ /* 0x040fe200078e00ff */
[----:B------:R-:W-:Y:S01]  /*127f0*/  LOP3.LUT R25, R25, 0xffff0000, RZ, 0xc0, !PT ;  /* 0xffff000019197812 */ /* 0x000fe200078ec0ff */
[C---:B------:R-:W-:Y:S01]  /*12800*/  FMUL.FTZ R37, R29.reuse, R34 ;  /* 0x000000221d257220 */ /* 0x040fe20000410000 */
[----:B------:R-:W-:Y:S01]  /*12810*/  FMUL.FTZ R39, R29, R33 ;  /* 0x000000211d277220 */ /* 0x000fe20000410000 */
[----:B------:R-:W-:-:S02]  /*12820*/  IMAD.U32 R29, R81, 0x10000, RZ ;  /* 0x00010000511d7824 */ /* 0x000fc400078e00ff */
[C---:B------:R-:W-:Y:S01]  /*12830*/  FMUL.FTZ R36, R30.reuse, R35 ;  /* 0x000000231e247220 */ /* 0x040fe20000410000 */
        /* <DEDUP_REMOVED lines=10> */
[----:B------:R-:W-:Y:S01]  /*128e0*/  FFMA.FTZ R37, R8, R33, -R37 ;  /* 0x0000002108257223 */ /* 0x000fe20000010825 */
[----:B------:R-:W-:-:S02]  /*128f0*/  IMAD.U32 R33, R79, 0x10000, RZ ;  /* 0x000100004f217824 */ /* 0x000fc400078e00ff */
[----:B------:R-:W-:Y:S01]  /*12900*/  FFMA.FTZ R39, R8, R34, R39 ;  /* 0x0000002208277223 */ /* 0x000fe20000010027 */
[----:B------:R-:W-:Y:S02]  /*12910*/  IMAD.U32 R8, R83, 0x10000, RZ ;  /* 0x0001000053087824 */ /* 0x000fe400078e00ff */
[----:B------:R-:W-:Y:S01]  /*12920*/  FFMA.FTZ R36, R9, R29, -R36 ;  /* 0x0000001d09247223 */ /* 0x000fe20000010824 */
[----:B------:R-:W-:Y:S01]  /*12930*/  FMUL.FTZ R34, R32, R33 ;  /* 0x0000002120227220 */ /* 0x000fe20000410000 */
[----:B------:R-:W-:Y:S01]  /*12940*/  IMAD.U32 R11, R7, 0x10000, RZ ;  /* 0x00010000070b7824 */ /* 0x000fe200078e00ff */
[----:B------:R-:W-:Y:S01]  /*12950*/  LOP3.LUT R29, R76, 0xffff0000, RZ, 0xc0, !PT ;  /* 0xffff00004c1d7812 */ /* 0x000fe200078ec0ff */
[-C--:B------:R-:W-:Y:S01]  /*12960*/  FMUL.FTZ R32, R32, R8.reuse ;  /* 0x0000000820207220 */ /* 0x080fe20000410000 */
[----:B------:R-:W-:Y:S01]  /*12970*/  FFMA.FTZ R35, R9, R35, R30 ;  /* 0x0000002309237223 */ /* 0x000fe2000001001e */
[----:B------:R-:W-:Y:S01]  /*12980*/  LOP3.LUT R9, R80, 0xffff0000, RZ, 0xc0, !PT ;  /* 0xffff000050097812 */ /* 0x000fe200078ec0ff */
[C---:B------:R-:W-:Y:S01]  /*12990*/  FFMA.FTZ R38, R11.reuse, R8, -R34 ;  /* 0x000000080b267223 */ /* 0x040fe20000010822 */
[----:B------:R-:W-:Y:S01]  /*129a0*/  FFMA.FTZ R40, R11, R33, R32 ;  /* 0x000000210b287223 */ /* 0x000fe20000010020 */
[C---:B------:R-:W-:Y:S01]  /*129b0*/  FMUL.FTZ R11, R24.reuse, R29 ;  /* 0x0000001d180b7220 */ /* 0x040fe20000410000 */
[----:B------:R-:W-:Y:S01]  /*129c0*/  LOP3.LUT R8, R81, 0xffff0000, RZ, 0xc0, !PT ;  /* 0xffff000051087812 */ /* 0x000fe200078ec0ff */
[-C--:B------:R-:W-:Y:S01]  /*129d0*/  FMUL.FTZ R33, R24, R9.reuse ;  /* 0x0000000918217220 */ /* 0x080fe20000410000 */
[----:B------:R-:W-:Y:S01]  /*129e0*/  LOP3.LUT R30, R77, 0xffff0000, RZ, 0xc0, !PT ;  /* 0xffff00004d1e7812 */ /* 0x000fe200078ec0ff */
[----:B------:R-:W-:Y:S01]  /*129f0*/  FFMA.FTZ R24, R4, R9, -R11 ;  /* 0x0000000904187223 */ /* 0x000fe2000001080b */
[----:B------:R-:W-:-:S02]  /*12a00*/  IMAD.U32 R11, R78, 0x10000, RZ ;  /* 0x000100004e0b7824 */ /* 0x000fc400078e00ff */
[----:B------:R-:W-:Y:S01]  /*12a10*/  FFMA.FTZ R32, R4, R29, R33 ;  /* 0x0000001d04207223 */ /* 0x000fe20000010021 */
[----:B------:R-:W-:Y:S02]  /*12a20*/  IMAD.U32 R10, R6, 0x10000, RZ ;  /* 0x00010000060a7824 */ /* 0x000fe400078e00ff */
[----:B------:R-:W-:Y:S01]  /*12a30*/  FMUL.FTZ R34, R25, R30 ;  /* 0x0000001e19227220 */ /* 0x000fe20000410000 */
[----:B------:R-:W-:Y:S02]  /*12a40*/  IMAD.U32 R9, R82, 0x10000, RZ ;  /* 0x0001000052097824 */ /* 0x000fe400078e00ff */
[----:B------:R-:W-:Y:S01]  /*12a50*/  FMUL.FTZ R29, R31, R11 ;  /* 0x0000000b1f1d7220 */ /* 0x000fe20000410000 */
[-C--:B------:R-:W-:Y:S01]  /*12a60*/  FMUL.FTZ R41, R25, R8.reuse ;  /* 0x0000000819297220 */ /* 0x080fe20000410000 */
[----:B------:R-:W-:Y:S01]  /*12a70*/  FFMA.FTZ R25, R5, R8, -R34 ;  /* 0x0000000805197223 */ /* 0x000fe20000010822 */
[-C--:B------:R-:W-:Y:S01]  /*12a80*/  FMUL.FTZ R31, R31, R9.reuse ;  /* 0x000000091f1f7220 */ /* 0x080fe20000410000 */
[----:B------:R-:W-:Y:S01]  /*12a90*/  FFMA.FTZ R29, R10, R9, -R29 ;  /* 0x000000090a1d7223 */ /* 0x000fe2000001081d */
[----:B------:R-:W-:Y:S01]  /*12aa0*/  FFMA.FTZ R30, R5, R30, R41 ;  /* 0x0000001e051e7223 */ /* 0x000fe20000010029 */
[----:B------:R-:W-:Y:S01]  /*12ab0*/  LOP3.LUT R9, R78, 0xffff0000, RZ, 0xc0, !PT ;  /* 0xffff00004e097812 */ /* 0x000fe200078ec0ff */
[----:B------:R-:W-:Y:S01]  /*12ac0*/  FFMA.FTZ R10, R10, R11, R31 ;  /* 0x0000000b0a0a7223 */ /* 0x000fe2000001001f */
[----:B------:R-:W-:-:S02]  /*12ad0*/  LOP3.LUT R5, R82, 0xffff0000, RZ, 0xc0, !PT ;  /* 0xffff000052057812 */ /* 0x000fc400078ec0ff */
[----:B------:R-:W-:Y:S01]  /*12ae0*/  LOP3.LUT R8, R79, 0xffff0000, RZ, 0xc0, !PT ;  /* 0xffff00004f087812 */ /* 0x000fe200078ec0ff */
[C---:B------:R-:W-:Y:S01]  /*12af0*/  FMUL.FTZ R11, R26.reuse, R9 ;  /* 0x000000091a0b7220 */ /* 0x040fe20000410000 */
[----:B------:R-:W-:Y:S01]  /*12b00*/  LOP3.LUT R4, R83, 0xffff0000, RZ, 0xc0, !PT ;  /* 0xffff000053047812 */ /* 0x000fe200078ec0ff */
[-C--:B------:R-:W-:Y:S01]  /*12b10*/  FMUL.FTZ R34, R26, R5.reuse ;  /* 0x000000051a227220 */ /* 0x080fe20000410000 */
[----:B------:R-:W-:Y:S01]  /*12b20*/  LOP3.LUT R6, R6, 0xffff0000, RZ, 0xc0, !PT ;  /* 0xffff000006067812 */ /* 0x000fe200078ec0ff */
[----:B------:R-:W-:Y:S01]  /*12b30*/  FMUL.FTZ R42, R27, R8 ;  /* 0x000000081b2a7220 */ /* 0x000fe20000410000 */
[----:B------:R-:W-:Y:S01]  /*12b40*/  LOP3.LUT R7, R7, 0xffff0000, RZ, 0xc0, !PT ;  /* 0xffff000007077812 */ /* 0x000fe200078ec0ff */
[-C--:B------:R-:W-:Y:S02]  /*12b50*/  FMUL.FTZ R31, R27, R4.reuse ;  /* 0x000000041b1f7220 */ /* 0x080fe40000410000 */
[C---:B------:R-:W-:Y:S01]  /*12b60*/  FFMA.FTZ R26, R6.reuse, R5, -R11 ;  /* 0x00000005061a7223 */ /* 0x040fe2000001080b */
[----:B------:R-:W-:Y:S01]  /*12b70*/  FFMA.FTZ R11, R6, R9, R34 ;  /* 0x00000009060b7223 */ /* 0x000fe20000010022 */
        /* <DEDUP_REMOVED lines=12> */
.L_x_2832:
[----:B------:R-:W-:Y:S05]  /*12c40*/  BSYNC B1 ;  /* 0x0000000000017941 */ /* 0x000fea0003800000 */
.L_x_2831:
[----:B------:R-:W-:Y:S05]  /*12c50*/  @P2 BRA `(.L_x_2804) ;  /* 0x00000004009c2947 */ /* 0x000fea0003800000 */
[----:B--2---:R-:W2:Y:S01]  /*12c60*/  LDL R34, [R1+0x30] ;  /* 0x0000300001227983 */ /* 0x004ea20000100800 */
[----:B------:R-:W-:Y:S02]  /*12c70*/  LEA.HI R3, R3, R167, RZ, 0x1d ;  /* 0x000000a703037211 */ /* 0x000fe400078fe8ff */
[----:B-1----:R-:W-:Y:S02]  /*12c80*/  SHF.R.U64 R25, R12, 0x10, R13 ;  /* 0x000000100c197819 */ /* 0x002fe4000000120d */
[----:B---3--:R-:W-:Y:S01]  /*12c90*/  SHF.R.S32.HI R6, RZ, 0x1f, R3 ;  /* 0x0000001fff067819 */ /* 0x008fe20000011403 */
        /* <DEDUP_REMOVED lines=9> */
[----:B------:R-:W-:Y:S02]  /*12d30*/  SHF.R.U64 R30, R14, 0x10, R15 ;  /* 0x000000100e1e7819 */ /* 0x000fe4000000120f */
[----:B------:R-:W-:-:S02]  /*12d40*/  IADD3 R3, R3, R6, R184 ;  /* 0x0000000603037210 */ /* 0x000fc40007ffe0b8 */
[----:B------:R-:W-:Y:S01]  /*12d50*/  PRMT R70, R70, 0x5410, R27 ;  /* 0x0000541046467816 */ /* 0x000fe2000000001b */
[----:B------:R-:W-:Y:S01]  /*12d60*/  IMAD.U32 R27, R26, 0x10000, RZ ;  /* 0x000100001a1b7824 */ /* 0x000fe200078e00ff */
[----:B------:R-:W-:Y:S01]  /*12d70*/  SHF.R.U32.HI R56, RZ, 0x10, R57 ;  /* 0x00000010ff387819 */ /* 0x000fe20000011639 */
[----:B------:R-:W-:Y:S01]  /*12d80*/  IMAD R3, R3, 0x2, R2 ;  /* 0x0000000203037824 */ /* 0x000fe200078e0202 */
[----:B------:R-:W-:Y:S01]  /*12d90*/  SHF.R.U32.HI R14, RZ, 0x10, R15 ;  /* 0x00000010ff0e7819 */ /* 0x000fe2000001160f */
[----:B------:R-:W-:Y:S01]  /*12da0*/  IMAD.U32 R25, R70, 0x10000, RZ ;  /* 0x0001000046197824 */ /* 0x000fe200078e00ff */
[----:B------:R-:W-:Y:S02]  /*12db0*/  PRMT R28, R20, 0x5410, R13 ;  /* 0x00005410141c7816 */ /* 0x000fe4000000000d */
[----:B------:R-:W1:Y:S01]  /*12dc0*/  LDS.128 R8, [R3+0xc400] ;  /* 0x00c4000003087984 */ /* 0x000e620000000c00 */
[--C-:B------:R-:W-:Y:S02]  /*12dd0*/  SHF.R.U64 R24, R58, 0x10, R59.reuse ;  /* 0x000000103a187819 */ /* 0x100fe4000000123b */
[----:B------:R-:W-:Y:S01]  /*12de0*/  PRMT R71, R71, 0x5410, R56 ;  /* 0x0000541047477816 */ /* 0x000fe20000000038 */
[----:B------:R-:W-:Y:S01]  /*12df0*/  IMAD.U32 R29, R28, 0x10000, RZ ;  /* 0x000100001c1d7824 */ /* 0x000fe200078e00ff */
[----:B------:R-:W-:-:S02]  /*12e00*/  SHF.R.U32.HI R59, RZ, 0x10, R59 ;  /* 0x00000010ff3b7819 */ /* 0x000fc4000001163b */
[----:B------:R-:W-:Y:S02]  /*12e10*/  PRMT R69, R69, 0x5410, R14 ;  /* 0x0000541045457816 */ /* 0x000fe4000000000e */
[----:B------:R-:W-:Y:S02]  /*12e20*/  PRMT R73, R73, 0x5410, R24 ;  /* 0x0000541049497816 */ /* 0x000fe40000000018 */
[----:B------:R-:W-:Y:S02]  /*12e30*/  PRMT R74, R74, 0x5410, R59 ;  /* 0x000054104a4a7816 */ /* 0x000fe4000000003b */
[----:B------:R-:W-:Y:S02]  /*12e40*/  LOP3.LUT R28, R28, 0xffff0000, RZ, 0xc0, !PT ;  /* 0xffff00001c1c7812 */ /* 0x000fe400078ec0ff */
        /* <DEDUP_REMOVED lines=20> */
[----:B------:R-:W-:Y:S01]  /*12f90*/  FFMA.FTZ R32, R0, R25, -R31 ;  /* 0x0000001900207223 */ /* 0x000fe2000001081f */
[----:B------:R-:W-:-:S02]  /*12fa0*/  IMAD.U32 R31, R69, 0x10000, RZ ;  /* 0x00010000451f7824 */ /* 0x000fc400078e00ff */
[----:B------:R-:W-:Y:S01]  /*12fb0*/  FFMA.FTZ R35, R12, R15, -R35 ;  /* 0x0000000f0c237223 */ /* 0x000fe20000010823 */
[----:B------:R-:W-:Y:S02]  /*12fc0*/  IMAD.U32 R14, R7, 0x10000, RZ ;  /* 0x00010000070e7824 */ /* 0x000fe400078e00ff */
[----:B------:R-:W-:Y:S01]  /*12fd0*/  FFMA.FTZ R33, R0, R27, R33 ;  /* 0x0000001b00217223 */ /* 0x000fe20000010021 */
[----:B------:R-:W-:Y:S02]  /*12fe0*/  IMAD.U32 R25, R74, 0x10000, RZ ;  /* 0x000100004a197824 */ /* 0x000fe400078e00ff */
[----:B------:R-:W-:Y:S01]  /*12ff0*/  FMUL.FTZ R15, R24, R31 ;  /* 0x0000001f180f7220 */ /* 0x000fe20000410000 */
[----:B------:R-:W-:Y:S01]  /*13000*/  LOP3.LUT R27, R26, 0xffff0000, RZ, 0xc0, !PT ;  /* 0xffff00001a1b7812 */ /* 0x000fe200078ec0ff */
[----:B------:R-:W-:Y:S01]  /*13010*/  FFMA.FTZ R37, R12, R29, R37 ;  /* 0x0000001d0c257223 */ /* 0x000fe20000010025 */
[----:B------:R-:W-:Y:S01]  /*13020*/  LOP3.LUT R0, R71, 0xffff0000, RZ, 0xc0, !PT ;  /* 0xffff000047007812 */ /* 0x000fe200078ec0ff */
[-C--:B------:R-:W-:Y:S01]  /*13030*/  FFMA.FTZ R26, R14, R25.reuse, -R15 ;  /* 0x000000190e1a7223 */ /* 0x080fe2000001080f */
[----:B------:R-:W-:Y:S01]  /*13040*/  LOP3.LUT R15, R70, 0xffff0000, RZ, 0xc0, !PT ;  /* 0xffff0000460f7812 */ /* 0x000fe200078ec0ff */
[----:B------:R-:W-:Y:S01]  /*13050*/  FMUL.FTZ R24, R24, R25 ;  /* 0x0000001918187220 */ /* 0x000fe20000410000 */
[----:B------:R-:W-:Y:S01]  /*13060*/  FMUL.FTZ R25, R8, R27 ;  /* 0x0000001b08197220 */ /* 0x000fe20000410000 */
[----:B------:R-:W-:Y:S01]  /*13070*/  FMUL.FTZ R9, R9, R0 ;  /* 0x0000000009097220 */ /* 0x000fe20000410000 */
[----:B------:R-:W-:-:S02]  /*13080*/  IMAD.U32 R12, R30, 0x10000, RZ ;  /* 0x000100001e0c7824 */ /* 0x000fc400078e00ff */
[----:B------:R-:W-:Y:S01]  /*13090*/  FMUL.FTZ R29, R8, R15 ;  /* 0x0000000f081d7220 */ /* 0x000fe20000410000 */
[----:B------:R-:W-:Y:S01]  /*130a0*/  FFMA.FTZ R31, R14, R31, R24 ;  /* 0x0000001f0e1f7223 */ /* 0x000fe20000010018 */
[C---:B------:R-:W-:Y:S01]  /*130b0*/  FFMA.FTZ R20, R5.reuse, R0, -R20 ;  /* 0x0000000005147223 */ /* 0x040fe20000010814 */
[----:B------:R-:W-:Y:S01]  /*130c0*/  FFMA.FTZ R28, R5, R28, R9 ;  /* 0x0000001c051c7223 */ /* 0x000fe20000010009 */
[C---:B------:R-:W-:Y:S01]  /*130d0*/  FFMA.FTZ R25, R4.reuse, R15, -R25 ;  /* 0x0000000f04197223 */ /* 0x040fe20000010819 */
[----:B------:R-:W-:Y:S02]  /*130e0*/  IMAD.U32 R8, R73, 0x10000, RZ ;  /* 0x0001000049087824 */ /* 0x000fe400078e00ff */
[----:B------:R-:W-:Y:S01]  /*130f0*/  FFMA.FTZ R14, R4, R27, R29 ;  /* 0x0000001b040e7223 */ /* 0x000fe2000001001d */
[----:B------:R-:W-:Y:S01]  /*13100*/  LOP3.LUT R5, R30, 0xffff0000, RZ, 0xc0, !PT ;  /* 0xffff00001e057812 */ /* 0x000fe200078ec0ff */
[----:B------:R-:W-:Y:S02]  /*13110*/  IMAD.U32 R13, R6, 0x10000, RZ ;  /* 0x00010000060d7824 */ /* 0x000fe400078e00ff */
[----:B------:R-:W-:Y:S01]  /*13120*/  FMUL.FTZ R4, R21, R12 ;  /* 0x0000000c15047220 */ /* 0x000fe20000410000 */
[----:B------:R-:W-:Y:S01]  /*13130*/  LOP3.LUT R73, R73, 0xffff0000, RZ, 0xc0, !PT ;  /* 0xffff000049497812 */ /* 0x000fe200078ec0ff */
[-C--:B------:R-:W-:Y:S01]  /*13140*/  FMUL.FTZ R24, R21, R8.reuse ;  /* 0x0000000815187220 */ /* 0x080fe20000410000 */
[----:B------:R-:W-:Y:S01]  /*13150*/  LOP3.LUT R0, R69, 0xffff0000, RZ, 0xc0, !PT ;  /* 0xffff000045007812 */ /* 0x000fe200078ec0ff */
[----:B------:R-:W-:Y:S01]  /*13160*/  FFMA.FTZ R15, R13, R8, -R4 ;  /* 0x000000080d0f7223 */ /* 0x000fe20000010804 */
[----:B------:R-:W-:Y:S01]  /*13170*/  LOP3.LUT R74, R74, 0xffff0000, RZ, 0xc0, !PT ;  /* 0xffff00004a4a7812 */ /* 0x000fe200078ec0ff */
[----:B------:R-:W-:Y:S01]  /*13180*/  FMUL.FTZ R9, R10, R5 ;  /* 0x000000050a097220 */ /* 0x000fe20000410000 */
[----:B------:R-:W-:Y:S01]  /*13190*/  LOP3.LUT R6, R6, 0xffff0000, RZ, 0xc0, !PT ;  /* 0xffff000006067812 */ /* 0x000fe200078ec0ff */
[-C--:B------:R-:W-:Y:S01]  /*131a0*/  FMUL.FTZ R4, R10, R73.reuse ;  /* 0x000000490a047220 */ /* 0x080fe20000410000 */
[----:B------:R-:W-:Y:S01]  /*131b0*/  LOP3.LUT R7, R7, 0xffff0000, RZ, 0xc0, !PT ;  /* 0xffff000007077812 */ /* 0x000fe200078ec0ff */
[C---:B------:R-:W-:Y:S01]  /*131c0*/  FMUL.FTZ R8, R11.reuse, R0 ;  /* 0x000000000b087220 */ /* 0x040fe20000410000 */
[----:B------:R-:W-:Y:S01]  /*131d0*/  FMUL.FTZ R21, R11, R74 ;  /* 0x0000004a0b157220 */ /* 0x000fe20000410000 */
[----:B------:R-:W-:Y:S01]  /*131e0*/  FFMA.FTZ R24, R13, R12, R24 ;  /* 0x0000000c0d187223 */ /* 0x000fe20000010018 */
        /* <DEDUP_REMOVED lines=14> */
.L_x_2804:
[----:B------:R-:W-:Y:S05]  /*132d0*/  BSYNC B0 ;  /* 0x0000000000007941 */ /* 0x000fea0003800000 */
.L_x_2782:
        /* <DEDUP_REMOVED lines=8> */
.L_x_2780:
[----:B------:R-:W-:-:S06]  /*13360*/  ULOP3.LUT UR4, UR60, 0x1, URZ, 0xfc, !UPT ;  /* 0x000000013c047892 */ /* 0x000fcc000f8efc3f */
[----:B01-3--:R-:W-:-:S05]  /*13370*/  IMAD.U32 R0, RZ, RZ, UR4 ;  /* 0x00000004ff007e24 */ /* 0x00bfca000f8e00ff */
[----:B------:R-:W-:-:S13]  /*13380*/  ISETP.NE.AND P0, PT, R0, 0x3, PT ;  /* 0x000000030000780c */ /* 0x000fda0003f05270 */
[----:B------:R-:W-:Y:S05]  /*13390*/  @!P0 BRA `(.L_x_2833) ;  /* 0x0000000000048947 */ /* 0x000fea0003800000 */
[----:B------:R-:W-:Y:S01]  /*133a0*/  BPT.TRAP 0x1 ;  /* 0x000000040000795c */ /* 0x000fe20000300000 */
.L_x_2833:
[----:B----4-:R-:W-:Y:S01]  /*133b0*/  IMAD R9, R162, 0x8, R2 ;  /* 0x00000008a2097824 */ /* 0x010fe200078e0202 */
[----:B------:R-:W-:-:S04]  /*133c0*/  SHF.L.U32 R0, R168, 0x1f, RZ ;  /* 0x0000001fa8007819 */ /* 0x000fc800000006ff */
[----:B------:R0:W1:Y:S01]  /*133d0*/  SYNCS.PHASECHK.TRANS64.TRYWAIT P1, [R9+URZ+0x2a830], R0 ;  /* 0x02a83000090075a7 */ /* 0x000062000802017f */
[----:B------:R-:W-:Y:S05]  /*133e0*/  @!P0 BRA `(.L_x_2834) ;  /* 0x0000000000048947 */ /* 0x000fea0003800000 */
[----:B------:R-:W-:Y:S01]  /*133f0*/  BPT.TRAP 0x1 ;  /* 0x000000040000795c */ /* 0x000fe20000300000 */
.L_x_2834:
[----:B-1----:R-:W-:Y:S05]  /*13400*/  @P1 BRA `(.L_x_2835) ;  /* 0x0000000000081947 */ /* 0x002fea0003800000 */
[----:B------:R-:W1:Y:S02]  /*13410*/  SYNCS.PHASECHK.TRANS64.TRYWAIT P1, [R9+URZ+0x2a830], R0 ;  /* 0x02a83000090075a7 */ /* 0x000e64000802017f */
[----:B-1----:R-:W-:Y:S05]  /*13420*/  @!P1 BRA `(.L_x_2836) ;  /* 0x0000012c00fc9947 */ /* 0x002fea0003800000 */
.L_x_2835:
[----:B------:R-:W-:Y:S05]  /*13430*/  WARPSYNC.ALL ;  /* 0x0000000000007948 */ /* 0x000fea0003800000 */
[----:B01----:R-:W-:Y:S01]  /*13440*/  VIADD R0, R2, 0x18400 ;  /* 0x0001840002007836 */ /* 0x003fe20000000000 */
[----:B------:R-:W-:Y:S01]  /*13450*/  R2UR UR4, R68 ;  /* 0x00000000440472ca */ /* 0x000fe200000e0000 */
[----:B--2---:R-:W-:Y:S01]  /*13460*/  IMAD.MOV.U32 R5, RZ, RZ, 0x40000040 ;  /* 0x40000040ff057424 */ /* 0x004fe200078e00ff */
        /* <DEDUP_REMOVED lines=136> */
.L_x_2837:
[----:B------:R-:W0:Y:S01]  /*13cf0*/  LDC R0, c[0x0][0x448] ;  /* 0x00011200ff007b82 */ /* 0x000e220000000800 */
[----:B------:R-:W-:Y:S01]  /*13d00*/  IMAD R5, R72, -0x60, R188 ;  /* 0xffffffa048057824 */ /* 0x000fe200078e02bc */
[----:B------:R-:W-:Y:S01]  /*13d10*/  ULDC UR4, c[0x0][0x988] ;  /* 0x0002620000047ab9 */ /* 0x000fe20000000800 */
[----:B------:R-:W-:Y:S01]  /*13d20*/  VIADD R9, R9, 0x2a840 ;  /* 0x0002a84009097836 */ /* 0x000fe20000000000 */
[----:B------:R-:W-:Y:S02]  /*13d30*/  BSSY B0, `(.L_x_2838) ;  /* 0x00003e8000007945 */ /* 0x000fe40003800000 */
[----:B------:R-:W-:Y:S02]  /*13d40*/  IADD3 R5, -R190, 0x60, R5 ;  /* 0x00000060be057810 */ /* 0x000fe40007ffe105 */
[----:B------:R-:W-:-:S04]  /*13d50*/  PRMT R9, R178, 0x654, R9 ;  /* 0x00000654b2097816 */ /* 0x000fc80000000009 */
[----:B------:R1:W-:Y:S01]  /*13d60*/  SYNCS.ARRIVE.TRANS64.RED.A1T0 RZ, [R9+URZ], RZ ;  /* 0x000000ff09ff79a7 */ /* 0x0003e2000810043f */
[----:B0-----:R-:W-:Y:S01]  /*13d70*/  ISETP.NE.AND P1, PT, R0, 0x1, PT ;  /* 0x000000010000780c */ /* 0x001fe20003f25270 */
[----:B------:R-:W-:-:S12]  /*13d80*/  IMAD.IADD R0, R191, 0x1, R186 ;  /* 0x00000001bf007824 */ /* 0x000fd800078e02ba */
[----:B------:R-:W0:Y:S08]  /*13d90*/  @P1 LDC R3, c[0x0][0x44c] ;  /* 0x00011300ff031b82 */ /* 0x000e300000000800 */
[----:B------:R-:W2:Y:S01]  /*13da0*/  @P1 LDC R4, c[0x0][0x450] ;  /* 0x00011400ff041b82 */ /* 0x000ea20000000800 */
[----:B0-----:R-:W-:-:S05]  /*13db0*/  @P1 IMAD.HI.U32 R3, R0, R3, RZ ;  /* 0x0000000300031227 */ /* 0x001fca00078e00ff */
[----:B--2---:R-:W-:Y:S01]  /*13dc0*/  @P1 SHF.R.U32.HI R0, RZ, R4, R3 ;  /* 0x00000004ff001219 */ /* 0x004fe20000011603 */
[----:B------:R-:W-:-:S04]  /*13dd0*/  IMAD R3, R72, -0x60, RZ ;  /* 0xffffffa048037824 */ /* 0x000fc800078e02ff */
[----:B------:R-:W0:Y:S01]  /*13de0*/  SHFL.IDX PT, R4, R0, 0x1, 0x1c1f ;  /* 0x003c1f0000047f89 */ /* 0x000e2200000e0000 */
[----:B------:R-:W-:-:S03]  /*13df0*/  IADD3 R3, -R190, 0x61, R3 ;  /* 0x00000061be037810 */ /* 0x000fc60007ffe103 */
[----:B------:R-:W2:Y:S01]  /*13e00*/  SHFL.IDX PT, R0, R0, RZ, 0x1c1f ;  /* 0x001c1fff00007589 */ /* 0x000ea200000e0000 */
[----:B------:R-:W-:-:S04]  /*13e10*/  IADD3 R84, -R187, R3, R188 ;  /* 0x00000003bb547210 */ /* 0x000fc80007ffe1bc */
[----:B0-----:R-:W-:-:S04]  /*13e20*/  VIADDMNMX R3, R4, R84, R5, PT ;  /* 0x0000005404037246 */ /* 0x001fc80003800105 */
        /* <DEDUP_REMOVED lines=70> */
[----:B--2---:R-:W-:Y:S01]  /*14290*/  VIADDMNMX R84, R0, R84, R5, PT ;  /* 0x0000005400547246 */ /* 0x004fe20003800105 */
[----:B------:R-:W-:Y:S01]  /*142a0*/  IMAD.U32 R0, RZ, RZ, UR4 ;  /* 0x00000004ff007e24 */ /* 0x000fe2000f8e00ff */
[----:B------:R-:W-:-:S02]  /*142b0*/  FMNMX.FTZ R86, R71, R86, !PT ;  /* 0x0000005647567209 */ /* 0x000fc40007810000 */
[C---:B------:R-:W-:Y:S02]  /*142c0*/  ISETP.GT.AND P2, PT, R84.reuse, RZ, PT ;  /* 0x000000ff5400720c */ /* 0x040fe40003f44270 */
[C---:B------:R-:W-:Y:S01]  /*142d0*/  ISETP.GT.AND P3, PT, R84.reuse, 0x1, PT ;  /* 0x000000015400780c */ /* 0x040fe20003f64270 */
[----:B------:R-:W0:Y:S01]  /*142e0*/  SHFL.BFLY PT, R3, R86, 0x2, 0x1f ;  /* 0x0c401f0056037f89 */ /* 0x000e2200000e0000 */
[----:B------:R-:W-:Y:S02]  /*142f0*/  ISETP.GT.AND P4, PT, R84, 0x8, PT ;  /* 0x000000085400780c */ /* 0x000fe40003f84270 */
[----:B------:R-:W-:Y:S02]  /*14300*/  FSEL R7, R24, -INF , P2 ;  /* 0xff80000018077808 */ /* 0x000fe40001000000 */
[----:B------:R-:W-:Y:S02]  /*14310*/  FSEL R25, R25, -INF , P3 ;  /* 0xff80000019197808 */ /* 0x000fe40001800000 */
[----:B------:R-:W-:-:S02]  /*14320*/  ISETP.GT.AND P2, PT, R84, 0x9, PT ;  /* 0x000000095400780c */ /* 0x000fc40003f44270 */
[----:B------:R-:W-:Y:S02]  /*14330*/  FSEL R11, R28, -INF , P4 ;  /* 0xff8000001c0b7808 */ /* 0x000fe40002000000 */
[----:B------:R-:W-:Y:S02]  /*14340*/  FMNMX.FTZ R24, R7, R25, !PT ;  /* 0x0000001907187209 */ /* 0x000fe40007810000 */
[C---:B------:R-:W-:Y:S02]  /*14350*/  ISETP.GT.AND P3, PT, R84.reuse, 0x10, PT ;  /* 0x000000105400780c */ /* 0x040fe40003f64270 */
[----:B------:R-:W-:Y:S02]  /*14360*/  FSEL R29, R29, -INF , P2 ;  /* 0xff8000001d1d7808 */ /* 0x000fe40001000000 */
[----:B------:R-:W-:Y:S02]  /*14370*/  FMNMX.FTZ R24, R11, R24, !PT ;  /* 0x000000180b187209 */ /* 0x000fe40007810000 */
[----:B------:R-:W-:-:S02]  /*14380*/  ISETP.GT.AND P2, PT, R84, 0x11, PT ;  /* 0x000000115400780c */ /* 0x000fc40003f44270 */
[----:B------:R-:W-:Y:S02]  /*14390*/  FMNMX.FTZ R24, R29, R24, !PT ;  /* 0x000000181d187209 */ /* 0x000fe40007810000 */
[----:B------:R-:W-:Y:S02]  /*143a0*/  ISETP.GT.AND P4, PT, R84, 0x18, PT ;  /* 0x000000185400780c */ /* 0x000fe40003f84270 */
[----:B0-----:R-:W-:Y:S02]  /*143b0*/  FMNMX.FTZ R13, R86, R3, !PT ;  /* 0x00000003560d7209 */ /* 0x001fe40007810000 */
[----:B------:R-:W-:Y:S02]  /*143c0*/  CS2R R86, SRZ ;  /* 0x0000000000567805 */ /* 0x000fe4000001ff00 */
[----:B------:R-:W-:Y:S02]  /*143d0*/  FSEL R33, R33, -INF , P2 ;  /* 0xff80000021217808 */ /* 0x000fe40001000000 */
[----:B------:R-:W-:Y:S01]  /*143e0*/  ISETP.GT.AND P2, PT, R84, 0x19, PT ;  /* 0x000000195400780c */ /* 0x000fe20003f44270 */
[----:B------:R-:W0:Y:S01]  /*143f0*/  SHFL.BFLY PT, R88, R13, 0x1, 0x1f ;  /* 0x0c201f000d587f89 */ /* 0x000e2200000e0000 */
[----:B------:R-:W-:-:S02]  /*14400*/  FSEL R15, R36, -INF , P4 ;  /* 0xff800000240f7808 */ /* 0x000fc40002000000 */
[----:B------:R-:W-:Y:S02]  /*14410*/  FSEL R37, R37, -INF , P2 ;  /* 0xff80000025257808 */ /* 0x000fe40001000000 */
[----:B------:R-:W-:-:S04]  /*14420*/  ISETP.GT.AND P2, PT, R84, 0x21, PT ;  /* 0x000000215400780c */ /* 0x000fc80003f44270 */
[----:B------:R-:W-:Y:S02]  /*14430*/  FSEL R41, R41, -INF , P2 ;  /* 0xff80000029297808 */ /* 0x000fe40001000000 */
[----:B------:R-:W-:-:S04]  /*14440*/  ISETP.GT.AND P2, PT, R84, 0x29, PT ;  /* 0x000000295400780c */ /* 0x000fc80003f44270 */
[----:B------:R-:W-:Y:S02]  /*14450*/  FSEL R45, R45, -INF , P2 ;  /* 0xff8000002d2d7808 */ /* 0x000fe40001000000 */
[----:B------:R-:W-:-:S04]  /*14460*/  ISETP.GT.AND P2, PT, R84, 0x31, PT ;  /* 0x000000315400780c */ /* 0x000fc80003f44270 */
[----:B------:R-:W-:Y:S02]  /*14470*/  FSEL R49, R49, -INF , P2 ;  /* 0xff80000031317808 */ /* 0x000fe40001000000 */
[----:B------:R-:W-:Y:S02]  /*14480*/  ISETP.GT.AND P2, PT, R84, 0x39, PT ;  /* 0x000000395400780c */ /* 0x000fe40003f44270 */
[----:B0-----:R-:W-:Y:S02]  /*14490*/  FMNMX.FTZ R3, R13, R88, !PT ;  /* 0x000000580d037209 */ /* 0x001fe40007810000 */
[----:B------:R-:W-:Y:S02]  /*144a0*/  FSEL R13, R32, -INF , P3 ;  /* 0xff800000200d7808 */ /* 0x000fe40001800000 */
[C---:B------:R-:W-:Y:S01]  /*144b0*/  FSETP.NEU.FTZ.AND P3, PT, R3.reuse, -INF , PT ;  /* 0xff8000000300780b */ /* 0x040fe20003f7d000 */
[----:B------:R-:W-:Y:S01]  /*144c0*/  FMUL.FTZ R5, R3, R0 ;  /* 0x0000000003057220 */ /* 0x000fe20000410000 */
[----:B------:R-:W-:-:S02]  /*144d0*/  FMNMX.FTZ R24, R13, R24, !PT ;  /* 0x000000180d187209 */ /* 0x000fc40007810000 */
[----:B------:R-:W-:Y:S02]  /*144e0*/  FSEL R53, R53, -INF , P2 ;  /* 0xff80000035357808 */ /* 0x000fe40001000000 */
[----:B------:R-:W-:Y:S02]  /*144f0*/  FMNMX.FTZ R24, R33, R24, !PT ;  /* 0x0000001821187209 */ /* 0x000fe40007810000 */
[----:B------:R-:W-:Y:S02]  /*14500*/  FSEL R5, R5, RZ, P3 ;  /* 0x000000ff05057208 */ /* 0x000fe40001800000 */
[----:B------:R-:W-:Y:S02]  /*14510*/  ISETP.GT.AND P3, PT, R84, 0x20, PT ;  /* 0x000000205400780c */ /* 0x000fe40003f64270 */
[----:B------:R-:W-:Y:S01]  /*14520*/  FMNMX.FTZ R24, R15, R24, !PT ;  /* 0x000000180f187209 */ /* 0x000fe20007810000 */
[-CC-:B------:R-:W-:Y:S01]  /*14530*/  FFMA.FTZ R32, R30, R0.reuse, -R5.reuse ;  /* 0x000000001e207223 */ /* 0x180fe20000010805 */
[----:B------:R-:W-:Y:S01]  /*14540*/  FSEL R21, R40, -INF , P3 ;  /* 0xff80000028157808 */ /* 0x000fe20001800000 */
[--C-:B------:R-:W-:Y:S01]  /*14550*/  FFMA.FTZ R157, R82, R0, -R5.reuse ;  /* 0x00000000529d7223 */ /* 0x100fe20000010805 */
[----:B------:R-:W-:Y:S01]  /*14560*/  FMNMX.FTZ R24, R37, R24, !PT ;  /* 0x0000001825187209 */ /* 0x000fe20007810000 */
[----:B------:R-:W0:Y:S01]  /*14570*/  @P1 LDC R40, c[0x0][0x450] ;  /* 0x00011400ff281b82 */ /* 0x000e220000000800 */
[----:B------:R-:W-:Y:S01]  /*14580*/  ISETP.GT.AND P3, PT, R84, 0x28, PT ;  /* 0x000000285400780c */ /* 0x000fe20003f64270 */
[--C-:B------:R-:W-:Y:S01]  /*14590*/  FFMA.FTZ R80, R80, R0, -R5.reuse ;  /* 0x0000000050507223 */ /* 0x100fe20000010805 */
[----:B------:R-:W-:Y:S01]  /*145a0*/  FMNMX.FTZ R28, R21, R24, !PT ;  /* 0x00000018151c7209 */ /* 0x000fe20007810000 */
[--C-:B------:R-:W-:Y:S01]  /*145b0*/  FFMA.FTZ R159, R78, R0, -R5.reuse ;  /* 0x000000004e9f7223 */ /* 0x100fe20000010805 */
[----:B------:R-:W-:Y:S01]  /*145c0*/  FSEL R27, R44, -INF , P3 ;  /* 0xff8000002c1b7808 */ /* 0x000fe20001800000 */
[----:B------:R-:W-:Y:S01]  /*145d0*/  MUFU.EX2 R157, R157 ;  /* 0x0000009d009d7308 */ /* 0x000fe20000000800 */
[----:B------:R-:W-:Y:S01]  /*145e0*/  FMNMX.FTZ R28, R41, R28, !PT ;  /* 0x0000001c291c7209 */ /* 0x000fe20007810000 */
[-CC-:B------:R-:W-:Y:S01]  /*145f0*/  FFMA.FTZ R153, R34, R0.reuse, -R5.reuse ;  /* 0x0000000022997223 */ /* 0x180fe20000010805 */
[----:B------:R-:W-:Y:S01]  /*14600*/  ISETP.GT.AND P3, PT, R84, 0x30, PT ;  /* 0x000000305400780c */ /* 0x000fe20003f64270 */
[--C-:B------:R-:W-:Y:S01]  /*14610*/  FFMA.FTZ R10, R10, R0, -R5.reuse ;  /* 0x000000000a0a7223 */ /* 0x100fe20000010805 */
[----:B------:R-:W-:Y:S01]  /*14620*/  FMNMX.FTZ R28, R27, R28, !PT ;  /* 0x0000001c1b1c7209 */ /* 0x000fe20007810000 */
[--C-:B------:R-:W-:Y:S01]  /*14630*/  FFMA.FTZ R155, R38, R0, -R5.reuse ;  /* 0x00000000269b7223 */ /* 0x100fe20000010805 */
[----:B------:R-:W-:Y:S01]  /*14640*/  FSEL R31, R48, -INF , P3 ;  /* 0xff800000301f7808 */ /* 0x000fe20001800000 */
[----:B------:R-:W2:Y:S01]  /*14650*/  MUFU.EX2 R24, R80 ;  /* 0x0000005000187308 */ /* 0x000ea20000000800 */
[----:B------:R-:W-:Y:S01]  /*14660*/  FMNMX.FTZ R28, R45, R28, !PT ;  /* 0x0000001c2d1c7209 */ /* 0x000fe20007810000 */
[-CC-:B------:R-:W-:Y:S01]  /*14670*/  FFMA.FTZ R6, R6, R0.reuse, -R5.reuse ;  /* 0x0000000006067223 */ /* 0x180fe20000010805 */
[----:B------:R-:W-:Y:S01]  /*14680*/  ISETP.GT.AND P3, PT, R84, 0x38, PT ;  /* 0x000000385400780c */ /* 0x000fe20003f64270 */
[--C-:B------:R-:W-:Y:S01]  /*14690*/  FFMA.FTZ R149, R42, R0, -R5.reuse ;  /* 0x000000002a957223 */ /* 0x100fe20000010805 */
[----:B------:R-:W-:Y:S01]  /*146a0*/  FMNMX.FTZ R30, R31, R28, !PT ;  /* 0x0000001c1f1e7209 */ /* 0x000fe20007810000 */
[--C-:B------:R-:W-:Y:S01]  /*146b0*/  FFMA.FTZ R151, R46, R0, -R5.reuse ;  /* 0x000000002e977223 */ /* 0x100fe20000010805 */
[----:B------:R-:W-:Y:S01]  /*146c0*/  FSEL R35, R52, -INF , P3 ;  /* 0xff80000034237808 */ /* 0x000fe20001800000 */
[----:B------:R3:W-:Y:S01]  /*146d0*/  MUFU.EX2 R28, R32 ;  /* 0x00000020001c7308 */ /* 0x0007e20000000800 */
[----:B------:R-:W-:Y:S01]  /*146e0*/  FMNMX.FTZ R30, R49, R30, !PT ;  /* 0x0000001e311e7209 */ /* 0x000fe20007810000 */
[-CC-:B------:R-:W-:Y:S01]  /*146f0*/  FFMA.FTZ R145, R50, R0.reuse, -R5.reuse ;  /* 0x0000000032917223 */ /* 0x180fe20000010805 */
[----:B------:R-:W-:Y:S01]  /*14700*/  ISETP.GT.AND P3, PT, R84, 0x40, PT ;  /* 0x000000405400780c */ /* 0x000fe20003f64270 */
[--C-:B------:R-:W-:Y:S01]  /*14710*/  FFMA.FTZ R34, R14, R0, -R5.reuse ;  /* 0x000000000e227223 */ /* 0x100fe20000010805 */
[----:B------:R-:W-:Y:S01]  /*14720*/  FMNMX.FTZ R30, R35, R30, !PT ;  /* 0x0000001e231e7209 */ /* 0x000fe20007810000 */
[-CC-:B------:R-:W-:Y:S01]  /*14730*/  FFMA.FTZ R147, R54, R0.reuse, -R5.reuse ;  /* 0x0000000036937223 */ /* 0x180fe20000010805 */
[----:B------:R-:W-:Y:S01]  /*14740*/  ISETP.GT.AND P2, PT, R84, 0x41, PT ;  /* 0x000000415400780c */ /* 0x000fe20003f44270 */
[----:B------:R-:W4:Y:S01]  /*14750*/  MUFU.EX2 R159, R159 ;  /* 0x0000009f009f7308 */ /* 0x000f220000000800 */
[----:B------:R-:W-:Y:S01]  /*14760*/  FSEL R39, R56, -INF , P3 ;  /* 0xff80000038277808 */ /* 0x000fe20001800000 */
[--C-:B---3--:R-:W-:Y:S01]  /*14770*/  FFMA.FTZ R32, R12, R0, -R5.reuse ;  /* 0x000000000c207223 */ /* 0x108fe20000010805 */
[----:B------:R-:W-:Y:S01]  /*14780*/  FMNMX.FTZ R30, R53, R30, !PT ;  /* 0x0000001e351e7209 */ /* 0x000fe20007810000 */
[----:B--2---:R-:W-:Y:S01]  /*14790*/  FADD.FTZ R38, R157, R24 ;  /* 0x000000189d267221 */ /* 0x004fe20000010000 */
[----:B------:R-:W-:Y:S01]  /*147a0*/  ISETP.GT.AND P3, PT, R84, 0x48, PT ;  /* 0x000000485400780c */ /* 0x000fe20003f64270 */
[--C-:B------:R-:W-:Y:S01]  /*147b0*/  FFMA.FTZ R141, R58, R0, -R5.reuse ;  /* 0x000000003a8d7223 */ /* 0x100fe20000010805 */
[----:B------:R-:W-:Y:S01]  /*147c0*/  FSEL R57, R57, -INF , P2 ;  /* 0xff80000039397808 */ /* 0x000fe20001000000 */
[----:B------:R-:W2:Y:S01]  /*147d0*/  MUFU.EX2 R153, R153 ;  /* 0x0000009900997308 */ /* 0x000ea20000000800 */
        /* <DEDUP_REMOVED lines=8> */
[----:B------:R-:W-:Y:S01]  /*14860*/  ISETP.GT.AND P3, PT, R84, 0x50, PT ;  /* 0x000000505400780c */ /* 0x000fe20003f64270 */
[-CC-:B------:R-:W-:Y:S01]  /*14870*/  FFMA.FTZ R20, R20, R0.reuse, -R5.reuse ;  /* 0x0000000014147223 */ /* 0x180fe20000010805 */
[----:B------:R-:W-:Y:S01]  /*14880*/  FSEL R61, R61, -INF , P2 ;  /* 0xff8000003d3d7808 */ /* 0x000fe20001000000 */
[----:B------:R-:W-:Y:S01]  /*14890*/  FFMA.FTZ R139, R70, R0, -R5 ;  /* 0x00000000468b7223 */ /* 0x000fe20000010805 */
[----:B------:R-:W-:-:S02]  /*148a0*/  FMNMX.FTZ R30, R43, R30, !PT ;  /* 0x0000001e2b1e7209 */ /* 0x000fc40007810000 */
[----:B------:R-:W-:Y:S02]  /*148b0*/  CS2R R82, SRZ ;  /* 0x0000000000527805 */ /* 0x000fe4000001ff00 */
[----:B------:R-:W-:Y:S01]  /*148c0*/  ISETP.GT.AND P2, PT, R84, 0x51, PT ;  /* 0x000000515400780c */ /* 0x000fe20003f44270 */
[----:B------:R-:W-:Y:S01]  /*148d0*/  MUFU.EX2 R155, R155 ;  /* 0x0000009b009b7308 */ /* 0x000fe20000000800 */
[----:B------:R-:W-:Y:S02]  /*148e0*/  FSEL R47, R64, -INF , P3 ;  /* 0xff800000402f7808 */ /* 0x000fe40001800000 */
[----:B------:R-:W-:Y:S02]  /*148f0*/  CS2R R80, SRZ ;  /* 0x0000000000507805 */ /* 0x000fe4000001ff00 */
[----:B------:R-:W-:Y:S02]  /*14900*/  FMNMX.FTZ R30, R61, R30, !PT ;  /* 0x0000001e3d1e7209 */ /* 0x000fe40007810000 */
[----:B------:R-:W-:-:S02]  /*14910*/  CS2R R78, SRZ ;  /* 0x00000000004e7805 */ /* 0x000fc4000001ff00 */
[C---:B------:R-:W-:Y:S02]  /*14920*/  ISETP.GT.AND P3, PT, R84.reuse, 0x58, PT ;  /* 0x000000585400780c */ /* 0x040fe40003f64270 */
[----:B------:R-:W-:Y:S02]  /*14930*/  CS2R R76, SRZ ;  /* 0x00000000004c7805 */ /* 0x000fe4000001ff00 */
[----:B------:R-:W-:Y:S01]  /*14940*/  FSEL R65, R65, -INF , P2 ;  /* 0xff80000041417808 */ /* 0x000fe20001000000 */
[----:B------:R-:W-:Y:S01]  /*14950*/  MUFU.EX2 R6, R6 ;  /* 0x0000000600067308 */ /* 0x000fe20000000800 */
[----:B------:R-:W-:Y:S02]  /*14960*/  FMNMX.FTZ R30, R47, R30, !PT ;  /* 0x0000001e2f1e7209 */ /* 0x000fe40007810000 */
[----:B------:R-:W-:Y:S02]  /*14970*/  CS2R R66, SRZ ;  /* 0x0000000000427805 */ /* 0x000fe4000001ff00 */
[----:B------:R-:W-:-:S02]  /*14980*/  ISETP.GT.AND P2, PT, R84, 0x59, PT ;  /* 0x000000595400780c */ /* 0x000fc40003f44270 */
[----:B------:R-:W-:Y:S02]  /*14990*/  CS2R R84, SRZ ;  /* 0x0000000000547805 */ /* 0x000fe4000001ff00 */
[----:B------:R-:W-:Y:S02]  /*149a0*/  FSEL R51, R68, -INF , P3 ;  /* 0xff80000044337808 */ /* 0x000fe40001800000 */
[----:B------:R-:W-:Y:S02]  /*149b0*/  CS2R R62, SRZ ;  /* 0x00000000003e7805 */ /* 0x000fe4000001ff00 */
[----:B------:R-:W-:Y:S01]  /*149c0*/  FMNMX.FTZ R30, R65, R30, !PT ;  /* 0x0000001e411e7209 */ /* 0x000fe20007810000 */
[----:B------:R-:W-:Y:S01]  /*149d0*/  MUFU.EX2 R149, R149 ;  /* 0x0000009500957308 */ /* 0x000fe20000000800 */
[----:B------:R-:W-:Y:S02]  /*149e0*/  FSEL R69, R69, -INF , P2 ;  /* 0xff80000045457808 */ /* 0x000fe40001000000 */
[----:B------:R-:W-:-:S02]  /*149f0*/  CS2R R58, SRZ ;  /* 0x00000000003a7805 */ /* 0x000fc4000001ff00 */
[----:B------:R-:W-:Y:S02]  /*14a00*/  FMNMX.FTZ R30, R51, R30, !PT ;  /* 0x0000001e331e7209 */ /* 0x000fe40007810000 */
[----:B------:R-:W-:Y:S02]  /*14a10*/  F2FP.BF16.F32.PACK_AB R157, R24, R157 ;  /* 0x0000009d189d723e */ /* 0x000fe400000010ff */
[----:B------:R-:W-:Y:S01]  /*14a20*/  FMNMX.FTZ R36, R69, R30, !PT ;  /* 0x0000001e45247209 */ /* 0x000fe20007810000 */
[-CC-:B------:R-:W-:Y:S01]  /*14a30*/  FFMA.FTZ R30, R4, R0.reuse, -R5.reuse ;  /* 0x00000000041e7223 */ /* 0x180fe20000010805 */
[----:B------:R-:W-:Y:S03]  /*14a40*/  MUFU.EX2 R151, R151 ;  /* 0x0000009700977308 */ /* 0x000fe60000000800 */
[----:B------:R-:W3:Y:S05]  /*14a50*/  SHFL.BFLY PT, R55, R36, 0x2, 0x1f ;  /* 0x0c401f0024377f89 */ /* 0x000eea00000e0000 */
[----:B------:R-:W-:Y:S08]  /*14a60*/  MUFU.EX2 R30, R30 ;  /* 0x0000001e001e7308 */ /* 0x000ff00000000800 */
[----:B------:R-:W-:Y:S08]  /*14a70*/  MUFU.EX2 R32, R32 ;  /* 0x0000002000207308 */ /* 0x000ff00000000800 */
[----:B------:R-:W-:Y:S01]  /*14a80*/  MUFU.EX2 R145, R145 ;  /* 0x0000009100917308 */ /* 0x000fe20000000800 */
[----:B---3--:R-:W-:Y:S01]  /*14a90*/  FMNMX.FTZ R55, R36, R55, !PT ;  /* 0x0000003724377209 */ /* 0x008fe20007810000 */
[-CC-:B------:R-:W-:Y:S01]  /*14aa0*/  FFMA.FTZ R36, R26, R0.reuse, -R5.reuse ;  /* 0x000000001a247223 */ /* 0x180fe20000010805 */
[-CC-:B------:R-:W-:Y:S01]  /*14ab0*/  FFMA.FTZ R26, R74, R0.reuse, -R5.reuse ;  /* 0x000000004a1a7223 */ /* 0x180fe20000010805 */
[----:B------:R-:W-:Y:S01]  /*14ac0*/  FFMA.FTZ R5, R71, R0, -R5 ;  /* 0x0000000047057223 */ /* 0x000fe20000010805 */
[----:B------:R-:W-:Y:S01]  /*14ad0*/  CS2R R74, SRZ ;  /* 0x00000000004a7805 */ /* 0x000fe2000001ff00 */
[----:B------:R-:W3:Y:S02]  /*14ae0*/  SHFL.BFLY PT, R4, R55, 0x1, 0x1f ;  /* 0x0c201f0037047f89 */ /* 0x000ee400000e0000 */
[----:B------:R-:W-:Y:S01]  /*14af0*/  MUFU.EX2 R34, R34 ;  /* 0x0000002200227308 */ /* 0x000fe20000000800 */
[----:B------:R-:W-:-:S07]  /*14b00*/  CS2R R70, SRZ ;  /* 0x0000000000467805 */ /* 0x000fce000001ff00 */
[----:B------:R-:W-:Y:S08]  /*14b10*/  MUFU.EX2 R147, R147 ;  /* 0x0000009300937308 */ /* 0x000ff00000000800 */
[----:B------:R-:W-:Y:S01]  /*14b20*/  MUFU.EX2 R36, R36 ;  /* 0x0000002400247308 */ /* 0x000fe20000000800 */
[----:B---3--:R-:W-:-:S07]  /*14b30*/  FMNMX.FTZ R4, R55, R4, !PT ;  /* 0x0000000437047209 */ /* 0x008fce0007810000 */
[----:B------:R-:W-:Y:S01]  /*14b40*/  MUFU.EX2 R141, R141 ;  /* 0x0000008d008d7308 */ /* 0x000fe20000000800 */
[----:B------:R-:W-:Y:S02]  /*14b50*/  CS2R R54, SRZ ;  /* 0x0000000000367805 */ /* 0x000fe4000001ff00 */
[C---:B------:R-:W-:Y:S01]  /*14b60*/  FSETP.NEU.FTZ.AND P2, PT, R4.reuse, -INF , PT ;  /* 0xff8000000400780b */ /* 0x040fe20003f5d000 */
[----:B------:R-:W-:-:S04]  /*14b70*/  FMUL.FTZ R12, R4, R0 ;  /* 0x00000000040c7220 */ /* 0x000fc80000410000 */
[----:B------:R-:W-:Y:S01]  /*14b80*/  MUFU.EX2 R14, R14 ;  /* 0x0000000e000e7308 */ /* 0x000fe20000000800 */
[----:B------:R-:W-:-:S05]  /*14b90*/  FSEL R12, R12, RZ, P2 ;  /* 0x000000ff0c0c7208 */ /* 0x000fca0001000000 */
[-CC-:B------:R-:W-:Y:S01]  /*14ba0*/  FFMA.FTZ R158, R11, R0.reuse, -R12.reuse ;  /* 0x000000000b9e7223 */ /* 0x180fe2000001080c */
[-CC-:B------:R-:W-:Y:S01]  /*14bb0*/  FFMA.FTZ R11, R29, R0.reuse, -R12.reuse ;  /* 0x000000001d0b7223 */ /* 0x180fe2000001080c */
[-CC-:B------:R-:W-:Y:S01]  /*14bc0*/  FFMA.FTZ R156, R7, R0.reuse, -R12.reuse ;  /* 0x00000000079c7223 */ /* 0x180fe2000001080c */
[----:B------:R-:W3:Y:S01]  /*14bd0*/  @P1 LDC R29, c[0x0][0x44c] ;  /* 0x00011300ff1d1b82 */ /* 0x000ee20000000800 */
[-CC-:B------:R-:W-:Y:S01]  /*14be0*/  FFMA.FTZ R7, R25, R0.reuse, -R12.reuse ;  /* 0x0000000019077223 */ /* 0x180fe2000001080c */
[-CC-:B------:R-:W-:Y:S01]  /*14bf0*/  FFMA.FTZ R152, R13, R0.reuse, -R12.reuse ;  /* 0x000000000d987223 */ /* 0x180fe2000001080c */
[----:B------:R-:W-:Y:S01]  /*14c00*/  MUFU.EX2 R158, R158 ;  /* 0x0000009e009e7308 */ /* 0x000fe20000000800 */
[-CC-:B------:R-:W-:Y:S01]  /*14c10*/  FFMA.FTZ R13, R33, R0.reuse, -R12.reuse ;  /* 0x00000000210d7223 */ /* 0x180fe2000001080c */
[-C--:B------:R-:W-:Y:S01]  /*14c20*/  FFMA.FTZ R154, R15, R0.reuse, -R12 ;  /* 0x000000000f9a7223 */ /* 0x080fe2000001080c */
[----:B------:R-:W-:Y:S02]  /*14c30*/  IMAD.MOV.U32 R33, RZ, RZ, R186 ;  /* 0x000000ffff217224 */ /* 0x000fe400078e00ba */
[-CC-:B------:R-:W-:Y:S01]  /*14c40*/  FFMA.FTZ R15, R37, R0.reuse, -R12.reuse ;  /* 0x00000000250f7223 */ /* 0x180fe2000001080c */
[-C--:B------:R-:W-:Y:S01]  /*14c50*/  FFMA.FTZ R144, R31, R0.reuse, -R12 ;  /* 0x000000001f907223 */ /* 0x080fe2000001080c */
[----:B----4-:R-:W-:Y:S01]  /*14c60*/  FADD.FTZ R31, R159, R38 ;  /* 0x000000269f1f7221 */ /* 0x010fe20000010000 */
[-CC-:B------:R-:W-:Y:S01]  /*14c70*/  FFMA.FTZ R148, R21, R0.reuse, -R12.reuse ;  /* 0x0000000015947223 */ /* 0x180fe2000001080c */
[----:B------:R-:W-:Y:S01]  /*14c80*/  MUFU.EX2 R156, R156 ;  /* 0x0000009c009c7308 */ /* 0x000fe20000000800 */
[-CC-:B------:R-:W-:Y:S01]  /*14c90*/  FFMA.FTZ R21, R41, R0.reuse, -R12.reuse ;  /* 0x0000000029157223 */ /* 0x180fe2000001080c */
[-CC-:B------:R-:W-:Y:S01]  /*14ca0*/  FFMA.FTZ R150, R27, R0.reuse, -R12.reuse ;  /* 0x000000001b967223 */ /* 0x180fe2000001080c */
[-CC-:B------:R-:W-:Y:S01]  /*14cb0*/  FFMA.FTZ R25, R45, R0.reuse, -R12.reuse ;  /* 0x000000002d197223 */ /* 0x180fe2000001080c */
[-CC-:B------:R-:W-:Y:S01]  /*14cc0*/  FFMA.FTZ R27, R49, R0.reuse, -R12.reuse ;  /* 0x00000000311b7223 */ /* 0x180fe2000001080c */
[-CC-:B------:R-:W-:Y:S01]  /*14cd0*/  FFMA.FTZ R146, R35, R0.reuse, -R12.reuse ;  /* 0x0000000023927223 */ /* 0x180fe2000001080c */
[-CC-:B-1----:R-:W-:Y:S01]  /*14ce0*/  FFMA.FTZ R9, R53, R0.reuse, -R12.reuse ;  /* 0x0000000035097223 */ /* 0x182fe2000001080c */
[-CC-:B-----5:R-:W-:Y:S01]  /*14cf0*/  FFMA.FTZ R140, R39, R0.reuse, -R12.reuse ;  /* 0x00000000278c7223 */ /* 0x1a0fe2000001080c */
[----:B------:R-:W1:Y:S01]  /*14d00*/  MUFU.EX2 R7, R7 ;  /* 0x0000000700077308 */ /* 0x000e620000000800 */
[-CC-:B------:R-:W-:Y:S01]  /*14d10*/  FFMA.FTZ R57, R57, R0.reuse, -R12.reuse ;  /* 0x0000000039397223 */ /* 0x180fe2000001080c */
[-CC-:B------:R-:W-:Y:S01]  /*14d20*/  FFMA.FTZ R43, R43, R0.reuse, -R12.reuse ;  /* 0x000000002b2b7223 */ /* 0x180fe2000001080c */
[-CC-:B------:R-:W-:Y:S01]  /*14d30*/  FFMA.FTZ R61, R61, R0.reuse, -R12.reuse ;  /* 0x000000003d3d7223 */ /* 0x180fe2000001080c */
[----:B------:R-:W-:Y:S01]  /*14d40*/  FFMA.FTZ R47, R47, R0, -R12 ;  /* 0x000000002f2f7223 */ /* 0x000fe2000001080c */
[----:B---3--:R-:W-:-:S04]  /*14d50*/  @P1 IMAD.HI.U32 R29, R186, R29, RZ ;  /* 0x0000001dba1d1227 */ /* 0x008fc800078e00ff */
[-CC-:B------:R-:W-:Y:S01]  /*14d60*/  FFMA.FTZ R65, R65, R0.reuse, -R12.reuse ;  /* 0x0000000041417223 */ /* 0x180fe2000001080c */
[-CC-:B------:R-:W-:Y:S01]  /*14d70*/  FFMA.FTZ R51, R51, R0.reuse, -R12.reuse ;  /* 0x0000000033337223 */ /* 0x180fe2000001080c */
[----:B------:R-:W3:Y:S01]  /*14d80*/  MUFU.EX2 R11, R11 ;  /* 0x0000000b000b7308 */ /* 0x000ee20000000800 */
[----:B------:R-:W-:Y:S01]  /*14d90*/  FFMA.FTZ R69, R69, R0, -R12 ;  /* 0x0000000045457223 */ /* 0x000fe2000001080c */
[----:B0-----:R-:W-:Y:S01]  /*14da0*/  @P1 SHF.R.U32.HI R33, RZ, R40, R29 ;  /* 0x00000028ff211219 */ /* 0x001fe2000001161d */
[C---:B------:R-:W-:Y:S01]  /*14db0*/  FADD.FTZ R40, R28.reuse, R31 ;  /* 0x0000001f1c287221 */ /* 0x040fe20000010000 */
[----:B------:R-:W-:Y:S02]  /*14dc0*/  F2FP.BF16.F32.PACK_AB R159, R28, R159 ;  /* 0x0000009f1c9f723e */ /* 0x000fe400000010ff */
[----:B------:R-:W-:Y:S02]  /*14dd0*/  CS2R R52, SRZ ;  /* 0x0000000000347805 */ /* 0x000fe4000001ff00 */
[----:B------:R-:W-:Y:S01]  /*14de0*/  IADD3 R33, R33, R188, -R187 ;  /* 0x000000bc21217210 */ /* 0x000fe20007ffe8bb */
[----:B--2---:R-:W-:Y:S01]  /*14df0*/  FADD.FTZ R31, R153, R40 ;  /* 0x00000028991f7221 */ /* 0x004fe20000010000 */
[----:B------:R-:W0:Y:S01]  /*14e00*/  MUFU.EX2 R152, R152 ;  /* 0x0000009800987308 */ /* 0x000e220000000800 */
[----:B-1----:R-:W-:Y:S01]  /*14e10*/  FADD.FTZ R29, R156, R7 ;  /* 0x000000079c1d7221 */ /* 0x002fe20000010000 */
[C---:B------:R-:W-:Y:S01]  /*14e20*/  F2FP.BF16.F32.PACK_AB R153, R10.reuse, R153 ;  /* 0x000000990a99723e */ /* 0x040fe200000010ff */
[----:B------:R-:W-:Y:S01]  /*14e30*/  FADD.FTZ R40, R10, R31 ;  /* 0x0000001f0a287221 */ /* 0x000fe20000010000 */
[----:B------:R-:W-:-:S04]  /*14e40*/  IMAD.HI R33, R33, 0x2aaaaaab, RZ ;  /* 0x2aaaaaab21217827 */ /* 0x000fc800078e02ff */
[----:B------:R-:W-:Y:S01]  /*14e50*/  FADD.FTZ R38, R158, R29 ;  /* 0x0000001d9e267221 */ /* 0x000fe20000010000 */
[----:B------:R-:W-:Y:S01]  /*14e60*/  F2FP.BF16.F32.PACK_AB R156, R7, R156 ;  /* 0x0000009c079c723e */ /* 0x000fe200000010ff */
[----:B------:R-:W-:Y:S01]  /*14e70*/  FADD.FTZ R31, R155, R40 ;  /* 0x000000289b1f7221 */ /* 0x000fe20000010000 */
[----:B------:R-:W1:Y:S01]  /*14e80*/  MUFU.EX2 R13, R13 ;  /* 0x0000000d000d7308 */ /* 0x000e620000000800 */
[C---:B---3--:R-:W-:Y:S01]  /*14e90*/  FADD.FTZ R29, R11.reuse, R38 ;  /* 0x000000260b1d7221 */ /* 0x048fe20000010000 */
[C---:B------:R-:W-:Y:S01]  /*14ea0*/  F2FP.BF16.F32.PACK_AB R155, R6.reuse, R155 ;  /* 0x0000009b069b723e */ /* 0x040fe200000010ff */
[----:B------:R-:W-:Y:S01]  /*14eb0*/  FADD.FTZ R40, R6, R31 ;  /* 0x0000001f06287221 */ /* 0x000fe20000010000 */
[----:B------:R-:W-:Y:S02]  /*14ec0*/  F2FP.BF16.F32.PACK_AB R158, R11, R158 ;  /* 0x0000009e0b9e723e */ /* 0x000fe400000010ff */
[----:B------:R-:W-:Y:S02]  /*14ed0*/  CS2R R48, SRZ ;  /* 0x0000000000307805 */ /* 0x000fe4000001ff00 */
[----:B------:R-:W-:Y:S01]  /*14ee0*/  CS2R R44, SRZ ;  /* 0x00000000002c7805 */ /* 0x000fe2000001ff00 */
[----:B------:R-:W-:Y:S01]  /*14ef0*/  FADD.FTZ R31, R149, R40 ;  /* 0x00000028951f7221 */ /* 0x000fe20000010000 */
[----:B------:R-:W2:Y:S01]  /*14f00*/  MUFU.EX2 R154, R154 ;  /* 0x0000009a009a7308 */ /* 0x000ea20000000800 */
[----:B0-----:R-:W-:Y:S01]  /*14f10*/  FADD.FTZ R38, R152, R29 ;  /* 0x0000001d98267221 */ /* 0x001fe20000010000 */
[----:B------:R-:W-:Y:S01]  /*14f20*/  SHF.R.U32.HI R40, RZ, 0x1f, R33 ;  /* 0x0000001fff287819 */ /* 0x000fe20000011621 */
[C---:B------:R-:W-:Y:S01]  /*14f30*/  FADD.FTZ R12, R30.reuse, R31 ;  /* 0x0000001f1e0c7221 */ /* 0x040fe20000010000 */
[----:B------:R-:W-:-:S03]  /*14f40*/  F2FP.BF16.F32.PACK_AB R149, R30, R149 ;  /* 0x000000951e95723e */ /* 0x000fc600000010ff */
[----:B------:R-:W-:Y:S01]  /*14f50*/  FADD.FTZ R31, R151, R12 ;  /* 0x0000000c971f7221 */ /* 0x000fe20000010000 */
[----:B------:R-:W0:Y:S01]  /*14f60*/  MUFU.EX2 R15, R15 ;  /* 0x0000000f000f7308 */ /* 0x000e220000000800 */
[----:B-1----:R-:W-:Y:S01]  /*14f70*/  FADD.FTZ R29, R13, R38 ;  /* 0x000000260d1d7221 */ /* 0x002fe20000010000 */
[----:B------:R-:W-:Y:S01]  /*14f80*/  LEA.HI.SX32 R12, R33, R40, 0x1c ;  /* 0x00000028210c7211 */ /* 0x000fe200078fe2ff */
[C---:B------:R-:W-:Y:S01]  /*14f90*/  FADD.FTZ R24, R32.reuse, R31 ;  /* 0x0000001f20187221 */ /* 0x040fe20000010000 */
[----:B------:R-:W-:Y:S02]  /*14fa0*/  F2FP.BF16.F32.PACK_AB R151, R32, R151 ;  /* 0x000000972097723e */ /* 0x000fe400000010ff */
[----:B------:R-:W-:Y:S02]  /*14fb0*/  CS2R R40, SRZ ;  /* 0x0000000000287805 */ /* 0x000fe4000001ff00 */
[----:B------:R-:W-:Y:S01]  /*14fc0*/  VIMNMX R12, R185, R12, !PT ;  /* 0x0000000cb90c7248 */ /* 0x000fe20007fe0100 */
[----:B------:R-:W-:Y:S01]  /*14fd0*/  FADD.FTZ R31, R145, R24 ;  /* 0x00000018911f7221 */ /* 0x000fe20000010000 */
[----:B------:R-:W1:Y:S01]  /*14fe0*/  MUFU.EX2 R148, R148 ;  /* 0x0000009400947308 */ /* 0x000e620000000800 */
[----:B--2---:R-:W-:Y:S01]  /*14ff0*/  FADD.FTZ R38, R154, R29 ;  /* 0x0000001d9a267221 */ /* 0x004fe20000010000 */
[C---:B------:R-:W-:Y:S01]  /*15000*/  F2FP.BF16.F32.PACK_AB R145, R34.reuse, R145 ;  /* 0x000000912291723e */ /* 0x040fe200000010ff */
[----:B------:R-:W-:Y:S01]  /*15010*/  FADD.FTZ R6, R34, R31 ;  /* 0x0000001f22067221 */ /* 0x000fe20000010000 */
[----:B------:R-:W-:-:S02]  /*15020*/  F2FP.BF16.F32.PACK_AB R152, R13, R152 ;  /* 0x000000980d98723e */ /* 0x000fc400000010ff */
[----:B------:R-:W-:Y:S02]  /*15030*/  CS2R R34, SRZ ;  /* 0x0000000000227805 */ /* 0x000fe4000001ff00 */
[----:B------:R-:W-:Y:S01]  /*15040*/  CS2R R32, SRZ ;  /* 0x0000000000207805 */ /* 0x000fe2000001ff00 */
[----:B------:R-:W-:Y:S01]  /*15050*/  FADD.FTZ R31, R147, R6 ;  /* 0x00000006931f7221 */ /* 0x000fe20000010000 */
[----:B------:R-:W2:Y:S01]  /*15060*/  MUFU.EX2 R21, R21 ;  /* 0x0000001500157308 */ /* 0x000ea20000000800 */
[C---:B0-----:R-:W-:Y:S01]  /*15070*/  FADD.FTZ R29, R15.reuse, R38 ;  /* 0x000000260f1d7221 */ /* 0x041fe20000010000 */
[----:B------:R-:W-:Y:S01]  /*15080*/  F2FP.BF16.F32.PACK_AB R154, R15, R154 ;  /* 0x0000009a0f9a723e */ /* 0x000fe200000010ff */
[----:B------:R-:W-:Y:S01]  /*15090*/  VIADD R15, R72, 0xfffffffe ;  /* 0xfffffffe480f7836 */ /* 0x000fe20000000000 */
[----:B------:R-:W-:Y:S02]  /*150a0*/  F2FP.BF16.F32.PACK_AB R147, R36, R147 ;  /* 0x000000932493723e */ /* 0x000fe400000010ff */
[----:B------:R-:W-:-:S02]  /*150b0*/  CS2R R72, SRZ ;  /* 0x0000000000487805 */ /* 0x000fc4000001ff00 */
[----:B------:R-:W0:Y:S01]  /*150c0*/  MUFU.EX2 R150, R150 ;  /* 0x0000009600967308 */ /* 0x000e220000000800 */
[----:B-1----:R-:W-:Y:S01]  /*150d0*/  FADD.FTZ R38, R148, R29 ;  /* 0x0000001d94267221 */ /* 0x002fe20000010000 */
[----:B------:R-:W-:-:S06]  /*150e0*/  ISETP.GE.AND P2, PT, R15, R12, PT ;  /* 0x0000000c0f00720c */ /* 0x000fcc0003f46270 */
[----:B------:R-:W1:Y:S01]  /*150f0*/  MUFU.EX2 R25, R25 ;  /* 0x0000001900197308 */ /* 0x000e620000000800 */
[C---:B--2---:R-:W-:Y:S01]  /*15100*/  FADD.FTZ R29, R21.reuse, R38 ;  /* 0x00000026151d7221 */ /* 0x044fe20000010000 */
[----:B------:R-:W-:-:S06]  /*15110*/  F2FP.BF16.F32.PACK_AB R148, R21, R148 ;  /* 0x000000941594723e */ /* 0x000fcc00000010ff */
[----:B------:R-:W2:Y:S01]  /*15120*/  MUFU.EX2 R144, R144 ;  /* 0x0000009000907308 */ /* 0x000ea20000000800 */
[----:B0-----:R-:W-:-:S07]  /*15130*/  FADD.FTZ R38, R150, R29 ;  /* 0x0000001d96267221 */ /* 0x001fce0000010000 */
        /* <DEDUP_REMOVED lines=12> */
[----:B------:R-:W-:Y:S01]  /*15200*/  FADD.FTZ R7, R141, R10 ;  /* 0x0000000a8d077221 */ /* 0x000fe20000010000 */
[----:B------:R-:W-:Y:S01]  /*15210*/  F2FP.BF16.F32.PACK_AB R141, R14, R141 ;  /* 0x0000008d0e8d723e */ /* 0x000fe200000010ff */
[----:B------:R-:W0:Y:S01]  /*15220*/  MUFU.EX2 R140, R140 ;  /* 0x0000008c008c7308 */ /* 0x000e220000000800 */
[----:B-1----:R-:W-:Y:S01]  /*15230*/  FADD.FTZ R6, R146, R29 ;  /* 0x0000001d92067221 */ /* 0x002fe20000010000 */
[----:B------:R-:W-:-:S06]  /*15240*/  FADD.FTZ R10, R14, R7 ;  /* 0x000000070e0a7221 */ /* 0x000fcc0000010000 */
[----:B------:R-:W1:Y:S01]  /*15250*/  MUFU.EX2 R57, R57 ;  /* 0x0000003900397308 */ /* 0x000e620000000800 */
[C---:B--2---:R-:W-:Y:S01]  /*15260*/  FADD.FTZ R29, R9.reuse, R6 ;  /* 0x00000006091d7221 */ /* 0x044fe20000010000 */
[----:B------:R-:W-:-:S06]  /*15270*/  F2FP.BF16.F32.PACK_AB R146, R9, R146 ;  /* 0x000000920992723e */ /* 0x000fcc00000010ff */
[----:B------:R-:W2:Y:S01]  /*15280*/  MUFU.EX2 R43, R43 ;  /* 0x0000002b002b7308 */ /* 0x000ea20000000800 */
[----:B0-----:R-:W-:Y:S01]  /*15290*/  FADD.FTZ R6, R140, R29 ;  /* 0x0000001d8c067221 */ /* 0x001fe20000010000 */
[----:B------:R-:W-:-:S06]  /*152a0*/  CS2R R28, SRZ ;  /* 0x00000000001c7805 */ /* 0x000fcc000001ff00 */
[----:B------:R-:W0:Y:S01]  /*152b0*/  MUFU.EX2 R143, R143 ;  /* 0x0000008f008f7308 */ /* 0x000e220000000800 */
[C---:B-1----:R-:W-:Y:S01]  /*152c0*/  FADD.FTZ R6, R57.reuse, R6 ;  /* 0x0000000639067221 */ /* 0x042fe20000010000 */
[----:B------:R-:W-:Y:S02]  /*152d0*/  F2FP.BF16.F32.PACK_AB R140, R57, R140 ;  /* 0x0000008c398c723e */ /* 0x000fe400000010ff */
[----:B------:R-:W-:-:S04]  /*152e0*/  CS2R R56, SRZ ;  /* 0x0000000000387805 */ /* 0x000fc8000001ff00 */
[----:B------:R1:W3:Y:S01]  /*152f0*/  MUFU.EX2 R142, R61 ;  /* 0x0000003d008e7308 */ /* 0x0002e20000000800 */
[----:B--2---:R-:W-:-:S07]  /*15300*/  FADD.FTZ R7, R43, R6 ;  /* 0x000000062b077221 */ /* 0x004fce0000010000 */
[----:B------:R-:W2:Y:S01]  /*15310*/  MUFU.EX2 R26, R26 ;  /* 0x0000001a001a7308 */ /* 0x000ea20000000800 */
[----:B0-----:R-:W-:Y:S01]  /*15320*/  FADD.FTZ R11, R143, R10 ;  /* 0x0000000a8f0b7221 */ /* 0x001fe20000010000 */
[----:B-1----:R-:W-:-:S06]  /*15330*/  CS2R R60, SRZ ;  /* 0x00000000003c7805 */ /* 0x002fcc000001ff00 */
[----:B------:R-:W0:Y:S01]  /*15340*/  MUFU.EX2 R47, R47 ;  /* 0x0000002f002f7308 */ /* 0x000e220000000800 */
[C---:B---3--:R-:W-:Y:S01]  /*15350*/  FADD.FTZ R6, R142.reuse, R7 ;  /* 0x000000078e067221 */ /* 0x048fe20000010000 */
[----:B------:R-:W-:Y:S02]  /*15360*/  F2FP.BF16.F32.PACK_AB R142, R142, R43 ;  /* 0x0000002b8e8e723e */ /* 0x000fe400000010ff */
[----:B------:R-:W-:-:S04]  /*15370*/  CS2R R42, SRZ ;  /* 0x00000000002a7805 */ /* 0x000fc8000001ff00 */
[----:B------:R-:W1:Y:S01]  /*15380*/  MUFU.EX2 R137, R137 ;  /* 0x0000008900897308 */ /* 0x000e620000000800 */
[C---:B--2---:R-:W-:Y:S01]  /*15390*/  FADD.FTZ R24, R26.reuse, R11 ;  /* 0x0000000b1a187221 */ /* 0x044fe20000010000 */
[----:B------:R-:W-:Y:S02]  /*153a0*/  F2FP.BF16.F32.PACK_AB R143, R26, R143 ;  /* 0x0000008f1a8f723e */ /* 0x000fe400000010ff */
[----:B------:R-:W-:-:S04]  /*153b0*/  CS2R R26, SRZ ;  /* 0x00000000001a7805 */ /* 0x000fc8000001ff00 */
[----:B------:R2:W3:Y:S01]  /*153c0*/  MUFU.EX2 R136, R65 ;  /* 0x0000004100887308 */ /* 0x0004e20000000800 */
[----:B0-----:R-:W-:-:S07]  /*153d0*/  FADD.FTZ R7, R47, R6 ;  /* 0x000000062f077221 */ /* 0x001fce0000010000 */
[----:B------:R-:W0:Y:S01]  /*153e0*/  MUFU.EX2 R20, R20 ;  /* 0x0000001400147308 */ /* 0x000e220000000800 */
[----:B-1----:R-:W-:Y:S01]  /*153f0*/  FADD.FTZ R9, R137, R24 ;  /* 0x0000001889097221 */ /* 0x002fe20000010000 */
[----:B--2---:R-:W-:Y:S02]  /*15400*/  CS2R R64, SRZ ;  /* 0x0000000000407805 */ /* 0x004fe4000001ff00 */
[----:B------:R-:W-:-:S04]  /*15410*/  CS2R R24, SRZ ;  /* 0x0000000000187805 */ /* 0x000fc8000001ff00 */
[----:B------:R-:W1:Y:S01]  /*15420*/  MUFU.EX2 R51, R51 ;  /* 0x0000003300337308 */ /* 0x000e620000000800 */
[C---:B---3--:R-:W-:Y:S01]  /*15430*/  FADD.FTZ R6, R136.reuse, R7 ;  /* 0x0000000788067221 */ /* 0x048fe20000010000 */
[----:B------:R-:W-:Y:S02]  /*15440*/  F2FP.BF16.F32.PACK_AB R136, R136, R47 ;  /* 0x0000002f8888723e */ /* 0x000fe400000010ff */
[----:B------:R-:W-:-:S04]  /*15450*/  CS2R R46, SRZ ;  /* 0x00000000002e7805 */ /* 0x000fc8000001ff00 */
[----:B------:R-:W2:Y:S01]  /*15460*/  MUFU.EX2 R139, R139 ;  /* 0x0000008b008b7308 */ /* 0x000ea20000000800 */
[C---:B0-----:R-:W-:Y:S01]  /*15470*/  FADD.FTZ R14, R20.reuse, R9 ;  /* 0x00000009140e7221 */ /* 0x041fe20000010000 */
[----:B------:R-:W-:-:S06]  /*15480*/  F2FP.BF16.F32.PACK_AB R137, R20, R137 ;  /* 0x000000891489723e */ /* 0x000fcc00000010ff */
[----:B------:R0:W3:Y:S01]  /*15490*/  MUFU.EX2 R138, R69 ;  /* 0x00000045008a7308 */ /* 0x0000e20000000800 */
[----:B-1----:R-:W-:-:S07]  /*154a0*/  FADD.FTZ R7, R51, R6 ;  /* 0x0000000633077221 */ /* 0x002fce0000010000 */
[----:B------:R2:W1:Y:S01]  /*154b0*/  MUFU.EX2 R10, R5 ;  /* 0x00000005000a7308 */ /* 0x0004620000000800 */
[----:B0-----:R-:W-:Y:S01]  /*154c0*/  CS2R R68, SRZ ;  /* 0x0000000000447805 */ /* 0x001fe2000001ff00 */
[----:B--2---:R-:W-:Y:S01]  /*154d0*/  FADD.FTZ R5, R139, R14 ;  /* 0x0000000e8b057221 */ /* 0x004fe20000010000 */
[C---:B---3--:R-:W-:Y:S01]  /*154e0*/  FADD.FTZ R7, R138.reuse, R7 ;  /* 0x000000078a077221 */ /* 0x048fe20000010000 */
[----:B------:R-:W-:Y:S02]  /*154f0*/  F2FP.BF16.F32.PACK_AB R138, R138, R51 ;  /* 0x000000338a8a723e */ /* 0x000fe400000010ff */
[----:B------:R-:W-:Y:S01]  /*15500*/  CS2R R50, SRZ ;  /* 0x0000000000327805 */ /* 0x000fe2000001ff00 */
[C---:B-1----:R-:W-:Y:S01]  /*15510*/  FADD.FTZ R6, R10.reuse, R5 ;  /* 0x000000050a067221 */ /* 0x042fe20000010000 */
[----:B------:R-:W-:Y:S01]  /*15520*/  F2FP.BF16.F32.PACK_AB R139, R10, R139 ;  /* 0x0000008b0a8b723e */ /* 0x000fe200000010ff */
[----:B------:R-:W-:Y:S02]  /*15530*/  IMAD.MOV.U32 R5, RZ, RZ, 0x3f800000 ;  /* 0x3f800000ff057424 */ /* 0x000fe400078e00ff */
[----:B------:R-:W-:Y:S01]  /*15540*/  IMAD.MOV.U32 R10, RZ, RZ, 0x3f800000 ;  /* 0x3f800000ff0a7424 */ /* 0x000fe200078e00ff */
[----:B------:R-:W-:Y:S06]  /*15550*/  @!P2 BRA `(.L_x_2839) ;  /* 0x000000240094a947 */ /* 0x000fec0003800000 */
[----:B------:R-:W-:Y:S01]  /*15560*/  BSSY B1, `(.L_x_2839) ;  /* 0x0000264000017945 */ /* 0x000fe20003800000 */
[----:B------:R-:W-:Y:S02]  /*15570*/  IMAD.MOV.U32 R13, RZ, RZ, R3 ;  /* 0x000000ffff0d7224 */ /* 0x000fe400078e0003 */
[----:B------:R-:W-:Y:S02]  /*15580*/  IMAD.MOV.U32 R14, RZ, RZ, R4 ;  /* 0x000000ffff0e7224 */ /* 0x000fe400078e0004 */
[----:B------:R-:W-:Y:S02]  /*15590*/  IMAD.MOV.U32 R11, RZ, RZ, R168 ;  /* 0x000000ffff0b7224 */ /* 0x000fe400078e00a8 */
[----:B------:R-:W-:Y:S02]  /*155a0*/  IMAD.MOV.U32 R20, RZ, RZ, R162 ;  /* 0x000000ffff147224 */ /* 0x000fe400078e00a2 */
[----:B------:R-:W-:Y:S02]  /*155b0*/  IMAD.MOV.U32 R5, RZ, RZ, 0x3f800000 ;  /* 0x3f800000ff057424 */ /* 0x000fe400078e00ff */
[----:B------:R-:W-:-:S07]  /*155c0*/  IMAD.MOV.U32 R87, RZ, RZ, RZ ;  /* 0x000000ffff577224 */ /* 0x000fce00078e00ff */
.L_x_2852:
[----:B------:R-:W-:-:S04]  /*155d0*/  ISETP.NE.AND P2, PT, R20, 0x1, PT ;  /* 0x000000011400780c */ /* 0x000fc80003f45270 */
[----:B------:R-:W-:-:S04]  /*155e0*/  SEL R168, RZ, 0x1, P2 ;  /* 0x00000001ffa87807 */ /* 0x000fc80001000000 */
[----:B------:R-:W-:Y:S01]  /*155f0*/  LOP3.LUT R168, R11, R168, RZ, 0x3c, !PT ;  /* 0x000000a80ba87212 */ /* 0x000fe200078e3cff */
[----:B------:R-:W-:Y:S06]  /*15600*/  @!P0 BRA `(.L_x_2840) ;  /* 0x0000000000048947 */ /* 0x000fec0003800000 */
[----:B------:R-:W-:Y:S01]  /*15610*/  BPT.TRAP 0x1 ;  /* 0x000000040000795c */ /* 0x000fe20000300000 */
.L_x_2840:
        /* <DEDUP_REMOVED lines=8> */
.L_x_2841:
[----:B------:R-:W-:Y:S01]  /*156a0*/  IMAD R0, R162, 0x900, R8 ;  /* 0x00000900a2007824 */ /* 0x000fe200078e0208 */
[----:B------:R-:W-:Y:S03]  /*156b0*/  BSSY B2, `(.L_x_2842) ;  /* 0x0000006000027945 */ /* 0x000fe60003800000 */
[C---:B------:R-:W-:Y:S02]  /*156c0*/  VIADD R3, R0.reuse, 0x2 ;  /* 0x0000000200037836 */ /* 0x040fe40000000000 */
[----:B------:R-:W-:Y:S01]  /*156d0*/  VIADD R21, R0, 0x4 ;  /* 0x0000000400157836 */ /* 0x000fe20000000000 */
[----:B-1----:R-:W-:Y:S06]  /*156e0*/  @P2 BRA `(.L_x_2843) ;  /* 0x0000000000082947 */ /* 0x002fec0003800000 */
[----:B------:R-:W1:Y:S02]  /*156f0*/  SYNCS.PHASECHK.TRANS64.TRYWAIT P2, [R9+URZ+0x2a830], R4 ;  /* 0x02a83004090075a7 */ /* 0x000e64000804017f */
[----:B-1----:R-:W-:Y:S05]  /*15700*/  @!P2 BRA `(.L_x_2844) ;  /* 0x0000010c0058a947 */ /* 0x002fea0003800000 */
.L_x_2843:
[----:B------:R-:W-:Y:S05]  /*15710*/  BSYNC B2 ;  /* 0x0000000000027941 */ /* 0x000fea0003800000 */
.L_x_2842:
[----:B------:R-:W2:Y:S04]  /*15720*/  LDL.64 R94, [R1+0x28] ;  /* 0x00002800015e7983 */ /* 0x000ea80000100a00 */
[----:B------:R0:W-:Y:S04]  /*15730*/  STL.64 [R1+0x68], R8 ;  /* 0x0000680801007387 */ /* 0x0001e80000100a00 */
[----:B01----:R-:W3:Y:S04]  /*15740*/  LDL.64 R8, [R1+0x20] ;  /* 0x0000200001087983 */ /* 0x003ee80000100a00 */
[----:B------:R0:W-:Y:S01]  /*15750*/  STL.64 [R1+0x60], R6 ;  /* 0x0000600601007387 */ /* 0x0001e20000100a00 */
[----:B------:R-:W-:-:S02]  /*15760*/  IMAD.MOV.U32 R88, RZ, RZ, R0 ;  /* 0x000000ffff587224 */ /* 0x000fc400078e0000 */
[----:B------:R-:W-:Y:S02]  /*15770*/  VIADD R90, R0, 0x6 ;  /* 0x00000006005a7836 */ /* 0x000fe40000000000 */
[-C--:B------:R-:W-:Y:S01]  /*15780*/  FMUL.FTZ R26, R26, R5.reuse ;  /* 0x000000051a1a7220 */ /* 0x080fe20000410000 */
[----:B------:R-:W-:Y:S02]  /*15790*/  IMAD.MOV.U32 R89, RZ, RZ, 0x40000040 ;  /* 0x40000040ff597424 */ /* 0x000fe400078e00ff */
[-C--:B------:R-:W-:Y:S01]  /*157a0*/  FMUL.FTZ R27, R27, R5.reuse ;  /* 0x000000051b1b7220 */ /* 0x080fe20000410000 */
[----:B------:R-:W-:Y:S02]  /*157b0*/  VIADD R92, R0, 0x304 ;  /* 0x00000304005c7836 */ /* 0x000fe40000000000 */
[-C--:B------:R-:W-:Y:S01]  /*157c0*/  FMUL.FTZ R30, R30, R5.reuse ;  /* 0x000000051e1e7220 */ /* 0x080fe20000410000 */
[-C--:B------:R-:W-:Y:S01]  /*157d0*/  FMUL.FTZ R31, R31, R5.reuse ;  /* 0x000000051f1f7220 */ /* 0x080fe20000410000 */
[-C--:B------:R-:W-:Y:S01]  /*157e0*/  FMUL.FTZ R34, R34, R5.reuse ;  /* 0x0000000522227220 */ /* 0x080fe20000410000 */
[----:B------:R-:W-:Y:S01]  /*157f0*/  FMUL.FTZ R35, R35, R5 ;  /* 0x0000000523237220 */ /* 0x000fe20000410000 */
[----:B0-----:R-:W4:Y:S01]  /*15800*/  LDL.64 R6, [R1+0x18] ;  /* 0x0000180001067983 */ /* 0x001f220000100a00 */
[----:B------:R-:W-:Y:S01]  /*15810*/  R2UR UR26, R88 ;  /* 0x00000000581a72ca */ /* 0x000fe200000e0000 */
[----:B------:R-:W-:-:S02]  /*15820*/  IMAD.MOV.U32 R88, RZ, RZ, R3 ;  /* 0x000000ffff587224 */ /* 0x000fc400078e0003 */
[-C--:B------:R-:W-:Y:S01]  /*15830*/  FMUL.FTZ R38, R38, R5.reuse ;  /* 0x0000000526267220 */ /* 0x080fe20000410000 */
[-C--:B------:R-:W-:Y:S01]  /*15840*/  FMUL.FTZ R39, R39, R5.reuse ;  /* 0x0000000527277220 */ /* 0x080fe20000410000 */
[-C--:B------:R-:W-:Y:S01]  /*15850*/  FMUL.FTZ R42, R42, R5.reuse ;  /* 0x000000052a2a7220 */ /* 0x080fe20000410000 */
[-C--:B------:R-:W-:Y:S01]  /*15860*/  FMUL.FTZ R43, R43, R5.reuse ;  /* 0x000000052b2b7220 */ /* 0x080fe20000410000 */
[----:B------:R-:W-:Y:S01]  /*15870*/  R2UR UR22, R88 ;  /* 0x00000000581672ca */ /* 0x000fe200000e0000 */
[----:B------:R-:W-:Y:S01]  /*15880*/  IMAD.MOV.U32 R88, RZ, RZ, R21 ;  /* 0x000000ffff587224 */ /* 0x000fe200078e0015 */
[----:B------:R-:W-:Y:S01]  /*15890*/  R2UR UR14, R90 ;  /* 0x000000005a0e72ca */ /* 0x000fe200000e0000 */
[----:B------:R-:W-:Y:S02]  /*158a0*/  VIADD R90, R0, 0x302 ;  /* 0x00000302005a7836 */ /* 0x000fe40000000000 */
[-C--:B------:R-:W-:Y:S01]  /*158b0*/  FMUL.FTZ R46, R46, R5.reuse ;  /* 0x000000052e2e7220 */ /* 0x080fe20000410000 */
[----:B------:R-:W-:Y:S01]  /*158c0*/  FMUL.FTZ R47, R47, R5 ;  /* 0x000000052f2f7220 */ /* 0x000fe20000410000 */
[----:B------:R-:W-:Y:S01]  /*158d0*/  R2UR UR18, R88 ;  /* 0x00000000581272ca */ /* 0x000fe200000e0000 */
[----:B------:R-:W-:Y:S01]  /*158e0*/  VIADD R88, R0, 0x300 ;  /* 0x0000030000587836 */ /* 0x000fe20000000000 */
[----:B------:R-:W-:Y:S01]  /*158f0*/  R2UR UR6, R90 ;  /* 0x000000005a0672ca */ /* 0x000fe200000e0000 */
[----:B------:R-:W-:-:S02]  /*15900*/  VIADD R90, R0, 0x600 ;  /* 0x00000600005a7836 */ /* 0x000fc40000000000 */
[-C--:B------:R-:W-:Y:S01]  /*15910*/  FMUL.FTZ R50, R50, R5.reuse ;  /* 0x0000000532327220 */ /* 0x080fe20000410000 */
[-C--:B------:R-:W-:Y:S01]  /*15920*/  FMUL.FTZ R51, R51, R5.reuse ;  /* 0x0000000533337220 */ /* 0x080fe20000410000 */
[----:B------:R-:W-:Y:S01]  /*15930*/  R2UR UR10, R88 ;  /* 0x00000000580a72ca */ /* 0x000fe200000e0000 */
[----:B------:R-:W-:Y:S02]  /*15940*/  VIADD R88, R0, 0x306 ;  /* 0x0000030600587836 */ /* 0x000fe40000000000 */
        /* <DEDUP_REMOVED lines=18> */
[----:B------:R-:W-:Y:S01]  /*15a70*/  IMAD.MOV.U32 R91, RZ, RZ, 0x40000040 ;  /* 0x40000040ff5b7424 */ /* 0x000fe200078e00ff */
[----:B------:R-:W4:Y:S01]  /*15a80*/  LDL.64 R4, [R1+0x10] ;  /* 0x0000100001047983 */ /* 0x000f220000100a00 */
[C---:B------:R-:W-:Y:S01]  /*15a90*/  R2UR UR27, R89.reuse ;  /* 0x00000000591b72ca */ /* 0x040fe200000e0000 */
[----:B------:R-:W-:Y:S01]  /*15aa0*/  IMAD.MOV.U32 R93, RZ, RZ, 0x40000040 ;  /* 0x40000040ff5d7424 */ /* 0x000fe200078e00ff */
[----:B------:R-:W-:Y:S01]  /*15ab0*/  R2UR UR58, R92 ;  /* 0x000000005c3a72ca */ /* 0x000fe200000e0000 */
[----:B------:R-:W-:Y:S01]  /*15ac0*/  VIADD R92, R0, 0x602 ;  /* 0x00000602005c7836 */ /* 0x000fe20000000000 */
[----:B------:R-:W-:Y:S01]  /*15ad0*/  R2UR UR54, R88 ;  /* 0x00000000583672ca */ /* 0x000fe200000e0000 */
[----:B------:R-:W-:Y:S01]  /*15ae0*/  VIADD R88, R0, 0x604 ;  /* 0x0000060400587836 */ /* 0x000fe20000000000 */
[----:B------:R-:W-:Y:S01]  /*15af0*/  R2UR UR50, R90 ;  /* 0x000000005a3272ca */ /* 0x000fe200000e0000 */
[----:B------:R-:W-:Y:S01]  /*15b00*/  VIADD R90, R0, 0x606 ;  /* 0x00000606005a7836 */ /* 0x000fe20000000000 */
[C---:B------:R-:W-:Y:S01]  /*15b10*/  R2UR UR23, R89.reuse ;  /* 0x00000000591772ca */ /* 0x040fe200000e0000 */
[----:B------:R-:W4:Y:S01]  /*15b20*/  LDL.64 R218, [R1+0x8] ;  /* 0x0000080001da7983 */ /* 0x000f220000100a00 */
[----:B------:R-:W-:-:S02]  /*15b30*/  R2UR UR19, R89 ;  /* 0x00000000591372ca */ /* 0x000fc400000e0000 */
[----:B------:R-:W-:Y:S01]  /*15b40*/  R2UR UR15, R91 ;  /* 0x000000005b0f72ca */ /* 0x000fe200000e0000 */
[----:B------:R-:W4:Y:S01]  /*15b50*/  LDL.64 R214, [R1] ;  /* 0x0000000001d67983 */ /* 0x000f220000100a00 */
        /* <DEDUP_REMOVED lines=53> */
[----:B----4-:R-:W-:Y:S02]  /*15eb0*/  R2UR UR16, R6 ;  /* 0x00000000061072ca */ /* 0x010fe400000e0000 */
[----:B------:R-:W-:Y:S02]  /*15ec0*/  R2UR UR17, R7 ;  /* 0x00000000071172ca */ /* 0x000fe400000e0000 */
[----:B------:R-:W-:Y:S01]  /*15ed0*/  R2UR UR12, R4 ;  /* 0x00000000040c72ca */ /* 0x000fe200000e0000 */
[----:B------:R0:W5:Y:S01]  /*15ee0*/  LDL.LU.64 R6, [R1+0x60] ;  /* 0x0000600001067983 */ /* 0x0001620000300a00 */
[----:B------:R-:W-:Y:S01]  /*15ef0*/  R2UR UR13, R5 ;  /* 0x00000000050d72ca */ /* 0x000fe200000e0000 */
[----:B------:R-:W-:Y:S02]  /*15f00*/  WARPGROUP.DEPBAR.LE gsb0, 0x0 ;  /* 0x00008000000079c5 */ /* 0x000fe40000010000 */
[----:B------:R-:W-:-:S06]  /*15f10*/  WARPGROUP.ARRIVE ;  /* 0x00000000000079c5 */ /* 0x000fcc0000000000 */
[----:B------:R-:W-:Y:S01]  /*15f20*/  HGMMA.64x96x16.F32.BF16 R88, gdesc[UR16], R88, gsb0 ;  /* 0x01600000105879f0 */ /* 0x000fe20008001858 */
[----:B------:R-:W-:Y:S02]  /*15f30*/  R2UR UR8, R218 ;  /* 0x00000000da0872ca */ /* 0x000fe400000e0000 */
        /* <DEDUP_REMOVED lines=33> */
.L_x_2845:
[----:B------:R-:W-:Y:S01]  /*16150*/  SHF.L.U32 R0, R11, 0x1f, RZ ;  /* 0x0000001f0b007819 */ /* 0x000fe200000006ff */
[----:B------:R-:W-:-:S04]  /*16160*/  IMAD R21, R20, 0x8, R2 ;  /* 0x0000000814157824 */ /* 0x000fc800078e0202 */
[----:B------:R0:W1:Y:S01]  /*16170*/  SYNCS.PHASECHK.TRANS64.TRYWAIT P2, [R21+URZ+0x2a850], R0 ;  /* 0x02a85000150075a7 */ /* 0x000062000804017f */
[----:B------:R-:W-:Y:S05]  /*16180*/  @!P0 BRA `(.L_x_2846) ;  /* 0x0000000000048947 */ /* 0x000fea0003800000 */
[----:B------:R-:W-:Y:S01]  /*16190*/  BPT.TRAP 0x1 ;  /* 0x000000040000795c */ /* 0x000fe20000300000 */
.L_x_2846:
[----:B------:R-:W-:Y:S04]  /*161a0*/  BSSY B2, `(.L_x_2847) ;  /* 0x0000004000027945 */ /* 0x000fe80003800000 */
[----:B-1----:R-:W-:Y:S05]  /*161b0*/  @P2 BRA `(.L_x_2848) ;  /* 0x0000000000082947 */ /* 0x002fea0003800000 */
[----:B------:R-:W1:Y:S02]  /*161c0*/  SYNCS.PHASECHK.TRANS64.TRYWAIT P2, [R21+URZ+0x2a850], R0 ;  /* 0x02a85000150075a7 */ /* 0x000e64000804017f */
[----:B-1----:R-:W-:Y:S05]  /*161d0*/  @!P2 BRA `(.L_x_2849) ;  /* 0x0000010000b8a947 */ /* 0x002fea0003800000 */
.L_x_2848:
[----:B------:R-:W-:Y:S05]  /*161e0*/  BSYNC B2 ;  /* 0x0000000000027941 */ /* 0x000fea0003800000 */
.L_x_2847:
        /* <DEDUP_REMOVED lines=48> */
.L_x_2850:
[----:B------:R-:W0:Y:S01]  /*164f0*/  @P1 LDC R4, c[0x0][0x44c] ;  /* 0x00011300ff041b82 */ /* 0x000e220000000800 */
[----:B------:R-:W-:Y:S01]  /*16500*/  IMAD.IADD R3, R191, 0x1, R186 ;  /* 0x00000001bf037824 */ /* 0x000fe200078e02ba */
[----:B------:R-:W-:Y:S01]  /*16510*/  ULDC UR4, c[0x0][0x988] ;  /* 0x0002620000047ab9 */ /* 0x000fe20000000800 */
[----:B-----5:R-:W-:-:S05]  /*16520*/  VIADD R9, R9, 0x2a840 ;  /* 0x0002a84009097836 */ /* 0x020fca0000000000 */
[----:B------:R-:W1:Y:S01]  /*16530*/  @P1 LDC R0, c[0x0][0x450] ;  /* 0x00011400ff001b82 */ /* 0x000e620000000800 */
[----:B------:R-:W-:-:S04]  /*16540*/  PRMT R9, R178, 0x654, R9 ;  /* 0x00000654b2097816 */ /* 0x000fc80000000009 */
[----:B------:R2:W-:Y:S01]  /*16550*/  SYNCS.ARRIVE.TRANS64.RED.A1T0 RZ, [R9+URZ], RZ ;  /* 0x000000ff09ff79a7 */ /* 0x0005e2000810043f */
[----:B0-----:R-:W-:-:S05]  /*16560*/  @P1 IMAD.HI.U32 R4, R3, R4, RZ ;  /* 0x0000000403041227 */ /* 0x001fca00078e00ff */
[----:B-1----:R-:W-:Y:S01]  /*16570*/  @P1 SHF.R.U32.HI R3, RZ, R0, R4 ;  /* 0x00000000ff031219 */ /* 0x002fe20000011604 */
[----:B------:R-:W-:-:S04]  /*16580*/  IMAD R0, R15, -0x60, RZ ;  /* 0xffffffa00f007824 */ /* 0x000fc800078e02ff */
[----:B------:R-:W0:Y:S01]  /*16590*/  SHFL.IDX PT, R4, R3, RZ, 0x1c1f ;  /* 0x001c1fff03047589 */ /* 0x000e2200000e0000 */
[----:B------:R-:W-:-:S03]  /*165a0*/  IADD3 R0, -R190, 0x1, R0 ;  /* 0x00000001be007810 */ /* 0x000fc60007ffe100 */
[----:B------:R-:W1:Y:S01]  /*165b0*/  SHFL.IDX PT, R3, R3, 0x1, 0x1c1f ;  /* 0x003c1f0003037f89 */ /* 0x000e6200000e0000 */
[----:B------:R-:W-:-:S05]  /*165c0*/  IADD3 R0, -R187, R0, R188 ;  /* 0x00000000bb007210 */ /* 0x000fca0007ffe1bc */
[C---:B0-----:R-:W-:Y:S02]  /*165d0*/  IMAD.IADD R4, R0.reuse, 0x1, R4 ;  /* 0x0000000100047824 */ /* 0x041fe400078e0204 */
[----:B-1----:R-:W-:-:S03]  /*165e0*/  IMAD.IADD R3, R0, 0x1, R3 ;  /* 0x0000000100037824 */ /* 0x002fc600078e0203 */
[C---:B------:R-:W-:Y:S01]  /*165f0*/  ISETP.GT.AND P2, PT, R4.reuse, RZ, PT ;  /* 0x000000ff0400720c */ /* 0x040fe20003f44270 */
[----:B------:R-:W-:Y:S01]  /*16600*/  IMAD.U32 R0, RZ, RZ, UR4 ;  /* 0x00000004ff007e24 */ /* 0x000fe2000f8e00ff */
[----:B------:R-:W-:Y:S02]  /*16610*/  ISETP.GT.AND P3, PT, R4, 0x1, PT ;  /* 0x000000010400780c */ /* 0x000fe40003f64270 */
[----:B------:R-:W-:Y:S02]  /*16620*/  FSEL R88, R88, -INF , P2 ;  /* 0xff80000058587808 */ /* 0x000fe40001000000 */
[----:B------:R-:W-:Y:S02]  /*16630*/  ISETP.GT.AND P2, PT, R4, 0x8, PT ;  /* 0x000000080400780c */ /* 0x000fe40003f44270 */
[----:B------:R-:W-:Y:S02]  /*16640*/  FSEL R89, R89, -INF , P3 ;  /* 0xff80000059597808 */ /* 0x000fe40001800000 */
[----:B------:R-:W-:-:S02]  /*16650*/  FSEL R92, R92, -INF , P2 ;  /* 0xff8000005c5c7808 */ /* 0x000fc40001000000 */
[C---:B------:R-:W-:Y:S02]  /*16660*/  ISETP.GT.AND P3, PT, R4.reuse, 0x9, PT ;  /* 0x000000090400780c */ /* 0x040fe40003f64270 */
[----:B------:R-:W-:Y:S02]  /*16670*/  ISETP.GT.AND P2, PT, R4, 0x10, PT ;  /* 0x000000100400780c */ /* 0x000fe40003f44270 */
[----:B------:R-:W-:Y:S02]  /*16680*/  FSEL R93, R93, -INF , P3 ;  /* 0xff8000005d5d7808 */ /* 0x000fe40001800000 */
[----:B------:R-:W-:Y:S02]  /*16690*/  FSEL R96, R96, -INF , P2 ;  /* 0xff80000060607808 */ /* 0x000fe40001000000 */
[C---:B------:R-:W-:Y:S02]  /*166a0*/  ISETP.GT.AND P3, PT, R4.reuse, 0x11, PT ;  /* 0x000000110400780c */ /* 0x040fe40003f64270 */
[----:B------:R-:W-:-:S02]  /*166b0*/  ISETP.GT.AND P2, PT, R4, 0x18, PT ;  /* 0x000000180400780c */ /* 0x000fc40003f44270 */
[----:B------:R-:W-:Y:S02]  /*166c0*/  FSEL R97, R97, -INF , P3 ;  /* 0xff80000061617808 */ /* 0x000fe40001800000 */
[----:B------:R-:W-:Y:S02]  /*166d0*/  FSEL R100, R100, -INF , P2 ;  /* 0xff80000064647808 */ /* 0x000fe40001000000 */
[C---:B------:R-:W-:Y:S02]  /*166e0*/  ISETP.GT.AND P3, PT, R4.reuse, 0x19, PT ;  /* 0x000000190400780c */ /* 0x040fe40003f64270 */
        /* <DEDUP_REMOVED lines=12> */
[C---:B------:R-:W-:Y:S02]  /*167b0*/  ISETP.GT.AND P2, PT, R4.reuse, 0x38, PT ;  /* 0x000000380400780c */ /* 0x040fe40003f44270 */
[C---:B------:R-:W-:Y:S02]  /*167c0*/  ISETP.GT.AND P4, PT, R4.reuse, 0x40, PT ;  /* 0x000000400400780c */ /* 0x040fe40003f84270 */
[----:B------:R-:W-:-:S02]  /*167d0*/  ISETP.GT.AND P6, PT, R4, 0x41, PT ;  /* 0x000000410400780c */ /* 0x000fc40003fc4270 */
[----:B------:R-:W-:Y:S02]  /*167e0*/  ISETP.GT.AND P5, PT, R4, 0x48, PT ;  /* 0x000000480400780c */ /* 0x000fe40003fa4270 */
[----:B------:R-:W-:Y:S02]  /*167f0*/  FSEL R113, R113, -INF , P3 ;  /* 0xff80000071717808 */ /* 0x000fe40001800000 */
[----:B------:R-:W-:Y:S02]  /*16800*/  FSEL R116, R116, -INF , P2 ;  /* 0xff80000074747808 */ /* 0x000fe40001000000 */
[----:B------:R-:W-:Y:S02]  /*16810*/  FSEL R120, R120, -INF , P4 ;  /* 0xff80000078787808 */ /* 0x000fe40002000000 */
[----:B------:R-:W-:Y:S02]  /*16820*/  FSEL R121, R121, -INF , P6 ;  /* 0xff80000079797808 */ /* 0x000fe40003000000 */
[----:B------:R-:W-:-:S02]  /*16830*/  FSEL R124, R124, -INF , P5 ;  /* 0xff8000007c7c7808 */ /* 0x000fc40002800000 */
[C---:B------:R-:W-:Y:S02]  /*16840*/  ISETP.GT.AND P3, PT, R4.reuse, 0x39, PT ;  /* 0x000000390400780c */ /* 0x040fe40003f64270 */
[C---:B------:R-:W-:Y:S02]  /*16850*/  ISETP.GT.AND P2, PT, R4.reuse, 0x49, PT ;  /* 0x000000490400780c */ /* 0x040fe40003f44270 */
[C---:B------:R-:W-:Y:S02]  /*16860*/  ISETP.GT.AND P4, PT, R4.reuse, 0x50, PT ;  /* 0x000000500400780c */ /* 0x040fe40003f84270 */
[C---:B------:R-:W-:Y:S02]  /*16870*/  ISETP.GT.AND P6, PT, R4.reuse, 0x58, PT ;  /* 0x000000580400780c */ /* 0x040fe40003fc4270 */
[----:B------:R-:W-:Y:S02]  /*16880*/  ISETP.GT.AND P5, PT, R4, 0x59, PT ;  /* 0x000000590400780c */ /* 0x000fe40003fa4270 */
[----:B------:R-:W-:-:S02]  /*16890*/  FSEL R117, R117, -INF , P3 ;  /* 0xff80000075757808 */ /* 0x000fc40001800000 */
[----:B------:R-:W-:Y:S02]  /*168a0*/  FSEL R125, R125, -INF , P2 ;  /* 0xff8000007d7d7808 */ /* 0x000fe40001000000 */
[----:B------:R-:W-:Y:S02]  /*168b0*/  FSEL R128, R128, -INF , P4 ;  /* 0xff80000080807808 */ /* 0x000fe40002000000 */
[----:B------:R-:W-:Y:S02]  /*168c0*/  FSEL R132, R132, -INF , P6 ;  /* 0xff80000084847808 */ /* 0x000fe40003000000 */
[----:B------:R-:W-:Y:S02]  /*168d0*/  FSEL R133, R133, -INF , P5 ;  /* 0xff80000085857808 */ /* 0x000fe40002800000 */
[----:B------:R-:W-:Y:S02]  /*168e0*/  ISETP.GT.AND P3, PT, R4, 0x51, PT ;  /* 0x000000510400780c */ /* 0x000fe40003f64270 */
[----:B------:R-:W-:-:S02]  /*168f0*/  ISETP.GT.AND P5, PT, R3, RZ, PT ;  /* 0x000000ff0300720c */ /* 0x000fc40003fa4270 */
[C---:B------:R-:W-:Y:S02]  /*16900*/  ISETP.GT.AND P4, PT, R3.reuse, 0x8, PT ;  /* 0x000000080300780c */ /* 0x040fe40003f84270 */
[C---:B------:R-:W-:Y:S02]  /*16910*/  ISETP.GT.AND P2, PT, R3.reuse, 0x9, PT ;  /* 0x000000090300780c */ /* 0x040fe40003f44270 */
[----:B------:R-:W-:Y:S02]  /*16920*/  ISETP.GT.AND P6, PT, R3, 0x10, PT ;  /* 0x000000100300780c */ /* 0x000fe40003fc4270 */
[----:B------:R-:W-:Y:S02]  /*16930*/  FSEL R129, R129, -INF , P3 ;  /* 0xff80000081817808 */ /* 0x000fe40001800000 */
[----:B------:R-:W-:Y:S02]  /*16940*/  FSEL R90, R90, -INF , P5 ;  /* 0xff8000005a5a7808 */ /* 0x000fe40002800000 */
[----:B------:R-:W-:-:S02]  /*16950*/  FSEL R94, R94, -INF , P4 ;  /* 0xff8000005e5e7808 */ /* 0x000fc40002000000 */
[----:B------:R-:W-:Y:S02]  /*16960*/  FSEL R95, R95, -INF , P2 ;  /* 0xff8000005f5f7808 */ /* 0x000fe40001000000 */
[----:B------:R-:W-:Y:S02]  /*16970*/  FSEL R98, R98, -INF , P6 ;  /* 0xff80000062627808 */ /* 0x000fe40003000000 */
[C---:B------:R-:W-:Y:S02]  /*16980*/  ISETP.GT.AND P3, PT, R3.reuse, 0x1, PT ;  /* 0x000000010300780c */ /* 0x040fe40003f64270 */
[C---:B------:R-:W-:Y:S02]  /*16990*/  ISETP.GT.AND P5, PT, R3.reuse, 0x11, PT ;  /* 0x000000110300780c */ /* 0x040fe40003fa4270 */
[C---:B------:R-:W-:Y:S02]  /*169a0*/  ISETP.GT.AND P4, PT, R3.reuse, 0x19, PT ;  /* 0x000000190300780c */ /* 0x040fe40003f84270 */
[----:B------:R-:W-:-:S02]  /*169b0*/  ISETP.GT.AND P2, PT, R3, 0x20, PT ;  /* 0x000000200300780c */ /* 0x000fc40003f44270 */
[----:B------:R-:W-:Y:S02]  /*169c0*/  ISETP.GT.AND P6, PT, R3, 0x21, PT ;  /* 0x000000210300780c */ /* 0x000fe40003fc4270 */
[----:B------:R-:W-:Y:S02]  /*169d0*/  FMNMX.FTZ R5, R88, R14, !PT ;  /* 0x0000000e58057209 */ /* 0x000fe40007810000 */
[----:B------:R-:W-:Y:S02]  /*169e0*/  FSEL R91, R91, -INF , P3 ;  /* 0xff8000005b5b7808 */ /* 0x000fe40001800000 */
[----:B------:R-:W-:Y:S02]  /*169f0*/  FSEL R99, R99, -INF , P5 ;  /* 0xff80000063637808 */ /* 0x000fe40002800000 */
[----:B------:R-:W-:Y:S02]  /*16a00*/  FSEL R103, R103, -INF , P4 ;  /* 0xff80000067677808 */ /* 0x000fe40002000000 */
[----:B------:R-:W-:-:S02]  /*16a10*/  FSEL R106, R106, -INF , P2 ;  /* 0xff8000006a6a7808 */ /* 0x000fc40001000000 */
[----:B------:R-:W-:Y:S02]  /*16a20*/  FSEL R107, R107, -INF , P6 ;  /* 0xff8000006b6b7808 */ /* 0x000fe40003000000 */
[C---:B------:R-:W-:Y:S02]  /*16a30*/  ISETP.GT.AND P3, PT, R3.reuse, 0x18, PT ;  /* 0x000000180300780c */ /* 0x040fe40003f64270 */
[C---:B------:R-:W-:Y:S02]  /*16a40*/  ISETP.GT.AND P5, PT, R3.reuse, 0x28, PT ;  /* 0x000000280300780c */ /* 0x040fe40003fa4270 */
[C---:B------:R-:W-:Y:S02]  /*16a50*/  ISETP.GT.AND P4, PT, R3.reuse, 0x30, PT ;  /* 0x000000300300780c */ /* 0x040fe40003f84270 */
[C---:B------:R-:W-:Y:S02]  /*16a60*/  ISETP.GT.AND P2, PT, R3.reuse, 0x31, PT ;  /* 0x000000310300780c */ /* 0x040fe40003f44270 */
[----:B------:R-:W-:-:S02]  /*16a70*/  ISETP.GT.AND P6, PT, R3, 0x38, PT ;  /* 0x000000380300780c */ /* 0x000fc40003fc4270 */
[----:B------:R-:W-:Y:S02]  /*16a80*/  FMNMX.FTZ R5, R89, R5, !PT ;  /* 0x0000000559057209 */ /* 0x000fe40007810000 */
        /* <DEDUP_REMOVED lines=10> */
[----:B------:R-:W-:-:S02]  /*16b30*/  FMNMX.FTZ R5, R92, R5, !PT ;  /* 0x000000055c057209 */ /* 0x000fc40007810000 */
[----:B------:R-:W-:Y:S02]  /*16b40*/  FSEL R111, R111, -INF , P3 ;  /* 0xff8000006f6f7808 */ /* 0x000fe40001800000 */
[----:B------:R-:W-:Y:S02]  /*16b50*/  FSEL R119, R119, -INF , P5 ;  /* 0xff80000077777808 */ /* 0x000fe40002800000 */
[----:B------:R-:W-:Y:S02]  /*16b60*/  FSEL R123, R123, -INF , P4 ;  /* 0xff8000007b7b7808 */ /* 0x000fe40002000000 */
[----:B------:R-:W-:Y:S02]  /*16b70*/  FSEL R126, R126, -INF , P2 ;  /* 0xff8000007e7e7808 */ /* 0x000fe40001000000 */
[----:B------:R-:W-:Y:S02]  /*16b80*/  FSEL R127, R127, -INF , P6 ;  /* 0xff8000007f7f7808 */ /* 0x000fe40003000000 */
[----:B------:R-:W-:-:S02]  /*16b90*/  ISETP.GT.AND P3, PT, R3, 0x40, PT ;  /* 0x000000400300780c */ /* 0x000fc40003f64270 */
[C---:B------:R-:W-:Y:S02]  /*16ba0*/  ISETP.GT.AND P5, PT, R3.reuse, 0x50, PT ;  /* 0x000000500300780c */ /* 0x040fe40003fa4270 */
[C---:B------:R-:W-:Y:S02]  /*16bb0*/  ISETP.GT.AND P4, PT, R3.reuse, 0x51, PT ;  /* 0x000000510300780c */ /* 0x040fe40003f84270 */
[C---:B------:R-:W-:Y:S02]  /*16bc0*/  ISETP.GT.AND P2, PT, R3.reuse, 0x58, PT ;  /* 0x000000580300780c */ /* 0x040fe40003f44270 */
[----:B------:R-:W-:Y:S02]  /*16bd0*/  ISETP.GT.AND P6, PT, R3, 0x59, PT ;  /* 0x000000590300780c */ /* 0x000fe40003fc4270 */
        /* <DEDUP_REMOVED lines=31> */
[----:B------:R-:W-:-:S02]  /*16dd0*/  FSEL R122, R122, -INF , P3 ;  /* 0xff8000007a7a7808 */ /* 0x000fc40001800000 */
        /* <DEDUP_REMOVED lines=8> */
[----:B------:R-:W-:Y:S02]  /*16e60*/  FSEL R130, R130, -INF , P5 ;  /* 0xff80000082827808 */ /* 0x000fe40002800000 */
[----:B------:R-:W-:Y:S02]  /*16e70*/  FMNMX.FTZ R3, R127, R3, !PT ;  /* 0x000000037f037209 */ /* 0x000fe40007810000 */
[----:B------:R-:W-:Y:S02]  /*16e80*/  FMNMX.FTZ R4, R133, R4, !PT ;  /* 0x0000000485047209 */ /* 0x000fe40007810000 */
[----:B------:R-:W-:-:S02]  /*16e90*/  FSEL R131, R131, -INF , P4 ;  /* 0xff80000083837808 */ /* 0x000fc40002000000 */
[----:B------:R-:W-:Y:S01]  /*16ea0*/  FMNMX.FTZ R3, R130, R3, !PT ;  /* 0x0000000382037209 */ /* 0x000fe20007810000 */
[----:B------:R-:W0:Y:S01]  /*16eb0*/  SHFL.BFLY PT, R5, R4, 0x2, 0x1f ;  /* 0x0c401f0004057f89 */ /* 0x000e2200000e0000 */
[----:B------:R-:W-:Y:S02]  /*16ec0*/  FSEL R134, R134, -INF , P2 ;  /* 0xff80000086867808 */ /* 0x000fe40001000000 */
[----:B------:R-:W-:Y:S02]  /*16ed0*/  FMNMX.FTZ R3, R131, R3, !PT ;  /* 0x0000000383037209 */ /* 0x000fe40007810000 */
[----:B------:R-:W-:Y:S02]  /*16ee0*/  FSEL R135, R135, -INF , P6 ;  /* 0xff80000087877808 */ /* 0x000fe40003000000 */
[----:B------:R-:W-:-:S04]  /*16ef0*/  FMNMX.FTZ R3, R134, R3, !PT ;  /* 0x0000000386037209 */ /* 0x000fc80007810000 */
[----:B------:R-:W-:-:S05]  /*16f00*/  FMNMX.FTZ R3, R135, R3, !PT ;  /* 0x0000000387037209 */ /* 0x000fca0007810000 */
[----:B------:R-:W1:Y:S01]  /*16f10*/  SHFL.BFLY PT, R10, R3, 0x2, 0x1f ;  /* 0x0c401f00030a7f89 */ /* 0x000e6200000e0000 */
[----:B0-----:R-:W-:-:S05]  /*16f20*/  FMNMX.FTZ R4, R4, R5, !PT ;  /* 0x0000000504047209 */ /* 0x001fca0007810000 */
[----:B------:R-:W0:Y:S01]  /*16f30*/  SHFL.BFLY PT, R5, R4, 0x1, 0x1f ;  /* 0x0c201f0004057f89 */ /* 0x000e2200000e0000 */
[----:B-1----:R-:W-:-:S05]  /*16f40*/  FMNMX.FTZ R3, R3, R10, !PT ;  /* 0x0000000a03037209 */ /* 0x002fca0007810000 */
[----:B------:R-:W1:Y:S01]  /*16f50*/  SHFL.BFLY PT, R10, R3, 0x1, 0x1f ;  /* 0x0c201f00030a7f89 */ /* 0x000e6200000e0000 */
[----:B0-----:R-:W-:-:S04]  /*16f60*/  FMNMX.FTZ R4, R4, R5, !PT ;  /* 0x0000000504047209 */ /* 0x001fc80007810000 */
[C---:B------:R-:W-:Y:S01]  /*16f70*/  FSETP.NEU.FTZ.AND P3, PT, R4.reuse, -INF , PT ;  /* 0xff8000000400780b */ /* 0x040fe20003f7d000 */
[----:B------:R-:W-:-:S05]  /*16f80*/  FMUL.FTZ R5, R4, R0 ;  /* 0x0000000004057220 */ /* 0x000fca0000410000 */
[----:B------:R-:W-:-:S05]  /*16f90*/  FSEL R5, R5, RZ, P3 ;  /* 0x000000ff05057208 */ /* 0x000fca0001800000 */
[--C-:B------:R-:W-:Y:S01]  /*16fa0*/  FFMA.FTZ R156, R88, R0, -R5.reuse ;  /* 0x00000000589c7223 */ /* 0x100fe20000010805 */
[----:B-1----:R-:W-:Y:S01]  /*16fb0*/  FMNMX.FTZ R3, R3, R10, !PT ;  /* 0x0000000a03037209 */ /* 0x002fe20007810000 */
        /* <DEDUP_REMOVED lines=9> */
[----:B------:R-:W-:Y:S01]  /*17050*/  FSETP.NEU.FTZ.AND P2, PT, R3, -INF , PT ;  /* 0xff8000000300780b */ /* 0x000fe20003f5d000 */
        /* <DEDUP_REMOVED lines=13> */
[-C--:B------:R-:W-:Y:S01]  /*17130*/  FFMA.FTZ R105, R133, R0.reuse, -R5 ;  /* 0x0000000085697223 */ /* 0x080fe20000010805 */
[C---:B------:R-:W-:Y:S01]  /*17140*/  FMUL.FTZ R109, R3.reuse, R0 ;  /* 0x00000000036d7220 */ /* 0x040fe20000410000 */
[----:B------:R-:W-:Y:S01]  /*17150*/  FSEL R5, R4, RZ, P3 ;  /* 0x000000ff04057208 */ /* 0x000fe20001800000 */
[----:B------:R-:W-:Y:S01]  /*17160*/  MUFU.EX2 R156, R156 ;  /* 0x0000009c009c7308 */ /* 0x000fe20000000800 */
[----:B------:R-:W-:-:S02]  /*17170*/  FSEL R10, R3, RZ, P2 ;  /* 0x000000ff030a7208 */ /* 0x000fc40001000000 */
[----:B------:R-:W-:Y:S01]  /*17180*/  FSEL R109, R109, RZ, P2 ;  /* 0x000000ff6d6d7208 */ /* 0x000fe20001000000 */
[----:B------:R-:W-:Y:S02]  /*17190*/  FADD.FTZ R5, -R5, R14 ;  /* 0x0000000e05057221 */ /* 0x000fe40000010100 */
[----:B------:R-:W-:Y:S02]  /*171a0*/  FADD.FTZ R13, -R10, R13 ;  /* 0x0000000d0a0d7221 */ /* 0x000fe40000010100 */
[-CC-:B------:R-:W-:Y:S01]  /*171b0*/  FFMA.FTZ R157, R90, R0.reuse, -R109.reuse ;  /* 0x000000005a9d7223 */ /* 0x180fe2000001086d */
[-C--:B------:R-:W-:Y:S01]  /*171c0*/  FMUL.FTZ R5, R5, R0.reuse ;  /* 0x0000000005057220 */ /* 0x080fe20000410000 */
        /* <DEDUP_REMOVED lines=19> */
[----:B------:R1:W3:Y:S01]  /*17300*/  MUFU.EX2 R5, R13 ;  /* 0x0000000d00057308 */ /* 0x0002e20000000800 */
[----:B0-----:R-:W-:Y:S01]  /*17310*/  FFMA.FTZ R7, R10, R7, R156 ;  /* 0x000000070a077223 */ /* 0x001fe2000001009c */
[-CC-:B------:R-:W-:Y:S01]  /*17320*/  FFMA.FTZ R102, R123, R0.reuse, -R109.reuse ;  /* 0x000000007b667223 */ /* 0x180fe2000001086d */
[-CC-:B------:R-:W-:Y:S01]  /*17330*/  FFMA.FTZ R143, R126, R0.reuse, -R109.reuse ;  /* 0x000000007e8f7223 */ /* 0x180fe2000001086d */
[-CC-:B------:R-:W-:Y:S01]  /*17340*/  FFMA.FTZ R98, R127, R0.reuse, -R109.reuse ;  /* 0x000000007f627223 */ /* 0x180fe2000001086d */
[-CC-:B------:R-:W-:Y:S01]  /*17350*/  FFMA.FTZ R137, R130, R0.reuse, -R109.reuse ;  /* 0x0000000082897223 */ /* 0x180fe2000001086d */
[-CC-:B------:R-:W-:Y:S01]  /*17360*/  FFMA.FTZ R139, R134, R0.reuse, -R109.reuse ;  /* 0x00000000868b7223 */ /* 0x180fe2000001086d */
[-CC-:B--2---:R-:W-:Y:S01]  /*17370*/  FFMA.FTZ R9, R135, R0.reuse, -R109.reuse ;  /* 0x0000000087097223 */ /* 0x184fe2000001086d */
[----:B------:R-:W0:Y:S01]  /*17380*/  MUFU.EX2 R89, R89 ;  /* 0x0000005900597308 */ /* 0x000e220000000800 */
[----:B-1----:R-:W-:-:S07]  /*17390*/  FFMA.FTZ R13, R131, R0, -R109 ;  /* 0x00000000830d7223 */ /* 0x002fce000001086d */
[----:B------:R-:W1:Y:S01]  /*173a0*/  MUFU.EX2 R108, R108 ;  /* 0x0000006c006c7308 */ /* 0x000e620000000800 */
[----:B---3--:R-:W-:-:S07]  /*173b0*/  FFMA.FTZ R6, R5, R6, R157 ;  /* 0x0000000605067223 */ /* 0x008fce000001009d */
        /* <DEDUP_REMOVED lines=92> */
.L_x_2851:
        /* <DEDUP_REMOVED lines=35> */
.L_x_2839:
[----:B------:R-:W-:Y:S05]  /*17bb0*/  BSYNC B0 ;  /* 0x0000000000007941 */ /* 0x000fea0003800000 */
.L_x_2838:
[----:B------:R-:W-:Y:S01]  /*17bc0*/  ISETP.GE.AND P1, PT, R15, R185, PT ;  /* 0x000000b90f00720c */ /* 0x000fe20003f26270 */
[----:B------:R-:W-:-:S12]  /*17bd0*/  BSSY B0, `(.L_x_2853) ;  /* 0x00001f0000007945 */ /* 0x000fd80003800000 */
[----:B------:R-:W-:Y:S05]  /*17be0*/  @!P1 BRA `(.L_x_2854) ;  /* 0x0000001c00b89947 */ /* 0x000fea0003800000 */
[----:B------:R-:W-:Y:S02]  /*17bf0*/  IMAD.MOV.U32 R9, RZ, RZ, R3 ;  /* 0x000000ffff097224 */ /* 0x000fe400078e0003 */
[----:B------:R-:W-:Y:S02]  /*17c00*/  IMAD.MOV.U32 R12, RZ, RZ, R4 ;  /* 0x000000ffff0c7224 */ /* 0x000fe400078e0004 */
[----:B------:R-:W-:Y:S02]  /*17c10*/  IMAD.MOV.U32 R11, RZ, RZ, R168 ;  /* 0x000000ffff0b7224 */ /* 0x000fe400078e00a8 */
[----:B------:R-:W-:-:S07]  /*17c20*/  IMAD.MOV.U32 R14, RZ, RZ, R162 ;  /* 0x000000ffff0e7224 */ /* 0x000fce00078e00a2 */
.L_x_2867:
[----:B------:R-:W-:-:S05]  /*17c30*/  VIADD R13, R14, 0x1 ;  /* 0x000000010e0d7836 */ /* 0x000fca0000000000 */
[----:B------:R-:W-:-:S04]  /*17c40*/  ISETP.NE.AND P1, PT, R13, 0x2, PT ;  /* 0x000000020d00780c */ /* 0x000fc80003f25270 */
[----:B------:R-:W-:Y:S02]  /*17c50*/  SEL R13, R13, RZ, P1 ;  /* 0x000000ff0d0d7207 */ /* 0x000fe40000800000 */
[----:B------:R-:W-:-:S03]  /*17c60*/  SEL R168, RZ, 0x1, P1 ;  /* 0x00000001ffa87807 */ /* 0x000fc60000800000 */
[----:B------:R-:W-:Y:S01]  /*17c70*/  IMAD.MOV.U32 R162, RZ, RZ, R13 ;  /* 0x000000ffffa27224 */ /* 0x000fe200078e000d */
[----:B------:R-:W-:Y:S01]  /*17c80*/  LOP3.LUT R168, R11, R168, RZ, 0x3c, !PT ;  /* 0x000000a80ba87212 */ /* 0x000fe200078e3cff */
[----:B------:R-:W-:Y:S06]  /*17c90*/  @!P0 BRA `(.L_x_2855) ;  /* 0x0000000000048947 */ /* 0x000fec0003800000 */
[----:B------:R-:W-:Y:S01]  /*17ca0*/  BPT.TRAP 0x1 ;  /* 0x000000040000795c */ /* 0x000fe20000300000 */
.L_x_2855:
[----:B------:R-:W-:Y:S01]  /*17cb0*/  IMAD R3, R162, 0x8, R2 ;  /* 0x00000008a2037824 */ /* 0x000fe200078e0202 */
[----:B------:R-:W-:-:S04]  /*17cc0*/  SHF.L.U32 R4, R168, 0x1f, RZ ;  /* 0x0000001fa8047819 */ /* 0x000fc800000006ff */
[----:B------:R0:W1:Y:S01]  /*17cd0*/  SYNCS.PHASECHK.TRANS64.TRYWAIT P1, [R3+URZ+0x2a830], R4 ;  /* 0x02a83004030075a7 */ /* 0x000062000802017f */
[----:B------:R-:W-:Y:S05]  /*17ce0*/  @!P0 BRA `(.L_x_2856) ;  /* 0x0000000000048947 */ /* 0x000fea0003800000 */
[----:B------:R-:W-:Y:S01]  /*17cf0*/  BPT.TRAP 0x1 ;  /* 0x000000040000795c */ /* 0x000fe20000300000 */
.L_x_2856:
[----:B------:R-:W-:Y:S01]  /*17d00*/  IMAD R0, R162, 0x900, R8 ;  /* 0x00000900a2007824 */ /* 0x000fe200078e0208 */
[----:B------:R-:W-:Y:S03]  /*17d10*/  BSSY B1, `(.L_x_2857) ;  /* 0x0000006000017945 */ /* 0x000fe60003800000 */
[C---:B------:R-:W-:Y:S02]  /*17d20*/  VIADD R89, R0.reuse, 0x2 ;  /* 0x0000000200597836 */ /* 0x040fe40000000000 */
[----:B------:R-:W-:Y:S01]  /*17d30*/  VIADD R90, R0, 0x4 ;  /* 0x00000004005a7836 */ /* 0x000fe20000000000 */
[----:B-1----:R-:W-:Y:S06]  /*17d40*/  @P1 BRA `(.L_x_2858) ;  /* 0x0000000000081947 */ /* 0x002fec0003800000 */
[----:B------:R-:W1:Y:S02]  /*17d50*/  SYNCS.PHASECHK.TRANS64.TRYWAIT P1, [R3+URZ+0x2a830], R4 ;  /* 0x02a83004030075a7 */ /* 0x000e64000802017f */
[----:B-1----:R-:W-:Y:S05]  /*17d60*/  @!P1 BRA `(.L_x_2859) ;  /* 0x000000e400e89947 */ /* 0x002fea0003800000 */
.L_x_2858:
[----:B------:R-:W-:Y:S05]  /*17d70*/  BSYNC B1 ;  /* 0x0000000000017941 */ /* 0x000fea0003800000 */
.L_x_2857:
[----:B------:R-:W2:Y:S04]  /*17d80*/  LDL.64 R92, [R1+0x28] ;  /* 0x00002800015c7983 */ /* 0x000ea80000100a00 */
[----:B------:R0:W-:Y:S01]  /*17d90*/  STL [R1+0x60], R2 ;  /* 0x0000600201007387 */ /* 0x0001e20000100800 */
        /* <DEDUP_REMOVED lines=9> */
[----:B01----:R-:W3:Y:S01]  /*17e30*/  LDL.64 R2, [R1+0x20] ;  /* 0x0000200001027983 */ /* 0x003ee20000100a00 */
        /* <DEDUP_REMOVED lines=23> */
[----:B------:R-:W-:Y:S01]  /*17fb0*/  IMAD.MOV.U32 R20, RZ, RZ, R0 ;  /* 0x000000ffff147224 */ /* 0x000fe200078e0000 */
[----:B------:R-:W4:Y:S04]  /*17fc0*/  LDL.64 R4, [R1+0x18] ;  /* 0x0000180001047983 */ /* 0x000f280000100a00 */
[----:B------:R-:W-:Y:S01]  /*17fd0*/  R2UR UR26, R20 ;  /* 0x00000000141a72ca */ /* 0x000fe200000e0000 */
[----:B------:R-:W-:Y:S01]  /*17fe0*/  IMAD.MOV.U32 R20, RZ, RZ, R89 ;  /* 0x000000ffff147224 */ /* 0x000fe200078e0059 */
[----:B------:R-:W4:Y:S04]  /*17ff0*/  LDL.64 R218, [R1+0x8] ;  /* 0x0000080001da7983 */ /* 0x000f280000100a00 */
[----:B------:R-:W-:Y:S01]  /*18000*/  R2UR UR22, R20 ;  /* 0x00000000141672ca */ /* 0x000fe200000e0000 */
[----:B------:R-:W-:Y:S01]  /*18010*/  IMAD.MOV.U32 R20, RZ, RZ, R90 ;  /* 0x000000ffff147224 */ /* 0x000fe200078e005a */
[----:B------:R-:W4:Y:S01]  /*18020*/  LDL.64 R214, [R1] ;  /* 0x0000000001d67983 */ /* 0x000f220000100a00 */
[----:B------:R-:W-:-:S02]  /*18030*/  VIADD R88, R0, 0x6 ;  /* 0x0000000600587836 */ /* 0x000fc40000000000 */
[----:B------:R-:W-:Y:S01]  /*18040*/  IMAD.MOV.U32 R21, RZ, RZ, 0x40000040 ;  /* 0x40000040ff157424 */ /* 0x000fe200078e00ff */
[----:B------:R-:W-:Y:S01]  /*18050*/  R2UR UR18, R20 ;  /* 0x00000000141272ca */ /* 0x000fe200000e0000 */
[----:B------:R-:W-:Y:S01]  /*18060*/  VIADD R20, R0, 0x300 ;  /* 0x0000030000147836 */ /* 0x000fe20000000000 */
[----:B------:R-:W-:Y:S01]  /*18070*/  R2UR UR14, R88 ;  /* 0x00000000580e72ca */ /* 0x000fe200000e0000 */
[C---:B------:R-:W-:Y:S01]  /*18080*/  VIADD R88, R0.reuse, 0x302 ;  /* 0x0000030200587836 */ /* 0x040fe20000000000 */
[C---:B------:R-:W-:Y:S01]  /*18090*/  R2UR UR27, R21.reuse ;  /* 0x00000000151b72ca */ /* 0x040fe200000e0000 */
[----:B------:R-:W-:Y:S01]  /*180a0*/  VIADD R90, R0, 0x304 ;  /* 0x00000304005a7836 */ /* 0x000fe20000000000 */
[----:B------:R-:W-:Y:S01]  /*180b0*/  R2UR UR10, R20 ;  /* 0x00000000140a72ca */ /* 0x000fe200000e0000 */
[----:B------:R-:W-:Y:S01]  /*180c0*/  VIADD R20, R0, 0x306 ;  /* 0x0000030600147836 */ /* 0x000fe20000000000 */
[----:B------:R-:W-:Y:S01]  /*180d0*/  R2UR UR6, R88 ;  /* 0x00000000580672ca */ /* 0x000fe200000e0000 */
[----:B------:R-:W-:Y:S01]  /*180e0*/  VIADD R88, R0, 0x600 ;  /* 0x0000060000587836 */ /* 0x000fe20000000000 */
[C---:B------:R-:W-:Y:S01]  /*180f0*/  R2UR UR23, R21.reuse ;  /* 0x00000000151772ca */ /* 0x040fe200000e0000 */
[----:B------:R-:W-:Y:S01]  /*18100*/  IMAD.MOV.U32 R89, RZ, RZ, 0x40000040 ;  /* 0x40000040ff597424 */ /* 0x000fe200078e00ff */
[----:B------:R-:W-:Y:S01]  /*18110*/  R2UR UR54, R20 ;  /* 0x00000000143672ca */ /* 0x000fe200000e0000 */
[----:B------:R-:W-:Y:S01]  /*18120*/  VIADD R20, R0, 0x604 ;  /* 0x0000060400147836 */ /* 0x000fe20000000000 */
[C---:B------:R-:W-:Y:S01]  /*18130*/  R2UR UR19, R21.reuse ;  /* 0x00000000151372ca */ /* 0x040fe200000e0000 */
[----:B------:R-:W-:Y:S01]  /*18140*/  IMAD.MOV.U32 R91, RZ, RZ, 0x40000040 ;  /* 0x40000040ff5b7424 */ /* 0x000fe200078e00ff */
[----:B------:R-:W-:-:S02]  /*18150*/  R2UR UR11, R21 ;  /* 0x00000000150b72ca */ /* 0x000fc400000e0000 */
[C---:B------:R-:W-:Y:S02]  /*18160*/  R2UR UR55, R21.reuse ;  /* 0x00000000153772ca */ /* 0x040fe400000e0000 */
[----:B------:R-:W-:Y:S02]  /*18170*/  R2UR UR42, R20 ;  /* 0x00000000142a72ca */ /* 0x000fe400000e0000 */
[----:B------:R-:W-:Y:S02]  /*18180*/  R2UR UR43, R21 ;  /* 0x00000000152b72ca */ /* 0x000fe400000e0000 */
[----:B------:R-:W4:Y:S01]  /*18190*/  LDL.64 R20, [R1+0x10] ;  /* 0x0000100001147983 */ /* 0x000f220000100a00 */
[----:B------:R-:W-:Y:S01]  /*181a0*/  R2UR UR58, R90 ;  /* 0x000000005a3a72ca */ /* 0x000fe200000e0000 */
[----:B------:R-:W-:Y:S01]  /*181b0*/  VIADD R90, R0, 0x602 ;  /* 0x00000602005a7836 */ /* 0x000fe20000000000 */
[----:B------:R-:W-:Y:S01]  /*181c0*/  R2UR UR50, R88 ;  /* 0x00000000583272ca */ /* 0x000fe200000e0000 */
[----:B------:R-:W-:Y:S01]  /*181d0*/  VIADD R88, R0, 0x606 ;  /* 0x0000060600587836 */ /* 0x000fe20000000000 */
[----:B------:R-:W-:-:S02]  /*181e0*/  R2UR UR15, R89 ;  /* 0x00000000590f72ca */ /* 0x000fc400000e0000 */
[----:B------:R-:W-:Y:S02]  /*181f0*/  R2UR UR7, R89 ;  /* 0x00000000590772ca */ /* 0x000fe400000e0000 */
[----:B------:R-:W-:Y:S02]  /*18200*/  R2UR UR59, R91 ;  /* 0x000000005b3b72ca */ /* 0x000fe400000e0000 */
[----:B------:R-:W-:Y:S02]  /*18210*/  R2UR UR51, R89 ;  /* 0x00000000593372ca */ /* 0x000fe400000e0000 */
[----:B------:R-:W-:Y:S02]  /*18220*/  R2UR UR46, R90 ;  /* 0x000000005a2e72ca */ /* 0x000fe400000e0000 */
[----:B------:R-:W-:Y:S02]  /*18230*/  R2UR UR47, R91 ;  /* 0x000000005b2f72ca */ /* 0x000fe400000e0000 */
[----:B------:R-:W-:-:S02]  /*18240*/  R2UR UR38, R88 ;  /* 0x00000000582672ca */ /* 0x000fc400000e0000 */
[----:B------:R-:W-:Y:S02]  /*18250*/  R2UR UR39, R89 ;  /* 0x00000000592772ca */ /* 0x000fe400000e0000 */
[----:B--2---:R-:W-:Y:S02]  /*18260*/  R2UR UR24, R92 ;  /* 0x000000005c1872ca */ /* 0x004fe400000e0000 */
[----:B------:R-:W-:Y:S02]  /*18270*/  R2UR UR25, R93 ;  /* 0x000000005d1972ca */ /* 0x000fe400000e0000 */
[----:B------:R-:W-:-:S11]  /*18280*/  WARPGROUP.ARRIVE ;  /* 0x00000000000079c5 */ /* 0x000fd60000000000 */
[----:B------:R-:W-:Y:S01]  /*18290*/  HGMMA.64x96x16.F32.BF16 R88, gdesc[UR24], RZ, !UPT, gsb0 ;  /* 0x01600000185879f0 */ /* 0x000fe2000c0018ff */
[----:B---3--:R-:W-:Y:S02]  /*182a0*/  R2UR UR20, R2 ;  /* 0x00000000021472ca */ /* 0x008fe400000e0000 */
[----:B------:R-:W-:Y:S01]  /*182b0*/  R2UR UR21, R3 ;  /* 0x00000000031572ca */ /* 0x000fe200000e0000 */
[----:B------:R0:W5:Y:S01]  /*182c0*/  LDL.LU R2, [R1+0x60] ;  /* 0x0000600001027983 */ /* 0x0001620000300800 */
[----:B------:R-:W-:Y:S02]  /*182d0*/  WARPGROUP.DEPBAR.LE gsb0, 0x0 ;  /* 0x00008000000079c5 */ /* 0x000fe40000010000 */
[----:B------:R-:W-:-:S09]  /*182e0*/  WARPGROUP.ARRIVE ;  /* 0x00000000000079c5 */ /* 0x000fd20000000000 */
[----:B------:R-:W-:Y:S01]  /*182f0*/  HGMMA.64x96x16.F32.BF16 R88, gdesc[UR20], R88, gsb0 ;  /* 0x01600000145879f0 */ /* 0x000fe20008001858 */
[----:B----4-:R-:W-:Y:S02]  /*18300*/  R2UR UR16, R4 ;  /* 0x00000000041072ca */ /* 0x010fe400000e0000 */
[----:B------:R-:W-:Y:S02]  /*18310*/  R2UR UR17, R5 ;  /* 0x00000000051172ca */ /* 0x000fe400000e0000 */
        /* <DEDUP_REMOVED lines=69> */
[----:B0-----:R-:W-:Y:S05]  /*18770*/  @!P0 BRA `(.L_x_2860) ;  /* 0x0000000000048947 */ /* 0x001fea0003800000 */
[----:B------:R-:W-:Y:S01]  /*18780*/  BPT.TRAP 0x1 ;  /* 0x000000040000795c */ /* 0x000fe20000300000 */
.L_x_2860:
[----:B------:R-:W-:Y:S01]  /*18790*/  SHF.L.U32 R0, R11, 0x1f, RZ ;  /* 0x0000001f0b007819 */ /* 0x000fe200000006ff */
[----:B-----5:R-:W-:-:S04]  /*187a0*/  IMAD R20, R14, 0x8, R2 ;  /* 0x000000080e147824 */ /* 0x020fc800078e0202 */
[----:B------:R0:W1:Y:S01]  /*187b0*/  SYNCS.PHASECHK.TRANS64.TRYWAIT P1, [R20+URZ+0x2a850], R0 ;  /* 0x02a85000140075a7 */ /* 0x000062000802017f */
[----:B------:R-:W-:Y:S05]  /*187c0*/  @!P0 BRA `(.L_x_2861) ;  /* 0x0000000000048947 */ /* 0x000fea0003800000 */
[----:B------:R-:W-:Y:S01]  /*187d0*/  BPT.TRAP 0x1 ;  /* 0x000000040000795c */ /* 0x000fe20000300000 */
.L_x_2861:
[----:B------:R-:W-:Y:S04]  /*187e0*/  BSSY B1, `(.L_x_2862) ;  /* 0x0000004000017945 */ /* 0x000fe80003800000 */
[----:B-1----:R-:W-:Y:S05]  /*187f0*/  @P1 BRA `(.L_x_2863) ;  /* 0x0000000000081947 */ /* 0x002fea0003800000 */
[----:B------:R-:W1:Y:S02]  /*18800*/  SYNCS.PHASECHK.TRANS64.TRYWAIT P1, [R20+URZ+0x2a850], R0 ;  /* 0x02a85000140075a7 */ /* 0x000e64000802017f */
[----:B-1----:R-:W-:Y:S05]  /*18810*/  @!P1 BRA `(.L_x_2864) ;  /* 0x000000dc00509947 */ /* 0x002fea0003800000 */
.L_x_2863:
[----:B------:R-:W-:Y:S05]  /*18820*/  BSYNC B1 ;  /* 0x0000000000017941 */ /* 0x000fea0003800000 */
.L_x_2862:
        /* <DEDUP_REMOVED lines=48> */
.L_x_2865:
[----:B------:R-:W-:Y:S01]  /*18b30*/  FMNMX.FTZ R0, R88, R12, !PT ;  /* 0x0000000c58007209 */ /* 0x000fe20007810000 */
[----:B------:R-:W-:Y:S01]  /*18b40*/  ULDC UR4, c[0x0][0x988] ;  /* 0x0002620000047ab9 */ /* 0x000fe20000000800 */
[----:B------:R-:W-:Y:S02]  /*18b50*/  IMAD R13, R13, 0x8, R2 ;  /* 0x000000080d0d7824 */ /* 0x000fe400078e0202 */
[----:B------:R-:W-:Y:S02]  /*18b60*/  FMNMX.FTZ R3, R89, R0, !PT ;  /* 0x0000000059037209 */ /* 0x000fe40007810000 */
[----:B------:R-:W-:-:S04]  /*18b70*/  FMNMX.FTZ R0, R90, R9, !PT ;  /* 0x000000095a007209 */ /* 0x000fc80007810000 */
        /* <DEDUP_REMOVED lines=53> */
[----:B------:R-:W-:Y:S01]  /*18ed0*/  FADD.FTZ R5, -R4, R12 ;  /* 0x0000000c04057221 */ /* 0x000fe20000010100 */
[----:B------:R-:W-:-:S04]  /*18ee0*/  IMAD.U32 R0, RZ, RZ, UR4 ;  /* 0x00000004ff007e24 */ /* 0x000fc8000f8e00ff */
[-C--:B------:R-:W-:Y:S01]  /*18ef0*/  FMUL.FTZ R10, R5, R0.reuse ;  /* 0x00000000050a7220 */ /* 0x080fe20000410000 */
[----:B------:R-:W-:Y:S01]  /*18f00*/  FADD.FTZ R5, -R3, R9 ;  /* 0x0000000903057221 */ /* 0x000fe20000010100 */
[----:B------:R-:W-:-:S03]  /*18f10*/  FMUL.FTZ R9, R4, R0 ;  /* 0x0000000004097220 */ /* 0x000fc60000410000 */
[-C--:B------:R-:W-:Y:S01]  /*18f20*/  FMUL.FTZ R5, R5, R0.reuse ;  /* 0x0000000005057220 */ /* 0x080fe20000410000 */
[-CC-:B------:R-:W-:Y:S01]  /*18f30*/  FFMA.FTZ R152, R96, R0.reuse, -R9.reuse ;  /* 0x0000000060987223 */ /* 0x180fe20000010809 */
[-CC-:B------:R-:W-:Y:S01]  /*18f40*/  FFMA.FTZ R96, R97, R0.reuse, -R9.reuse ;  /* 0x0000000061607223 */ /* 0x180fe20000010809 */
[-C--:B------:R-:W-:Y:S01]  /*18f50*/  FMUL.FTZ R97, R3, R0.reuse ;  /* 0x0000000003617220 */ /* 0x080fe20000410000 */
[-CC-:B------:R-:W-:Y:S01]  /*18f60*/  FFMA.FTZ R156, R88, R0.reuse, -R9.reuse ;  /* 0x00000000589c7223 */ /* 0x180fe20000010809 */
[-CC-:B------:R-:W-:Y:S01]  /*18f70*/  FFMA.FTZ R139, R89, R0.reuse, -R9.reuse ;  /* 0x00000000598b7223 */ /* 0x180fe20000010809 */
[-C--:B------:R-:W-:Y:S01]  /*18f80*/  FFMA.FTZ R154, R100, R0.reuse, -R9 ;  /* 0x00000000649a7223 */ /* 0x080fe20000010809 */
[-CC-:B------:R-:W-:Y:S01]  /*18f90*/  FFMA.FTZ R157, R90, R0.reuse, -R97.reuse ;  /* 0x000000005a9d7223 */ /* 0x180fe20000010861 */
[-C--:B------:R-:W-:Y:S01]  /*18fa0*/  FFMA.FTZ R100, R91, R0.reuse, -R97 ;  /* 0x000000005b647223 */ /* 0x080fe20000010861 */
[----:B------:R-:W-:Y:S01]  /*18fb0*/  MUFU.EX2 R10, R10 ;  /* 0x0000000a000a7308 */ /* 0x000fe20000000800 */
[-C--:B------:R-:W-:Y:S01]  /*18fc0*/  FFMA.FTZ R158, R92, R0.reuse, -R9 ;  /* 0x000000005c9e7223 */ /* 0x080fe20000010809 */
[-C--:B------:R-:W-:Y:S01]  /*18fd0*/  FFMA.FTZ R159, R94, R0.reuse, -R97 ;  /* 0x000000005e9f7223 */ /* 0x080fe20000010861 */
[-C--:B------:R-:W-:Y:S01]  /*18fe0*/  FFMA.FTZ R137, R93, R0.reuse, -R9 ;  /* 0x000000005d897223 */ /* 0x080fe20000010809 */
[-CC-:B------:R-:W-:Y:S01]  /*18ff0*/  FFMA.FTZ R95, R95, R0.reuse, -R97.reuse ;  /* 0x000000005f5f7223 */ /* 0x180fe20000010861 */
[----:B------:R-:W-:Y:S01]  /*19000*/  FFMA.FTZ R153, R98, R0, -R97 ;  /* 0x0000000062997223 */ /* 0x000fe20000010861 */
[----:B------:R-:W-:-:S02]  /*19010*/  VIADD R98, R13, 0x2a840 ;  /* 0x0002a8400d627836 */ /* 0x000fc40000000000 */
[-CC-:B------:R-:W-:Y:S01]  /*19020*/  FFMA.FTZ R94, R99, R0.reuse, -R97.reuse ;  /* 0x00000000635e7223 */ /* 0x180fe20000010861 */
[----:B------:R-:W0:Y:S01]  /*19030*/  MUFU.EX2 R156, R156 ;  /* 0x0000009c009c7308 */ /* 0x000e220000000800 */
[-C--:B------:R-:W-:Y:S01]  /*19040*/  FFMA.FTZ R149, R106, R0.reuse, -R97 ;  /* 0x000000006a957223 */ /* 0x080fe20000010861 */
[-CC-:B------:R-:W-:Y:S01]  /*19050*/  FFMA.FTZ R93, R101, R0.reuse, -R9.reuse ;  /* 0x00000000655d7223 */ /* 0x180fe20000010809 */
[----:B------:R-:W-:Y:S01]  /*19060*/  PRMT R98, R178, 0x654, R98 ;  /* 0x00000654b2627816 */ /* 0x000fe20000000062 */
[-CC-:B------:R-:W-:Y:S01]  /*19070*/  FFMA.FTZ R148, R104, R0.reuse, -R9.reuse ;  /* 0x0000000068947223 */ /* 0x180fe20000010809 */
[-C--:B------:R-:W-:Y:S01]  /*19080*/  FFMA.FTZ R92, R105, R0.reuse, -R9 ;  /* 0x00000000695c7223 */ /* 0x080fe20000010809 */
[-CC-:B------:R-:W-:Y:S01]  /*19090*/  FFMA.FTZ R155, R102, R0.reuse, -R97.reuse ;  /* 0x00000000669b7223 */ /* 0x180fe20000010861 */
[-CC-:B------:R-:W-:Y:S01]  /*190a0*/  FFMA.FTZ R91, R103, R0.reuse, -R97.reuse ;  /* 0x00000000675b7223 */ /* 0x180fe20000010861 */
[----:B------:R-:W-:Y:S01]  /*190b0*/  MUFU.EX2 R5, R5 ;  /* 0x0000000500057308 */ /* 0x000fe20000000800 */
[----:B------:R1:W-:Y:S01]  /*190c0*/  SYNCS.ARRIVE.TRANS64.RED.A1T0 RZ, [R98+URZ], RZ ;  /* 0x000000ff62ff79a7 */ /* 0x0003e2000810043f */
        /* <DEDUP_REMOVED lines=17> */
[-C--:B-1----:R-:W-:Y:S01]  /*191e0*/  FFMA.FTZ R98, R135, R0.reuse, -R97 ;  /* 0x0000000087627223 */ /* 0x082fe20000010861 */
[-CC-:B------:R-:W-:Y:S01]  /*191f0*/  FFMA.FTZ R150, R108, R0.reuse, -R9.reuse ;  /* 0x000000006c967223 */ /* 0x180fe20000010809 */
[-CC-:B------:R-:W-:Y:S01]  /*19200*/  FFMA.FTZ R89, R109, R0.reuse, -R9.reuse ;  /* 0x000000006d597223 */ /* 0x180fe20000010809 */
[-CC-:B------:R-:W-:Y:S01]  /*19210*/  FFMA.FTZ R144, R112, R0.reuse, -R9.reuse ;  /* 0x0000000070907223 */ /* 0x180fe20000010809 */
[----:B------:R-:W-:Y:S01]  /*19220*/  FFMA.FTZ R88, R113, R0, -R9 ;  /* 0x0000000071587223 */ /* 0x000fe20000010809 */
[----:B------:R-:W1:Y:S01]  /*19230*/  MUFU.EX2 R100, R100 ;  /* 0x0000006400647308 */ /* 0x000e620000000800 */
[----:B--2---:R-:W-:Y:S01]  /*19240*/  FFMA.FTZ R7, R5, R6, R157 ;  /* 0x0000000605077223 */ /* 0x004fe2000001009d */
[-CC-:B------:R-:W-:Y:S01]  /*19250*/  FFMA.FTZ R146, R116, R0.reuse, -R9.reuse ;  /* 0x0000000074927223 */ /* 0x180fe20000010809 */
[-CC-:B------:R-:W-:Y:S01]  /*19260*/  FFMA.FTZ R21, R117, R0.reuse, -R9.reuse ;  /* 0x0000000075157223 */ /* 0x180fe20000010809 */
[-CC-:B------:R-:W-:Y:S01]  /*19270*/  FFMA.FTZ R140, R120, R0.reuse, -R9.reuse ;  /* 0x00000000788c7223 */ /* 0x180fe20000010809 */
[-CC-:B------:R-:W-:Y:S01]  /*19280*/  FFMA.FTZ R14, R121, R0.reuse, -R9.reuse ;  /* 0x00000000790e7223 */ /* 0x180fe20000010809 */
[-CC-:B------:R-:W-:Y:S01]  /*19290*/  FFMA.FTZ R142, R124, R0.reuse, -R9.reuse ;  /* 0x000000007c8e7223 */ /* 0x180fe20000010809 */
[-CC-:B------:R-:W-:Y:S01]  /*192a0*/  FFMA.FTZ R12, R125, R0.reuse, -R9.reuse ;  /* 0x000000007d0c7223 */ /* 0x180fe20000010809 */
[----:B------:R-:W2:Y:S01]  /*192b0*/  MUFU.EX2 R158, R158 ;  /* 0x0000009e009e7308 */ /* 0x000ea20000000800 */
[----:B0-----:R-:W-:Y:S01]  /*192c0*/  FADD.FTZ R97, R139, R106 ;  /* 0x0000006a8b617221 */ /* 0x001fe20000010000 */
[-CC-:B------:R-:W-:Y:S01]  /*192d0*/  FFMA.FTZ R136, R128, R0.reuse, -R9.reuse ;  /* 0x0000000080887223 */ /* 0x180fe20000010809 */
[-CC-:B------:R-:W-:Y:S01]  /*192e0*/  FFMA.FTZ R11, R129, R0.reuse, -R9.reuse ;  /* 0x00000000810b7223 */ /* 0x180fe20000010809 */
[-CC-:B------:R-:W-:Y:S01]  /*192f0*/  FFMA.FTZ R138, R132, R0.reuse, -R9.reuse ;  /* 0x00000000848a7223 */ /* 0x180fe20000010809 */
[----:B------:R-:W-:-:S03]  /*19300*/  FFMA.FTZ R9, R133, R0, -R9 ;  /* 0x0000000085097223 */ /* 0x000fc60000010809 */
        /* <DEDUP_REMOVED lines=90> */
.L_x_2866:
        /* <DEDUP_REMOVED lines=34> */
.L_x_2854:
[----:B------:R-:W-:Y:S05]  /*19ad0*/  BSYNC B0 ;  /* 0x0000000000007941 */ /* 0x000fea0003800000 */
.L_x_2853:
        /* <DEDUP_REMOVED lines=67> */
.L_x_2868:
[----:B------:R-:W-:Y:S01]  /*19f10*/  IMAD R5, R162, 0x8, R2 ;  /* 0x00000008a2057824 */ /* 0x000fe200078e0202 */
[----:B------:R-:W-:-:S04]  /*19f20*/  SHF.L.U32 R8, R168, 0x1f, RZ ;  /* 0x0000001fa8087819 */ /* 0x000fc800000006ff */
[----:B------:R0:W1:Y:S01]  /*19f30*/  SYNCS.PHASECHK.TRANS64.TRYWAIT P1, [R5+URZ+0x2a850], R8 ;  /* 0x02a85008050075a7 */ /* 0x000062000802017f */
[----:B------:R-:W-:Y:S05]  /*19f40*/  @!P0 BRA `(.L_x_2869) ;  /* 0x0000000000048947 */ /* 0x000fea0003800000 */
[----:B------:R-:W-:Y:S01]  /*19f50*/  BPT.TRAP 0x1 ;  /* 0x000000040000795c */ /* 0x000fe20000300000 */
.L_x_2869:
        /* <DEDUP_REMOVED lines=9> */
.L_x_2871:
[----:B------:R-:W-:Y:S05]  /*19ff0*/  BSYNC B0 ;  /* 0x0000000000007941 */ /* 0x000fea0003800000 */
.L_x_2870:
        /* <DEDUP_REMOVED lines=68> */
.L_x_2873:
        /* <DEDUP_REMOVED lines=74> */
.L_x_2774:
[----:B------:R-:W2:Y:S08]  /*1a8e0*/  S2UR UR4, SR_CgaCtaId ;  /* 0x00000000000479c3 */ /* 0x000eb00000008800 */
[----:B------:R-:W-:Y:S01]  /*1a8f0*/  BAR.SYNC.DEFER_BLOCKING 0x5, 0x180 ;  /* 0x0146000000007b1d */ /* 0x000fe20000010000 */
[----:B------:R-:W-:-:S05]  /*1a900*/  MOV R3, 0x400 ;  /* 0x0000040000037802 */ /* 0x000fca0000000f00 */
[----:B------:R-:W-:Y:S01]  /*1a910*/  BSSY B0, `(.L_x_2874) ;  /* 0x00002e6000007945 */ /* 0x000fe20003800000 */
[----:B--2---:R-:W-:-:S05]  /*1a920*/  IMAD.U32 R178, RZ, RZ, UR4 ;  /* 0x00000004ffb27e24 */ /* 0x004fca000f8e00ff */
[----:B------:R-:W-:-:S05]  /*1a930*/  LEA R2, R178, R3, 0x18 ;  /* 0x00000003b2027211 */ /* 0x000fca00078ec0ff */
[----:B------:R2:W3:Y:S01]  /*1a940*/  LDS.128 R4, [R2+0x2a8d0] ;  /* 0x02a8d00002047984 */ /* 0x0004e20000000c00 */
[----:B------:R-:W-:Y:S06]  /*1a950*/  BAR.ARV 0x4, 0x180 ;  /* 0x0106000000007b1d */ /* 0x000fec0000002000 */
[----:B------:R-:W-:Y:S05]  /*1a960*/  @P0 BRA `(.L_x_2875) ;  /* 0x0000002000800947 */ /* 0x000fea0003800000 */
[----:B------:R-:W4:Y:S01]  /*1a970*/  LDL R0, [R1+0x50] ;  /* 0x0000500001007983 */ /* 0x000f220000100800 */
[----:B------:R-:W-:Y:S01]  /*1a980*/  F2FP.BF16.F32.PACK_AB R34, R69, R68 ;  /* 0x000000444522723e */ /* 0x000fe200000010ff */
[----:B------:R-:W-:Y:S01]  /*1a990*/  ULDC.64 UR6, c[0x0][0xc00] ;  /* 0x0003000000067ab9 */ /* 0x000fe20000000a00 */
[----:B------:R-:W-:Y:S01]  /*1a9a0*/  F2FP.BF16.F32.PACK_AB R36, R97, R96 ;  /* 0x000000606124723e */ /* 0x000fe200000010ff */
[----:B------:R-:W0:Y:S01]  /*1a9b0*/  S2R R3, SR_SWINHI ;  /* 0x0000000000037919 */ /* 0x000e220000002f00 */
[----:B------:R-:W-:Y:S01]  /*1a9c0*/  ULDC.64 UR8, c[0x0][0x208] ;  /* 0x0000820000087ab9 */ /* 0x000fe20000000a00 */
[----:B------:R-:W-:Y:S01]  /*1a9d0*/  ULDC.64 UR4, c[0x0][0xc08] ;  /* 0x0003020000047ab9 */ /* 0x000fe20000000a00 */
[----:B------:R-:W-:Y:S02]  /*1a9e0*/  MOV R72, R2 ;  /* 0x0000000200487202 */ /* 0x000fe40000000f00 */
[----:B0-----:R-:W-:Y:S01]  /*1a9f0*/  MOV R73, R3 ;  /* 0x0000000300497202 */ /* 0x001fe20000000f00 */
[----:B------:R-:W-:Y:S02]  /*1aa00*/  BAR.SYNC.DEFER_BLOCKING 0x1, 0x100 ;  /* 0x0044000000007b1d */ /* 0x000fe40000010000 */
[----:B----4-:R-:W-:-:S03]  /*1aa10*/  IMAD.WIDE R12, R0, 0x2, R72 ;  /* 0x00000002000c7825 */ /* 0x010fc600078e0248 */
[C---:B------:R-:W-:Y:S02]  /*1aa20*/  LOP3.LUT R3, R12.reuse, 0x380, RZ, 0xc0, !PT ;  /* 0x000003800c037812 */ /* 0x040fe400078ec0ff */
[C---:B------:R-:W-:Y:S02]  /*1aa30*/  IADD3 R15, P6, R12.reuse, 0x20, RZ ;  /* 0x000000200c0f7810 */ /* 0x040fe40007fde0ff */
[----:B------:R-:W-:Y:S02]  /*1aa40*/  SHF.R.U64 R3, R3, 0x3, RZ ;  /* 0x0000000303037819 */ /* 0x000fe400000012ff */
[C---:B---3--:R-:W-:Y:S01]  /*1aa50*/  IADD3 R4, P5, R12.reuse, 0x40, RZ ;  /* 0x000000400c047810 */ /* 0x048fe20007fbe0ff */
        /* <DEDUP_REMOVED lines=22> */
[----:B------:R-:W-:Y:S02]  /*1abc0*/  LOP3.LUT R0, R39, 0x380, RZ, 0xc0, !PT ;  /* 0x0000038027007812 */ /* 0x000fe400078ec0ff */
[----:B------:R-:W-:Y:S02]  /*1abd0*/  SHF.R.U64 R26, R26, 0x3, RZ ;  /* 0x000000031a1a7819 */ /* 0x000fe400000012ff */
[----:B------:R-:W-:Y:S02]  /*1abe0*/  LOP3.LUT R3, R30, 0x380, RZ, 0xc0, !PT ;  /* 0x000003801e037812 */ /* 0x000fe400078ec0ff */
[----:B------:R-:W-:Y:S02]  /*1abf0*/  LOP3.LUT R24, R14, R35, RZ, 0x3c, !PT ;  /* 0x000000230e187212 */ /* 0x000fe400078e3cff */
[----:B------:R-:W-:-:S02]  /*1ac00*/  MOV R4, R12 ;  /* 0x0000000c00047202 */ /* 0x000fc40000000f00 */
[----:B------:R-:W-:Y:S02]  /*1ac10*/  LOP3.LUT R32, R107, 0x380, RZ, 0xc0, !PT ;  /* 0x000003806b207812 */ /* 0x000fe400078ec0ff */
[----:B------:R-:W-:Y:S02]  /*1ac20*/  F2FP.BF16.F32.PACK_AB R12, R89, R88 ;  /* 0x00000058590c723e */ /* 0x000fe400000010ff */
[----:B------:R-:W-:Y:S02]  /*1ac30*/  F2FP.BF16.F32.PACK_AB R13, R99, R98 ;  /* 0x00000062630d723e */ /* 0x000fe400000010ff */
[----:B------:R-:W-:Y:S02]  /*1ac40*/  F2FP.BF16.F32.PACK_AB R14, R91, R90 ;  /* 0x0000005a5b0e723e */ /* 0x000fe400000010ff */
[----:B------:R-:W-:Y:S02]  /*1ac50*/  F2FP.BF16.F32.PACK_AB R15, R101, R100 ;  /* 0x00000064650f723e */ /* 0x000fe400000010ff */
[----:B------:R-:W-:-:S02]  /*1ac60*/  SHF.R.U64 R0, R0, 0x3, RZ ;  /* 0x0000000300007819 */ /* 0x000fc400000012ff */
[----:B------:R-:W-:Y:S01]  /*1ac70*/  LOP3.LUT R26, R26, R37, RZ, 0x3c, !PT ;  /* 0x000000251a1a7212 */ /* 0x000fe200078e3cff */
[----:B------:R0:W-:Y:S01]  /*1ac80*/  STSM.16.M88.4 [R4], R12 ;  /* 0x0000000c04007844 */ /* 0x0001e20000000200 */
[----:B------:R-:W-:Y:S02]  /*1ac90*/  SHF.R.U64 R3, R3, 0x3, RZ ;  /* 0x0000000303037819 */ /* 0x000fe400000012ff */
[----:B------:R-:W-:Y:S02]  /*1aca0*/  SHF.R.U64 R32, R32, 0x3, RZ ;  /* 0x0000000320207819 */ /* 0x000fe400000012ff */
[----:B------:R-:W-:Y:S02]  /*1acb0*/  MOV R37, R8 ;  /* 0x0000000800257202 */ /* 0x000fe40000000f00 */
[----:B------:R-:W-:Y:S02]  /*1acc0*/  MOV R38, R10 ;  /* 0x0000000a00267202 */ /* 0x000fe40000000f00 */
[----:B-1----:R-:W-:-:S02]  /*1acd0*/  LOP3.LUT R28, R0, R39, RZ, 0x3c, !PT ;  /* 0x00000027001c7212 */ /* 0x002fc400078e3cff */
[----:B------:R-:W-:Y:S02]  /*1ace0*/  F2FP.BF16.F32.PACK_AB R8, R93, R92 ;  /* 0x0000005c5d08723e */ /* 0x000fe400000010ff */
[----:B------:R-:W-:Y:S02]  /*1acf0*/  F2FP.BF16.F32.PACK_AB R9, R103, R102 ;  /* 0x000000666709723e */ /* 0x000fe400000010ff */
[----:B------:R-:W-:Y:S02]  /*1ad00*/  F2FP.BF16.F32.PACK_AB R10, R95, R94 ;  /* 0x0000005e5f0a723e */ /* 0x000fe400000010ff */
[----:B------:R-:W-:Y:S02]  /*1ad10*/  F2FP.BF16.F32.PACK_AB R11, R105, R104 ;  /* 0x00000068690b723e */ /* 0x000fe400000010ff */
[----:B------:R-:W-:Y:S02]  /*1ad20*/  LOP3.LUT R30, R3, R30, RZ, 0x3c, !PT ;  /* 0x0000001e031e7212 */ /* 0x000fe400078e3cff */
[----:B------:R-:W-:Y:S01]  /*1ad30*/  MOV R39, R24 ;  /* 0x0000001800277202 */ /* 0x000fe20000000f00 */
[----:B------:R-:W-:Y:S01]  /*1ad40*/  STSM.16.M88.4 [R37], R8 ;  /* 0x0000000825007844 */ /* 0x000fe20000000200 */
[----:B------:R-:W-:-:S02]  /*1ad50*/  MOV R0, R26 ;  /* 0x0000001a00007202 */ /* 0x000fc40000000f00 */
[----:B0-----:R-:W-:Y:S02]  /*1ad60*/  F2FP.BF16.F32.PACK_AB R12, R41, R40 ;  /* 0x00000028290c723e */ /* 0x001fe400000010ff */
[----:B------:R-:W-:Y:S02]  /*1ad70*/  F2FP.BF16.F32.PACK_AB R13, R43, R42 ;  /* 0x0000002a2b0d723e */ /* 0x000fe400000010ff */
[----:B------:R-:W-:Y:S02]  /*1ad80*/  F2FP.BF16.F32.PACK_AB R14, R45, R44 ;  /* 0x0000002c2d0e723e */ /* 0x000fe400000010ff */
[----:B------:R-:W-:Y:S02]  /*1ad90*/  F2FP.BF16.F32.PACK_AB R15, R47, R46 ;  /* 0x0000002e2f0f723e */ /* 0x000fe400000010ff */
[----:B------:R-:W-:Y:S02]  /*1ada0*/  LOP3.LUT R32, R32, R107, RZ, 0x3c, !PT ;  /* 0x0000006b20207212 */ /* 0x000fe400078e3cff */
[----:B------:R-:W-:Y:S01]  /*1adb0*/  F2FP.BF16.F32.PACK_AB R24, R49, R48 ;  /* 0x000000303118723e */ /* 0x000fe200000010ff */
[----:B------:R-:W-:Y:S01]  /*1adc0*/  STSM.16.M88.4 [R38], R12 ;  /* 0x0000000c26007844 */ /* 0x000fe20000000200 */
[----:B------:R-:W-:-:S02]  /*1add0*/  F2FP.BF16.F32.PACK_AB R25, R51, R50 ;  /* 0x000000323319723e */ /* 0x000fc400000010ff */
[----:B------:R-:W-:Y:S02]  /*1ade0*/  F2FP.BF16.F32.PACK_AB R26, R53, R52 ;  /* 0x00000034351a723e */ /* 0x000fe400000010ff */
[----:B------:R-:W-:Y:S02]  /*1adf0*/  F2FP.BF16.F32.PACK_AB R27, R55, R54 ;  /* 0x00000036371b723e */ /* 0x000fe400000010ff */
[----:B------:R-:W-:Y:S02]  /*1ae00*/  MOV R3, R28 ;  /* 0x0000001c00037202 */ /* 0x000fe40000000f00 */
[----:B------:R-:W-:Y:S01]  /*1ae10*/  MOV R106, R30 ;  /* 0x0000001e006a7202 */ /* 0x000fe20000000f00 */
[----:B------:R0:W-:Y:S01]  /*1ae20*/  STSM.16.M88.4 [R39], R24 ;  /* 0x0000001827007844 */ /* 0x0001e20000000200 */
[----:B------:R-:W-:Y:S02]  /*1ae30*/  F2FP.BF16.F32.PACK_AB R28, R57, R56 ;  /* 0x00000038391c723e */ /* 0x000fe400000010ff */
[----:B------:R-:W-:-:S02]  /*1ae40*/  F2FP.BF16.F32.PACK_AB R29, R59, R58 ;  /* 0x0000003a3b1d723e */ /* 0x000fc400000010ff */
[----:B------:R-:W-:Y:S02]  /*1ae50*/  F2FP.BF16.F32.PACK_AB R30, R61, R60 ;  /* 0x0000003c3d1e723e */ /* 0x000fe400000010ff */
[----:B------:R-:W-:Y:S02]  /*1ae60*/  F2FP.BF16.F32.PACK_AB R31, R63, R62 ;  /* 0x0000003e3f1f723e */ /* 0x000fe400000010ff */
[----:B------:R-:W-:Y:S02]  /*1ae70*/  MOV R4, R32 ;  /* 0x0000002000047202 */ /* 0x000fe40000000f00 */
[----:B------:R-:W-:Y:S01]  /*1ae80*/  F2FP.BF16.F32.PACK_AB R32, R65, R64 ;  /* 0x000000404120723e */ /* 0x000fe200000010ff */
[----:B------:R1:W-:Y:S01]  /*1ae90*/  STSM.16.M88.4 [R0], R28 ;  /* 0x0000001c00007844 */ /* 0x0003e20000000200 */
[----:B------:R-:W-:Y:S02]  /*1aea0*/  F2FP.BF16.F32.PACK_AB R33, R67, R66 ;  /* 0x000000424321723e */ /* 0x000fe400000010ff */
[----:B------:R-:W-:Y:S01]  /*1aeb0*/  F2FP.BF16.F32.PACK_AB R35, R71, R70 ;  /* 0x000000464723723e */ /* 0x000fe200000010ff */
[----:B0-----:R-:W0:Y:S01]  /*1aec0*/  LDC.64 R26, c[0x0][0xba8] ;  /* 0x0002ea00ff1a7b82 */ /* 0x001e220000000a00 */
[----:B------:R-:W-:-:S02]  /*1aed0*/  F2FP.BF16.F32.PACK_AB R37, R75, R74 ;  /* 0x0000004a4b25723e */ /* 0x000fc400000010ff */
[----:B------:R-:W-:Y:S01]  /*1aee0*/  F2FP.BF16.F32.PACK_AB R38, R77, R76 ;  /* 0x0000004c4d26723e */ /* 0x000fe200000010ff */
[----:B------:R-:W-:Y:S01]  /*1aef0*/  STSM.16.M88.4 [R3], R32 ;  /* 0x0000002003007844 */ /* 0x000fe20000000200 */
[----:B------:R-:W-:Y:S02]  /*1af00*/  F2FP.BF16.F32.PACK_AB R39, R79, R78 ;  /* 0x0000004e4f27723e */ /* 0x000fe400000010ff */
[----:B------:R-:W-:Y:S02]  /*1af10*/  F2FP.BF16.F32.PACK_AB R8, R81, R80 ;  /* 0x000000505108723e */ /* 0x000fe400000010ff */
[----:B------:R-:W-:Y:S01]  /*1af20*/  F2FP.BF16.F32.PACK_AB R9, R83, R82 ;  /* 0x000000525309723e */ /* 0x000fe200000010ff */
[----:B------:R-:W-:Y:S01]  /*1af30*/  STSM.16.M88.4 [R106], R36 ;  /* 0x000000246a007844 */ /* 0x000fe20000000200 */
[----:B------:R-:W-:Y:S01]  /*1af40*/  F2FP.BF16.F32.PACK_AB R10, R85, R84 ;  /* 0x00000054550a723e */ /* 0x000fe200000010ff */
[----:B-1----:R-:W-:Y:S01]  /*1af50*/  IMAD.MOV.U32 R0, RZ, RZ, RZ ;  /* 0x000000ffff007224 */ /* 0x002fe200078e00ff */
[----:B------:R-:W-:-:S02]  /*1af60*/  F2FP.BF16.F32.PACK_AB R11, R87, R86 ;  /* 0x00000056570b723e */ /* 0x000fc400000010ff */
[----:B------:R-:W-:Y:S02]  /*1af70*/  ISETP.NE.U32.AND P0, PT, RZ, UR6, PT ;  /* 0x00000006ff007c0c */ /* 0x000fe4000bf05070 */
[----:B------:R-:W-:Y:S01]  /*1af80*/  IADD3 R12, P1, R196, UR6, RZ ;  /* 0x00000006c40c7c10 */ /* 0x000fe2000ff3e0ff */
[----:B------:R1:W-:Y:S01]  /*1af90*/  STSM.16.M88.4 [R4], R8 ;  /* 0x0000000804007844 */ /* 0x0003e20000000200 */
[----:B------:R-:W-:Y:S01]  /*1afa0*/  BAR.SYNC.DEFER_BLOCKING 0x1, 0x100 ;  /* 0x0044000000007b1d */ /* 0x000fe20000010000 */
[----:B------:R-:W-:Y:S02]  /*1afb0*/  ISETP.NE.AND.EX P0, PT, RZ, UR7, PT, P0 ;  /* 0x00000007ff007c0c */ /* 0x000fe4000bf05300 */
[----:B------:R-:W-:Y:S01]  /*1afc0*/  IADD3.X R13, R197, UR7, RZ, P1, !PT ;  /* 0x00000007c50d7c10 */ /* 0x000fe20008ffe4ff */
[----:B------:R-:W-:-:S04]  /*1afd0*/  IMAD.MOV.U32 R28, RZ, RZ, 0x9b8 ;  /* 0x000009b8ff1c7424 */ /* 0x000fc800078e00ff */
[----:B-1----:R-:W1:Y:S06]  /*1afe0*/  LDC R4, c[0x0][0xbe8] ;  /* 0x0002fa00ff047b82 */ /* 0x002e6c0000000800 */
[----:B------:R-:W3:Y:S01]  /*1aff0*/  @P0 LDG.E R0, desc[UR8][R12.64] ;  /* 0x000000080c000981 */ /* 0x000ee2000c1e1900 */
[----:B------:R-:W-:-:S04]  /*1b000*/  ISETP.NE.U32.AND P1, PT, RZ, UR4, PT ;  /* 0x00000004ff007c0c */ /* 0x000fc8000bf25070 */
[----:B------:R-:W-:-:S13]  /*1b010*/  ISETP.NE.AND.EX P1, PT, RZ, UR5, PT, P1 ;  /* 0x00000005ff007c0c */ /* 0x000fda000bf25310 */
[----:B------:R-:W-:Y:S01]  /*1b020*/  @P1 IADD3 R196, P2, R196, UR4, RZ ;  /* 0x00000004c4c41c10 */ /* 0x000fe2000ff5e0ff */
[----:B------:R-:W-:Y:S02]  /*1b030*/  ULDC UR4, c[0x0][0xa88] ;  /* 0x0002a20000047ab9 */ /* 0x000fe40000000800 */
[----:B------:R-:W-:Y:S01]  /*1b040*/  IMAD.U32 R3, RZ, RZ, UR4 ;  /* 0x00000004ff037e24 */ /* 0x000fe2000f8e00ff */
[----:B------:R-:W-:Y:S01]  /*1b050*/  @P1 IADD3.X R197, R197, UR5, RZ, P2, !PT ;  /* 0x00000005c5c51c10 */ /* 0x000fe200097fe4ff */
[----:B------:R-:W-:Y:S01]  /*1b060*/  ULDC UR4, c[0x0][0xad4] ;  /* 0x0002b50000047ab9 */ /* 0x000fe20000000800 */
[----:B------:R-:W-:Y:S02]  /*1b070*/  ISETP.NE.AND P2, PT, R194, RZ, PT ;  /* 0x000000ffc200720c */ /* 0x000fe40003f45270 */
[----:B-1----:R-:W-:Y:S01]  /*1b080*/  ISETP.NE.AND P4, PT, R4, 0x1, PT ;  /* 0x000000010400780c */ /* 0x002fe20003f85270 */
[----:B------:R1:W5:Y:S01]  /*1b090*/  @P1 LDG.E R3, desc[UR8][R196.64] ;  /* 0x00000008c4031981 */ /* 0x000362000c1e1900 */
[----:B------:R-:W-:-:S02]  /*1b0a0*/  SEL R194, R194, UR4, P2 ;  /* 0x00000004c2c27c07 */ /* 0x000fc40009000000 */
[----:B------:R-:W-:Y:S02]  /*1b0b0*/  ISETP.NE.U32.AND P2, PT, RZ, UR6, PT ;  /* 0x00000006ff007c0c */ /* 0x000fe4000bf45070 */
[----:B------:R-:W-:Y:S02]  /*1b0c0*/  ISETP.GT.AND P3, PT, R194, 0x1, PT ;  /* 0x00000001c200780c */ /* 0x000fe40003f64270 */
[----:B------:R-:W-:Y:S02]  /*1b0d0*/  ISETP.NE.AND.EX P2, PT, RZ, UR7, PT, P2 ;  /* 0x00000007ff007c0c */ /* 0x000fe4000bf45320 */
[----:B------:R-:W-:Y:S02]  /*1b0e0*/  SEL R28, R28, 0x978, P3 ;  /* 0x000009781c1c7807 */ /* 0x000fe40001800000 */
[----:B------:R-:W-:Y:S01]  /*1b0f0*/  SEL R195, R195, RZ, !P2 ;  /* 0x000000ffc3c37207 */ /* 0x000fe20005000000 */
[----:B------:R-:W4:Y:S01]  /*1b100*/  @P4 LDC R30, c[0x0][0xbec] ;  /* 0x0002fb00ff1e4b82 */ /* 0x000f220000000800 */
[----:B------:R-:W-:-:S02]  /*1b110*/  SEL R29, R220, RZ, !P2 ;  /* 0x000000ffdc1d7207 */ /* 0x000fc40005000000 */
[----:B------:R-:W-:-:S05]  /*1b120*/  SEL R31, R200, RZ, P3 ;  /* 0x000000ffc81f7207 */ /* 0x000fca0001800000 */
[----:B------:R-:W2:Y:S08]  /*1b130*/  LDC.64 R10, c[0x0][R28+0x220] ;  /* 0x000088001c0a7b82 */ /* 0x000eb00000000a00 */
[----:B------:R-:W1:Y:S08]  /*1b140*/  LDC.64 R14, c[0x0][R28+0x218] ;  /* 0x000086001c0e7b82 */ /* 0x000e700000000a00 */
[----:B------:R-:W4:Y:S08]  /*1b150*/  LDC.64 R24, c[0x0][R28+0x228] ;  /* 0x00008a001c187b82 */ /* 0x000f300000000a00 */
[----:B------:R3:W3:Y:S08]  /*1b160*/  LDC.64 R8, c[0x0][R28+0x210] ;  /* 0x000084001c087b82 */ /* 0x0006f00000000a00 */
[----:B------:R-:W3:Y:S08]  /*1b170*/  @P4 LDC R37, c[0x0][0xbf0] ;  /* 0x0002fc00ff254b82 */ /* 0x000ef00000000800 */
[----:B0-----:R-:W0:Y:S01]  /*1b180*/  @!P3 LDC R26, c[0x0][0xb50] ;  /* 0x0002d400ff1abb82 */ /* 0x001e220000000800 */
[----:B--2---:R-:W-:-:S07]  /*1b190*/  IMAD R11, R11, R195, RZ ;  /* 0x000000c30b0b7224 */ /* 0x004fce00078e02ff */
[----:B------:R-:W2:Y:S01]  /*1b1a0*/  @!P3 LDC R27, c[0x0][0xb54] ;  /* 0x0002d500ff1bbb82 */ /* 0x000ea20000000800 */
[C---:B------:R-:W-:Y:S02]  /*1b1b0*/  IMAD R35, R10.reuse, R29, R11 ;  /* 0x0000001d0a237224 */ /* 0x040fe400078e020b */
[----:B------:R-:W-:-:S04]  /*1b1c0*/  IMAD.WIDE.U32 R10, R10, R195, RZ ;  /* 0x000000c30a0a7225 */ /* 0x000fc800078e00ff */
[-C--:B-1----:R-:W-:Y:S02]  /*1b1d0*/  IMAD R33, R15, R165.reuse, RZ ;  /* 0x000000a50f217224 */ /* 0x082fe400078e02ff */
[----:B------:R-:W-:-:S04]  /*1b1e0*/  IMAD.WIDE.U32 R14, R14, R165, RZ ;  /* 0x000000a50e0e7225 */ /* 0x000fc800078e00ff */
[----:B------:R-:W-:Y:S02]  /*1b1f0*/  IMAD.IADD R29, R191, 0x1, R186 ;  /* 0x00000001bf1d7824 */ /* 0x000fe400078e02ba */
[----:B------:R-:W-:Y:S02]  /*1b200*/  IMAD.IADD R35, R11, 0x1, R35 ;  /* 0x000000010b237824 */ /* 0x000fe400078e0223 */
[----:B------:R-:W-:Y:S02]  /*1b210*/  IMAD.MOV.U32 R11, RZ, RZ, R29 ;  /* 0x000000ffff0b7224 */ /* 0x000fe400078e001d */
[----:B------:R-:W-:Y:S02]  /*1b220*/  IMAD.IADD R15, R15, 0x1, R33 ;  /* 0x000000010f0f7824 */ /* 0x000fe400078e0221 */
[-C--:B----4-:R-:W-:Y:S02]  /*1b230*/  IMAD R33, R25, R31.reuse, RZ ;  /* 0x0000001f19217224 */ /* 0x090fe400078e02ff */
[----:B------:R-:W-:-:S04]  /*1b240*/  IMAD.WIDE.U32 R24, R24, R31, RZ ;  /* 0x0000001f18187225 */ /* 0x000fc800078e00ff */
[----:B------:R-:W-:Y:S01]  /*1b250*/  IMAD.IADD R33, R25, 0x1, R33 ;  /* 0x0000000119217824 */ /* 0x000fe200078e0221 */
[--C-:B---3--:R-:W-:Y:S01]  /*1b260*/  IADD3 R14, P2, P5, R10, R14, R0.reuse ;  /* 0x0000000e0a0e7210 */ /* 0x108fe20007d5e000 */
[----:B------:R-:W-:Y:S01]  /*1b270*/  @P4 IMAD.HI.U32 R10, R29, R30, RZ ;  /* 0x0000001e1d0a4227 */ /* 0x000fe200078e00ff */
[----:B------:R-:W-:-:S04]  /*1b280*/  SHF.R.S32.HI R106, RZ, 0x1f, R0 ;  /* 0x0000001fff6a7819 */ /* 0x000fc80000011400 */
[----:B------:R-:W-:Y:S02]  /*1b290*/  @P4 SHF.R.U32.HI R11, RZ, R37, R10 ;  /* 0x00000025ff0b4219 */ /* 0x000fe4000001160a */
        /* <DEDUP_REMOVED lines=15> */
[----:B------:R-:W-:Y:S02]  /*1b390*/  ULDC.64 UR4, c[0x0][0x208] ;  /* 0x0000820000047ab9 */ /* 0x000fe40000000a00 */
[----:B------:R-:W2:Y:S04]  /*1b3a0*/  LDG.E R8, desc[UR4][R12.64] ;  /* 0x000000040c087981 */ /* 0x000ea8000c1e1900 */
[----:B-----5:R-:W2:Y:S02]  /*1b3b0*/  LDG.E R3, desc[UR4][R12.64+0x4] ;  /* 0x000004040c037981 */ /* 0x020ea4000c1e1900 */
[----:B--2---:R-:W-:-:S07]  /*1b3c0*/  IMAD.IADD R3, R3, 0x1, -R8 ;  /* 0x0000000103037824 */ /* 0x004fce00078e0a08 */
.L_x_2876:
[----:B------:R-:W2:Y:S01]  /*1b3d0*/  LDL R12, [R1+0x4c] ;  /* 0x00004c00010c7983 */ /* 0x000ea20000100800 */
[----:B-----5:R-:W-:Y:S01]  /*1b3e0*/  IMAD R3, R3, R4, RZ ;  /* 0x0000000403037224 */ /* 0x020fe200078e02ff */
[----:B------:R-:W-:Y:S01]  /*1b3f0*/  LOP3.LUT P0, RZ, R225, 0x3, RZ, 0xc0, !PT ;  /* 0x00000003e1ff7812 */ /* 0x000fe2000780c0ff */
[----:B------:R-:W-:Y:S01]  /*1b400*/  ULDC.64 UR4, c[0x0][0x208] ;  /* 0x0000820000047ab9 */ /* 0x000fe20000000a00 */
        /* <DEDUP_REMOVED lines=14> */
[----:B------:R-:W-:-:S03]  /*1b4f0*/  IMAD.WIDE R72, R9, 0x2, R72 ;  /* 0x0000000209487825 */ /* 0x000fc600078e0248 */
[C---:B------:R-:W-:Y:S02]  /*1b500*/  IADD3 R13, P6, R72.reuse, 0x1000, RZ ;  /* 0x00001000480d7810 */ /* 0x040fe40007fde0ff */
[----:B------:R-:W1:Y:S01]  /*1b510*/  @P4 LDC R53, c[0x0][0xbf0] ;  /* 0x0002fc00ff354b82 */ /* 0x000e620000000800 */
        /* <DEDUP_REMOVED lines=9> */
[----:B------:R-:W-:Y:S01]  /*1b5b0*/  IADD3 R9, P6, R72, 0x7000, RZ ;  /* 0x0000700048097810 */ /* 0x000fe20007fde0ff */
[----:B------:R-:W5:Y:S01]  /*1b5c0*/  LD.E.128 R12, desc[UR4][R12.64] ;  /* 0x000000040c0c7980 */ /* 0x000f62000c101d00 */
[----:B------:R-:W-:Y:S02]  /*1b5d0*/  LOP3.LUT R24, R25, 0x380, RZ, 0xc0, !PT ;  /* 0x0000038019187812 */ /* 0x000fe400078ec0ff */
[----:B------:R-:W-:Y:S01]  /*1b5e0*/  LOP3.LUT R28, R29, 0x380, RZ, 0xc0, !PT ;  /* 0x000003801d1c7812 */ /* 0x000fe200078ec0ff */
[----:B------:R-:W-:Y:S01]  /*1b5f0*/  IMAD.X R45, RZ, RZ, R73, P6 ;  /* 0x000000ffff2d7224 */ /* 0x000fe200030e0649 */
[----:B------:R-:W-:-:S02]  /*1b600*/  LOP3.LUT R32, R33, 0x380, RZ, 0xc0, !PT ;  /* 0x0000038021207812 */ /* 0x000fc400078ec0ff */
[----:B------:R-:W-:Y:S02]  /*1b610*/  LOP3.LUT R36, R37, 0x380, RZ, 0xc0, !PT ;  /* 0x0000038025247812 */ /* 0x000fe400078ec0ff */
[----:B------:R-:W-:Y:S02]  /*1b620*/  LOP3.LUT R40, R41, 0x380, RZ, 0xc0, !PT ;  /* 0x0000038029287812 */ /* 0x000fe400078ec0ff */
[----:B------:R-:W-:Y:S02]  /*1b630*/  LOP3.LUT R8, R9, 0x380, RZ, 0xc0, !PT ;  /* 0x0000038009087812 */ /* 0x000fe400078ec0ff */
[----:B------:R-:W-:Y:S02]  /*1b640*/  LOP3.LUT R11, R72, 0x380, RZ, 0xc0, !PT ;  /* 0x00000380480b7812 */ /* 0x000fe400078ec0ff */
[----:B------:R-:W-:Y:S02]  /*1b650*/  SHF.R.U64 R24, R24, 0x3, RZ ;  /* 0x0000000318187819 */ /* 0x000fe400000012ff */
[----:B------:R-:W-:-:S02]  /*1b660*/  SHF.R.U64 R28, R28, 0x3, RZ ;  /* 0x000000031c1c7819 */ /* 0x000fc400000012ff */
[----:B------:R-:W-:Y:S02]  /*1b670*/  SHF.R.U64 R32, R32, 0x3, RZ ;  /* 0x0000000320207819 */ /* 0x000fe400000012ff */
[----:B------:R-:W-:Y:S02]  /*1b680*/  SHF.R.U64 R36, R36, 0x3, RZ ;  /* 0x0000000324247819 */ /* 0x000fe400000012ff */
[----:B------:R-:W-:Y:S02]  /*1b690*/  SHF.R.U64 R40, R40, 0x3, RZ ;  /* 0x0000000328287819 */ /* 0x000fe400000012ff */
[----:B------:R-:W-:Y:S02]  /*1b6a0*/  SHF.R.U64 R8, R8, 0x3, RZ ;  /* 0x0000000308087819 */ /* 0x000fe400000012ff */
[----:B------:R-:W-:Y:S02]  /*1b6b0*/  SHF.R.U64 R11, R11, 0x3, RZ ;  /* 0x000000030b0b7819 */ /* 0x000fe400000012ff */
        /* <DEDUP_REMOVED lines=10> */
[----:B------:R-:W-:Y:S01]  /*1b760*/  LOP3.LUT R44, R8, R9, RZ, 0x3c, !PT ;  /* 0x00000009082c7212 */ /* 0x000fe200078e3cff */
[----:B------:R-:W5:Y:S01]  /*1b770*/  LD.E.128 R24, desc[UR4][R24.64] ;  /* 0x0000000418187980 */ /* 0x000f62000c101d00 */
[----:B------:R-:W-:-:S03]  /*1b780*/  LOP3.LUT R72, R11, R72, RZ, 0x3c, !PT ;  /* 0x000000480b487212 */ /* 0x000fc600078e3cff */
[----:B------:R-:W5:Y:S04]  /*1b790*/  LD.E.128 R28, desc[UR4][R28.64] ;  /* 0x000000041c1c7980 */ /* 0x000f68000c101d00 */
[----:B------:R2:W5:Y:S04]  /*1b7a0*/  LD.E.128 R8, desc[UR4][R72.64] ;  /* 0x0000000448087980 */ /* 0x000568000c101d00 */
[----:B------:R-:W5:Y:S04]  /*1b7b0*/  LD.E.128 R32, desc[UR4][R32.64] ;  /* 0x0000000420207980 */ /* 0x000f68000c101d00 */
[----:B------:R-:W5:Y:S04]  /*1b7c0*/  LD.E.128 R36, desc[UR4][R36.64] ;  /* 0x0000000424247980 */ /* 0x000f68000c101d00 */
[----:B------:R-:W5:Y:S04]  /*1b7d0*/  LD.E.128 R40, desc[UR4][R40.64] ;  /* 0x0000000428287980 */ /* 0x000f68000c101d00 */
[----:B------:R-:W5:Y:S01]  /*1b7e0*/  LD.E.128 R44, desc[UR4][R44.64] ;  /* 0x000000042c2c7980 */ /* 0x000f62000c101d00 */
[----:B------:R-:W-:-:S02]  /*1b7f0*/  ULDC.64 UR4, c[0x0][0xaa0] ;  /* 0x0002a80000047ab9 */ /* 0x000fc40000000a00 */
[----:B------:R-:W-:Y:S01]  /*1b800*/  IMAD R21, R106, UR4, RZ ;  /* 0x000000046a157c24 */ /* 0x000fe2000f8e02ff */
[----:B------:R-:W-:Y:S01]  /*1b810*/  SHF.R.S32.HI R48, RZ, 0x1f, R195 ;  /* 0x0000001fff307819 */ /* 0x000fe200000114c3 */
[----:B------:R-:W-:Y:S01]  /*1b820*/  @!PT LDS RZ, [RZ] ;  /* 0x00000000fffff984 */ /* 0x000fe20000000800 */
[----:B------:R-:W-:Y:S01]  /*1b830*/  @!PT LDS RZ, [RZ] ;  /* 0x00000000fffff984 */ /* 0x000fe20000000800 */
[----:B------:R-:W-:Y:S01]  /*1b840*/  @!PT LDS RZ, [RZ] ;  /* 0x00000000fffff984 */ /* 0x000fe20000000800 */
[----:B------:R-:W-:Y:S01]  /*1b850*/  @!PT LDS RZ, [RZ] ;  /* 0x00000000fffff984 */ /* 0x000fe20000000800 */
[----:B------:R3:W-:Y:S06]  /*1b860*/  MEMBAR.ALL.CTA ;  /* 0x0000000000007992 */ /* 0x0007ec0000008000 */
[----:B---3--:R-:W3:Y:S01]  /*1b870*/  FENCE.VIEW.ASYNC.S ;  /* 0x00000000000073c6 */ /* 0x008ee20000000000 */
[C---:B------:R-:W-:Y:S02]  /*1b880*/  IMAD R49, R0.reuse, UR5, R21 ;  /* 0x0000000500317c24 */ /* 0x040fe4000f8e0215 */
[----:B------:R-:W-:Y:S01]  /*1b890*/  IMAD.WIDE.U32 R20, R0, UR4, RZ ;  /* 0x0000000400147c25 */ /* 0x000fe2000f8e00ff */
[----:B------:R-:W-:-:S03]  /*1b8a0*/  ULDC.64 UR4, c[0x0][0xae8] ;  /* 0x0002ba0000047ab9 */ /* 0x000fc60000000a00 */
[----:B------:R-:W-:Y:S02]  /*1b8b0*/  IMAD.IADD R21, R21, 0x1, R49 ;  /* 0x0000000115157824 */ /* 0x000fe400078e0231 */
[----:B------:R-:W-:Y:S02]  /*1b8c0*/  IMAD R49, R193, 0x20, R221 ;  /* 0x00000020c1317824 */ /* 0x000fe400078e02dd */
[----:B------:R-:W-:-:S04]  /*1b8d0*/  IMAD.WIDE.U32 R20, R165, UR4, R20 ;  /* 0x00000004a5147c25 */ /* 0x000fc8000f8e0014 */
[----:B------:R-:W-:Y:S02]  /*1b8e0*/  IMAD.IADD R50, R186, 0x1, R49 ;  /* 0x00000001ba327824 */ /* 0x000fe400078e0231 */
[----:B------:R-:W-:Y:S01]  /*1b8f0*/  IMAD R21, R165, UR5, R21 ;  /* 0x00000005a5157c24 */ /* 0x000fe2000f8e0215 */
[----:B------:R-:W-:Y:S01]  /*1b900*/  ULDC.64 UR4, c[0x0][0xaf0] ;  /* 0x0002bc0000047ab9 */ /* 0x000fe20000000a00 */
[----:B0-----:R-:W-:-:S04]  /*1b910*/  @P4 IMAD.HI.U32 R0, R50, R51, RZ ;  /* 0x0000003332004227 */ /* 0x001fc800078e00ff */
[----:B------:R-:W-:Y:S01]  /*1b920*/  IMAD.MOV.U32 R49, RZ, RZ, R50 ;  /* 0x000000ffff317224 */ /* 0x000fe200078e0032 */
[----:B-1----:R-:W-:Y:S01]  /*1b930*/  @P4 SHF.R.U32.HI R49, RZ, R53, R0 ;  /* 0x00000035ff314219 */ /* 0x002fe20000011600 */
[----:B------:R-:W-:Y:S02]  /*1b940*/  IMAD R48, R48, UR4, RZ ;  /* 0x0000000430307c24 */ /* 0x000fe4000f8e02ff */
[----:B------:R-:W-:Y:S01]  /*1b950*/  IMAD.WIDE.U32 R20, R195, UR4, R20 ;  /* 0x00000004c3147c25 */ /* 0x000fe2000f8e0014 */
[----:B------:R-:W-:-:S03]  /*1b960*/  SHF.R.S32.HI R0, RZ, 0x1f, R49 ;  /* 0x0000001fff007819 */ /* 0x000fc60000011431 */
[----:B------:R-:W-:Y:S01]  /*1b970*/  IMAD R51, R195, UR5, R48 ;  /* 0x00000005c3337c24 */ /* 0x000fe2000f8e0230 */
[----:B------:R-:W-:Y:S01]  /*1b980*/  ULDC.64 UR4, c[0x0][0xae0] ;  /* 0x0002b80000047ab9 */ /* 0x000fe20000000a00 */
[----:B------:R-:W-:Y:S02]  /*1b990*/  IMAD.MOV R53, RZ, RZ, -R49 ;  /* 0x000000ffff357224 */ /* 0x000fe400078e0a31 */
[----:B------:R-:W-:Y:S02]  /*1b9a0*/  IMAD.IADD R21, R21, 0x1, R51 ;  /* 0x0000000115157824 */ /* 0x000fe400078e0233 */
[----:B------:R-:W-:Y:S02]  /*1b9b0*/  IMAD R0, R0, UR4, RZ ;  /* 0x0000000400007c24 */ /* 0x000fe4000f8e02ff */
[----:B------:R-:W-:Y:S02]  /*1b9c0*/  IMAD R51, R4, R53, R50 ;  /* 0x0000003504337224 */ /* 0x000fe400078e0232 */
[----:B------:R-:W-:-:S02]  /*1b9d0*/  IMAD R53, R49, UR5, R0 ;  /* 0x0000000531357c24 */ /* 0x000fc4000f8e0200 */
[----:B------:R-:W-:Y:S01]  /*1b9e0*/  IMAD.WIDE.U32 R20, R49, UR4, R20 ;  /* 0x0000000431147c25 */ /* 0x000fe2000f8e0014 */
[----:B------:R-:W-:Y:S01]  /*1b9f0*/  SHF.R.S32.HI R0, RZ, 0x1f, R51 ;  /* 0x0000001fff007819 */ /* 0x000fe20000011433 */
[----:B------:R-:W-:Y:S02]  /*1ba00*/  ULDC.64 UR4, c[0x0][0xad8] ;  /* 0x0002b60000047ab9 */ /* 0x000fe40000000a00 */
[----:B------:R-:W-:Y:S02]  /*1ba10*/  IMAD.IADD R186, R221, 0x1, R186 ;  /* 0x00000001ddba7824 */ /* 0x000fe400078e02ba */
[----:B------:R-:W-:Y:S02]  /*1ba20*/  IMAD.IADD R21, R21, 0x1, R53 ;  /* 0x0000000115157824 */ /* 0x000fe400078e0235 */
[----:B------:R-:W-:Y:S02]  /*1ba30*/  IMAD R4, R0, UR4, RZ ;  /* 0x0000000400047c24 */ /* 0x000fe4000f8e02ff */
[----:B------:R-:W-:-:S02]  /*1ba40*/  VIADD R0, R186, 0x20 ;  /* 0x00000020ba007836 */ /* 0x000fc40000000000 */
[C---:B------:R-:W-:Y:S02]  /*1ba50*/  IMAD R49, R51.reuse, UR5, R4 ;  /* 0x0000000533317c24 */ /* 0x040fe4000f8e0204 */
[----:B------:R-:W-:Y:S01]  /*1ba60*/  IMAD.WIDE.U32 R20, R51, UR4, R20 ;  /* 0x0000000433147c25 */ /* 0x000fe2000f8e0014 */
[-C--:B------:R-:W-:Y:S01]  /*1ba70*/  ISETP.GE.AND P0, PT, R0, R3.reuse, PT ;  /* 0x000000030000720c */ /* 0x080fe20003f06270 */
[----:B------:R-:W-:Y:S01]  /*1ba80*/  ULDC.64 UR4, c[0x0][0xa80] ;  /* 0x0002a00000047ab9 */ /* 0x000fe20000000a00 */
[----:B------:R-:W-:Y:S01]  /*1ba90*/  ISETP.GE.AND P2, PT, R186, R3, PT ;  /* 0x00000003ba00720c */ /* 0x000fe20003f46270 */
[----:B------:R-:W-:Y:S02]  /*1baa0*/  VIADD R0, R2, 0x2a820 ;  /* 0x0002a82002007836 */ /* 0x000fe40000000000 */
[----:B------:R-:W-:Y:S01]  /*1bab0*/  VIADD R4, R186, 0x40 ;  /* 0x00000040ba047836 */ /* 0x000fe20000000000 */
[----:B------:R-:W-:Y:S01]  /*1bac0*/  LEA R50, P3, R20, UR4, 0x1 ;  /* 0x0000000414327c11 */ /* 0x000fe2000f8608ff */
[----:B------:R-:W-:Y:S01]  /*1bad0*/  IMAD.IADD R21, R21, 0x1, R49 ;  /* 0x0000000115157824 */ /* 0x000fe200078e0231 */
[----:B------:R-:W-:-:S02]  /*1bae0*/  PRMT R0, RZ, 0x654, R0 ;  /* 0x00000654ff007816 */ /* 0x000fc40000000000 */
[----:B------:R-:W-:Y:S02]  /*1baf0*/  ISETP.GE.AND P1, PT, R4, R3, PT ;  /* 0x000000030400720c */ /* 0x000fe40003f26270 */
[----:B------:R-:W-:Y:S01]  /*1bb00*/  LEA.HI.X R4, R20, UR5, R21, 0x1, P3 ;  /* 0x0000000514047c11 */ /* 0x000fe200098f0c15 */
[----:B---3--:R0:W-:Y:S01]  /*1bb10*/  SYNCS.ARRIVE.TRANS64.RED.A1T0 RZ, [R0+URZ], RZ ;  /* 0x000000ff00ff79a7 */ /* 0x0081e2000810043f */
[----:B------:R2:W1:Y:S01]  /*1bb20*/  SHFL.IDX PT, R48, R50, RZ, 0x181f ;  /* 0x00181fff32307589 */ /* 0x00046200000e0000 */
[----:B------:R-:W-:Y:S01]  /*1bb30*/  BSSY B1, `(.L_x_2878) ;  /* 0x000000f000017945 */ /* 0x000fe20003800000 */
[----:B------:R-:W-:Y:S02]  /*1bb40*/  SHF.R.S32.HI R107, RZ, 0x1f, R192 ;  /* 0x0000001fff6b7819 */ /* 0x000fe400000114c0 */
[----:B------:R-:W-:Y:S01]  /*1bb50*/  SHF.R.S32.HI R108, RZ, 0x1f, R189 ;  /* 0x0000001fff6c7819 */ /* 0x000fe200000114bd */
[----:B0-----:R2:W0:Y:S01]  /*1bb60*/  SHFL.IDX PT, R0, R4, RZ, 0x181f ;  /* 0x00181fff04007589 */ /* 0x00142200000e0000 */
[----:B------:R-:W-:Y:S05]  /*1bb70*/  @P2 BRA `(.L_x_2879) ;  /* 0x0000000000282947 */ /* 0x000fea0003800000 */
[----:B------:R-:W-:Y:S01]  /*1bb80*/  ULDC UR4, c[0x0][0xac8] ;  /* 0x0002b20000047ab9 */ /* 0x000fe20000000800 */
[----:B------:R-:W-:Y:S01]  /*1bb90*/  ULDC.64 UR6, c[0x0][0x208] ;  /* 0x0000820000067ab9 */ /* 0x000fe20000000a00 */
[----:B------:R-:W-:Y:S02]  /*1bba0*/  ISETP.GE.AND P2, PT, R189, UR4, PT ;  /* 0x00000004bd007c0c */ /* 0x000fe4000bf46270 */
[----:B------:R-:W-:-:S11]  /*1bbb0*/  ISETP.GE.AND P3, PT, R192, UR4, PT ;  /* 0x00000004c0007c0c */ /* 0x000fd6000bf66270 */
[CC--:B-1----:R-:W-:Y:S02]  /*1bbc0*/  @!P2 LEA R20, P4, R189.reuse, R48.reuse, 0x1 ;  /* 0x00000030bd14a211 */ /* 0x0c2fe400078808ff */
[C---:B------:R-:W-:Y:S02]  /*1bbd0*/  @!P3 LEA R48, P5, R192.reuse, R48, 0x1 ;  /* 0x00000030c030b211 */ /* 0x040fe400078a08ff */
[-C--:B0-----:R-:W-:Y:S02]  /*1bbe0*/  @!P2 LEA.HI.X R21, R189, R0.reuse, R108, 0x1, P4 ;  /* 0x00000000bd15a211 */ /* 0x081fe400020f0c6c */
[----:B------:R-:W-:-:S03]  /*1bbf0*/  @!P3 LEA.HI.X R49, R192, R0, R107, 0x1, P5 ;  /* 0x00000000c031b211 */ /* 0x000fc600028f0c6b */
[----:B-----5:R3:W-:Y:S04]  /*1bc00*/  @!P2 ST.E.128 desc[UR6][R20.64], R8 ;  /* 0x000000081400a985 */ /* 0x0207e8000c101d06 */
[----:B------:R3:W-:Y:S02]  /*1bc10*/  @!P3 ST.E.128 desc[UR6][R48.64], R32 ;  /* 0x000000203000b985 */ /* 0x0007e4000c101d06 */
.L_x_2879:
[----:B------:R-:W-:Y:S05]  /*1bc20*/  BSYNC B1 ;  /* 0x0000000000017941 */ /* 0x000fea0003800000 */
.L_x_2878:
[----:B0-----:R0:W4:Y:S01]  /*1bc30*/  SHFL.IDX PT, R0, R4, 0x1, 0x181f ;  /* 0x00381f0004007f89 */ /* 0x00112200000e0000 */
[----:B------:R-:W-:Y:S03]  /*1bc40*/  BSSY B1, `(.L_x_2880) ;  /* 0x000000d000017945 */ /* 0x000fe60003800000 */
[----:B---3-5:R0:W3:Y:S01]  /*1bc50*/  SHFL.IDX PT, R10, R50, 0x1, 0x181f ;  /* 0x00381f00320a7f89 */ /* 0x0280e200000e0000 */
[----:B------:R-:W-:Y:S05]  /*1bc60*/  @P0 BRA `(.L_x_2881) ;  /* 0x0000000000280947 */ /* 0x000fea0003800000 */
[----:B------:R-:W-:Y:S01]  /*1bc70*/  ULDC UR4, c[0x0][0xac8] ;  /* 0x0002b20000047ab9 */ /* 0x000fe20000000800 */
[----:B------:R-:W-:Y:S01]  /*1bc80*/  ULDC.64 UR6, c[0x0][0x208] ;  /* 0x0000820000067ab9 */ /* 0x000fe20000000a00 */
        /* <DEDUP_REMOVED lines=8> */
.L_x_2881:
[----:B------:R-:W-:Y:S05]  /*1bd10*/  BSYNC B1 ;  /* 0x0000000000017941 */ /* 0x000fea0003800000 */
.L_x_2880:
[----:B----4-:R4:W0:Y:S01]  /*1bd20*/  SHFL.IDX PT, R0, R4, 0x2, 0x181f ;  /* 0x00581f0004007f89 */ /* 0x01082200000e0000 */
[----:B------:R-:W-:Y:S03]  /*1bd30*/  BSSY B1, `(.L_x_2882) ;  /* 0x000000d000017945 */ /* 0x000fe60003800000 */
[----:B---3--:R4:W3:Y:S01]  /*1bd40*/  SHFL.IDX PT, R10, R50, 0x2, 0x181f ;  /* 0x00581f00320a7f89 */ /* 0x0088e200000e0000 */
[----:B------:R-:W-:Y:S05]  /*1bd50*/  @P1 BRA `(.L_x_2883) ;  /* 0x0000000000281947 */ /* 0x000fea0003800000 */
[----:B------:R-:W-:Y:S01]  /*1bd60*/  ULDC UR4, c[0x0][0xac8] ;  /* 0x0002b20000047ab9 */ /* 0x000fe20000000800 */
[----:B------:R-:W-:Y:S01]  /*1bd70*/  ULDC.64 UR6, c[0x0][0x208] ;  /* 0x0000820000067ab9 */ /* 0x000fe20000000a00 */
        /* <DEDUP_REMOVED lines=8> */
.L_x_2883:
[----:B------:R-:W-:Y:S05]  /*1be00*/  BSYNC B1 ;  /* 0x0000000000017941 */ /* 0x000fea0003800000 */
.L_x_2882:
[----:B0-----:R-:W-:Y:S01]  /*1be10*/  VIADD R0, R186, 0x60 ;  /* 0x00000060ba007836 */ /* 0x001fe20000000000 */
[----:B--2-4-:R-:W0:Y:S04]  /*1be20*/  SHFL.IDX PT, R4, R4, 0x3, 0x181f ;  /* 0x00781f0004047f89 */ /* 0x014e2800000e0000 */
[----:B------:R-:W-:Y:S01]  /*1be30*/  ISETP.GE.AND P0, PT, R0, R3, PT ;  /* 0x000000030000720c */ /* 0x000fe20003f06270 */
[----:B------:R-:W2:-:S12]  /*1be40*/  SHFL.IDX PT, R50, R50, 0x3, 0x181f ;  /* 0x00781f0032327f89 */ /* 0x000e9800000e0000 */
[----:B------:R-:W-:Y:S05]  /*1be50*/  @P0 BRA `(.L_x_2884) ;  /* 0x0000001800440947 */ /* 0x000fea0003800000 */
[----:B------:R-:W-:Y:S01]  /*1be60*/  ULDC UR4, c[0x0][0xac8] ;  /* 0x0002b20000047ab9 */ /* 0x000fe20000000800 */
[----:B------:R-:W-:Y:S01]  /*1be70*/  ULDC.64 UR6, c[0x0][0x208] ;  /* 0x0000820000067ab9 */ /* 0x000fe20000000a00 */
[----:B------:R-:W-:-:S13]  /*1be80*/  ISETP.GE.AND P1, PT, R189, UR4, PT ;  /* 0x00000004bd007c0c */ /* 0x000fda000bf26270 */
[----:B--2---:R-:W-:-:S04]  /*1be90*/  @!P1 LEA R8, P0, R189, R50, 0x1 ;  /* 0x00000032bd089211 */ /* 0x004fc800078008ff */
[----:B0-----:R-:W-:Y:S02]  /*1bea0*/  @!P1 LEA.HI.X R9, R189, R4, R108, 0x1, P0 ;  /* 0x00000004bd099211 */ /* 0x001fe400000f0c6c */
[----:B------:R-:W-:-:S03]  /*1beb0*/  ISETP.GE.AND P0, PT, R192, UR4, PT ;  /* 0x00000004c0007c0c */ /* 0x000fc6000bf06270 */
[----:B------:R0:W-:Y:S10]  /*1bec0*/  @!P1 ST.E.128 desc[UR6][R8.64], R28 ;  /* 0x0000001c08009985 */ /* 0x0001f4000c101d06 */
[----:B------:R-:W-:Y:S05]  /*1bed0*/  @P0 BRA `(.L_x_2884) ;  /* 0x0000001800240947 */ /* 0x000fea0003800000 */
[----:B0-----:R-:W-:Y:S01]  /*1bee0*/  LEA R8, P0, R192, R50, 0x1 ;  /* 0x00000032c0087211 */ /* 0x001fe200078008ff */
[----:B------:R-:W-:-:S03]  /*1bef0*/  ULDC.64 UR4, c[0x0][0x208] ;  /* 0x0000820000047ab9 */ /* 0x000fc60000000a00 */
[----:B------:R-:W-:-:S05]  /*1bf00*/  LEA.HI.X R9, R192, R4, R107, 0x1, P0 ;  /* 0x00000004c0097211 */ /* 0x000fca00000f0c6b */
[----:B------:R0:W-:Y:S01]  /*1bf10*/  ST.E.128 desc[UR4][R8.64], R44 ;  /* 0x0000002c08007985 */ /* 0x0001e2000c101d04 */
[----:B------:R-:W-:Y:S05]  /*1bf20*/  BRA `(.L_x_2884) ;  /* 0x0000001800107947 */ /* 0x000fea0003800000 */
.L_x_2877:
        /* <DEDUP_REMOVED lines=11> */
[----:B------:R-:W-:-:S02]  /*1bfe0*/  SHF.R.S32.HI R0, RZ, 0x1f, R195 ;  /* 0x0000001fff007819 */ /* 0x000fc400000114c3 */
[----:B------:R-:W-:Y:S01]  /*1bff0*/  IMAD.IADD R9, R9, 0x1, R11 ;  /* 0x0000000109097824 */ /* 0x000fe200078e020b */
[----:B------:R-:W-:Y:S01]  /*1c000*/  SHF.R.S32.HI R28, RZ, 0x1f, R206 ;  /* 0x0000001fff1c7819 */ /* 0x000fe200000114ce */
[----:B------:R-:W-:Y:S01]  /*1c010*/  IMAD.MOV.U32 R11, RZ, RZ, R29 ;  /* 0x000000ffff0b7224 */ /* 0x000fe200078e001d */
[----:B------:R-:W-:Y:S01]  /*1c020*/  SHF.R.S32.HI R30, RZ, 0x1f, R207 ;  /* 0x0000001fff1e7819 */ /* 0x000fe200000114cf */
[C---:B------:R-:W-:Y:S01]  /*1c030*/  IMAD.WIDE.U32 R8, R165.reuse, UR4, R8 ;  /* 0x00000004a5087c25 */ /* 0x040fe2000f8e0008 */
[----:B------:R-:W-:Y:S02]  /*1c040*/  SHF.R.S32.HI R31, RZ, 0x1f, R208 ;  /* 0x0000001fff1f7819 */ /* 0x000fe400000114d0 */
[----:B------:R-:W-:Y:S01]  /*1c050*/  SHF.R.S32.HI R32, RZ, 0x1f, R209 ;  /* 0x0000001fff207819 */ /* 0x000fe200000114d1 */
[----:B------:R-:W-:Y:S01]  /*1c060*/  IMAD R9, R165, UR5, R9 ;  /* 0x00000005a5097c24 */ /* 0x000fe2000f8e0209 */
[----:B------:R-:W-:Y:S01]  /*1c070*/  ULDC.64 UR4, c[0x0][0xb40] ;  /* 0x0002d00000047ab9 */ /* 0x000fe20000000a00 */
[----:B------:R-:W-:Y:S01]  /*1c080*/  SHF.R.S32.HI R33, RZ, 0x1f, R210 ;  /* 0x0000001fff217819 */ /* 0x000fe200000114d2 */
[----:B------:R-:W-:Y:S01]  /*1c090*/  IMAD R0, R0, UR4, RZ ;  /* 0x0000000400007c24 */ /* 0x000fe2000f8e02ff */
[----:B------:R-:W-:Y:S01]  /*1c0a0*/  SHF.R.S32.HI R34, RZ, 0x1f, R211 ;  /* 0x0000001fff227819 */ /* 0x000fe200000114d3 */
[----:B0-----:R-:W-:Y:S01]  /*1c0b0*/  @P4 IMAD.HI.U32 R10, R29, R10, RZ ;  /* 0x0000000a1d0a4227 */ /* 0x001fe200078e00ff */
[----:B------:R-:W-:-:S02]  /*1c0c0*/  SHF.R.S32.HI R35, RZ, 0x1f, R212 ;  /* 0x0000001fff237819 */ /* 0x000fc400000114d4 */
[----:B------:R-:W-:Y:S01]  /*1c0d0*/  SHF.R.S32.HI R36, RZ, 0x1f, R213 ;  /* 0x0000001fff247819 */ /* 0x000fe200000114d5 */
[C---:B------:R-:W-:Y:S01]  /*1c0e0*/  IMAD R13, R195.reuse, UR5, R0 ;  /* 0x00000005c30d7c24 */ /* 0x040fe2000f8e0200 */
[----:B------:R-:W-:Y:S01]  /*1c0f0*/  SHF.R.S32.HI R26, RZ, 0x1f, R216 ;  /* 0x0000001fff1a7819 */ /* 0x000fe200000114d8 */
[----:B------:R-:W-:Y:S01]  /*1c100*/  IMAD.WIDE.U32 R8, R195, UR4, R8 ;  /* 0x00000004c3087c25 */ /* 0x000fe2000f8e0008 */
[----:B-1----:R-:W-:Y:S01]  /*1c110*/  @P4 SHF.R.U32.HI R11, RZ, R15, R10 ;  /* 0x0000000fff0b4219 */ /* 0x002fe2000001160a */
[----:B------:R-:W-:Y:S01]  /*1c120*/  ULDC.64 UR4, c[0x0][0xb48] ;  /* 0x0002d20000047ab9 */ /* 0x000fe20000000a00 */
[----:B------:R-:W-:Y:S01]  /*1c130*/  SHF.R.S32.HI R21, RZ, 0x1f, R217 ;  /* 0x0000001fff157819 */ /* 0x000fe200000114d9 */
[----:B------:R-:W-:Y:S01]  /*1c140*/  IMAD.IADD R9, R9, 0x1, R13 ;  /* 0x0000000109097824 */ /* 0x000fe200078e020d */
[----:B------:R-:W-:Y:S02]  /*1c150*/  IADD3 R13, -R11, RZ, RZ ;  /* 0x000000ff0b0d7210 */ /* 0x000fe40007ffe1ff */
[----:B------:R-:W-:Y:S01]  /*1c160*/  SHF.R.S32.HI R0, RZ, 0x1f, R11 ;  /* 0x0000001fff007819 */ /* 0x000fe2000001140b */
[----:B------:R-:W-:-:S04]  /*1c170*/  IMAD.WIDE.U32 R8, R200, UR4, R8 ;  /* 0x00000004c8087c25 */ /* 0x000fc8000f8e0008 */
[----:B------:R-:W-:Y:S02]  /*1c180*/  IMAD R13, R4, R13, R29 ;  /* 0x0000000d040d7224 */ /* 0x000fe400078e021d */
[----:B------:R-:W-:Y:S02]  /*1c190*/  IMAD R0, R0, UR6, RZ ;  /* 0x0000000600007c24 */ /* 0x000fe4000f8e02ff */
        /* <DEDUP_REMOVED lines=15> */
[----:B------:R0:W-:Y:S01]  /*1c290*/  SYNCS.ARRIVE.TRANS64.RED.A1T0 RZ, [R10+URZ], RZ ;  /* 0x000000ff0aff79a7 */ /* 0x0001e2000810043f */
[----:B------:R0:W1:Y:S04]  /*1c2a0*/  SHFL.IDX PT, R8, R0, RZ, 0x1c1f ;  /* 0x001c1fff00087589 */ /* 0x00006800000e0000 */
[----:B------:R0:W2:Y:S01]  /*1c2b0*/  SHFL.IDX PT, R9, R4, RZ, 0x1c1f ;  /* 0x001c1fff04097589 */ /* 0x0000a200000e0000 */
[----:B------:R-:W-:Y:S05]  /*1c2c0*/  @P0 BRA `(.L_x_2886) ;  /* 0x0000000400040947 */ /* 0x000fea0003800000 */
[----:B------:R-:W-:Y:S01]  /*1c2d0*/  ULDC UR4, c[0x0][0xac8] ;  /* 0x0002b20000047ab9 */ /* 0x000fe20000000800 */
[----:B------:R-:W-:Y:S01]  /*1c2e0*/  ULDC.64 UR6, c[0x0][0x208] ;  /* 0x0000820000067ab9 */ /* 0x000fe20000000a00 */
        /* <DEDUP_REMOVED lines=63> */
.L_x_2886:
[----:B------:R-:W-:Y:S05]  /*1c6e0*/  BSYNC B1 ;  /* 0x0000000000017941 */ /* 0x000fea0003800000 */
.L_x_2885:
[----:B------:R-:W-:Y:S01]  /*1c6f0*/  ISETP.GE.AND P0, PT, R24, R3, PT ;  /* 0x000000031800720c */ /* 0x000fe20003f06270 */
[----:B--23--:R2:W3:Y:S04]  /*1c700*/  SHFL.IDX PT, R9, R4, 0x1, 0x1c1f ;  /* 0x003c1f0004097f89 */ /* 0x00c4e800000e0000 */
[----:B-1----:R2:W1:Y:S08]  /*1c710*/  SHFL.IDX PT, R8, R0, 0x1, 0x1c1f ;  /* 0x003c1f0000087f89 */ /* 0x00247000000e0000 */
[----:B--2---:R-:W-:Y:S05]  /*1c720*/  @P0 BRA `(.L_x_2884) ;  /* 0x0000001000100947 */ /* 0x004fea0003800000 */
[----:B------:R-:W-:Y:S01]  /*1c730*/  ULDC UR4, c[0x0][0xac8] ;  /* 0x0002b20000047ab9 */ /* 0x000fe20000000800 */
[----:B------:R-:W-:Y:S01]  /*1c740*/  ULDC.64 UR6, c[0x0][0x208] ;  /* 0x0000820000067ab9 */ /* 0x000fe20000000a00 */
        /* <DEDUP_REMOVED lines=31> */
[----:B------:R-:W-:Y:S02]  /*1c940*/  ISETP.GE.AND P4, PT, R207, UR4, PT ;  /* 0x00000004cf007c0c */ /* 0x000fe4000bf86270 */
[-C--:B------:R-:W-:Y:S01]  /*1c950*/  @!P1 LEA.HI.X R13, R210, R9.reuse, R33, 0x2, P5 ;  /* 0x00000009d20d9211 */ /* 0x080fe200028f1421 */
[----:B------:R-:W-:Y:S01]  /*1c960*/  @!P0 ST.E.64 desc[UR6][R10.64], R50 ;  /* 0x000000320a008985 */ /* 0x000fe2000c101b06 */
[----:B------:R-:W-:Y:S02]  /*1c970*/  @!P2 LEA.HI.X R15, R209, R9, R32, 0x2, P6 ;  /* 0x00000009d10fa211 */ /* 0x000fe400030f1420 */
[----:B------:R-:W-:Y:S01]  /*1c980*/  ISETP.GE.AND P0, PT, R204, UR4, PT ;  /* 0x00000004cc007c0c */ /* 0x000fe2000bf06270 */
[----:B------:R0:W-:Y:S01]  /*1c990*/  @!P1 ST.E.64 desc[UR6][R12.64], R54 ;  /* 0x000000360c009985 */ /* 0x0001e2000c101b06 */
[----:B------:R-:W-:Y:S02]  /*1c9a0*/  ISETP.GE.AND P1, PT, R205, UR4, PT ;  /* 0x00000004cd007c0c */ /* 0x000fe4000bf26270 */
[----:B--2---:R-:W-:Y:S01]  /*1c9b0*/  @!P3 LEA R20, P5, R208, R8, 0x2 ;  /* 0x00000008d014b211 */ /* 0x004fe200078a10ff */
[----:B------:R1:W-:Y:S01]  /*1c9c0*/  @!P2 ST.E.64 desc[UR6][R14.64], R58 ;  /* 0x0000003a0e00a985 */ /* 0x0003e2000c101b06 */
[----:B------:R-:W-:-:S02]  /*1c9d0*/  ISETP.GE.AND P2, PT, R206, UR4, PT ;  /* 0x00000004ce007c0c */ /* 0x000fc4000bf46270 */
[CC--:B---3--:R-:W-:Y:S02]  /*1c9e0*/  @!P4 LEA R24, P6, R207.reuse, R8.reuse, 0x2 ;  /* 0x00000008cf18c211 */ /* 0x0c8fe400078c10ff */
[-C--:B------:R-:W-:Y:S02]  /*1c9f0*/  @!P3 LEA.HI.X R21, R208, R9.reuse, R31, 0x2, P5 ;  /* 0x00000009d015b211 */ /* 0x080fe400028f141f */
[----:B------:R-:W-:Y:S02]  /*1ca00*/  @!P4 LEA.HI.X R25, R207, R9, R30, 0x2, P6 ;  /* 0x00000009cf19c211 */ /* 0x000fe400030f141e */
[----:B------:R-:W-:Y:S01]  /*1ca10*/  ISETP.GE.AND P5, PT, R203, UR4, PT ;  /* 0x00000004cb007c0c */ /* 0x000fe2000bfa6270 */
[----:B------:R2:W-:Y:S01]  /*1ca20*/  @!P3 ST.E.64 desc[UR6][R20.64], R62 ;  /* 0x0000003e1400b985 */ /* 0x0005e2000c101b06 */
[----:B0-----:R-:W-:-:S03]  /*1ca30*/  @!P1 LEA R12, P6, R205, R8, 0x2 ;  /* 0x00000008cd0c9211 */ /* 0x001fc600078c10ff */
[-C--:B------:R-:W-:Y:S01]  /*1ca40*/  @!P2 LEA R10, P3, R206, R8.reuse, 0x2 ;  /* 0x00000008ce0aa211 */ /* 0x080fe200078610ff */
[----:B------:R2:W-:Y:S01]  /*1ca50*/  @!P4 ST.E.64 desc[UR6][R24.64], R66 ;  /* 0x000000421800c985 */ /* 0x0005e2000c101b06 */
[-C--:B-1----:R-:W-:Y:S02]  /*1ca60*/  @!P0 LEA R14, P4, R204, R8.reuse, 0x2 ;  /* 0x00000008cc0e8211 */ /* 0x082fe400078810ff */
[-C--:B------:R-:W-:Y:S02]  /*1ca70*/  @!P2 LEA.HI.X R11, R206, R9.reuse, R28, 0x2, P3 ;  /* 0x00000009ce0ba211 */ /* 0x080fe400018f141c */
[-C--:B------:R-:W-:Y:S02]  /*1ca80*/  @!P1 LEA.HI.X R13, R205, R9.reuse, R229, 0x2, P6 ;  /* 0x00000009cd0d9211 */ /* 0x080fe400030f14e5 */
[----:B------:R-:W-:Y:S01]  /*1ca90*/  @!P0 LEA.HI.X R15, R204, R9, R228, 0x2, P4 ;  /* 0x00000009cc0f8211 */ /* 0x000fe200020f14e4 */
[----:B------:R2:W-:Y:S01]  /*1caa0*/  @!P2 ST.E.64 desc[UR6][R10.64], R70 ;  /* 0x000000460a00a985 */ /* 0x0005e2000c101b06 */
[----:B------:R-:W-:-:S03]  /*1cab0*/  @!P5 LEA R26, P3, R203, R8, 0x2 ;  /* 0x00000008cb1ad211 */ /* 0x000fc600078610ff */
[----:B------:R2:W-:Y:S01]  /*1cac0*/  @!P1 ST.E.64 desc[UR6][R12.64], R74 ;  /* 0x0000004a0c009985 */ /* 0x0005e2000c101b06 */
[----:B------:R-:W-:-:S03]  /*1cad0*/  @!P5 LEA.HI.X R27, R203, R9, R227, 0x2, P3 ;  /* 0x00000009cb1bd211 */ /* 0x000fc600018f14e3 */
[----:B------:R2:W-:Y:S01]  /*1cae0*/  @!P0 ST.E.64 desc[UR6][R14.64], R78 ;  /* 0x0000004e0e008985 */ /* 0x0005e2000c101b06 */
[----:B------:R-:W-:-:S03]  /*1caf0*/  ISETP.GE.AND P0, PT, R202, UR4, PT ;  /* 0x00000004ca007c0c */ /* 0x000fc6000bf06270 */
[----:B------:R2:W-:Y:S10]  /*1cb00*/  @!P5 ST.E.64 desc[UR6][R26.64], R82 ;  /* 0x000000521a00d985 */ /* 0x0005f4000c101b06 */
[----:B------:R-:W-:Y:S05]  /*1cb10*/  @P0 BRA `(.L_x_2884) ;  /* 0x0000000c00140947 */ /* 0x000fea0003800000 */
[----:B------:R-:W-:Y:S01]  /*1cb20*/  LEA R8, P0, R202, R8, 0x2 ;  /* 0x00000008ca087211 */ /* 0x000fe200078010ff */
[----:B------:R-:W-:-:S03]  /*1cb30*/  ULDC.64 UR4, c[0x0][0x208] ;  /* 0x0000820000047ab9 */ /* 0x000fc60000000a00 */
[----:B------:R-:W-:-:S05]  /*1cb40*/  LEA.HI.X R9, R202, R9, R226, 0x2, P0 ;  /* 0x00000009ca097211 */ /* 0x000fca00000f14e2 */
[----:B------:R4:W-:Y:S01]  /*1cb50*/  ST.E.64 desc[UR4][R8.64], R86 ;  /* 0x0000005608007985 */ /* 0x0009e2000c101b04 */
[----:B------:R-:W-:Y:S05]  /*1cb60*/  BRA `(.L_x_2884) ;  /* 0x0000000c00007947 */ /* 0x000fea0003800000 */
.L_x_2875:
[----:B------:R-:W-:Y:S01]  /*1cb70*/  ULDC.64 UR6, c[0x0][0xc08] ;  /* 0x0003020000067ab9 */ /* 0x000fe20000000a00 */
[----:B------:R-:W-:Y:S01]  /*1cb80*/  ULDC.64 UR4, c[0x0][0xc00] ;  /* 0x0003000000047ab9 */ /* 0x000fe20000000a00 */
[----:B------:R-:W-:Y:S01]  /*1cb90*/  ISETP.NE.U32.AND P1, PT, RZ, UR6, PT ;  /* 0x00000006ff007c0c */ /* 0x000fe2000bf25070 */
[----:B------:R-:W-:Y:S01]  /*1cba0*/  IMAD.MOV.U32 R3, RZ, RZ, RZ ;  /* 0x000000ffff037224 */ /* 0x000fe200078e00ff */
[----:B------:R-:W-:Y:S01]  /*1cbb0*/  IADD3 R8, P2, R196, UR4, RZ ;  /* 0x00000004c4087c10 */ /* 0x000fe2000ff5e0ff */
[----:B------:R-:W-:Y:S01]  /*1cbc0*/  ULDC.64 UR8, c[0x0][0x208] ;  /* 0x0000820000087ab9 */ /* 0x000fe20000000a00 */
[----:B------:R-:W-:Y:S02]  /*1cbd0*/  ISETP.NE.AND.EX P1, PT, RZ, UR7, PT, P1 ;  /* 0x00000007ff007c0c */ /* 0x000fe4000bf25310 */
[----:B------:R-:W-:Y:S01]  /*1cbe0*/  IADD3.X R9, R197, UR5, RZ, P2, !PT ;  /* 0x00000005c5097c10 */ /* 0x000fe200097fe4ff */
[----:B------:R-:W3:Y:S01]  /*1cbf0*/  S2R R33, SR_TID.X ;  /* 0x0000000000217919 */ /* 0x000ee20000002100 */
[----:B------:R-:W-:-:S04]  /*1cc00*/  ISETP.NE.U32.AND P0, PT, RZ, UR4, PT ;  /* 0x00000004ff007c0c */ /* 0x000fc8000bf05070 */
[----:B------:R-:W-:-:S05]  /*1cc10*/  ISETP.NE.AND.EX P0, PT, RZ, UR5, PT, P0 ;  /* 0x00000005ff007c0c */ /* 0x000fca000bf05300 */
[----:B------:R-:W-:-:S04]  /*1cc20*/  @P1 IADD3 R196, P2, R196, UR6, RZ ;  /* 0x00000006c4c41c10 */ /* 0x000fc8000ff5e0ff */
[----:B------:R-:W-:Y:S02]  /*1cc30*/  @P1 IADD3.X R197, R197, UR7, RZ, P2, !PT ;  /* 0x00000007c5c51c10 */ /* 0x000fe400097fe4ff */
[----:B------:R-:W-:Y:S01]  /*1cc40*/  ISETP.NE.AND P2, PT, R194, RZ, PT ;  /* 0x000000ffc200720c */ /* 0x000fe20003f45270 */
[----:B------:R-:W-:Y:S01]  /*1cc50*/  ULDC UR4, c[0x0][0xa88] ;  /* 0x0002a20000047ab9 */ /* 0x000fe20000000800 */
[----:B------:R0:W5:Y:S01]  /*1cc60*/  @P0 LDG.E R3, desc[UR8][R8.64] ;  /* 0x0000000808030981 */ /* 0x000162000c1e1900 */
[----:B------:R-:W-:-:S06]  /*1cc70*/  IMAD.U32 R0, RZ, RZ, UR4 ;  /* 0x00000004ff007e24 */ /* 0x000fcc000f8e00ff */
[----:B------:R0:W5:Y:S04]  /*1cc80*/  @P1 LDG.E R0, desc[UR8][R196.64] ;  /* 0x00000008c4001981 */ /* 0x000168000c1e1900 */
[----:B------:R-:W1:Y:S01]  /*1cc90*/  @!P2 LDC R194, c[0x0][0xad4] ;  /* 0x0002b500ffc2ab82 */ /* 0x000e620000000800 */
[----:B---3--:R-:W-:-:S05]  /*1cca0*/  VIADD R4, R33, 0xffffff80 ;  /* 0xffffff8021047836 */ /* 0x008fca0000000000 */
[----:B------:R-:W-:Y:S02]  /*1ccb0*/  ISETP.GT.AND P3, PT, R4, 0x7f, PT ;  /* 0x0000007f0400780c */ /* 0x000fe40003f64270 */
[----:B-1----:R-:W-:Y:S01]  /*1ccc0*/  ISETP.GT.AND P2, PT, R194, 0x1, PT ;  /* 0x00000001c200780c */ /* 0x002fe20003f44270 */
[----:B0-----:R-:W-:-:S12]  /*1ccd0*/  @P1 BRA `(.L_x_2887) ;  /* 0x0000000000141947 */ /* 0x001fd80003800000 */
[----:B------:R-:W-:Y:S05]  /*1cce0*/  @!P0 BRA `(.L_x_2887) ;  /* 0x0000000000108947 */ /* 0x000fea0003800000 */
[----:B------:R-:W-:Y:S02]  /*1ccf0*/  ULDC.64 UR4, c[0x0][0x208] ;  /* 0x0000820000047ab9 */ /* 0x000fe40000000a00 */
[----:B------:R-:W3:Y:S04]  /*1cd00*/  LDG.E R11, desc[UR4][R8.64] ;  /* 0x00000004080b7981 */ /* 0x000ee8000c1e1900 */
[----:B-----5:R-:W3:Y:S02]  /*1cd10*/  LDG.E R0, desc[UR4][R8.64+0x4] ;  /* 0x0000040408007981 */ /* 0x020ee4000c1e1900 */
[----:B---3--:R-:W-:-:S07]  /*1cd20*/  IMAD.IADD R0, R0, 0x1, -R11 ;  /* 0x0000000100007824 */ /* 0x008fce00078e0a0b */
.L_x_2887:
        /* <DEDUP_REMOVED lines=15> */
[----:B------:R-:W-:Y:S01]  /*1ce20*/  SEL R26, R26, 0x978, P0 ;  /* 0x000009781a1a7807 */ /* 0x000fe20000000000 */
[----:B------:R-:W-:-:S04]  /*1ce30*/  ULDC.64 UR4, c[0x0][0x208] ;  /* 0x0000820000047ab9 */ /* 0x000fc80000000a00 */
[----:B------:R-:W1:Y:S08]  /*1ce40*/  LDC.64 R20, c[0x0][R26+0x220] ;  /* 0x000088001a147b82 */ /* 0x000e700000000a00 */
[----:B------:R-:W4:Y:S08]  /*1ce50*/  LDC.64 R24, c[0x0][R26+0x218] ;  /* 0x000086001a187b82 */ /* 0x000f300000000a00 */
[----:B------:R-:W3:Y:S08]  /*1ce60*/  LDC.64 R12, c[0x0][R26+0x228] ;  /* 0x00008a001a0c7b82 */ /* 0x000ef00000000a00 */
[----:B------:R-:W5:Y:S08]  /*1ce70*/  @P1 LDC R4, c[0x0][0xbec] ;  /* 0x0002fb00ff041b82 */ /* 0x000f700000000800 */
[----:B------:R-:W2:Y:S08]  /*1ce80*/  LDC.64 R10, c[0x0][R26+0x210] ;  /* 0x000084001a0a7b82 */ /* 0x000eb00000000a00 */
[----:B------:R-:W3:Y:S01]  /*1ce90*/  @P1 LDC R31, c[0x0][0xbf0] ;  /* 0x0002fc00ff1f1b82 */ /* 0x000ee20000000800 */
[----:B-----5:R-:W-:-:S07]  /*1cea0*/  @P1 IMAD.HI.U32 R4, R33, R4, RZ ;  /* 0x0000000421041227 */ /* 0x020fce00078e00ff */
[----:B0-----:R-:W0:Y:S01]  /*1ceb0*/  @!P0 LDC R8, c[0x0][0xb50] ;  /* 0x0002d400ff088b82 */ /* 0x001e220000000800 */
[-C--:B-1----:R-:W-:Y:S02]  /*1cec0*/  IMAD R21, R21, R195.reuse, RZ ;  /* 0x000000c315157224 */ /* 0x082fe400078e02ff */
[----:B------:R-:W-:-:S05]  /*1ced0*/  IMAD.WIDE.U32 R14, R20, R195, RZ ;  /* 0x000000c3140e7225 */ /* 0x000fca00078e00ff */
[----:B------:R-:W1:Y:S01]  /*1cee0*/  @!P0 LDC R9, c[0x0][0xb54] ;  /* 0x0002d500ff098b82 */ /* 0x000e620000000800 */
[-C--:B----4-:R-:W-:Y:S02]  /*1cef0*/  IMAD R29, R25, R165.reuse, RZ ;  /* 0x000000a5191d7224 */ /* 0x090fe400078e02ff */
[----:B------:R-:W-:Y:S01]  /*1cf00*/  IMAD.WIDE.U32 R24, R24, R165, RZ ;  /* 0x000000a518187225 */ /* 0x000fe200078e00ff */
[----:B---3--:R-:W-:-:S03]  /*1cf10*/  @P1 SHF.R.U32.HI R27, RZ, R31, R4 ;  /* 0x0000001fff1b1219 */ /* 0x008fc60000011604 */
        /* <DEDUP_REMOVED lines=11> */
[----:B------:R-:W-:Y:S02]  /*1cfd0*/  IADD3 R12, P0, P1, R27, R24, R12 ;  /* 0x000000181b0c7210 */ /* 0x000fe4000791e00c */
[----:B------:R-:W-:Y:S02]  /*1cfe0*/  SHF.R.S32.HI R27, RZ, 0x1f, R27 ;  /* 0x0000001fff1b7819 */ /* 0x000fe4000001141b */
[----:B------:R-:W-:Y:S02]  /*1cff0*/  SHF.R.S32.HI R21, RZ, 0x1f, R15 ;  /* 0x0000001fff157819 */ /* 0x000fe4000001140f */
[----:B------:R-:W-:Y:S01]  /*1d000*/  IADD3.X R13, R27, R4, R25, P0, P1 ;  /* 0x000000041b0d7210 */ /* 0x000fe200007e2419 */
[----:B--2---:R-:W-:-:S04]  /*1d010*/  IMAD R4, R11, R15, RZ ;  /* 0x0000000f0b047224 */ /* 0x004fc800078e02ff */
[C---:B------:R-:W-:Y:S02]  /*1d020*/  IMAD R21, R10.reuse, R21, R4 ;  /* 0x000000150a157224 */ /* 0x040fe400078e0204 */
[----:B------:R-:W-:-:S04]  /*1d030*/  IMAD.WIDE.U32 R10, R10, R15, R12 ;  /* 0x0000000f0a0a7225 */ /* 0x000fc800078e000c */
[----:B------:R-:W-:Y:S01]  /*1d040*/  IMAD.IADD R4, R11, 0x1, R21 ;  /* 0x000000010b047824 */ /* 0x000fe200078e0215 */
[----:B0-----:R-:W-:Y:S01]  /*1d050*/  LEA R8, P0, R10, R8, 0x2 ;  /* 0x000000080a087211 */ /* 0x001fe200078010ff */
[----:B------:R-:W-:-:S03]  /*1d060*/  IMAD.MOV.U32 R11, RZ, RZ, -0x800000 ;  /* 0xff800000ff0b7424 */ /* 0x000fc600078e00ff */
[----:B-1----:R-:W-:-:S05]  /*1d070*/  LEA.HI.X R9, R10, R9, R4, 0x2, P0 ;  /* 0x000000090a097211 */ /* 0x002fca00000f1404 */
[----:B------:R0:W-:Y:S04]  /*1d080*/  STG.E desc[UR4][R8.64], R11 ;  /* 0x0000000b08007986 */ /* 0x0001e8000c101904 */
.L_x_2889:
[----:B------:R-:W-:Y:S05]  /*1d090*/  BSYNC B1 ;  /* 0x0000000000017941 */ /* 0x000fea0003800000 */
.L_x_2888:
[----:B------:R-:W-:Y:S05]  /*1d0a0*/  @P2 BRA `(.L_x_2884) ;  /* 0x0000000400b02947 */ /* 0x000fea0003800000 */
[----:B------:R-:W1:Y:S01]  /*1d0b0*/  LDC R15, c[0x0][0xbe8] ;  /* 0x0002fa00ff0f7b82 */ /* 0x000e620000000800 */
[----:B------:R-:W-:Y:S01]  /*1d0c0*/  ULDC.64 UR4, c[0x0][0xaa0] ;  /* 0x0002a80000047ab9 */ /* 0x000fe20000000a00 */
[----:B------:R-:W-:Y:S01]  /*1d0d0*/  ULDC.64 UR6, c[0x0][0xaf0] ;  /* 0x0002bc0000067ab9 */ /* 0x000fe20000000a00 */
[----:B------:R-:W-:Y:S01]  /*1d0e0*/  IMAD R4, R28, UR4, RZ ;  /* 0x000000041c047c24 */ /* 0x000fe2000f8e02ff */
[----:B------:R-:W-:Y:S01]  /*1d0f0*/  BSSY B1, `(.L_x_2890) ;  /* 0x000003a000017945 */ /* 0x000fe20003800000 */
[C---:B0-----:R-:W-:Y:S01]  /*1d100*/  IMAD.WIDE.U32 R8, R3.reuse, UR4, RZ ;  /* 0x0000000403087c25 */ /* 0x041fe2000f8e00ff */
[----:B------:R-:W-:Y:S02]  /*1d110*/  SHF.R.S32.HI R12, RZ, 0x1f, R192 ;  /* 0x0000001fff0c7819 */ /* 0x000fe400000114c0 */
[----:B------:R-:W-:Y:S01]  /*1d120*/  SHF.R.S32.HI R14, RZ, 0x1f, R189 ;  /* 0x0000001fff0e7819 */ /* 0x000fe200000114bd */
[----:B------:R-:W-:Y:S01]  /*1d130*/  IMAD R11, R3, UR5, R4 ;  /* 0x00000005030b7c24 */ /* 0x000fe2000f8e0204 */
[----:B------:R-:W-:Y:S01]  /*1d140*/  ULDC.64 UR4, c[0x0][0xae8] ;  /* 0x0002ba0000047ab9 */ /* 0x000fe20000000a00 */
[----:B------:R-:W-:-:S02]  /*1d150*/  IMAD R3, R193, 0x20, R221 ;  /* 0x00000020c1037824 */ /* 0x000fc400078e02dd */
[----:B------:R-:W-:Y:S02]  /*1d160*/  IMAD.IADD R9, R9, 0x1, R11 ;  /* 0x0000000109097824 */ /* 0x000fe400078e020b */
[----:B------:R-:W-:Y:S02]  /*1d170*/  IMAD.IADD R13, R186, 0x1, R3 ;  /* 0x00000001ba0d7824 */ /* 0x000fe400078e0203 */
[----:B------:R-:W-:-:S04]  /*1d180*/  IMAD.WIDE.U32 R8, R165, UR4, R8 ;  /* 0x00000004a5087c25 */ /* 0x000fc8000f8e0008 */
[----:B------:R-:W-:Y:S02]  /*1d190*/  IMAD.MOV.U32 R3, RZ, RZ, R13 ;  /* 0x000000ffff037224 */ /* 0x000fe400078e000d */
[----:B------:R-:W-:Y:S01]  /*1d1a0*/  IMAD R9, R165, UR5, R9 ;  /* 0x00000005a5097c24 */ /* 0x000fe2000f8e0209 */
[----:B-1----:R-:W-:Y:S01]  /*1d1b0*/  ISETP.NE.AND P0, PT, R15, 0x1, PT ;  /* 0x000000010f00780c */ /* 0x002fe20003f05270 */
[----:B------:R-:W-:Y:S01]  /*1d1c0*/  ULDC.64 UR4, c[0x0][0xae0] ;  /* 0x0002b80000047ab9 */ /* 0x000fe20000000a00 */
[----:B------:R-:W-:Y:S02]  /*1d1d0*/  IMAD.IADD R186, R221, 0x1, R186 ;  /* 0x00000001ddba7824 */ /* 0x000fe400078e02ba */
[----:B------:R-:W-:-:S09]  /*1d1e0*/  IMAD.WIDE.U32 R8, R195, UR6, R8 ;  /* 0x00000006c3087c25 */ /* 0x000fd2000f8e0008 */
[----:B------:R-:W0:Y:S08]  /*1d1f0*/  @P0 LDC R10, c[0x0][0xbec] ;  /* 0x0002fb00ff0a0b82 */ /* 0x000e300000000800 */
[----:B------:R-:W1:Y:S01]  /*1d200*/  @P0 LDC R21, c[0x0][0xbf0] ;  /* 0x0002fc00ff150b82 */ /* 0x000e620000000800 */
[----:B0-----:R-:W-:-:S04]  /*1d210*/  @P0 IMAD.HI.U32 R4, R13, R10, RZ ;  /* 0x0000000a0d040227 */ /* 0x001fc800078e00ff */
[----:B------:R-:W-:Y:S01]  /*1d220*/  IMAD R10, R220, UR6, RZ ;  /* 0x00000006dc0a7c24 */ /* 0x000fe2000f8e02ff */
[----:B-1----:R-:W-:-:S03]  /*1d230*/  @P0 SHF.R.U32.HI R3, RZ, R21, R4 ;  /* 0x00000015ff030219 */ /* 0x002fc60000011604 */
[----:B------:R-:W-:Y:S01]  /*1d240*/  IMAD R11, R195, UR7, R10 ;  /* 0x00000007c30b7c24 */ /* 0x000fe2000f8e020a */
[--C-:B------:R-:W-:Y:S01]  /*1d250*/  SHF.R.S32.HI R4, RZ, 0x1f, R3.reuse ;  /* 0x0000001fff047819 */ /* 0x100fe20000011403 */
        /* <DEDUP_REMOVED lines=9> */
[----:B------:R-:W-:Y:S02]  /*1d2f0*/  IMAD R4, R3, UR4, RZ ;  /* 0x0000000403047c24 */ /* 0x000fe4000f8e02ff */
[----:B------:R-:W-:Y:S02]  /*1d300*/  IMAD R15, R0, R15, RZ ;  /* 0x0000000f000f7224 */ /* 0x000fe400078e02ff */
[----:B------:R-:W-:-:S02]  /*1d310*/  IMAD R3, R11, UR5, R4 ;  /* 0x000000050b037c24 */ /* 0x000fc4000f8e0204 */
[----:B------:R-:W-:Y:S01]  /*1d320*/  IMAD.WIDE.U32 R8, R11, UR4, R8 ;  /* 0x000000040b087c25 */ /* 0x000fe2000f8e0008 */
[C---:B------:R-:W-:Y:S01]  /*1d330*/  ISETP.GE.AND P2, PT, R186.reuse, R15, PT ;  /* 0x0000000fba00720c */ /* 0x040fe20003f46270 */
[----:B------:R-:W-:Y:S02]  /*1d340*/  ULDC.64 UR4, c[0x0][0xa80] ;  /* 0x0002a00000047ab9 */ /* 0x000fe40000000a00 */
[----:B------:R-:W-:Y:S01]  /*1d350*/  VIADD R0, R186, 0x20 ;  /* 0x00000020ba007836 */ /* 0x000fe20000000000 */
[----:B------:R-:W-:Y:S01]  /*1d360*/  LEA R4, P3, R8, UR4, 0x1 ;  /* 0x0000000408047c11 */ /* 0x000fe2000f8608ff */
[----:B------:R-:W-:-:S03]  /*1d370*/  IMAD.IADD R3, R9, 0x1, R3 ;  /* 0x0000000109037824 */ /* 0x000fc600078e0203 */
[-C--:B------:R-:W-:Y:S01]  /*1d380*/  ISETP.GE.AND P1, PT, R0, R15.reuse, PT ;  /* 0x0000000f0000720c */ /* 0x080fe20003f26270 */
[----:B------:R-:W-:Y:S01]  /*1d390*/  VIADD R0, R186, 0x40 ;  /* 0x00000040ba007836 */ /* 0x000fe20000000000 */
[----:B------:R-:W-:Y:S02]  /*1d3a0*/  LEA.HI.X R3, R8, UR5, R3, 0x1, P3 ;  /* 0x0000000508037c11 */ /* 0x000fe400098f0c03 */
[----:B------:R0:W1:Y:S02]  /*1d3b0*/  SHFL.IDX PT, R8, R4, RZ, 0x181f ;  /* 0x00181fff04087589 */ /* 0x00006400000e0000 */
[----:B------:R-:W-:Y:S02]  /*1d3c0*/  ISETP.GE.AND P0, PT, R0, R15, PT ;  /* 0x0000000f0000720c */ /* 0x000fe40003f06270 */
[----:B------:R0:W3:Y:S01]  /*1d3d0*/  SHFL.IDX PT, R0, R3, RZ, 0x181f ;  /* 0x00181fff03007589 */ /* 0x0000e200000e0000 */
[----:B------:R-:W-:Y:S10]  /*1d3e0*/  @P2 BRA `(.L_x_2891) ;  /* 0x0000000000282947 */ /* 0x000ff40003800000 */
[----:B------:R-:W-:Y:S01]  /*1d3f0*/  ULDC UR4, c[0x0][0xac8] ;  /* 0x0002b20000047ab9 */ /* 0x000fe20000000800 */
[----:B------:R-:W-:Y:S01]  /*1d400*/  ULDC.64 UR6, c[0x0][0x208] ;  /* 0x0000820000067ab9 */ /* 0x000fe20000000a00 */
[----:B------:R-:W-:Y:S02]  /*1d410*/  ISETP.GE.AND P4, PT, R189, UR4, PT ;  /* 0x00000004bd007c0c */ /* 0x000fe4000bf86270 */
[----:B------:R-:W-:-:S11]  /*1d420*/  ISETP.GE.AND P5, PT, R192, UR4, PT ;  /* 0x00000004c0007c0c */ /* 0x000fd6000bfa6270 */
[CC--:B-1----:R-:W-:Y:S02]  /*1d430*/  @!P4 LEA R10, P2, R189.reuse, R8.reuse, 0x1 ;  /* 0x00000008bd0ac211 */ /* 0x0c2fe400078408ff */
[C---:B------:R-:W-:Y:S02]  /*1d440*/  @!P5 LEA R8, P3, R192.reuse, R8, 0x1 ;  /* 0x00000008c008d211 */ /* 0x040fe400078608ff */
[-C--:B---3--:R-:W-:Y:S02]  /*1d450*/  @!P4 LEA.HI.X R11, R189, R0.reuse, R14, 0x1, P2 ;  /* 0x00000000bd0bc211 */ /* 0x088fe400010f0c0e */
[----:B------:R-:W-:-:S03]  /*1d460*/  @!P5 LEA.HI.X R9, R192, R0, R12, 0x1, P3 ;  /* 0x00000000c009d211 */ /* 0x000fc600018f0c0c */
[----:B------:R1:W-:Y:S04]  /*1d470*/  @!P4 ST.E.128 desc[UR6][R10.64], RZ ;  /* 0x000000ff0a00c985 */ /* 0x0003e8000c101d06 */
[----:B------:R1:W-:Y:S02]  /*1d480*/  @!P5 ST.E.128 desc[UR6][R8.64], RZ ;  /* 0x000000ff0800d985 */ /* 0x0003e4000c101d06 */
.L_x_2891:
[----:B------:R-:W-:Y:S05]  /*1d490*/  BSYNC B1 ;  /* 0x0000000000017941 */ /* 0x000fea0003800000 */
.L_x_2890:
[----:B---3--:R3:W0:Y:S01]  /*1d4a0*/  SHFL.IDX PT, R0, R3, 0x1, 0x181f ;  /* 0x00381f0003007f89 */ /* 0x00862200000e0000 */
[----:B------:R-:W-:Y:S03]  /*1d4b0*/  BSSY B1, `(.L_x_2892) ;  /* 0x000000d000017945 */ /* 0x000fe60003800000 */
[----:B-1----:R3:W1:Y:S01]  /*1d4c0*/  SHFL.IDX PT, R8, R4, 0x1, 0x181f ;  /* 0x00381f0004087f89 */ /* 0x00266200000e0000 */
        /* <DEDUP_REMOVED lines=11> */
.L_x_2893:
[----:B------:R-:W-:Y:S05]  /*1d580*/  BSYNC B1 ;  /* 0x0000000000017941 */ /* 0x000fea0003800000 */
.L_x_2892:
[----:B0-----:R0:W0:Y:S01]  /*1d590*/  SHFL.IDX PT, R0, R3, 0x2, 0x181f ;  /* 0x00581f0003007f89 */ /* 0x00102200000e0000 */
[----:B------:R-:W-:Y:S03]  /*1d5a0*/  BSSY B1, `(.L_x_2894) ;  /* 0x000000d000017945 */ /* 0x000fe60003800000 */
[----:B-1----:R1:W0:Y:S01]  /*1d5b0*/  SHFL.IDX PT, R8, R4, 0x2, 0x181f ;  /* 0x00581f0004087f89 */ /* 0x00222200000e0000 */
[----:B------:R-:W-:Y:S05]  /*1d5c0*/  @P0 BRA `(.L_x_2895) ;  /* 0x0000000000280947 */ /* 0x000fea0003800000 */
[----:B------:R-:W-:Y:S01]  /*1d5d0*/  ULDC UR4, c[0x0][0xac8] ;  /* 0x0002b20000047ab9 */ /* 0x000fe20000000800 */
[----:B------:R-:W-:Y:S01]  /*1d5e0*/  ULDC.64 UR6, c[0x0][0x208] ;  /* 0x0000820000067ab9 */ /* 0x000fe20000000a00 */
        /* <DEDUP_REMOVED lines=8> */
.L_x_2895:
[----:B------:R-:W-:Y:S05]  /*1d670*/  BSYNC B1 ;  /* 0x0000000000017941 */ /* 0x000fea0003800000 */
.L_x_2894:
[----:B0-----:R-:W-:Y:S01]  /*1d680*/  VIADD R0, R186, 0x60 ;  /* 0x00000060ba007836 */ /* 0x001fe20000000000 */
[----:B---3--:R-:W0:Y:S04]  /*1d690*/  SHFL.IDX PT, R3, R3, 0x3, 0x181f ;  /* 0x00781f0003037f89 */ /* 0x008e2800000e0000 */
[----:B------:R-:W-:Y:S01]  /*1d6a0*/  ISETP.GE.AND P0, PT, R0, R15, PT ;  /* 0x0000000f0000720c */ /* 0x000fe20003f06270 */
[----:B-1----:R-:W1:-:S12]  /*1d6b0*/  SHFL.IDX PT, R4, R4, 0x3, 0x181f ;  /* 0x00781f0004047f89 */ /* 0x002e5800000e0000 */
        /* <DEDUP_REMOVED lines=11> */
.L_x_2884:
[----:B------:R-:W-:Y:S05]  /*1d770*/  BSYNC B0 ;  /* 0x0000000000007941 */ /* 0x000fea0003800000 */
.L_x_2874:
[----:B------:R-:W-:Y:S02]  /*1d780*/  ULDC UR4, c[0x0][0xc3c] ;  /* 0x00030f0000047ab9 */ /* 0x000fe40000000800 */
[----:B------:R-:W-:-:S13]  /*1d790*/  ISETP.GE.AND P0, PT, R7, UR4, PT ;  /* 0x0000000407007c0c */ /* 0x000fda000bf06270 */
[----:B------:R-:W-:Y:S05]  /*1d7a0*/  @!P0 BRA `(.L_x_2896) ;  /* 0xfffffe3c003c8947 */ /* 0x000fea000383ffff */
[----:B------:R-:W-:Y:S05]  /*1d7b0*/  BRA `(.L_x_2653) ;  /* 0x0000007c00047947 */ /* 0x000fea0003800000 */
.L_x_2651:
[----:B------:R-:W-:-:S08]  /*1d7c0*/  NOP ;  /* 0x0000000000007918 */ /* 0x000fd00000000000 */
[----:B------:R-:W0:-:S00]  /*1d7d0*/  USETMAXREG.DEALLOC.CTAPOOL 0x28 ;  /* 0x00000028000079c8 */ /* 0x000e0000080e0500 */
        /* <DEDUP_REMOVED lines=14> */
.L_x_2897:
[----:B------:R-:W-:Y:S01]  /*1d8c0*/  LOP3.LUT R7, R0, 0x1f, RZ, 0xc0, !PT ;  /* 0x0000001f00077812 */ /* 0x000fe200078ec0ff */
[----:B------:R-:W-:Y:S01]  /*1d8d0*/  ULDC UR4, c[0x0][0xc3c] ;  /* 0x00030f0000047ab9 */ /* 0x000fe20000000800 */
[----:B------:R-:W-:Y:S01]  /*1d8e0*/  IMAD.MOV.U32 R9, RZ, RZ, RZ ;  /* 0x000000ffff097224 */ /* 0x000fe200078e00ff */
[----:B------:R-:W-:Y:S01]  /*1d8f0*/  ULDC.64 UR6, c[0x0][0x208] ;  /* 0x0000820000067ab9 */ /* 0x000fe20000000a00 */
[----:B------:R-:W-:Y:S01]  /*1d900*/  ISETP.NE.AND P0, PT, R7, 0x1f, PT ;  /* 0x0000001f0700780c */ /* 0x000fe20003f05270 */
[----:B------:R-:W-:-:S03]  /*1d910*/  ULDC UR5, c[0x0][0xc38] ;  /* 0x00030e0000057ab9 */ /* 0x000fc60000000800 */
[----:B------:R-:W-:-:S13]  /*1d920*/  ISETP.GE.OR P1, PT, R7, UR4, !P0 ;  /* 0x0000000407007c0c */ /* 0x000fda000c726670 */
[----:B------:R-:W0:Y:S08]  /*1d930*/  @!P1 LDC.64 R4, c[0x0][0xc80] ;  /* 0x00032000ff049b82 */ /* 0x000e300000000a00 */
[----:B------:R-:W1:Y:S01]  /*1d940*/  @!P1 LDC.64 R2, c[0x0][0xc78] ;  /* 0x00031e00ff029b82 */ /* 0x000e620000000a00 */
[----:B0-----:R-:W-:-:S05]  /*1d950*/  @!P1 IMAD.WIDE.U32 R4, R7, 0x4, R4 ;  /* 0x0000000407049825 */ /* 0x001fca00078e0004 */
[----:B------:R-:W2:Y:S01]  /*1d960*/  @!P1 LDG.E R6, desc[UR6][R4.64] ;  /* 0x0000000604069981 */ /* 0x000ea2000c1e1900 */
[----:B-1----:R-:W-:-:S05]  /*1d970*/  @!P1 IMAD.WIDE.U32 R2, R7, 0x4, R2 ;  /* 0x0000000407029825 */ /* 0x002fca00078e0002 */
[----:B------:R-:W2:Y:S01]  /*1d980*/  @!P1 LDG.E R9, desc[UR6][R2.64] ;  /* 0x0000000602099981 */ /* 0x000ea2000c1e1900 */
[C---:B------:R-:W-:Y:S02]  /*1d990*/  ISETP.NE.AND P1, PT, R7.reuse, RZ, PT ;  /* 0x000000ff0700720c */ /* 0x040fe40003f25270 */
[C---:B------:R-:W-:Y:S02]  /*1d9a0*/  ISETP.GE.U32.AND P2, PT, R7.reuse, 0x2, PT ;  /* 0x000000020700780c */ /* 0x040fe40003f46070 */
[C---:B------:R-:W-:Y:S02]  /*1d9b0*/  ISETP.GE.U32.AND P3, PT, R7.reuse, 0x4, PT ;  /* 0x000000040700780c */ /* 0x040fe40003f66070 */
[C---:B------:R-:W-:Y:S02]  /*1d9c0*/  ISETP.GE.U32.AND P4, PT, R7.reuse, 0x8, PT ;  /* 0x000000080700780c */ /* 0x040fe40003f86070 */
[----:B------:R-:W-:Y:S01]  /*1d9d0*/  ISETP.GE.U32.AND P5, PT, R7, 0x10, PT ;  /* 0x000000100700780c */ /* 0x000fe20003fa6070 */
[----:B------:R-:W0:Y:S01]  /*1d9e0*/  S2UR UR6, SR_CTAID.X ;  /* 0x00000000000679c3 */ /* 0x000e220000002500 */
[----:B------:R-:W-:Y:S01]  /*1d9f0*/  UMOV UR4, URZ ;  /* 0x0000003f00047c82 */ /* 0x000fe20008000000 */
[----:B--2---:R-:W-:-:S05]  /*1da00*/  IMAD R8, R6, R9, RZ ;  /* 0x0000000906087224 */ /* 0x004fca00078e02ff */
        /* <DEDUP_REMOVED lines=23> */
.L_x_2901:
[----:B------:R-:W0:Y:S01]  /*1db80*/  LDC R2, c[0x0][0xc3c] ;  /* 0x00030f00ff027b82 */ /* 0x000e220000000800 */
[----:B------:R-:W-:Y:S01]  /*1db90*/  UIADD3 UR4, UR4, 0x1f, URZ ;  /* 0x0000001f04047890 */ /* 0x000fe2000fffe03f */
[----:B------:R-:W-:Y:S02]  /*1dba0*/  ULDC UR7, c[0x0][0xc3c] ;  /* 0x00030f0000077ab9 */ /* 0x000fe40000000800 */
[----:B------:R-:W-:-:S03]  /*1dbb0*/  IMAD.U32 R19, RZ, RZ, UR7 ;  /* 0x00000007ff137e24 */ /* 0x000fc6000f8e00ff */
[----:B0-----:R-:W-:-:S13]  /*1dbc0*/  ISETP.LE.AND P6, PT, R2, UR4, PT ;  /* 0x0000000402007c0c */ /* 0x001fda000bfc3270 */
[----:B------:R-:W-:Y:S05]  /*1dbd0*/  @P6 BRA `(.L_x_2900) ;  /* 0x0000000800b06947 */ /* 0x000fea0003800000 */
[----:B------:R-:W-:Y:S01]  /*1dbe0*/  VIADD R9, R7, UR4 ;  /* 0x0000000407097c36 */ /* 0x000fe20008000000 */
[----:B------:R-:W-:Y:S01]  /*1dbf0*/  ULDC.64 UR8, c[0x0][0x208] ;  /* 0x0000820000087ab9 */ /* 0x000fe20000000a00 */
        /* <DEDUP_REMOVED lines=30> */
.L_x_2899:
        /* <DEDUP_REMOVED lines=13> */
.L_x_2902:
        /* <DEDUP_REMOVED lines=62> */
.L_x_2903:
[----:B------:R-:W0:Y:S01]  /*1e290*/  LDC.64 R2, c[0x0][0xc90] ;  /* 0x00032400ff027b82 */ /* 0x000e220000000a00 */
[----:B------:R-:W-:Y:S01]  /*1e2a0*/  ULDC.64 UR6, c[0x0][0x208] ;  /* 0x0000820000067ab9 */ /* 0x000fe20000000a00 */
        /* <DEDUP_REMOVED lines=60> */
.L_x_2904:
[----:B------:R-:W-:-:S05]  /*1e670*/  LOP3.LUT R17, RZ, R2, RZ, 0x33, !PT ;  /* 0x00000002ff117212 */ /* 0x000fca00078e33ff */
[----:B------:R-:W-:Y:S01]  /*1e680*/  IMAD.IADD R17, R6, 0x1, R17 ;  /* 0x0000000106117824 */ /* 0x000fe200078e0211 */
[----:B------:R-:W-:Y:S06]  /*1e690*/  BRA `(.L_x_2905) ;  /* 0x00000000000c7947 */ /* 0x000fec0003800000 */
.L_x_2900:
[----:B------:R-:W-:Y:S02]  /*1e6a0*/  IMAD.MOV.U32 R17, RZ, RZ, RZ ;  /* 0x000000ffff117224 */ /* 0x000fe400078e00ff */
[----:B------:R-:W-:Y:S02]  /*1e6b0*/  IMAD.U32 R16, RZ, RZ, UR6 ;  /* 0x00000006ff107e24 */ /* 0x000fe4000f8e00ff */
[----:B------:R-:W-:-:S07]  /*1e6c0*/  IMAD.MOV.U32 R18, RZ, RZ, RZ ;  /* 0x000000ffff127224 */ /* 0x000fce00078e00ff */
.L_x_2905:
[----:B------:R-:W-:-:S13]  /*1e6d0*/  ISETP.NE.AND P0, PT, R7, RZ, PT ;  /* 0x000000ff0700720c */ /* 0x000fda0003f05270 */
[----:B------:R-:W0:Y:S01]  /*1e6e0*/  @!P0 S2R R3, SR_CgaCtaId ;  /* 0x0000000000038919 */ /* 0x000e220000008800 */
[----:B------:R-:W-:-:S04]  /*1e6f0*/  @!P0 MOV R2, 0x400 ;  /* 0x0000040000028802 */ /* 0x000fc80000000f00 */
[----:B0-----:R-:W-:-:S05]  /*1e700*/  @!P0 LEA R2, R3, R2, 0x18 ;  /* 0x0000000203028211 */ /* 0x001fca00078ec0ff */
[----:B------:R1:W-:Y:S01]  /*1e710*/  @!P0 STS.128 [R2+0x2a8d0], R16 ;  /* 0x02a8d01002008388 */ /* 0x0003e20000000c00 */
[----:B------:R-:W-:Y:S06]  /*1e720*/  BAR.ARV 0x5, 0x180 ;  /* 0x0146000000007b1d */ /* 0x000fec0000002000 */
.L_x_2898:
[----:B------:R2:W-:Y:S01]  /*1e730*/  STL [R1+0x24], RZ ;  /* 0x000024ff01007387 */ /* 0x0005e20000100800 */
[----:B------:R-:W-:Y:S01]  /*1e740*/  ULDC UR4, c[0x0][0xc3c] ;  /* 0x00030f0000047ab9 */ /* 0x000fe20000000800 */
[----:B------:R-:W-:Y:S01]  /*1e750*/  IMAD.MOV.U32 R29, RZ, RZ, 0x1 ;  /* 0x00000001ff1d7424 */ /* 0x000fe200078e00ff */
[----:B0-----:R-:W-:Y:S01]  /*1e760*/  ISETP.GE.AND P0, PT, R19, UR4, PT ;  /* 0x0000000413007c0c */ /* 0x001fe2000bf06270 */
[----:B------:R-:W-:-:S12]  /*1e770*/  IMAD.MOV.U32 R28, RZ, RZ, RZ ;  /* 0x000000ffff1c7224 */ /* 0x000fd800078e00ff */
[----:B--2---:R-:W-:Y:S05]  /*1e780*/  @P0 BRA `(.L_x_2906) ;  /* 0x0000006800340947 */ /* 0x004fea0003800000 */
[----:B------:R-:W0:Y:S01]  /*1e790*/  S2UR UR5, SR_CgaCtaId ;  /* 0x00000000000579c3 */ /* 0x000e220000008800 */
[----:B------:R2:W-:Y:S01]  /*1e7a0*/  STL [R1+0x24], RZ ;  /* 0x000024ff01007387 */ /* 0x0005e20000100800 */
[C---:B-1----:R-:W-:Y:S01]  /*1e7b0*/  IMAD.SHL.U32 R2, R0.reuse, 0x8, RZ ;  /* 0x0000000800027824 */ /* 0x042fe200078e00ff */
[----:B------:R-:W-:Y:S01]  /*1e7c0*/  LOP3.LUT R4, R0, 0x7f, RZ, 0xc0, !PT ;  /* 0x0000007f00047812 */ /* 0x000fe200078ec0ff */
[----:B------:R-:W-:Y:S01]  /*1e7d0*/  UMOV UR4, 0x400 ;  /* 0x0000040000047882 */ /* 0x000fe20000000000 */
[----:B------:R-:W-:Y:S01]  /*1e7e0*/  BSSY B8, `(.L_x_2906) ;  /* 0x0000687000087945 */ /* 0x000fe20003800000 */
[----:B------:R-:W-:Y:S01]  /*1e7f0*/  IMAD.MOV.U32 R31, RZ, RZ, 0x1 ;  /* 0x00000001ff1f7424 */ /* 0x000fe200078e00ff */
[----:B------:R-:W-:Y:S01]  /*1e800*/  LOP3.LUT R3, R2, 0x1f8, RZ, 0xc0, !PT ;  /* 0x000001f802037812 */ /* 0x000fe200078ec0ff */
[----:B------:R-:W-:Y:S01]  /*1e810*/  IMAD.SHL.U32 R34, R4, 0x8, RZ ;  /* 0x0000000804227824 */ /* 0x000fe200078e00ff */
[----:B------:R-:W-:Y:S01]  /*1e820*/  LOP3.LUT R2, R2, 0x38, RZ, 0xc0, !PT ;  /* 0x0000003802027812 */ /* 0x000fe200078ec0ff */
[----:B------:R-:W-:Y:S01]  /*1e830*/  IMAD.MOV.U32 R25, RZ, RZ, RZ ;  /* 0x000000ffff197224 */ /* 0x000fe200078e00ff */
[----:B------:R-:W-:Y:S01]  /*1e840*/  LOP3.LUT R3, R3, 0x38, R0, 0x78, !PT ;  /* 0x0000003803037812 */ /* 0x000fe200078e7800 */
[----:B------:R-:W-:Y:S01]  /*1e850*/  IMAD.SHL.U32 R0, R0, 0x10, RZ ;  /* 0x0000001000007824 */ /* 0x000fe200078e00ff */
[----:B------:R-:W-:Y:S01]  /*1e860*/  ULOP3.LUT UR37, UR60, 0x2, URZ, 0xfc, !UPT ;  /* 0x000000023c257892 */ /* 0x000fe2000f8efc3f */
[----:B------:R-:W-:Y:S01]  /*1e870*/  IMAD.MOV.U32 R28, RZ, RZ, RZ ;  /* 0x000000ffff1c7224 */ /* 0x000fe200078e00ff */
[----:B------:R-:W-:Y:S01]  /*1e880*/  LOP3.LUT R34, R3, 0x200, R34, 0xf8, !PT ;  /* 0x0000020003227812 */ /* 0x000fe200078ef822 */
[----:B------:R-:W-:Y:S01]  /*1e890*/  IMAD.MOV.U32 R29, RZ, RZ, 0x1 ;  /* 0x00000001ff1d7424 */ /* 0x000fe200078e00ff */
[----:B------:R-:W-:Y:S01]  /*1e8a0*/  SHF.R.U32.HI R3, RZ, 0x3, R4 ;  /* 0x00000003ff037819 */ /* 0x000fe20000011604 */
[----:B------:R-:W-:Y:S01]  /*1e8b0*/  ULDC.64 UR38, c[0x0][0x198] ;  /* 0x0000660000267ab9 */ /* 0x000fe20000000a00 */
[----:B------:R-:W-:-:S02]  /*1e8c0*/  ULDC UR36, c[0x0][0xc] ;  /* 0x0000030000247ab9 */ /* 0x000fc40000000800 */
[----:B------:R-:W-:Y:S02]  /*1e8d0*/  LOP3.LUT R4, R3, 0x70, R0, 0xf8, !PT ;  /* 0x0000007003047812 */ /* 0x000fe400078ef800 */
[C---:B------:R-:W-:Y:S01]  /*1e8e0*/  LOP3.LUT R3, R2.reuse, 0x40, RZ, 0xfc, !PT ;  /* 0x0000004002037812 */ /* 0x040fe200078efcff */
[----:B0-----:R-:W-:Y:S01]  /*1e8f0*/  ULEA UR4, UR5, UR4, 0x18 ;  /* 0x0000000405047291 */ /* 0x001fe2000f8ec03f */
[----:B------:R-:W-:-:S05]  /*1e900*/  LOP3.LUT R0, R2, 0x80, RZ, 0xfc, !PT ;  /* 0x0000008002007812 */ /* 0x000fca00078efcff */
[----:B------:R-:W-:-:S04]  /*1e910*/  IMAD.U32 R22, RZ, RZ, UR4 ;  /* 0x00000004ff167e24 */ /* 0x000fc8000f8e00ff */
[----:B--2---:R-:W-:-:S07]  /*1e920*/  IMAD R36, R34, 0x2, R22 ;  /* 0x0000000222247824 */ /* 0x004fce00078e0216 */
.L_x_3011:
[----:B0-----:R-:W0:Y:S01]  /*1e930*/  LDC.64 R32, c[0x0][0xc88] ;  /* 0x00032200ff207b82 */ /* 0x001e220000000a00 */
[----:B------:R-:W-:Y:S01]  /*1e940*/  ULDC.64 UR4, c[0x0][0x208] ;  /* 0x0000820000047ab9 */ /* 0x000fe20000000a00 */
[----:B0-----:R-:W-:-:S06]  /*1e950*/  IMAD.WIDE R32, R19, 0x4, R32 ;  /* 0x0000000413207825 */ /* 0x001fcc00078e0220 */
[----:B------:R-:W2:Y:S01]  /*1e960*/  LDG.E R32, desc[UR4][R32.64] ;  /* 0x0000000420207981 */ /* 0x000ea2000c1e1900 */
[----:B------:R-:W-:Y:S05]  /*1e970*/  YIELD ;  /* 0x0000000000007946 */ /* 0x000fea0003800000 */
[----:B------:R-:W-:Y:S01]  /*1e980*/  ULDC.64 UR4, c[0x0][0xa28] ;  /* 0x00028a0000047ab9 */ /* 0x000fe20000000a00 */
[----:B------:R-:W-:Y:S01]  /*1e990*/  ULDC.64 UR8, c[0x0][0xa18] ;  /* 0x0002860000087ab9 */ /* 0x000fe20000000a00 */
[----:B------:R-:W-:Y:S01]  /*1e9a0*/  ISETP.NE.U32.AND P0, PT, RZ, UR4, PT ;  /* 0x00000004ff007c0c */ /* 0x000fe2000bf05070 */
[----:B------:R-:W-:Y:S01]  /*1e9b0*/  IMAD.MOV.U32 R13, RZ, RZ, RZ ;  /* 0x000000ffff0d7224 */ /* 0x000fe200078e00ff */
[----:B------:R-:W-:Y:S01]  /*1e9c0*/  ULDC.64 UR10, c[0x0][0x208] ;  /* 0x00008200000a7ab9 */ /* 0x000fe20000000a00 */
[----:B------:R-:W-:Y:S01]  /*1e9d0*/  ULDC.64 UR6, c[0x0][0xa10] ;  /* 0x0002840000067ab9 */ /* 0x000fe20000000a00 */
[----:B------:R-:W-:-:S02]  /*1e9e0*/  ISETP.NE.AND.EX P0, PT, RZ, UR5, PT, P0 ;  /* 0x00000005ff007c0c */ /* 0x000fc4000bf05300 */
[----:B------:R-:W-:-:S04]  /*1e9f0*/  ISETP.NE.U32.AND P2, PT, RZ, UR8, PT ;  /* 0x00000008ff007c0c */ /* 0x000fc8000bf45070 */
[----:B------:R-:W-:Y:S02]  /*1ea00*/  ISETP.NE.AND.EX P2, PT, RZ, UR9, PT, P2 ;  /* 0x00000009ff007c0c */ /* 0x000fe4000bf45320 */
[----:B--2---:R-:W-:-:S05]  /*1ea10*/  SHF.R.S32.HI R0, RZ, 0x1f, R32 ;  /* 0x0000001fff007819 */ /* 0x004fca0000011420 */
[C---:B------:R-:W-:Y:S01]  /*1ea20*/  @P0 LEA R2, P1, R32.reuse, UR4, 0x2 ;  /* 0x0000000420020c11 */ /* 0x040fe2000f8210ff */
[C---:B------:R-:W-:Y:S01]  /*1ea30*/  IMAD.SHL.U32 R23, R32.reuse, 0x4, RZ ;  /* 0x0000000420177824 */ /* 0x040fe200078e00ff */
[C-C-:B------:R-:W-:Y:S01]  /*1ea40*/  SHF.L.U64.HI R24, R32.reuse, 0x2, R0.reuse ;  /* 0x0000000220187819 */ /* 0x140fe20000010200 */
[----:B------:R0:W-:Y:S01]  /*1ea50*/  STL [R1+0x18], R0 ;  /* 0x0000180001007387 */ /* 0x0001e20000100800 */
[----:B------:R-:W-:Y:S01]  /*1ea60*/  @P0 LEA.HI.X R3, R32, UR5, R0, 0x2, P1 ;  /* 0x0000000520030c11 */ /* 0x000fe200088f1400 */
[----:B------:R-:W-:-:S04]  /*1ea70*/  ULDC.64 UR4, c[0x0][0xa00] ;  /* 0x0002800000047ab9 */ /* 0x000fc80000000a00 */
[----:B-1----:R1:W2:Y:S01]  /*1ea80*/  @P0 LDG.E R13, desc[UR10][R2.64] ;  /* 0x0000000a020d0981 */ /* 0x0022a2000c1e1900 */
[----:B------:R-:W-:Y:S01]  /*1ea90*/  ISETP.NE.U32.AND P0, PT, RZ, UR4, PT ;  /* 0x00000004ff007c0c */ /* 0x000fe2000bf05070 */
[----:B------:R-:W-:Y:S01]  /*1eaa0*/  IMAD.MOV.U32 R35, RZ, RZ, RZ ;  /* 0x000000ffff237224 */ /* 0x000fe200078e00ff */
[----:B------:R-:W-:Y:S01]  /*1eab0*/  ISETP.NE.U32.AND P1, PT, RZ, UR6, PT ;  /* 0x00000006ff007c0c */ /* 0x000fe2000bf25070 */
[----:B0-----:R-:W-:Y:S01]  /*1eac0*/  IMAD.MOV.U32 R0, RZ, RZ, RZ ;  /* 0x000000ffff007224 */ /* 0x001fe200078e00ff */
[----:B------:R-:W-:Y:S02]  /*1ead0*/  ISETP.NE.AND.EX P0, PT, RZ, UR5, PT, P0 ;  /* 0x00000005ff007c0c */ /* 0x000fe4000bf05300 */
[----:B------:R-:W-:Y:S02]  /*1eae0*/  ISETP.NE.AND.EX P1, PT, RZ, UR7, PT, P1 ;  /* 0x00000007ff007c0c */ /* 0x000fe4000bf25310 */
[C---:B------:R-:W-:Y:S02]  /*1eaf0*/  IADD3 R4, P4, R23.reuse, UR6, RZ ;  /* 0x0000000617047c10 */ /* 0x040fe4000ff9e0ff */
[----:B-1----:R-:W-:Y:S01]  /*1eb00*/  IADD3 R2, P3, R23, UR4, RZ ;  /* 0x0000000417027c10 */ /* 0x002fe2000ff7e0ff */
[----:B------:R-:W-:Y:S01]  /*1eb10*/  ULDC UR4, c[0x0][0x288] ;  /* 0x0000a20000047ab9 */ /* 0x000fe20000000800 */
[----:B------:R-:W-:-:S02]  /*1eb20*/  IADD3.X R5, R24, UR7, RZ, P4, !PT ;  /* 0x0000000718057c10 */ /* 0x000fc4000a7fe4ff */
[C---:B------:R-:W-:Y:S02]  /*1eb30*/  IADD3.X R3, R24.reuse, UR5, RZ, P3, !PT ;  /* 0x0000000518037c10 */ /* 0x040fe40009ffe4ff */
[----:B------:R-:W-:Y:S01]  /*1eb40*/  @P2 IADD3 R6, P3, R23, UR8, RZ ;  /* 0x0000000817062c10 */ /* 0x000fe2000ff7e0ff */
[----:B------:R-:W-:Y:S01]  /*1eb50*/  IMAD.U32 R8, RZ, RZ, UR4 ;  /* 0x00000004ff087e24 */ /* 0x000fe2000f8e00ff */
[----:B------:R-:W-:Y:S01]  /*1eb60*/  ULDC.64 UR4, c[0x0][0x418] ;  /* 0x0001060000047ab9 */ /* 0x000fe20000000a00 */
[----:B------:R-:W5:Y:S01]  /*1eb70*/  @P0 LDG.E R35, desc[UR10][R2.64] ;  /* 0x0000000a02230981 */ /* 0x000f62000c1e1900 */
[----:B------:R-:W-:-:S03]  /*1eb80*/  @P2 IADD3.X R7, R24, UR9, RZ, P3, !PT ;  /* 0x0000000918072c10 */ /* 0x000fc60009ffe4ff */
[----:B------:R-:W5:Y:S04]  /*1eb90*/  @P1 LDG.E R0, desc[UR10][R4.64] ;  /* 0x0000000a04001981 */ /* 0x000f68000c1e1900 */
[----:B---3--:R0:W3:Y:S01]  /*1eba0*/  @P2 LDG.E R8, desc[UR10][R6.64] ;  /* 0x0000000a06082981 */ /* 0x0080e2000c1e1900 */
[----:B------:R-:W-:-:S03]  /*1ebb0*/  UISETP.NE.U32.AND UP0, UPT, UR4, URZ, UPT ;  /* 0x0000003f0400728c */ /* 0x000fc6000bf05070 */
[----:B------:R-:W-:Y:S01]  /*1ebc0*/  ULDC UR4, c[0x0][0x424] ;  /* 0x0001090000047ab9 */ /* 0x000fe20000000800 */
[----:B------:R-:W-:-:S03]  /*1ebd0*/  UISETP.NE.AND.EX UP0, UPT, UR5, URZ, UPT, UP0 ;  /* 0x0000003f0500728c */ /* 0x000fc6000bf05300 */
[----:B------:R-:W-:Y:S01]  /*1ebe0*/  ULDC UR5, c[0x0][0x2f0] ;  /* 0x0000bc0000057ab9 */ /* 0x000fe20000000800 */
[----:B------:R-:W-:-:S04]  /*1ebf0*/  USEL UR4, UR4, 0x1, UP0 ;  /* 0x0000000104047887 */ /* 0x000fc80008000000 */
[----:B------:R-:W-:-:S03]  /*1ec00*/  UIMAD UR4, UR4, UR5, URZ ;  /* 0x00000005040472a4 */ /* 0x000fc6000f8e023f */
[----:B------:R-:W-:Y:S02]  /*1ec10*/  ULDC UR5, c[0x0][0x348] ;  /* 0x0000d20000057ab9 */ /* 0x000fe40000000800 */
[----:B0-----:R-:W-:Y:S02]  /*1ec20*/  IMAD.U32 R6, RZ, RZ, UR5 ;  /* 0x00000005ff067e24 */ /* 0x001fe4000f8e00ff */
[----:B------:R-:W-:Y:S01]  /*1ec30*/  IMAD.U32 R10, RZ, RZ, UR4 ;  /* 0x00000004ff0a7e24 */ /* 0x000fe2000f8e00ff */
[----:B---3--:R0:W-:Y:S01]  /*1ec40*/  STL [R1+0x10], R8 ;  /* 0x0000100801007387 */ /* 0x0081e20000100800 */
[----:B------:R-:W-:-:S03]  /*1ec50*/  IMAD.MOV.U32 R12, RZ, RZ, R8 ;  /* 0x000000ffff0c7224 */ /* 0x000fc600078e0008 */
[----:B--2---:R0:W-:Y:S01]  /*1ec60*/  STL [R1+0x4], R13 ;  /* 0x0000040d01007387 */ /* 0x0041e20000100800 */
[----:B------:R-:W-:Y:S05]  /*1ec70*/  @P2 BRA `(.L_x_2907) ;  /* 0x0000000000182947 */ /* 0x000fea0003800000 */
[----:B------:R-:W-:Y:S05]  /*1ec80*/  @!P0 BRA `(.L_x_2907) ;  /* 0x0000000000148947 */ /* 0x000fea0003800000 */
[----:B------:R-:W-:Y:S02]  /*1ec90*/  ULDC.64 UR4, c[0x0][0x208] ;  /* 0x0000820000047ab9 */ /* 0x000fe40000000a00 */
[----:B0-----:R-:W2:Y:S04]  /*1eca0*/  LDG.E R8, desc[UR4][R2.64] ;  /* 0x0000000402087981 */ /* 0x001ea8000c1e1900 */
[----:B------:R-:W2:Y:S02]  /*1ecb0*/  LDG.E R7, desc[UR4][R2.64+0x4] ;  /* 0x0000040402077981 */ /* 0x000ea4000c1e1900 */
[----:B--2---:R-:W-:-:S05]  /*1ecc0*/  IMAD.IADD R12, R7, 0x1, -R8 ;  /* 0x00000001070c7824 */ /* 0x004fca00078e0a08 */
[----:B------:R1:W-:Y:S02]  /*1ecd0*/  STL [R1+0x10], R12 ;  /* 0x0000100c01007387 */ /* 0x0003e40000100800 */
.L_x_2907:
[----:B------:R-:W-:Y:S01]  /*1ece0*/  ULDC.64 UR4, c[0x0][0xa20] ;  /* 0x0002880000047ab9 */ /* 0x000fe20000000a00 */
[C---:B------:R-:W-:Y:S01]  /*1ecf0*/  LOP3.LUT R2, R18.reuse, 0xff000000, RZ, 0xc0, !PT ;  /* 0xff00000012027812 */ /* 0x040fe200078ec0ff */
        /* <DEDUP_REMOVED lines=8> */
[----:B------:R-:W-:Y:S01]  /*1ed80*/  IADD3 R2, P0, R23, UR4, RZ ;  /* 0x0000000417027c10 */ /* 0x000fe2000ff1e0ff */
[----:B------:R-:W-:-:S03]  /*1ed90*/  ULDC.64 UR6, c[0x0][0x208] ;  /* 0x0000820000067ab9 */ /* 0x000fc60000000a00 */
[----:B------:R-:W-:-:S05]  /*1eda0*/  IADD3.X R3, R24, UR5, RZ, P0, !PT ;  /* 0x0000000518037c10 */ /* 0x000fca00087fe4ff */
[----:B------:R2:W5:Y:S01]  /*1edb0*/  LDG.E R10, desc[UR6][R2.64] ;  /* 0x00000006020a7981 */ /* 0x000562000c1e1900 */
[----:B------:R-:W-:Y:S05]  /*1edc0*/  BRA `(.L_x_2909) ;  /* 0x0000000000287947 */ /* 0x000fea0003800000 */
.L_x_2908:
[----:B------:R-:W-:Y:S02]  /*1edd0*/  ULDC.64 UR4, c[0x0][0xa08] ;  /* 0x0002820000047ab9 */ /* 0x000fe40000000a00 */
[----:B------:R-:W-:-:S04]  /*1ede0*/  ISETP.NE.U32.AND P0, PT, RZ, UR4, PT ;  /* 0x00000004ff007c0c */ /* 0x000fc8000bf05070 */
[----:B------:R-:W-:-:S13]  /*1edf0*/  ISETP.NE.AND.EX P0, PT, RZ, UR5, PT, P0 ;  /* 0x00000005ff007c0c */ /* 0x000fda000bf05300 */
[----:B------:R-:W-:Y:S05]  /*1ee00*/  @!P0 BRA `(.L_x_2909) ;  /* 0x0000000000188947 */ /* 0x000fea0003800000 */
[----:B------:R-:W2:Y:S01]  /*1ee10*/  LDC.64 R2, c[0x0][0xa08] ;  /* 0x00028200ff027b82 */ /* 0x000ea20000000a00 */
[----:B------:R-:W-:Y:S01]  /*1ee20*/  ULDC.64 UR4, c[0x0][0x208] ;  /* 0x0000820000047ab9 */ /* 0x000fe20000000a00 */
[----:B--2---:R-:W-:-:S05]  /*1ee30*/  IMAD.WIDE R2, R33, 0x4, R2 ;  /* 0x0000000421027825 */ /* 0x004fca00078e0202 */
[----:B------:R-:W2:Y:S04]  /*1ee40*/  LDG.E R10, desc[UR4][R2.64] ;  /* 0x00000004020a7981 */ /* 0x000ea8000c1e1900 */
[----:B------:R-:W2:Y:S02]  /*1ee50*/  LDG.E R7, desc[UR4][R2.64+0x4] ;  /* 0x0000040402077981 */ /* 0x000ea4000c1e1900 */
[----:B--2---:R-:W-:-:S07]  /*1ee60*/  IMAD.IADD R10, R7, 0x1, -R10 ;  /* 0x00000001070a7824 */ /* 0x004fce00078e0a0a */
.L_x_2909:
[----:B------:R-:W-:Y:S01]  /*1ee70*/  ULDC.64 UR4, c[0x0][0x208] ;  /* 0x0000820000047ab9 */ /* 0x000fe20000000a00 */
[----:B--2---:R-:W2:Y:S01]  /*1ee80*/  LDC R3, c[0x0][0x448] ;  /* 0x00011200ff037b82 */ /* 0x004ea20000000800 */
[----:B------:R-:W3:Y:S04]  /*1ee90*/  @P1 LDG.E R2, desc[UR4][R4.64] ;  /* 0x0000000404021981 */ /* 0x000ee8000c1e1900 */
[----:B------:R4:W3:Y:S01]  /*1eea0*/  @P1 LDG.E R11, desc[UR4][R4.64+0x4] ;  /* 0x00000404040b1981 */ /* 0x0008e2000c1e1900 */
[----:B-----5:R-:W-:Y:S01]  /*1eeb0*/  IMAD.IADD R10, R10, 0x1, -R13 ;  /* 0x000000010a0a7824 */ /* 0x020fe200078e0a0d */
[----:B------:R-:W-:Y:S01]  /*1eec0*/  BSSY B0, `(.L_x_2910) ;  /* 0x0000035000007945 */ /* 0x000fe20003800000 */
[----:B------:R-:W-:Y:S01]  /*1eed0*/  IMAD.MOV.U32 R14, RZ, RZ, RZ ;  /* 0x000000ffff0e7224 */ /* 0x000fe200078e00ff */
[----:B----4-:R-:W-:-:S02]  /*1eee0*/  LOP3.LUT R4, R9, 0xff, RZ, 0xc0, !PT ;  /* 0x000000ff09047812 */ /* 0x010fc400078ec0ff */
[----:B------:R-:W-:Y:S02]  /*1eef0*/  SHF.R.U32.HI R5, RZ, 0x10, R9 ;  /* 0x00000010ff057819 */ /* 0x000fe40000011609 */
[----:B--2---:R-:W-:-:S13]  /*1ef00*/  ISETP.NE.AND P0, PT, R3, 0x1, PT ;  /* 0x000000010300780c */ /* 0x004fda0003f05270 */
[----:B------:R-:W0:Y:S08]  /*1ef10*/  @P0 LDC R7, c[0x0][0x44c] ;  /* 0x00011300ff070b82 */ /* 0x000e300000000800 */
[----:B------:R-:W2:Y:S01]  /*1ef20*/  @P0 LDC R3, c[0x0][0x450] ;  /* 0x00011400ff030b82 */ /* 0x000ea20000000800 */
[----:B---3--:R-:W-:Y:S02]  /*1ef30*/  @P1 IMAD.IADD R6, R11, 0x1, -R2 ;  /* 0x000000010b061824 */ /* 0x008fe400078e0a02 */
[----:B------:R-:W-:-:S02]  /*1ef40*/  IMAD.SHL.U32 R2, R17, 0x80, RZ ;  /* 0x0000008011027824 */ /* 0x000fc400078e00ff */
[----:B------:R-:W-:Y:S02]  /*1ef50*/  IMAD.IADD R37, R10, 0x1, R6 ;  /* 0x000000010a257824 */ /* 0x000fe400078e0206 */
[----:B------:R-:W-:-:S04]  /*1ef60*/  VIADD R2, R2, 0x7f ;  /* 0x0000007f02027836 */ /* 0x000fc80000000000 */
[----:B0-----:R-:W-:-:S04]  /*1ef70*/  @P0 IMAD.HI.U32 R8, R2, R7, RZ ;  /* 0x0000000702080227 */ /* 0x001fc800078e00ff */
[C---:B------:R-:W-:Y:S01]  /*1ef80*/  VIADD R7, R37.reuse, 0x5f ;  /* 0x0000005f25077836 */ /* 0x040fe20000000000 */
[----:B--2---:R-:W-:Y:S02]  /*1ef90*/  @P0 SHF.R.U32.HI R2, RZ, R3, R8 ;  /* 0x00000003ff020219 */ /* 0x004fe40000011608 */
[----:B------:R-:W-:Y:S01]  /*1efa0*/  IADD3 R8, R37, 0x60, -R12 ;  /* 0x0000006025087810 */ /* 0x000fe20007ffe80c */
[----:B------:R-:W-:-:S04]  /*1efb0*/  IMAD.HI R7, R7, 0x2aaaaaab, RZ ;  /* 0x2aaaaaab07077827 */ /* 0x000fc800078e02ff */
[----:B------:R-:W-:Y:S01]  /*1efc0*/  IMAD.IADD R2, R8, 0x1, R2 ;  /* 0x0000000108027824 */ /* 0x000fe200078e0202 */
[----:B------:R-:W-:-:S03]  /*1efd0*/  SHF.R.U32.HI R3, RZ, 0x1f, R7 ;  /* 0x0000001fff037819 */ /* 0x000fc60000011607 */
[----:B------:R-:W-:Y:S01]  /*1efe0*/  IMAD.HI R2, R2, 0x2aaaaaab, RZ ;  /* 0x2aaaaaab02027827 */ /* 0x000fe200078e02ff */
[----:B------:R-:W-:-:S04]  /*1eff0*/  LEA.HI.SX32 R7, R7, R3, 0x1c ;  /* 0x0000000307077211 */ /* 0x000fc800078fe2ff */
[----:B------:R-:W-:-:S04]  /*1f000*/  SHF.R.U32.HI R3, RZ, 0x1f, R2 ;  /* 0x0000001fff037819 */ /* 0x000fc80000011602 */
[----:B------:R-:W-:-:S04]  /*1f010*/  LEA.HI.SX32 R2, R2, R3, 0x1c ;  /* 0x0000000302027211 */ /* 0x000fc800078fe2ff */
[----:B------:R-:W-:-:S04]  /*1f020*/  VIMNMX R11, R7, R2, PT ;  /* 0x00000002070b7248 */ /* 0x000fc80003fe0100 */
[----:B------:R-:W-:-:S13]  /*1f030*/  ISETP.GE.AND P0, PT, R11, 0x1, PT ;  /* 0x000000010b00780c */ /* 0x000fda0003f06270 */
[----:B------:R-:W-:Y:S05]  /*1f040*/  @!P0 BRA `(.L_x_2911) ;  /* 0x0000000000708947 */ /* 0x000fea0003800000 */
[----:B------:R-:W-:Y:S01]  /*1f050*/  ISETP.NE.AND P0, PT, R5, RZ, PT ;  /* 0x000000ff0500720c */ /* 0x000fe20003f05270 */
[----:B------:R-:W-:-:S03]  /*1f060*/  ULDC UR4, c[0x0][0x9f0] ;  /* 0x00027c0000047ab9 */ /* 0x000fc60000000800 */
[----:B------:R-:W-:-:S04]  /*1f070*/  SEL R9, R5, UR4, P0 ;  /* 0x0000000405097c07 */ /* 0x000fc80008000000 */
[----:B------:R-:W-:Y:S02]  /*1f080*/  IABS R13, R9 ;  /* 0x00000009000d7213 */ /* 0x000fe40000000000 */
[----:B-1----:R-:W-:Y:S02]  /*1f090*/  IADD3 R12, R9, -0x1, R11 ;  /* 0xffffffff090c7810 */ /* 0x002fe40007ffe00b */
[----:B------:R-:W0:Y:S08]  /*1f0a0*/  I2F.RP R2, R13 ;  /* 0x0000000d00027306 */ /* 0x000e300000209400 */
        /* <DEDUP_REMOVED lines=22> */
.L_x_2911:
[----:B------:R-:W-:Y:S05]  /*1f210*/  BSYNC B0 ;  /* 0x0000000000007941 */ /* 0x000fea0003800000 */
.L_x_2910:
[-C--:B------:R-:W-:Y:S01]  /*1f220*/  IMAD R2, R4, R14.reuse, RZ ;  /* 0x0000000e04027224 */ /* 0x080fe200078e02ff */
[----:B------:R-:W-:Y:S04]  /*1f230*/  BSSY B0, `(.L_x_2912) ;  /* 0x0000133000007945 */ /* 0x000fe80003800000 */
[C---:B------:R-:W-:Y:S01]  /*1f240*/  VIADDMNMX R11, R2.reuse, R14, R11, PT ;  /* 0x0000000e020b7246 */ /* 0x040fe2000380010b */
[----:B------:R-:W-:-:S04]  /*1f250*/  IMAD R2, R2, 0x60, -R10 ;  /* 0x0000006002027824 */ /* 0x000fc800078e0a0a */
[----:B------:R-:W-:Y:S01]  /*1f260*/  IMAD R11, R11, 0x60, -R10 ;  /* 0x000000600b0b7824 */ /* 0x000fe200078e0a0a */
[----:B------:R-:W-:-:S04]  /*1f270*/  VIMNMX R2, RZ, R2, !PT ;  /* 0x00000002ff027248 */ /* 0x000fc80007fe0100 */
[----:B------:R-:W-:-:S04]  /*1f280*/  VIMNMX R11, R11, R6, PT ;  /* 0x000000060b0b7248 */ /* 0x000fc80003fe0100 */
[----:B------:R-:W-:Y:S01]  /*1f290*/  ISETP.GT.AND P0, PT, R11, R2, PT ;  /* 0x000000020b00720c */ /* 0x000fe20003f04270 */
[----:B------:R-:W-:-:S05]  /*1f2a0*/  IMAD.WIDE.U32 R2, R2, -0x55555555, RZ ;  /* 0xaaaaaaab02027825 */ /* 0x000fca00078e00ff */
[----:B------:R-:W-:-:S05]  /*1f2b0*/  SHF.R.U32.HI R6, RZ, 0x6, R3 ;  /* 0x00000006ff067819 */ /* 0x000fca0000011603 */
[----:B------:R-:W-:Y:S02]  /*1f2c0*/  IMAD.MOV.U32 R3, RZ, RZ, R6 ;  /* 0x000000ffff037224 */ /* 0x000fe400078e0006 */
[----:B------:R-:W-:-:S04]  /*1f2d0*/  @P0 VIADD R9, R11, 0x5f ;  /* 0x0000005f0b090836 */ /* 0x000fc80000000000 */
[----:B------:R-:W-:-:S05]  /*1f2e0*/  @P0 IMAD.HI R9, R9, 0x2aaaaaab, RZ ;  /* 0x2aaaaaab09090827 */ /* 0x000fca00078e02ff */
[----:B------:R-:W-:-:S04]  /*1f2f0*/  @P0 SHF.R.U32.HI R2, RZ, 0x1f, R9 ;  /* 0x0000001fff020819 */ /* 0x000fc80000011609 */
        /* <DEDUP_REMOVED lines=10> */
[----:B------:R0:W2:Y:S02]  /*1f3a0*/  SHFL.IDX PT, R14, R9, RZ, 0x1f ;  /* 0x00001fff090e7589 */ /* 0x0000a400000e0000 */
.L_x_3079:
[----:B--2---:R-:W-:Y:S02]  /*1f3b0*/  ISETP.NE.AND P0, PT, R14, RZ, PT ;  /* 0x000000ff0e00720c */ /* 0x004fe40003f05270 */
[----:B------:R-:W-:-:S11]  /*1f3c0*/  PLOP3.LUT P6, PT, PT, PT, PT, 0x8, 0x0 ;  /* 0x000000000000781c */ /* 0x000fd60003fce170 */
[----:B------:R-:W-:Y:S05]  /*1f3d0*/  @P0 BRA `(.L_x_2915) ;  /* 0x00000000000c0947 */ /* 0x000fea0003800000 */
[----:B------:R-:W-:-:S03]  /*1f3e0*/  UMOV UR4, 0xffffffff ;  /* 0xffffffff00047882 */ /* 0x000fc60000000000 */
[----:B------:R-:W-:Y:S05]  /*1f3f0*/  BRA.DIV UR4, `(.L_x_2916) ;  /* 0x0000007204b47947 */ /* 0x000fea000b800000 */
[----:B------:R-:W-:-:S13]  /*1f400*/  ELECT P6, URZ, PT ;  /* 0x00000000003f782f */ /* 0x000fda00038c0000 */
.L_x_2915:
        /* <DEDUP_REMOVED lines=9> */
.L_x_3082:
[----:B------:R-:W-:Y:S05]  /*1f4a0*/  BSYNC B1 ;  /* 0x0000000000017941 */ /* 0x000fea0003800000 */
.L_x_2917:
[----:B------:R-:W-:Y:S04]  /*1f4b0*/  BSSY B1, `(.L_x_2919) ;  /* 0x000007c000017945 */ /* 0x000fe80003800000 */
[----:B------:R-:W-:Y:S05]  /*1f4c0*/  @!P6 BRA `(.L_x_2920) ;  /* 0x0000000400e8e947 */ /* 0x000fea0003800000 */
[----:B------:R-:W-:Y:S01]  /*1f4d0*/  IMAD R13, R25, 0x8, R22 ;  /* 0x00000008190d7824 */ /* 0x000fe200078e0216 */
[----:B-1----:R-:W-:Y:S01]  /*1f4e0*/  SHF.L.U32 R12, R31, 0x1f, RZ ;  /* 0x0000001f1f0c7819 */ /* 0x002fe200000006ff */
[----:B------:R-:W1:Y:S01]  /*1f4f0*/  S2R R10, SR_TID.X ;  /* 0x00000000000a7919 */ /* 0x000e620000002100 */
[----:B------:R-:W-:Y:S02]  /*1f500*/  BSSY B2, `(.L_x_2921) ;  /* 0x0000005000027945 */ /* 0x000fe40003800000 */
[----:B------:R-:W2:Y:S01]  /*1f510*/  SYNCS.PHASECHK.TRANS64.TRYWAIT P0, [R13+URZ+0x2a8a0], R12 ;  /* 0x02a8a00c0d0075a7 */ /* 0x000ea2000800017f */
[----:B-1----:R-:W-:-:S04]  /*1f520*/  LOP3.LUT R10, R10, 0x7f, RZ, 0xc0, !PT ;  /* 0x0000007f0a0a7812 */ /* 0x002fc800078ec0ff */
[----:B------:R-:W-:Y:S01]  /*1f530*/  ISETP.NE.AND P1, PT, R10, RZ, PT ;  /* 0x000000ff0a00720c */ /* 0x000fe20003f25270 */
[----:B--2---:R-:W-:-:S12]  /*1f540*/  @!P0 BRA `(.L_x_2922) ;  /* 0x0000007000948947 */ /* 0x004fd80003800000 */
.L_x_3083:
[----:B------:R-:W-:Y:S05]  /*1f550*/  BSYNC B2 ;  /* 0x0000000000027941 */ /* 0x000fea0003800000 */
.L_x_2921:
        /* <DEDUP_REMOVED lines=9> */
.L_x_2924:
[----:B------:R-:W-:Y:S05]  /*1f5f0*/  BSYNC B2 ;  /* 0x0000000000027941 */ /* 0x000fea0003800000 */
.L_x_2923:
        /* <DEDUP_REMOVED lines=12> */
.L_x_2925:
        /* <DEDUP_REMOVED lines=16> */
.L_x_2926:
        /* <DEDUP_REMOVED lines=15> */
.L_x_2927:
        /* <DEDUP_REMOVED lines=13> */
.L_x_3084:
[----:B------:R-:W-:Y:S05]  /*1f980*/  BSYNC B2 ;  /* 0x0000000000027941 */ /* 0x000fea0003800000 */
.L_x_2928:
        /* <DEDUP_REMOVED lines=11> */
.L_x_2931:
[----:B------:R-:W-:Y:S05]  /*1fa40*/  BSYNC B2 ;  /* 0x0000000000027941 */ /* 0x000fea0003800000 */
.L_x_2930:
        /* <DEDUP_REMOVED lines=9> */
.L_x_2932:
        /* <DEDUP_REMOVED lines=15> */
.L_x_2933:
        /* <DEDUP_REMOVED lines=9> */
[----:B--2---:R-:W-:Y:S05]  /*1fc60*/  @P0 BRA.U.ANY `(.L_x_2933) ;  /* 0xfffffffd00d80947 */ /* 0x004fea000393ffff */
.L_x_2920:
[----:B------:R-:W-:Y:S05]  /*1fc70*/  BSYNC B1 ;  /* 0x0000000000017941 */ /* 0x000fea0003800000 */
.L_x_2919:
        /* <DEDUP_REMOVED lines=9> */
.L_x_2949:
[----:B------:R-:W-:Y:S05]  /*1fd10*/  YIELD ;  /* 0x0000000000007946 */ /* 0x000fea0003800000 */
[----:B------:R-:W-:Y:S04]  /*1fd20*/  BSSY B1, `(.L_x_2934) ;  /* 0x000007b000017945 */ /* 0x000fe80003800000 */
[----:B------:R-:W-:Y:S05]  /*1fd30*/  @!P6 BRA `(.L_x_2935) ;  /* 0x0000000400e4e947 */ /* 0x000fea0003800000 */
[----:B-1----:R-:W-:Y:S01]  /*1fd40*/  IMAD R12, R25, 0x8, R22 ;  /* 0x00000008190c7824 */ /* 0x002fe200078e0216 */
[----:B------:R-:W-:Y:S01]  /*1fd50*/  SHF.L.U32 R11, R31, 0x1f, RZ ;  /* 0x0000001f1f0b7819 */ /* 0x000fe200000006ff */
[----:B------:R-:W1:Y:S01]  /*1fd60*/  S2R R3, SR_TID.X ;  /* 0x0000000000037919 */ /* 0x000e620000002100 */
[----:B------:R-:W-:Y:S02]  /*1fd70*/  BSSY B2, `(.L_x_2936) ;  /* 0x0000005000027945 */ /* 0x000fe40003800000 */
[----:B------:R-:W2:Y:S01]  /*1fd80*/  SYNCS.PHASECHK.TRANS64.TRYWAIT P1, [R12+URZ+0x2a8a0], R11 ;  /* 0x02a8a00b0c0075a7 */ /* 0x000ea2000802017f */
[----:B-1----:R-:W-:-:S04]  /*1fd90*/  LOP3.LUT R3, R3, 0x7f, RZ, 0xc0, !PT ;  /* 0x0000007f03037812 */ /* 0x002fc800078ec0ff */
[----:B------:R-:W-:Y:S01]  /*1fda0*/  ISETP.NE.AND P2, PT, R3, RZ, PT ;  /* 0x000000ff0300720c */ /* 0x000fe20003f45270 */
[----:B--2---:R-:W-:-:S12]  /*1fdb0*/  @!P1 BRA `(.L_x_2937) ;  /* 0x0000006800a09947 */ /* 0x004fd80003800000 */
.L_x_3085:
[----:B------:R-:W-:Y:S05]  /*1fdc0*/  BSYNC B2 ;  /* 0x0000000000027941 */ /* 0x000fea0003800000 */
.L_x_2936:
        /* <DEDUP_REMOVED lines=9> */
.L_x_2939:
[----:B------:R-:W-:Y:S05]  /*1fe60*/  BSYNC B2 ;  /* 0x0000000000027941 */ /* 0x000fea0003800000 */
.L_x_2938:
        /* <DEDUP_REMOVED lines=11> */
.L_x_2940:
        /* <DEDUP_REMOVED lines=16> */
.L_x_2941:
        /* <DEDUP_REMOVED lines=15> */
.L_x_2942:
        /* <DEDUP_REMOVED lines=13> */
.L_x_3086:
[----:B------:R-:W-:Y:S05]  /*201e0*/  BSYNC B2 ;  /* 0x0000000000027941 */ /* 0x000fea0003800000 */
.L_x_2943:
        /* <DEDUP_REMOVED lines=11> */
.L_x_2946:
[----:B------:R-:W-:Y:S05]  /*202a0*/  BSYNC B2 ;  /* 0x0000000000027941 */ /* 0x000fea0003800000 */
.L_x_2945:
        /* <DEDUP_REMOVED lines=9> */
.L_x_2947:
        /* <DEDUP_REMOVED lines=15> */
.L_x_2948:
        /* <DEDUP_REMOVED lines=10> */
.L_x_2935:
[----:B------:R-:W-:Y:S05]  /*204d0*/  BSYNC B1 ;  /* 0x0000000000017941 */ /* 0x000fea0003800000 */
.L_x_2934:
        /* <DEDUP_REMOVED lines=8> */
.L_x_2913:
[----:B------:R-:W-:Y:S05]  /*20560*/  BSYNC B0 ;  /* 0x0000000000007941 */ /* 0x000fea0003800000 */
.L_x_2912:
[----:B------:R-:W2:Y:S01]  /*20570*/  LDC R0, c[0x0][0x448] ;  /* 0x00011200ff007b82 */ /* 0x000ea20000000800 */
[----:B------:R-:W-:Y:S01]  /*20580*/  LEA R2, R17, 0x7f, 0x7 ;  /* 0x0000007f11027811 */ /* 0x000fe200078e38ff */
[----:B------:R-:W-:Y:S06]  /*20590*/  @!P0 WARPSYNC.ALL ;  /* 0x0000000000008948 */ /* 0x000fec0003800000 */
[----:B------:R-:W-:Y:S01]  /*205a0*/  @!P0 BAR.SYNC.DEFER_BLOCKING 0xc, 0x180 ;  /* 0x0306000000008b1d */ /* 0x000fe20000010000 */
[----:B------:R-:W-:-:S05]  /*205b0*/  ISETP.NE.AND P2, PT, R5, RZ, PT ;  /* 0x000000ff0500720c */ /* 0x000fca0003f45270 */
[----:B------:R-:W-:Y:S08]  /*205c0*/  BSSY B0, `(.L_x_2950) ;  /* 0x0000029000007945 */ /* 0x000ff00003800000 */
[----:B------:R-:W3:Y:S01]  /*205d0*/  @!P2 LDC R5, c[0x0][0x9f0] ;  /* 0x00027c00ff05ab82 */ /* 0x000ee20000000800 */
[----:B--2---:R-:W-:-:S13]  /*205e0*/  ISETP.NE.AND P1, PT, R0, 0x1, PT ;  /* 0x000000010000780c */ /* 0x004fda0003f25270 */
[----:B0-----:R-:W0:Y:S08]  /*205f0*/  @P1 LDC R9, c[0x0][0x44c] ;  /* 0x00011300ff091b82 */ /* 0x001e300000000800 */
[----:B------:R-:W2:Y:S01]  /*20600*/  @P1 LDC R3, c[0x0][0x450] ;  /* 0x00011400ff031b82 */ /* 0x000ea20000000800 */
[----:B0-----:R-:W-:-:S05]  /*20610*/  @P1 IMAD.HI.U32 R0, R2, R9, RZ ;  /* 0x0000000902001227 */ /* 0x001fca00078e00ff */
[----:B--2---:R-:W-:Y:S01]  /*20620*/  @P1 SHF.R.U32.HI R2, RZ, R3, R0 ;  /* 0x00000003ff021219 */ /* 0x004fe20000011600 */
[----:B------:R-:W-:-:S04]  /*20630*/  IMAD.MOV.U32 R0, RZ, RZ, RZ ;  /* 0x000000ffff007224 */ /* 0x000fc800078e00ff */
[----:B------:R-:W-:-:S04]  /*20640*/  IMAD.IADD R2, R8, 0x1, R2 ;  /* 0x0000000108027824 */ /* 0x000fc800078e0202 */
[----:B------:R-:W-:-:S05]  /*20650*/  IMAD.HI R2, R2, 0x2aaaaaab, RZ ;  /* 0x2aaaaaab02027827 */ /* 0x000fca00078e02ff */
[----:B------:R-:W-:-:S04]  /*20660*/  SHF.R.U32.HI R3, RZ, 0x1f, R2 ;  /* 0x0000001fff037819 */ /* 0x000fc80000011602 */
[----:B------:R-:W-:-:S04]  /*20670*/  LEA.HI.SX32 R2, R2, R3, 0x1c ;  /* 0x0000000302027211 */ /* 0x000fc800078fe2ff */
[----:B------:R-:W-:-:S04]  /*20680*/  VIMNMX R7, R7, R2, PT ;  /* 0x0000000207077248 */ /* 0x000fc80003fe0100 */
[----:B------:R-:W-:-:S13]  /*20690*/  ISETP.GE.AND P1, PT, R7, 0x1, PT ;  /* 0x000000010700780c */ /* 0x000fda0003f26270 */
[----:B---3--:R-:W-:Y:S05]  /*206a0*/  @!P1 BRA `(.L_x_2951) ;  /* 0x0000000000689947 */ /* 0x008fea0003800000 */
[-C--:B------:R-:W-:Y:S01]  /*206b0*/  IABS R0, R5.reuse ;  /* 0x0000000500007213 */ /* 0x080fe20000000000 */
[----:B------:R-:W-:Y:S01]  /*206c0*/  IMAD.MOV.U32 R2, RZ, RZ, RZ ;  /* 0x000000ffff027224 */ /* 0x000fe200078e00ff */
[----:B------:R-:W-:Y:S02]  /*206d0*/  IABS R8, R5 ;  /* 0x0000000500087213 */ /* 0x000fe40000000000 */
[----:B------:R-:W0:Y:S03]  /*206e0*/  I2F.RP R9, R0 ;  /* 0x0000000000097306 */ /* 0x000e260000209400 */
[----:B------:R-:W-:-:S05]  /*206f0*/  IMAD.MOV R8, RZ, RZ, -R8 ;  /* 0x000000ffff087224 */ /* 0x000fca00078e0a08 */
[----:B0-----:R-:W0:Y:S02]  /*20700*/  MUFU.RCP R9, R9 ;  /* 0x0000000900097308 */ /* 0x001e240000001000 */
[----:B0-----:R-:W-:-:S06]  /*20710*/  VIADD R10, R9, 0xffffffe ;  /* 0x0ffffffe090a7836 */ /* 0x001fcc0000000000 */
[----:B------:R-:W0:Y:S02]  /*20720*/  F2I.FTZ.U32.TRUNC.NTZ R3, R10 ;  /* 0x0000000a00037305 */ /* 0x000e24000021f000 */
[----:B0-----:R-:W-:-:S04]  /*20730*/  IMAD.MOV R11, RZ, RZ, -R3 ;  /* 0x000000ffff0b7224 */ /* 0x001fc800078e0a03 */
[----:B------:R-:W-:-:S04]  /*20740*/  IMAD R11, R11, R0, RZ ;  /* 0x000000000b0b7224 */ /* 0x000fc800078e02ff */
[----:B------:R-:W-:Y:S01]  /*20750*/  IMAD.HI.U32 R6, R3, R11, R2 ;  /* 0x0000000b03067227 */ /* 0x000fe200078e0002 */
[----:B------:R-:W-:-:S04]  /*20760*/  IADD3 R3, R5, -0x1, R7 ;  /* 0xffffffff05037810 */ /* 0x000fc80007ffe007 */
        /* <DEDUP_REMOVED lines=14> */
.L_x_2951:
[----:B------:R-:W-:Y:S05]  /*20850*/  BSYNC B0 ;  /* 0x0000000000007941 */ /* 0x000fea0003800000 */
.L_x_2950:
[-C--:B------:R-:W-:Y:S01]  /*20860*/  IMAD R2, R4, R0.reuse, RZ ;  /* 0x0000000004027224 */ /* 0x080fe200078e02ff */
[----:B------:R-:W-:Y:S04]  /*20870*/  BSSY B7, `(.L_x_2952) ;  /* 0x0000377000077945 */ /* 0x000fe80003800000 */
[----:B------:R-:W-:Y:S01]  /*20880*/  VIADDMNMX R30, R2, R0, R7, PT ;  /* 0x00000000021e7246 */ /* 0x000fe20003800107 */
[----:B------:R0:W-:Y:S03]  /*20890*/  STL [R1], R2 ;  /* 0x0000000201007387 */ /* 0x0001e60000100800 */
        /* <DEDUP_REMOVED lines=9> */
[----:B------:R-:W2:Y:S01]  /*20930*/  LDC.64 R2, c[0x0][0xc60] ;  /* 0x00031800ff027b82 */ /* 0x000ea20000000a00 */
[----:B------:R-:W0:Y:S01]  /*20940*/  FLO.U32 R0, UR4 ;  /* 0x0000000400007d00 */ /* 0x000e2200080e0000 */
[----:B------:R-:W-:Y:S01]  /*20950*/  ULDC.64 UR6, c[0x0][0x208] ;  /* 0x0000820000067ab9 */ /* 0x000fe20000000a00 */
[----:B0-----:R-:W-:-:S06]  /*20960*/  ISETP.EQ.U32.AND P0, PT, R0, R5, PT ;  /* 0x000000050000720c */ /* 0x001fcc0003f02070 */
[----:B------:R-:W2:Y:S07]  /*20970*/  POPC R5, UR4 ;  /* 0x0000000400057d09 */ /* 0x000eae0008000000 */
[----:B--2---:R-:W2:Y:S01]  /*20980*/  @P0 ATOMG.E.ADD.STRONG.GPU PT, R3, desc[UR6][R2.64], R5 ;  /* 0x00000005020309a8 */ /* 0x004ea200081ee1c6 */
[----:B------:R-:W0:Y:S02]  /*20990*/  S2R R4, SR_LTMASK ;  /* 0x0000000000047919 */ /* 0x000e240000003900 */
[----:B0-----:R-:W-:-:S04]  /*209a0*/  LOP3.LUT R4, R4, UR4, RZ, 0xc0, !PT ;  /* 0x0000000404047c12 */ /* 0x001fc8000f8ec0ff */
[----:B------:R-:W0:Y:S01]  /*209b0*/  POPC R7, R4 ;  /* 0x0000000400077309 */ /* 0x000e220000000000 */
[----:B--2---:R-:W0:Y:S02]  /*209c0*/  SHFL.IDX PT, R0, R3, R0, 0x1f ;  /* 0x00001f0003007589 */ /* 0x004e2400000e0000 */
[----:B0-----:R-:W-:Y:S01]  /*209d0*/  IADD3 R16, R0, UR36, R7 ;  /* 0x0000002400107c10 */ /* 0x001fe2000fffe007 */
[----:B------:R-:W-:Y:S06]  /*209e0*/  BRA `(.L_x_2954) ;  /* 0x00000034007c7947 */ /* 0x000fec0003800000 */
.L_x_2953:
        /* <DEDUP_REMOVED lines=16> */
[----:B-1----:R-:W-:Y:S02]  /*20af0*/  IMAD.MOV.U32 R12, RZ, RZ, 0x1 ;  /* 0x00000001ff0c7424 */ /* 0x002fe400078e00ff */
[----:B------:R-:W-:-:S07]  /*20b00*/  IMAD.MOV.U32 R13, RZ, RZ, RZ ;  /* 0x000000ffff0d7224 */ /* 0x000fce00078e00ff */
[----:B------:R-:W-:-:S07]  /*20b10*/  LEPC R20, `(.L_x_2956) ;  /* 0x000000001014794e */ /* 0x000fce0000000000 */
[----:B0-----:R-:W-:Y:S05]  /*20b20*/  CALL.ABS.NOINC R2 ;  /* 0x0000000002007343 */ /* 0x001fea0003c00000 */
.L_x_2956:
[----:B------:R-:W-:Y:S05]  /*20b30*/  BSYNC B6 ;  /* 0x0000000000067941 */ /* 0x000fea0003800000 */
.L_x_2955:
        /* <DEDUP_REMOVED lines=9> */
[----:B------:R-:W-:Y:S02]  /*20bd0*/  IMAD.U32 R4, RZ, RZ, UR6 ;  /* 0x00000006ff047e24 */ /* 0x000fe4000f8e00ff */
[----:B------:R-:W-:Y:S02]  /*20be0*/  IMAD.U32 R5, RZ, RZ, UR7 ;  /* 0x00000007ff057e24 */ /* 0x000fe4000f8e00ff */
[----:B------:R-:W-:Y:S02]  /*20bf0*/  IMAD.U32 R6, RZ, RZ, UR8 ;  /* 0x00000008ff067e24 */ /* 0x000fe4000f8e00ff */
[----:B------:R-:W-:-:S02]  /*20c00*/  IMAD.U32 R7, RZ, RZ, UR9 ;  /* 0x00000009ff077e24 */ /* 0x000fc4000f8e00ff */
[----:B------:R-:W-:Y:S02]  /*20c10*/  IMAD.U32 R10, RZ, RZ, UR4 ;  /* 0x00000004ff0a7e24 */ /* 0x000fe4000f8e00ff */
[----:B------:R-:W-:Y:S02]  /*20c20*/  IMAD.U32 R11, RZ, RZ, UR5 ;  /* 0x00000005ff0b7e24 */ /* 0x000fe4000f8e00ff */
[----:B------:R-:W-:Y:S02]  /*20c30*/  IMAD.MOV.U32 R8, RZ, RZ, 0x70 ;  /* 0x00000070ff087424 */ /* 0x000fe400078e00ff */
[----:B-1----:R-:W-:Y:S02]  /*20c40*/  IMAD.MOV.U32 R12, RZ, RZ, 0x1 ;  /* 0x00000001ff0c7424 */ /* 0x002fe400078e00ff */
[----:B0-----:R-:W-:-:S07]  /*20c50*/  IMAD.MOV.U32 R13, RZ, RZ, RZ ;  /* 0x000000ffff0d7224 */ /* 0x001fce00078e00ff */
[----:B------:R-:W-:-:S07]  /*20c60*/  LEPC R20, `(.L_x_2959) ;  /* 0x000000001014794e */ /* 0x000fce0000000000 */
[----:B--2---:R-:W-:Y:S05]  /*20c70*/  CALL.ABS.NOINC R2 ;  /* 0x0000000002007343 */ /* 0x004fea0003c00000 */
.L_x_2959:
        /* <DEDUP_REMOVED lines=15> */
.L_x_2958:
[----:B------:R-:W-:Y:S05]  /*20d70*/  BSYNC B6 ;  /* 0x0000000000067941 */ /* 0x000fea0003800000 */
.L_x_2957:
[----:B------:R-:W2:Y:S01]  /*20d80*/  LDL R20, [R1+0x4] ;  /* 0x0000040001147983 */ /* 0x000ea20000100800 */
[----:B------:R-:W-:Y:S01]  /*20d90*/  ULDC.64 UR4, c[0x0][0x9f8] ;  /* 0x00027e0000047ab9 */ /* 0x000fe20000000a00 */
[----:B------:R-:W-:Y:S01]  /*20da0*/  ULDC.64 UR6, c[0x0][0x208] ;  /* 0x0000820000067ab9 */ /* 0x000fe20000000a00 */
[----:B------:R-:W-:Y:S01]  /*20db0*/  ISETP.NE.U32.AND P0, PT, RZ, UR4, PT ;  /* 0x00000004ff007c0c */ /* 0x000fe2000bf05070 */
[----:B------:R-:W0:Y:S01]  /*20dc0*/  S2R R21, SR_TID.X ;  /* 0x0000000000157919 */ /* 0x000e220000002100 */
[----:B------:R-:W3:Y:S02]  /*20dd0*/  LDC R0, c[0x0][0x430] ;  /* 0x00010c00ff007b82 */ /* 0x000ee40000000800 */
[----:B------:R-:W-:-:S13]  /*20de0*/  ISETP.NE.AND.EX P0, PT, RZ, UR5, PT, P0 ;  /* 0x00000005ff007c0c */ /* 0x000fda000bf05300 */
[----:B------:R-:W-:Y:S01]  /*20df0*/  @P0 IADD3 R2, P1, R23, UR4, RZ ;  /* 0x0000000417020c10 */ /* 0x000fe2000ff3e0ff */
[----:B------:R-:W4:Y:S01]  /*20e00*/  S2R R9, SR_TID.X ;  /* 0x0000000000097919 */ /* 0x000f220000002100 */
[----:B------:R-:W-:Y:S01]  /*20e10*/  VIADD R26, R30, 0xffffffff ;  /* 0xffffffff1e1a7836 */ /* 0x000fe20000000000 */
[----:B------:R-:W-:Y:S01]  /*20e20*/  ULDC UR4, c[0x0][0x320] ;  /* 0x0000c80000047ab9 */ /* 0x000fe20000000800 */
[----:B------:R-:W-:-:S05]  /*20e30*/  @P0 IADD3.X R3, R24, UR5, RZ, P1, !PT ;  /* 0x0000000518030c10 */ /* 0x000fca0008ffe4ff */
[----:B------:R1:W2:Y:S01]  /*20e40*/  @P0 LDG.E R33, desc[UR6][R2.64] ;  /* 0x0000000602210981 */ /* 0x0002a2000c1e1900 */
[----:B---3--:R-:W-:Y:S02]  /*20e50*/  ISETP.NE.AND P1, PT, R0, 0x1, PT ;  /* 0x000000010000780c */ /* 0x008fe40003f25270 */
[----:B0-----:R-:W-:-:S04]  /*20e60*/  LOP3.LUT R21, R21, 0x7f, RZ, 0xc0, !PT ;  /* 0x0000007f15157812 */ /* 0x001fc800078ec0ff */
[----:B------:R-:W-:-:S07]  /*20e70*/  SHF.R.U32.HI R21, RZ, 0x3, R21 ;  /* 0x00000003ff157819 */ /* 0x000fce0000011615 */
[----:B------:R-:W0:Y:S08]  /*20e80*/  @P1 LDC R8, c[0x0][0x434] ;  /* 0x00010d00ff081b82 */ /* 0x000e300000000800 */
[----:B------:R-:W3:Y:S01]  /*20e90*/  @P1 LDC R6, c[0x0][0x438] ;  /* 0x00010e00ff061b82 */ /* 0x000ee20000000800 */
[----:B----4-:R-:W-:-:S05]  /*20ea0*/  IMAD.SHL.U32 R9, R9, 0x10, RZ ;  /* 0x0000001009097824 */ /* 0x010fca00078e00ff */
[----:B------:R-:W-:Y:S02]  /*20eb0*/  LOP3.LUT R9, R21, 0x70, R9, 0xf8, !PT ;  /* 0x0000007015097812 */ /* 0x000fe400078ef809 */
[----:B------:R-:W4:Y:S03]  /*20ec0*/  S2R R21, SR_TID.X ;  /* 0x0000000000157919 */ /* 0x000f260000002100 */
[----:B------:R-:W-:-:S05]  /*20ed0*/  IMAD R4, R26, 0x60, R9 ;  /* 0x000000601a047824 */ /* 0x000fca00078e0209 */
[----:B------:R-:W-:-:S04]  /*20ee0*/  ISETP.GE.AND P0, PT, R4, R37, PT ;  /* 0x000000250400720c */ /* 0x000fc80003f06270 */
[----:B------:R-:W-:Y:S01]  /*20ef0*/  ISETP.GT.U32.OR P0, PT, R9, 0x5f, P0 ;  /* 0x0000005f0900780c */ /* 0x000fe20000704470 */
[----:B----4-:R-:W-:-:S05]  /*20f00*/  IMAD.SHL.U32 R21, R21, 0x8, RZ ;  /* 0x0000000815157824 */ /* 0x010fca00078e00ff */
[----:B------:R-:W-:Y:S02]  /*20f10*/  LOP3.LUT R21, R21, 0x38, RZ, 0xc0, !PT ;  /* 0x0000003815157812 */ /* 0x000fe400078ec0ff */
[----:B------:R-:W-:Y:S01]  /*20f20*/  LOP3.LUT R27, R27, 0xfffffff7, RZ, 0xc0, !PT ;  /* 0xfffffff71b1b7812 */ /* 0x000fe200078ec0ff */
[----:B------:R-:W-:Y:S01]  /*20f30*/  UMOV UR5, 0xffffffff ;  /* 0xffffffff00057882 */ /* 0x000fe20000000000 */
[----:B--2---:R-:W-:-:S04]  /*20f40*/  IMAD.IADD R5, R4, 0x1, R20 ;  /* 0x0000000104057824 */ /* 0x004fc800078e0214 */
[----:B0-----:R-:W-:-:S04]  /*20f50*/  @P1 IMAD.HI.U32 R7, R5, R8, RZ ;  /* 0x0000000805071227 */ /* 0x001fc800078e00ff */
[----:B------:R-:W-:Y:S01]  /*20f60*/  IMAD.MOV.U32 R4, RZ, RZ, R5 ;  /* 0x000000ffff047224 */ /* 0x000fe200078e0005 */
[----:B---3--:R-:W-:-:S05]  /*20f70*/  @P1 SHF.R.U32.HI R4, RZ, R6, R7 ;  /* 0x00000006ff041219 */ /* 0x008fca0000011607 */
[----:B-1----:R-:W-:-:S04]  /*20f80*/  IMAD.MOV R2, RZ, RZ, -R4 ;  /* 0x000000ffff027224 */ /* 0x002fc800078e0a04 */
[----:B------:R-:W-:Y:S02]  /*20f90*/  IMAD R0, R0, R2, R5 ;  /* 0x0000000200007224 */ /* 0x000fe400078e0205 */
[----:B------:R-:W0:Y:S01]  /*20fa0*/  @!P0 LDC.64 R2, c[0x0][0x428] ;  /* 0x00010a00ff028b82 */ /* 0x000e220000000a00 */
[----:B------:R-:W-:-:S04]  /*20fb0*/  LOP3.LUT R20, R21, 0x40, RZ, 0xfc, !PT ;  /* 0x0000004015147812 */ /* 0x000fc800078efcff */
[----:B------:R-:W-:Y:S02]  /*20fc0*/  ISETP.GE.AND P2, PT, R20, UR4, PT ;  /* 0x0000000414007c0c */ /* 0x000fe4000bf46270 */
[----:B------:R-:W-:Y:S02]  /*20fd0*/  ISETP.GE.AND P1, PT, R21, UR4, PT ;  /* 0x0000000415007c0c */ /* 0x000fe4000bf26270 */
[----:B------:R-:W-:Y:S01]  /*20fe0*/  SHF.R.S32.HI R10, RZ, 0x1f, R33 ;  /* 0x0000001fff0a7819 */ /* 0x000fe20000011421 */
[----:B------:R-:W-:Y:S01]  /*20ff0*/  IMAD.U32 R7, RZ, RZ, UR37 ;  /* 0x00000025ff077e24 */ /* 0x000fe2000f8e00ff */
[----:B------:R-:W-:Y:S01]  /*21000*/  SEL R5, RZ, 0xffffffff, P2 ;  /* 0xffffffffff057807 */ /* 0x000fe20001000000 */
[----:B------:R-:W-:Y:S01]  /*21010*/  ULDC UR4, c[0x0][0x2f4] ;  /* 0x0000bd0000047ab9 */ /* 0x000fe20000000800 */
[----:B------:R-:W-:-:S03]  /*21020*/  SEL R30, RZ, 0x1, P1 ;  /* 0x00000001ff1e7807 */ /* 0x000fc60000800000 */
[----:B------:R-:W-:-:S05]  /*21030*/  IMAD.SHL.U32 R5, R5, 0x2, RZ ;  /* 0x0000000205057824 */ /* 0x000fca00078e00ff */
[----:B------:R-:W-:Y:S02]  /*21040*/  LOP3.LUT R30, R5, 0x2, R30, 0xe2, !PT ;  /* 0x00000002051e7812 */ /* 0x000fe400078ee21e */
[--C-:B------:R-:W-:Y:S01]  /*21050*/  @!P0 SHF.R.S32.HI R5, RZ, 0x1f, R4.reuse ;  /* 0x0000001fff058819 */ /* 0x100fe20000011404 */
        /* <DEDUP_REMOVED lines=11> */
[----:B------:R-:W-:-:S11]  /*21110*/  ISETP.GE.AND P2, PT, R21, UR4, PT ;  /* 0x0000000415007c0c */ /* 0x000fd6000bf46270 */
[----:B------:R-:W-:-:S04]  /*21120*/  @P0 LOP3.LUT R27, R27, 0x8, RZ, 0xfc, !PT ;  /* 0x000000081b1b0812 */ /* 0x000fc800078efcff */
[----:B------:R-:W-:-:S04]  /*21130*/  LOP3.LUT R27, R27, 0xffffffef, RZ, 0xc0, !PT ;  /* 0xffffffef1b1b7812 */ /* 0x000fc800078ec0ff */
[----:B------:R-:W-:Y:S01]  /*21140*/  @P3 LOP3.LUT R27, R27, 0x10, RZ, 0xfc, !PT ;  /* 0x000000101b1b3812 */ /* 0x000fe200078efcff */
[----:B------:R0:W-:Y:S03]  /*21150*/  STL [R1+0x8], R10 ;  /* 0x0000080a01007387 */ /* 0x0001e60000100800 */
[----:B------:R-:W-:Y:S02]  /*21160*/  LOP3.LUT R27, R27, 0xfffffffb, RZ, 0xc0, !PT ;  /* 0xfffffffb1b1b7812 */ /* 0x000fe400078ec0ff */
[----:B------:R-:W-:Y:S02]  /*21170*/  LOP3.LUT R9, R21, 0x80, RZ, 0xfc, !PT ;  /* 0x0000008015097812 */ /* 0x000fe400078efcff */
[----:B------:R-:W-:Y:S02]  /*21180*/  ISETP.GE.AND P1, PT, R20, UR4, PT ;  /* 0x0000000414007c0c */ /* 0x000fe4000bf26270 */
[----:B------:R-:W-:-:S02]  /*21190*/  @P2 LOP3.LUT R27, R27, 0x4, RZ, 0xfc, !PT ;  /* 0x000000041b1b2812 */ /* 0x000fc400078efcff */
[----:B------:R-:W-:Y:S02]  /*211a0*/  ISETP.GE.AND P0, PT, R9, UR4, PT ;  /* 0x0000000409007c0c */ /* 0x000fe4000bf06270 */
[----:B------:R-:W-:-:S04]  /*211b0*/  LOP3.LUT R27, R27, 0xfffffffe, RZ, 0xc0, !PT ;  /* 0xfffffffe1b1b7812 */ /* 0x000fc800078ec0ff */
[----:B------:R-:W-:-:S04]  /*211c0*/  LOP3.LUT R27, R27, 0xfffffffd, RZ, 0xc0, !PT ;  /* 0xfffffffd1b1b7812 */ /* 0x000fc800078ec0ff */
[----:B------:R-:W-:-:S04]  /*211d0*/  @P1 LOP3.LUT R27, R27, 0x2, RZ, 0xfc, !PT ;  /* 0x000000021b1b1812 */ /* 0x000fc800078efcff */
[----:B------:R-:W-:Y:S01]  /*211e0*/  @P0 LOP3.LUT R27, R27, 0x1, RZ, 0xfc, !PT ;  /* 0x000000011b1b0812 */ /* 0x000fe200078efcff */
[----:B0-----:R-:W-:Y:S06]  /*211f0*/  BRA.DIV UR5, `(.L_x_2960) ;  /* 0x0000005605b87947 */ /* 0x001fec000b800000 */
.L_x_3089:
[----:B------:R-:W-:Y:S05]  /*21200*/  @!P3 BRA `(.L_x_2961) ;  /* 0x000000000004b947 */ /* 0x000fea0003800000 */
[----:B------:R-:W-:Y:S01]  /*21210*/  BPT.TRAP 0x1 ;  /* 0x000000040000795c */ /* 0x000fe20000300000 */
.L_x_2961:
        /* <DEDUP_REMOVED lines=23> */
.L_x_3090:
[----:B------:R-:W-:Y:S05]  /*21390*/  BSYNC B0 ;  /* 0x0000000000007941 */ /* 0x000fea0003800000 */
.L_x_2962:
        /* <DEDUP_REMOVED lines=32> */
[----:B------:R-:W-:Y:S01]  /*215a0*/  @P0 IMAD R8, R5, 0x2, R22 ;  /* 0x0000000205080824 */ /* 0x000fe200078e0216 */
[----:B------:R-:W-:Y:S02]  /*215b0*/  ULDC.64 UR4, c[0x0][0x208] ;  /* 0x0000820000047ab9 */ /* 0x000fe40000000a00 */
        /* <DEDUP_REMOVED lines=60> */
.L_x_3104:
[----:B------:R-:W-:Y:S01]  /*21980*/  ISETP.GE.AND P0, PT, R6, 0x51, PT ;  /* 0x000000510600780c */ /* 0x000fe20003f06270 */
[----:B------:R-:W-:-:S12]  /*21990*/  ULDC.64 UR4, c[0x0][0x208] ;  /* 0x0000820000047ab9 */ /* 0x000fd80000000a00 */
        /* <DEDUP_REMOVED lines=11> */
.L_x_2965:
[----:B------:R-:W-:Y:S02]  /*21a50*/  PLOP3.LUT P1, PT, P1, P0, PT, 0xa2, 0x0 ;  /* 0x000000000000781c */ /* 0x000fe40000f21472 */
[----:B------:R-:W-:-:S08]  /*21a60*/  @P0 R2UR P1, UR4, R7 ;  /* 0x00000000070402ca */ /* 0x000fd00000020000 */
[----:B------:R-:W-:-:S05]  /*21a70*/  @P0 PLOP3.LUT P0, PT, P1, PT, PT, 0x80, 0x0 ;  /* 0x000000000000081c */ /* 0x000fca0000f0f070 */
[----:B------:R-:W-:Y:S01]  /*21a80*/  @!P1 SYNCS.ARRIVE.TRANS64.RED.A0T1 RZ, [UR4+0x2a830], RZ ;  /* 0x02a830ffffff99a7 */ /* 0x000fe20008200404 */
[----:B------:R-:W-:Y:S07]  /*21a90*/  @!P1 ARRIVES.LDGSTSBAR.64.TRANSCNT [UR4+0x2a830] ;  /* 0x02a83000ff0099b0 */ /* 0x000fee0008000a84 */
[----:B------:R-:W-:Y:S05]  /*21aa0*/  @P0 BRA.U.ANY `(.L_x_2965) ;  /* 0xfffffffd00e80947 */ /* 0x000fea000393ffff */
[----:B------:R-:W-:Y:S01]  /*21ab0*/  NOP ;  /* 0x0000000000007918 */ /* 0x000fe20000000000 */
[----:B------:R-:W-:-:S05]  /*21ac0*/  IMAD.U32 R0, RZ, RZ, UR37 ;  /* 0x00000025ff007e24 */ /* 0x000fca000f8e00ff */
[----:B------:R-:W-:-:S13]  /*21ad0*/  ISETP.NE.AND P2, PT, R0, 0x3, PT ;  /* 0x000000030000780c */ /* 0x000fda0003f45270 */
[----:B------:R-:W-:Y:S05]  /*21ae0*/  @!P2 BRA `(.L_x_2966) ;  /* 0x000000000004a947 */ /* 0x000fea0003800000 */
[----:B------:R-:W-:Y:S01]  /*21af0*/  BPT.TRAP 0x1 ;  /* 0x000000040000795c */ /* 0x000fe20000300000 */
.L_x_2966:
        /* <DEDUP_REMOVED lines=29> */
[----:B-1----:R-:W-:-:S02]  /*21cd0*/  IMAD.U32 R7, RZ, RZ, UR7 ;  /* 0x00000007ff077e24 */ /* 0x002fc4000f8e00ff */
[----:B------:R-:W-:Y:S02]  /*21ce0*/  IMAD.U32 R10, RZ, RZ, UR8 ;  /* 0x00000008ff0a7e24 */ /* 0x000fe4000f8e00ff */
[----:B------:R-:W-:Y:S02]  /*21cf0*/  IMAD.U32 R11, RZ, RZ, UR9 ;  /* 0x00000009ff0b7e24 */ /* 0x000fe4000f8e00ff */
[----:B------:R-:W-:Y:S02]  /*21d00*/  IMAD.MOV.U32 R8, RZ, RZ, 0x70 ;  /* 0x00000070ff087424 */ /* 0x000fe400078e00ff */
[----:B------:R-:W-:Y:S02]  /*21d10*/  IMAD.MOV.U32 R12, RZ, RZ, 0x1 ;  /* 0x00000001ff0c7424 */ /* 0x000fe400078e00ff */
[----:B------:R-:W-:-:S07]  /*21d20*/  IMAD.MOV.U32 R13, RZ, RZ, RZ ;  /* 0x000000ffff0d7224 */ /* 0x000fce00078e00ff */
[----:B------:R-:W-:-:S07]  /*21d30*/  LEPC R20, `(.L_x_2968) ;  /* 0x000000001014794e */ /* 0x000fce0000000000 */
[----:B0-----:R-:W-:Y:S05]  /*21d40*/  CALL.ABS.NOINC R2 ;  /* 0x0000000002007343 */ /* 0x001fea0003c00000 */
.L_x_2968:
[----:B------:R-:W-:Y:S05]  /*21d50*/  BSYNC B6 ;  /* 0x0000000000067941 */ /* 0x000fea0003800000 */
.L_x_2967:
[----:B------:R-:W2:Y:S01]  /*21d60*/  LDL.LU R20, [R1+0x28] ;  /* 0x0000280001147983 */ /* 0x000ea20000300800 */
[----:B------:R-:W-:Y:S01]  /*21d70*/  ULDC.64 UR4, c[0x0][0x2d8] ;  /* 0x0000b60000047ab9 */ /* 0x000fe20000000a00 */
[----:B-1----:R-:W1:Y:S02]  /*21d80*/  LDC R7, c[0x0][0x448] ;  /* 0x00011200ff077b82 */ /* 0x002e640000000800 */
[----:B0-----:R-:W3:Y:S04]  /*21d90*/  LDL.LU.64 R2, [R1+0x18] ;  /* 0x0000180001027983 */ /* 0x001ee80000300a00 */
[----:B------:R0:W5:Y:S01]  /*21da0*/  LDL R10, [R1+0x10] ;  /* 0x00001000010a7983 */ /* 0x0001620000100800 */
[----:B-1----:R-:W-:-:S13]  /*21db0*/  ISETP.NE.AND P0, PT, R7, 0x1, PT ;  /* 0x000000010700780c */ /* 0x002fda0003f05270 */
[----:B------:R-:W1:Y:S01]  /*21dc0*/  @P0 LDC R6, c[0x0][0x44c] ;  /* 0x00011300ff060b82 */ /* 0x000e620000000800 */
[----:B------:R-:W4:Y:S02]  /*21dd0*/  S2R R8, SR_TID.X ;  /* 0x0000000000087919 */ /* 0x000f240000002100 */
[----:B----4-:R-:W-:-:S05]  /*21de0*/  IMAD.SHL.U32 R8, R8, 0x8, RZ ;  /* 0x0000000808087824 */ /* 0x010fca00078e00ff */
[----:B------:R-:W-:Y:S01]  /*21df0*/  LOP3.LUT R8, R8, 0x38, RZ, 0xc0, !PT ;  /* 0x0000003808087812 */ /* 0x000fe200078ec0ff */
[----:B---3--:R-:W-:Y:S02]  /*21e00*/  IMAD.MOV.U32 R3, RZ, RZ, R35 ;  /* 0x000000ffff037224 */ /* 0x008fe400078e0023 */
        /* <DEDUP_REMOVED lines=14> */
[----:B------:R-:W-:-:S05]  /*21ef0*/  LOP3.LUT R20, R21, 0x70, R20, 0xf8, !PT ;  /* 0x0000007015147812 */ /* 0x000fca00078ef814 */
[----:B------:R-:W-:Y:S01]  /*21f00*/  IMAD R5, R17, 0x80, R20 ;  /* 0x0000008011057824 */ /* 0x000fe200078e0214 */
[----:B------:R-:W2:Y:S03]  /*21f10*/  S2R R21, SR_TID.X ;  /* 0x0000000000157919 */ /* 0x000ea60000002100 */
        /* <DEDUP_REMOVED lines=33> */
[----:B-----5:R-:W-:Y:S01]  /*22130*/  IMAD R5, R10, R7, RZ ;  /* 0x000000070a057224 */ /* 0x020fe200078e02ff */
[----:B------:R-:W-:Y:S01]  /*22140*/  ULDC.64 UR4, c[0x0][0x208] ;  /* 0x0000820000047ab9 */ /* 0x000fe20000000a00 */
[----:B------:R-:W-:Y:S01]  /*22150*/  IMAD R17, R17, 0x80, R9 ;  /* 0x0000008011117824 */ /* 0x000fe200078e0209 */
        /* <DEDUP_REMOVED lines=69> */
[----:B0-----:R-:W-:-:S04]  /*225b0*/  @!P2 LEA R6, P4, R8, R3, 0x1 ;  /* 0x000000030806a211 */ /* 0x001fc800078808ff */
[----:B-1----:R-:W-:Y:S01]  /*225c0*/  @!P2 IADD3.X R7, RZ, R2, RZ, P4, !PT ;  /* 0x00000002ff07a210 */ /* 0x002fe200027fe4ff */
[----:B------:R-:W-:-:S04]  /*225d0*/  @!P2 IMAD.MOV.U32 R2, RZ, RZ, R6 ;  /* 0x000000ffff02a224 */ /* 0x000fc800078e0006 */
[----:B------:R-:W-:-:S05]  /*225e0*/  @!P2 IMAD.MOV.U32 R3, RZ, RZ, R7 ;  /* 0x000000ffff03a224 */ /* 0x000fca00078e0007 */
[----:B------:R0:W-:Y:S04]  /*225f0*/  @!P2 LDGSTS.E.BYPASS.LTC128B.128 [R36+0xf400], desc[UR4][R2.64], !P3 ;  /* 0x0f4000000224afae */ /* 0x0001e8000d901d44 */
[----:B------:R0:W-:Y:S04]  /*22600*/  @!P2 LDGSTS.E.BYPASS.LTC128B.128 [R36+0x13400], desc[UR4][R2.64+0x80], !P0 ;  /* 0x134000800224afae */ /* 0x0001e8000c101d44 */
[----:B--2---:R0:W-:Y:S02]  /*22610*/  @!P2 LDGSTS.E.BYPASS.LTC128B.128 [R36+0x17400], desc[UR4][R2.64+0x100], !P1 ;  /* 0x174001000224afae */ /* 0x0041e4000c901d44 */
.L_x_3121:
[----:B------:R-:W-:Y:S01]  /*22620*/  VIADD R0, R17, 0x70 ;  /* 0x0000007011007836 */ /* 0x000fe20000000000 */
[----:B------:R-:W-:Y:S04]  /*22630*/  BSSY B0, `(.L_x_2970) ;  /* 0x000000c000007945 */ /* 0x000fe80003800000 */
[----:B------:R-:W-:-:S13]  /*22640*/  ISETP.GE.AND P2, PT, R0, R5, PT ;  /* 0x000000050000720c */ /* 0x000fda0003f46270 */
[----:B------:R-:W-:Y:S05]  /*22650*/  @P2 BRA `(.L_x_2971) ;  /* 0x0000000000242947 */ /* 0x000fea0003800000 */
[----:B0-----:R-:W-:Y:S01]  /*22660*/  LEA R2, P2, R8, R14, 0x1 ;  /* 0x0000000e08027211 */ /* 0x001fe200078408ff */
[----:B------:R-:W-:-:S04]  /*22670*/  ULDC.64 UR4, c[0x0][0x208] ;  /* 0x0000820000047ab9 */ /* 0x000fc80000000a00 */
[----:B------:R-:W-:-:S05]  /*22680*/  IMAD.X R3, RZ, RZ, R4, P2 ;  /* 0x000000ffff037224 */ /* 0x000fca00010e0604 */
[----:B------:R-:W-:Y:S01]  /*22690*/  @!PT LDS RZ, [RZ] ;  /* 0x00000000fffff984 */ /* 0x000fe20000000800 */
[----:B------:R-:W-:Y:S01]  /*226a0*/  @!PT LDS RZ, [RZ] ;  /* 0x00000000fffff984 */ /* 0x000fe20000000800 */
[----:B------:R-:W-:Y:S01]  /*226b0*/  @!PT LDS RZ, [RZ] ;  /* 0x00000000fffff984 */ /* 0x000fe20000000800 */
[----:B------:R1:W-:Y:S04]  /*226c0*/  LDGSTS.E.BYPASS.LTC128B.128 [R36+0xfc00], desc[UR4][R2.64], !P3 ;  /* 0x0fc0000002247fae */ /* 0x0003e8000d901d44 */
[----:B------:R1:W-:Y:S04]  /*226d0*/  LDGSTS.E.BYPASS.LTC128B.128 [R36+0x13c00], desc[UR4][R2.64+0x80], !P0 ;  /* 0x13c0008002247fae */ /* 0x0003e8000c101d44 */
[----:B------:R1:W-:Y:S02]  /*226e0*/  LDGSTS.E.BYPASS.LTC128B.128 [R36+0x17c00], desc[UR4][R2.64+0x100], !P1 ;  /* 0x17c0010002247fae */ /* 0x0003e4000c901d44 */
.L_x_2971:
[----:B------:R-:W-:Y:S05]  /*226f0*/  BSYNC B0 ;  /* 0x0000000000007941 */ /* 0x000fea0003800000 */
.L_x_2970:
[----:B------:R-:W-:Y:S01]  /*22700*/  NOP ;  /* 0x0000000000007918 */ /* 0x000fe20000000000 */
[----:B------:R-:W-:-:S13]  /*22710*/  PLOP3.LUT P0, PT, PT, PT, PT, 0x80, 0x0 ;  /* 0x000000000000781c */ /* 0x000fda0003f0f070 */
.L_x_2972:
        /* <DEDUP_REMOVED lines=20> */
.L_x_3122:
[----:B------:R-:W-:Y:S05]  /*22860*/  BSYNC B0 ;  /* 0x0000000000007941 */ /* 0x000fea0003800000 */
.L_x_2973:
[----:B------:R-:W2:Y:S01]  /*22870*/  LDL R2, [R1] ;  /* 0x0000000001027983 */ /* 0x000ea20000100800 */
[----:B------:R-:W-:Y:S01]  /*22880*/  BSSY B0, `(.L_x_2975) ;  /* 0x0000100000007945 */ /* 0x000fe20003800000 */
[----:B--2---:R-:W-:-:S13]  /*22890*/  ISETP.GE.AND P0, PT, R0, R2, PT ;  /* 0x000000020000720c */ /* 0x004fda0003f06270 */
[----:B------:R-:W-:Y:S05]  /*228a0*/  @!P0 BRA `(.L_x_2976) ;  /* 0x0000000c00f48947 */ /* 0x000fea0003800000 */
[----:B------:R-:W-:Y:S02]  /*228b0*/  IMAD.MOV.U32 R10, RZ, RZ, R28 ;  /* 0x000000ffff0a7224 */ /* 0x000fe400078e001c */
[----:B------:R-:W-:Y:S02]  /*228c0*/  IMAD.MOV.U32 R17, RZ, RZ, R29 ;  /* 0x000000ffff117224 */ /* 0x000fe400078e001d */
[----:B------:R-:W-:-:S07]  /*228d0*/  IMAD.MOV.U32 R32, RZ, RZ, R26 ;  /* 0x000000ffff207224 */ /* 0x000fce00078e001a */
.L_x_2989:
[----:B------:R-:W2:Y:S01]  /*228e0*/  LDL R2, [R1+0x4] ;  /* 0x0000040001027983 */ /* 0x000ea20000100800 */
[----:B------:R-:W1:Y:S03]  /*228f0*/  LDC R8, c[0x0][0x430] ;  /* 0x00010c00ff087b82 */ /* 0x000e660000000800 */
[----:B------:R-:W3:Y:S01]  /*22900*/  LDL R6, [R1+0x8] ;  /* 0x0000080001067983 */ /* 0x000ee20000100800 */
[----:B0-----:R-:W0:Y:S01]  /*22910*/  S2R R3, SR_TID.X ;  /* 0x0000000000037919 */ /* 0x001e220000002100 */
[----:B------:R-:W4:Y:S01]  /*22920*/  S2R R7, SR_TID.X ;  /* 0x0000000000077919 */ /* 0x000f220000002100 */
[----:B-1----:R-:W-:-:S13]  /*22930*/  ISETP.NE.AND P0, PT, R8, 0x1, PT ;  /* 0x000000010800780c */ /* 0x002fda0003f05270 */
[----:B------:R-:W1:Y:S01]  /*22940*/  @P0 LDC R4, c[0x0][0x434] ;  /* 0x00010d00ff040b82 */ /* 0x000e620000000800 */
[----:B0-----:R-:W-:-:S04]  /*22950*/  LOP3.LUT R3, R3, 0x7f, RZ, 0xc0, !PT ;  /* 0x0000007f03037812 */ /* 0x001fc800078ec0ff */
[----:B------:R-:W-:Y:S01]  /*22960*/  SHF.R.U32.HI R3, RZ, 0x3, R3 ;  /* 0x00000003ff037819 */ /* 0x000fe20000011603 */
[----:B----4-:R-:W-:-:S05]  /*22970*/  IMAD.SHL.U32 R7, R7, 0x10, RZ ;  /* 0x0000001007077824 */ /* 0x010fca00078e00ff */
[----:B------:R-:W-:Y:S02]  /*22980*/  LOP3.LUT R7, R3, 0x70, R7, 0xf8, !PT ;  /* 0x0000007003077812 */ /* 0x000fe400078ef807 */
[----:B------:R-:W0:Y:S02]  /*22990*/  @P0 LDC R3, c[0x0][0x438] ;  /* 0x00010e00ff030b82 */ /* 0x000e240000000800 */
[----:B------:R-:W-:Y:S01]  /*229a0*/  ISETP.GT.U32.AND P1, PT, R7, 0x5f, PT ;  /* 0x0000005f0700780c */ /* 0x000fe20003f24070 */
[----:B------:R-:W-:Y:S01]  /*229b0*/  ULDC.64 UR4, c[0x0][0x208] ;  /* 0x0000820000047ab9 */ /* 0x000fe20000000a00 */
[----:B------:R-:W-:Y:S02]  /*229c0*/  VIADD R28, R10, 0x1 ;  /* 0x000000010a1c7836 */ /* 0x000fe40000000000 */
[----:B------:R-:W-:Y:S02]  /*229d0*/  IMAD.MOV.U32 R26, RZ, RZ, R0 ;  /* 0x000000ffff1a7224 */ /* 0x000fe400078e0000 */
[----:B--2---:R-:W-:-:S04]  /*229e0*/  IMAD R5, R0, 0x60, R2 ;  /* 0x0000006000057824 */ /* 0x004fc800078e0202 */
[----:B------:R-:W-:-:S04]  /*229f0*/  IMAD.IADD R5, R7, 0x1, R5 ;  /* 0x0000000107057824 */ /* 0x000fc800078e0205 */
[----:B-1----:R-:W-:-:S04]  /*22a00*/  @P0 IMAD.HI.U32 R4, R5, R4, RZ ;  /* 0x0000000405040227 */ /* 0x002fc800078e00ff */
[----:B------:R-:W-:Y:S01]  /*22a10*/  IMAD.MOV.U32 R2, RZ, RZ, R5 ;  /* 0x000000ffff027224 */ /* 0x000fe200078e0005 */
        /* <DEDUP_REMOVED lines=10> */
[----:B------:R-:W-:Y:S02]  /*22ac0*/  IMAD.MOV.U32 R7, RZ, RZ, RZ ;  /* 0x000000ffff077224 */ /* 0x000fe400078e00ff */
[----:B------:R-:W-:Y:S01]  /*22ad0*/  IMAD.U32 R6, RZ, RZ, UR37 ;  /* 0x00000025ff067e24 */ /* 0x000fe2000f8e00ff */
[----:B0-----:R-:W-:-:S04]  /*22ae0*/  @!P1 LEA R4, P0, R2, R4, 0x2 ;  /* 0x0000000402049211 */ /* 0x001fc800078010ff */
[----:B------:R-:W-:-:S05]  /*22af0*/  @!P1 LEA.HI.X R5, R2, R5, R3, 0x2, P0 ;  /* 0x0000000502059211 */ /* 0x000fca00000f1403 */
[----:B------:R0:W5:Y:S01]  /*22b00*/  @!P1 LDG.E R7, desc[UR4][R4.64] ;  /* 0x0000000404079981 */ /* 0x000162000c1e1900 */
[----:B------:R-:W-:Y:S02]  /*22b10*/  ISETP.NE.AND P1, PT, R6, 0x3, PT ;  /* 0x000000030600780c */ /* 0x000fe40003f25270 */
[C---:B------:R-:W-:Y:S01]  /*22b20*/  ISETP.NE.AND P0, PT, R28.reuse, 0x2, PT ;  /* 0x000000021c00780c */ /* 0x040fe20003f05270 */
[----:B------:R-:W-:Y:S05]  /*22b30*/  YIELD ;  /* 0x0000000000007946 */ /* 0x000fea0003800000 */
[----:B------:R-:W-:Y:S02]  /*22b40*/  SEL R2, RZ, 0x1, P0 ;  /* 0x00000001ff027807 */ /* 0x000fe40000000000 */
[----:B------:R-:W-:-:S02]  /*22b50*/  SEL R28, R28, RZ, P0 ;  /* 0x000000ff1c1c7207 */ /* 0x000fc40000000000 */
[----:B------:R-:W-:Y:S01]  /*22b60*/  LOP3.LUT R29, R17, R2, RZ, 0x3c, !PT ;  /* 0x00000002111d7212 */ /* 0x000fe200078e3cff */
[----:B0-----:R-:W-:Y:S06]  /*22b70*/  @!P1 BRA `(.L_x_2977) ;  /* 0x0000000000049947 */ /* 0x001fec0003800000 */
[----:B------:R-:W-:Y:S01]  /*22b80*/  BPT.TRAP 0x1 ;  /* 0x000000040000795c */ /* 0x000fe20000300000 */
.L_x_2977:
[----:B------:R-:W-:Y:S01]  /*22b90*/  IMAD R6, R28, 0x8, R22 ;  /* 0x000000081c067824 */ /* 0x000fe200078e0216 */
[----:B------:R-:W-:Y:S01]  /*22ba0*/  SHF.L.U32 R3, R29, 0x1f, RZ ;  /* 0x0000001f1d037819 */ /* 0x000fe200000006ff */
[----:B------:R-:W-:Y:S03]  /*22bb0*/  BSSY B1, `(.L_x_2978) ;  /* 0x0000003000017945 */ /* 0x000fe60003800000 */
[----:B------:R-:W0:Y:S02]  /*22bc0*/  SYNCS.PHASECHK.TRANS64.TRYWAIT P0, [R6+URZ+0x2a840], R3 ;  /* 0x02a84003060075a7 */ /* 0x000e24000800017f */
[----:B0-----:R-:W-:Y:S05]  /*22bd0*/  @!P0 BRA `(.L_x_2979) ;  /* 0x0000005000ac8947 */ /* 0x001fea0003800000 */
.L_x_3123:
[----:B------:R-:W-:Y:S05]  /*22be0*/  BSYNC B1 ;  /* 0x0000000000017941 */ /* 0x000fea0003800000 */
.L_x_2978:
[----:B------:R-:W-:Y:S01]  /*22bf0*/  SHF.R.S32.HI R20, RZ, 0x1f, R8 ;  /* 0x0000001fff147819 */ /* 0x000fe20000011408 */
[----:B------:R-:W-:Y:S01]  /*22c00*/  ULDC.64 UR4, c[0x0][0x300] ;  /* 0x0000c00000047ab9 */ /* 0x000fe20000000a00 */
[----:B-----5:R-:W-:Y:S01]  /*22c10*/  SHF.R.S32.HI R21, RZ, 0x1f, R7 ;  /* 0x0000001fff157819 */ /* 0x020fe20000011407 */
[----:B0-----:R-:W-:Y:S01]  /*22c20*/  IMAD.WIDE.U32 R2, R8, UR4, RZ ;  /* 0x0000000408027c25 */ /* 0x001fe2000f8e00ff */
[----:B------:R-:W-:Y:S01]  /*22c30*/  ULDC.64 UR6, c[0x0][0x2e8] ;  /* 0x0000ba0000067ab9 */ /* 0x000fe20000000a00 */
[C---:B------:R-:W-:Y:S02]  /*22c40*/  LOP3.LUT P3, RZ, R27.reuse, 0x4, RZ, 0xc0, !PT ;  /* 0x000000041bff7812 */ /* 0x040fe4000786c0ff */
        /* <DEDUP_REMOVED lines=20> */
[----:B------:R-:W-:Y:S01]  /*22d90*/  ULDC.64 UR4, c[0x0][0x208] ;  /* 0x0000820000047ab9 */ /* 0x000fe20000000a00 */
        /* <DEDUP_REMOVED lines=40> */
.L_x_3137:
[----:B--2---:R-:W-:Y:S01]  /*23020*/  IADD3 R2, P0, R2, R0, RZ ;  /* 0x0000000002027210 */ /* 0x004fe20007f1e0ff */
[----:B------:R-:W-:-:S04]  /*23030*/  ULDC.64 UR4, c[0x0][0x208] ;  /* 0x0000820000047ab9 */ /* 0x000fc80000000a00 */
        /* <DEDUP_REMOVED lines=9> */
.L_x_2981:
[----:B------:R-:W-:Y:S02]  /*230d0*/  PLOP3.LUT P1, PT, P1, P0, PT, 0xa2, 0x0 ;  /* 0x000000000000781c */ /* 0x000fe40000f21472 */
[----:B------:R-:W-:-:S08]  /*230e0*/  @P0 R2UR P1, UR4, R6 ;  /* 0x00000000060402ca */ /* 0x000fd00000020000 */
[----:B------:R-:W-:-:S05]  /*230f0*/  @P0 PLOP3.LUT P0, PT, P1, PT, PT, 0x80, 0x0 ;  /* 0x000000000000081c */ /* 0x000fca0000f0f070 */
[----:B------:R-:W-:Y:S01]  /*23100*/  @!P1 SYNCS.ARRIVE.TRANS64.RED.A0T1 RZ, [UR4+0x2a830], RZ ;  /* 0x02a830ffffff99a7 */ /* 0x000fe20008200404 */
[----:B------:R-:W-:Y:S07]  /*23110*/  @!P1 ARRIVES.LDGSTSBAR.64.TRANSCNT [UR4+0x2a830] ;  /* 0x02a83000ff0099b0 */ /* 0x000fee0008000a84 */
[----:B------:R-:W-:Y:S05]  /*23120*/  @P0 BRA.U.ANY `(.L_x_2981) ;  /* 0xfffffffd00e80947 */ /* 0x000fea000393ffff */
[----:B------:R-:W-:Y:S01]  /*23130*/  NOP ;  /* 0x0000000000007918 */ /* 0x000fe20000000000 */
[----:B-1----:R-:W-:-:S05]  /*23140*/  IMAD.U32 R2, RZ, RZ, UR37 ;  /* 0x00000025ff027e24 */ /* 0x002fca000f8e00ff */
[----:B------:R-:W-:-:S13]  /*23150*/  ISETP.NE.AND P2, PT, R2, 0x3, PT ;  /* 0x000000030200780c */ /* 0x000fda0003f45270 */
[----:B------:R-:W-:Y:S05]  /*23160*/  @!P2 BRA `(.L_x_2982) ;  /* 0x000000000004a947 */ /* 0x000fea0003800000 */
[----:B------:R-:W-:Y:S01]  /*23170*/  BPT.TRAP 0x1 ;  /* 0x000000040000795c */ /* 0x000fe20000300000 */
.L_x_2982:
[----:B------:R1:W-:Y:S01]  /*23180*/  SYNCS.ARRIVE.TRANS64.A1T0 RZ, [R6+URZ+0x2a830], RZ ;  /* 0x02a830ff06ff79a7 */ /* 0x0003e2000810003f */
[----:B------:R-:W-:Y:S05]  /*23190*/  @!P2 BRA `(.L_x_2983) ;  /* 0x000000000004a947 */ /* 0x000fea0003800000 */
[----:B------:R-:W-:Y:S01]  /*231a0*/  BPT.TRAP 0x1 ;  /* 0x000000040000795c */ /* 0x000fe20000300000 */
.L_x_2983:
[----:B------:R-:W-:Y:S01]  /*231b0*/  SHF.L.U32 R2, R17, 0x1f, RZ ;  /* 0x0000001f11027819 */ /* 0x000fe200000006ff */
[----:B------:R-:W-:Y:S01]  /*231c0*/  IMAD R4, R10, 0x8, R22 ;  /* 0x000000080a047824 */ /* 0x000fe200078e0216 */
[----:B------:R-:W-:Y:S03]  /*231d0*/  BSSY B1, `(.L_x_2984) ;  /* 0x0000003000017945 */ /* 0x000fe60003800000 */
[----:B------:R-:W2:Y:S02]  /*231e0*/  SYNCS.PHASECHK.TRANS64.TRYWAIT P0, [R4+URZ+0x2a860], R2 ;  /* 0x02a86002040075a7 */ /* 0x000ea4000800017f */
[----:B--2---:R-:W-:Y:S05]  /*231f0*/  @!P0 BRA `(.L_x_2985) ;  /* 0x0000005400288947 */ /* 0x004fea0003800000 */
.L_x_3138:
[----:B------:R-:W-:Y:S05]  /*23200*/  BSYNC B1 ;  /* 0x0000000000017941 */ /* 0x000fea0003800000 */
.L_x_2984:
[----:B------:R-:W3:Y:S01]  /*23210*/  S2R R3, SR_TID.X ;  /* 0x0000000000037919 */ /* 0x000ee20000002100 */
[----:B------:R-:W-:Y:S01]  /*23220*/  UMOV UR4, 0xffffffff ;  /* 0xffffffff00047882 */ /* 0x000fe20000000000 */
[----:B-1----:R-:W-:Y:S01]  /*23230*/  IMAD R6, R32, -0x60, R37 ;  /* 0xffffffa020067824 */ /* 0x002fe200078e0225 */
[----:B------:R-:W-:Y:S01]  /*23240*/  LOP3.LUT P0, RZ, R30, 0x2, RZ, 0xc0, !PT ;  /* 0x000000021eff7812 */ /* 0x000fe2000780c0ff */
[----:B0-----:R-:W-:Y:S01]  /*23250*/  IMAD R5, R10, 0x3000, R34 ;  /* 0x000030000a057824 */ /* 0x001fe200078e0222 */
[----:B---3--:R-:W-:-:S04]  /*23260*/  LOP3.LUT R3, R3, 0x7f, RZ, 0xc0, !PT ;  /* 0x0000007f03037812 */ /* 0x008fc800078ec0ff */
[----:B------:R-:W-:-:S05]  /*23270*/  SHF.R.U32.HI R3, RZ, 0x3, R3 ;  /* 0x00000003ff037819 */ /* 0x000fca0000011603 */
[----:B------:R-:W-:Y:S01]  /*23280*/  IMAD.IADD R6, R6, 0x1, -R3 ;  /* 0x0000000106067824 */ /* 0x000fe200078e0a03 */
[----:B------:R-:W-:Y:S06]  /*23290*/  BRA.DIV UR4, `(.L_x_2986) ;  /* 0x0000005604147947 */ /* 0x000fec000b800000 */
[----:B--2---:R-:W0:Y:S01]  /*232a0*/  SHFL.IDX PT, R2, R23, RZ, 0x181f ;  /* 0x00181fff17027589 */ /* 0x004e2200000e0000 */
[----:B------:R-:W-:Y:S01]  /*232b0*/  IMAD R5, R5, 0x2, R22 ;  /* 0x0000000205057824 */ /* 0x000fe200078e0216 */
[----:B------:R-:W-:Y:S02]  /*232c0*/  ULDC.64 UR4, c[0x0][0x208] ;  /* 0x0000820000047ab9 */ /* 0x000fe40000000a00 */
        /* <DEDUP_REMOVED lines=43> */
.L_x_3152:
[C---:B------:R-:W-:Y:S01]  /*23580*/  ISETP.LT.OR P1, PT, R6.reuse, 0x51, !P1 ;  /* 0x000000510600780c */ /* 0x040fe20004f21670 */
[----:B------:R-:W-:Y:S01]  /*23590*/  ULDC.64 UR4, c[0x0][0x208] ;  /* 0x0000820000047ab9 */ /* 0x000fe20000000a00 */
[----:B------:R-:W-:Y:S02]  /*235a0*/  ISETP.LT.OR P0, PT, R6, 0x51, !P0 ;  /* 0x000000510600780c */ /* 0x000fe40004701670 */
[----:B-1----:R-:W-:-:S05]  /*235b0*/  IADD3 R2, P2, R2, R0, RZ ;  /* 0x0000000002027210 */ /* 0x002fca0007f5e0ff */
[----:B------:R-:W-:-:S05]  /*235c0*/  IMAD.X R3, RZ, RZ, R24, P2 ;  /* 0x000000ffff037224 */ /* 0x000fca00010e0618 */
[----:B------:R-:W-:Y:S01]  /*235d0*/  @!PT LDS RZ, [RZ] ;  /* 0x00000000fffff984 */ /* 0x000fe20000000800 */
[----:B------:R-:W-:Y:S01]  /*235e0*/  @!PT LDS RZ, [RZ] ;  /* 0x00000000fffff984 */ /* 0x000fe20000000800 */
[----:B------:R-:W-:Y:S01]  /*235f0*/  @!PT LDS RZ, [RZ] ;  /* 0x00000000fffff984 */ /* 0x000fe20000000800 */
[----:B------:R-:W-:Y:S04]  /*23600*/  LDGSTS.E.BYPASS.LTC128B.128 [R5+0x2c00], desc[UR4][R2.64], !P1 ;  /* 0x02c0000002057fae */ /* 0x000fe8000c901d44 */
[----:B------:R1:W-:Y:S01]  /*23610*/  LDGSTS.E.BYPASS.LTC128B.128 [R5+0x5c00], desc[UR4][R2.64+0x80], !P0 ;  /* 0x05c0008002057fae */ /* 0x0003e2000c101d44 */
[----:B------:R-:W-:Y:S01]  /*23620*/  ULDC.64 UR4, c[0x0][0x328] ;  /* 0x0000ca0000047ab9 */ /* 0x000fe20000000a00 */
[----:B------:R-:W-:Y:S01]  /*23630*/  PLOP3.LUT P0, PT, PT, PT, PT, 0x80, 0x0 ;  /* 0x000000000000781c */ /* 0x000fe20003f0f070 */
[----:B------:R-:W-:Y:S01]  /*23640*/  IMAD R9, R20, UR4, RZ ;  /* 0x0000000414097c24 */ /* 0x000fe2000f8e02ff */
[----:B------:R-:W-:-:S03]  /*23650*/  NOP ;  /* 0x0000000000007918 */ /* 0x000fc60000000000 */
[C---:B------:R-:W-:Y:S02]  /*23660*/  IMAD R9, R8.reuse, UR5, R9 ;  /* 0x0000000508097c24 */ /* 0x040fe4000f8e0209 */
[----:B-1----:R-:W-:Y:S01]  /*23670*/  IMAD.WIDE.U32 R2, R8, UR4, RZ ;  /* 0x0000000408027c25 */ /* 0x002fe2000f8e00ff */
[----:B------:R-:W-:-:S03]  /*23680*/  ULDC.64 UR4, c[0x0][0x338] ;  /* 0x0000ce0000047ab9 */ /* 0x000fc60000000a00 */
[----:B------:R-:W-:Y:S02]  /*23690*/  IMAD.IADD R3, R3, 0x1, R9 ;  /* 0x0000000103037824 */ /* 0x000fe400078e0209 */
[----:B------:R-:W-:Y:S02]  /*236a0*/  IMAD R0, R21, UR4, RZ ;  /* 0x0000000415007c24 */ /* 0x000fe4000f8e02ff */
[----:B------:R-:W-:-:S04]  /*236b0*/  IMAD.WIDE.U32 R2, R7, UR4, R2 ;  /* 0x0000000407027c25 */ /* 0x000fc8000f8e0002 */
[----:B------:R-:W-:-:S04]  /*236c0*/  IMAD R9, R7, UR5, R0 ;  /* 0x0000000507097c24 */ /* 0x000fc8000f8e0200 */
[----:B------:R-:W-:-:S07]  /*236d0*/  IMAD.IADD R9, R3, 0x1, R9 ;  /* 0x0000000103097824 */ /* 0x000fce00078e0209 */
.L_x_2987:
        /* <DEDUP_REMOVED lines=11> */
.L_x_2988:
        /* <DEDUP_REMOVED lines=15> */
.L_x_2976:
[----:B------:R-:W-:Y:S05]  /*23880*/  BSYNC B0 ;  /* 0x0000000000007941 */ /* 0x000fea0003800000 */
.L_x_2975:
        /* <DEDUP_REMOVED lines=8> */
[----:B------:R-:W1:Y:S01]  /*23910*/  FLO.U32 R0, UR4 ;  /* 0x0000000400007d00 */ /* 0x000e6200080e0000 */
[----:B------:R-:W-:Y:S01]  /*23920*/  ULDC.64 UR6, c[0x0][0x208] ;  /* 0x0000820000067ab9 */ /* 0x000fe20000000a00 */
        /* <DEDUP_REMOVED lines=8> */
.L_x_2991:
[----:B------:R-:W-:Y:S05]  /*239b0*/  BSYNC B0 ;  /* 0x0000000000007941 */ /* 0x000fea0003800000 */
.L_x_2990:
[----:B------:R-:W-:-:S05]  /*239c0*/  IMAD.U32 R0, RZ, RZ, UR37 ;  /* 0x00000025ff007e24 */ /* 0x000fca000f8e00ff */
[----:B------:R-:W-:-:S13]  /*239d0*/  ISETP.NE.AND P0, PT, R0, 0x3, PT ;  /* 0x000000030000780c */ /* 0x000fda0003f05270 */
[----:B------:R-:W-:Y:S05]  /*239e0*/  @!P0 BRA `(.L_x_2992) ;  /* 0x0000000000048947 */ /* 0x000fea0003800000 */
[----:B------:R-:W-:Y:S01]  /*239f0*/  BPT.TRAP 0x1 ;  /* 0x000000040000795c */ /* 0x000fe20000300000 */
.L_x_2992:
[----:B------:R-:W-:Y:S01]  /*23a00*/  IMAD R0, R28, 0x8, R22 ;  /* 0x000000081c007824 */ /* 0x000fe200078e0216 */
[----:B0-----:R-:W-:Y:S01]  /*23a10*/  SHF.L.U32 R3, R29, 0x1f, RZ ;  /* 0x0000001f1d037819 */ /* 0x001fe200000006ff */
[----:B------:R-:W-:Y:S01]  /*23a20*/  BSSY B0, `(.L_x_2993) ;  /* 0x0000004000007945 */ /* 0x000fe20003800000 */
[----:B------:R-:W-:Y:S02]  /*23a30*/  IMAD R6, R26, -0x60, R37 ;  /* 0xffffffa01a067824 */ /* 0x000fe400078e0225 */
[----:B------:R-:W0:Y:S02]  /*23a40*/  SYNCS.PHASECHK.TRANS64.TRYWAIT P0, [R0+URZ+0x2a860], R3 ;  /* 0x02a86003000075a7 */ /* 0x000e24000800017f */
[----:B0-----:R-:W-:Y:S05]  /*23a50*/  @!P0 BRA `(.L_x_2994) ;  /* 0x00000054001c8947 */ /* 0x001fea0003800000 */
.L_x_3153:
[----:B------:R-:W-:Y:S05]  /*23a60*/  BSYNC B0 ;  /* 0x0000000000007941 */ /* 0x000fea0003800000 */
.L_x_2993:
        /* <DEDUP_REMOVED lines=11> */
[----:B------:R-:W2:Y:S01]  /*23b20*/  SHFL.IDX PT, R14, R23, RZ, 0x181f ;  /* 0x00181fff170e7589 */ /* 0x000ea200000e0000 */
[----:B------:R-:W-:Y:S01]  /*23b30*/  ISETP.NE.U32.AND P1, PT, R2, 0x1, PT ;  /* 0x000000010200780c */ /* 0x000fe20003f25070 */
[----:B------:R-:W-:Y:S01]  /*23b40*/  ULDC.64 UR4, c[0x0][0x208] ;  /* 0x0000820000047ab9 */ /* 0x000fe20000000a00 */
        /* <DEDUP_REMOVED lines=44> */
.L_x_3167:
[C---:B------:R-:W-:Y:S01]  /*23e10*/  ISETP.LT.OR P1, PT, R6.reuse, 0x51, P1 ;  /* 0x000000510600780c */ /* 0x040fe20000f21670 */
[----:B------:R-:W-:Y:S01]  /*23e20*/  ULDC.64 UR4, c[0x0][0x208] ;  /* 0x0000820000047ab9 */ /* 0x000fe20000000a00 */
        /* <DEDUP_REMOVED lines=10> */
.L_x_2996:
[----:B------:R-:W-:Y:S02]  /*23ed0*/  PLOP3.LUT P1, PT, P1, P0, PT, 0xa2, 0x0 ;  /* 0x000000000000781c */ /* 0x000fe40000f21472 */
[----:B------:R-:W-:-:S08]  /*23ee0*/  @P0 R2UR P1, UR4, R0 ;  /* 0x00000000000402ca */ /* 0x000fd00000020000 */
[----:B------:R-:W-:-:S05]  /*23ef0*/  @P0 PLOP3.LUT P0, PT, P1, PT, PT, 0x80, 0x0 ;  /* 0x000000000000081c */ /* 0x000fca0000f0f070 */
[----:B------:R-:W-:Y:S01]  /*23f00*/  @!P1 SYNCS.ARRIVE.TRANS64.RED.A0T1 RZ, [UR4+0x2a850], RZ ;  /* 0x02a850ffffff99a7 */ /* 0x000fe20008200404 */
[----:B------:R-:W-:Y:S07]  /*23f10*/  @!P1 ARRIVES.LDGSTSBAR.64.TRANSCNT [UR4+0x2a850] ;  /* 0x02a85000ff0099b0 */ /* 0x000fee0008000a84 */
[----:B------:R-:W-:Y:S05]  /*23f20*/  @P0 BRA.U.ANY `(.L_x_2996) ;  /* 0xfffffffd00e80947 */ /* 0x000fea000393ffff */
[----:B------:R-:W-:Y:S01]  /*23f30*/  NOP ;  /* 0x0000000000007918 */ /* 0x000fe20000000000 */
[----:B0-----:R-:W-:-:S05]  /*23f40*/  IMAD.U32 R2, RZ, RZ, UR37 ;  /* 0x00000025ff027e24 */ /* 0x001fca000f8e00ff */
[----:B------:R-:W-:-:S13]  /*23f50*/  ISETP.NE.AND P2, PT, R2, 0x3, PT ;  /* 0x000000030200780c */ /* 0x000fda0003f45270 */
[----:B------:R-:W-:Y:S05]  /*23f60*/  @!P2 BRA `(.L_x_2997) ;  /* 0x000000000004a947 */ /* 0x000fea0003800000 */
[----:B------:R-:W-:Y:S01]  /*23f70*/  BPT.TRAP 0x1 ;  /* 0x000000040000795c */ /* 0x000fe20000300000 */
.L_x_2997:
[----:B------:R-:W-:Y:S01]  /*23f80*/  VIADD R28, R28, 0x1 ;  /* 0x000000011c1c7836 */ /* 0x000fe20000000000 */
[----:B------:R0:W-:Y:S04]  /*23f90*/  SYNCS.ARRIVE.TRANS64.A1T0 RZ, [R0+URZ+0x2a850], RZ ;  /* 0x02a850ff00ff79a7 */ /* 0x0001e8000810003f */
[----:B------:R-:W-:-:S04]  /*23fa0*/  ISETP.NE.AND P0, PT, R28, 0x2, PT ;  /* 0x000000021c00780c */ /* 0x000fc80003f05270 */
[----:B0-----:R-:W-:Y:S02]  /*23fb0*/  SEL R0, RZ, 0x1, P0 ;  /* 0x00000001ff007807 */ /* 0x001fe40000000000 */
[----:B------:R-:W-:Y:S02]  /*23fc0*/  SEL R28, R28, RZ, P0 ;  /* 0x000000ff1c1c7207 */ /* 0x000fe40000000000 */
[----:B------:R-:W-:-:S07]  /*23fd0*/  LOP3.LUT R29, R29, R0, RZ, 0x3c, !PT ;  /* 0x000000001d1d7212 */ /* 0x000fce00078e3cff */
.L_x_2954:
[----:B------:R-:W-:Y:S05]  /*23fe0*/  BSYNC B7 ;  /* 0x0000000000077941 */ /* 0x000fea0003800000 */
.L_x_2952:
        /* <DEDUP_REMOVED lines=11> */
.L_x_2998:
[----:B------:R-:W0:Y:S01]  /*240a0*/  S2R R8, SR_TID.X ;  /* 0x0000000000087919 */ /* 0x000e220000002100 */
[----:B------:R-:W-:Y:S01]  /*240b0*/  UMOV UR4, 0xffffffff ;  /* 0xffffffff00047882 */ /* 0x000fe20000000000 */
[----:B0-----:R-:W-:-:S04]  /*240c0*/  LOP3.LUT R8, R8, 0x1f, RZ, 0xc0, !PT ;  /* 0x0000001f08087812 */ /* 0x001fc800078ec0ff */
[----:B------:R-:W-:Y:S01]  /*240d0*/  ISETP.NE.AND P0, PT, R8, 0x1f, PT ;  /* 0x0000001f0800780c */ /* 0x000fe20003f05270 */
[----:B------:R-:W-:-:S12]  /*240e0*/  BRA.DIV UR4, `(.L_x_3000) ;  /* 0x00000056048c7947 */ /* 0x000fd8000b800000 */
[----:B------:R-:W-:Y:S01]  /*240f0*/  IMAD.IADD R7, R19, 0x1, R8 ;  /* 0x0000000113077824 */ /* 0x000fe200078e0208 */
[----:B------:R-:W-:Y:S01]  /*24100*/  ULDC UR4, c[0x0][0xc3c] ;  /* 0x00030f0000047ab9 */ /* 0x000fe20000000800 */
[----:B------:R-:W-:-:S03]  /*24110*/  ULDC.64 UR6, c[0x0][0x208] ;  /* 0x0000820000067ab9 */ /* 0x000fc60000000a00 */
[----:B------:R-:W-:-:S13]  /*24120*/  ISETP.GE.OR P1, PT, R7, UR4, !P0 ;  /* 0x0000000407007c0c */ /* 0x000fda000c726670 */
[----:B------:R-:W0:Y:S08]  /*24130*/  @!P1 LDC.64 R2, c[0x0][0xc80] ;  /* 0x00032000ff029b82 */ /* 0x000e300000000a00 */
[----:B------:R-:W2:Y:S01]  /*24140*/  @!P1 LDC.64 R4, c[0x0][0xc78] ;  /* 0x00031e00ff049b82 */ /* 0x000ea20000000a00 */
[----:B0-----:R-:W-:-:S05]  /*24150*/  @!P1 IMAD.WIDE R2, R7, 0x4, R2 ;  /* 0x0000000407029825 */ /* 0x001fca00078e0202 */
[----:B------:R2:W3:Y:S02]  /*24160*/  @!P1 LDG.E R6, desc[UR6][R2.64] ;  /* 0x0000000602069981 */ /* 0x0004e4000c1e1900 */
[----:B--2---:R-:W-:-:S05]  /*24170*/  @!P1 IMAD.WIDE R2, R7, 0x4, R4 ;  /* 0x0000000407029825 */ /* 0x004fca00078e0204 */
[----:B------:R-:W2:Y:S01]  /*24180*/  @!P1 LDG.E R5, desc[UR6][R2.64] ;  /* 0x0000000602059981 */ /* 0x000ea2000c1e1900 */
        /* <DEDUP_REMOVED lines=8> */
[----:B---3--:R-:W-:-:S02]  /*24210*/  @!P1 IMAD.MOV.U32 R17, RZ, RZ, R6 ;  /* 0x000000ffff119224 */ /* 0x008fc400078e0006 */
[----:B------:R-:W-:Y:S02]  /*24220*/  IMAD.MOV.U32 R6, RZ, RZ, RZ ;  /* 0x000000ffff067224 */ /* 0x000fe400078e00ff */
[----:B--2---:R-:W-:Y:S01]  /*24230*/  @!P1 IMAD.MOV.U32 R4, RZ, RZ, R5 ;  /* 0x000000ffff049224 */ /* 0x004fe200078e0005 */
        /* <DEDUP_REMOVED lines=17> */
[----:B------:R0:W2:Y:S02]  /*24350*/  SHFL.IDX PT, R14, R2, 0x1f, 0x1f ;  /* 0x03e01f00020e7f89 */ /* 0x0000a400000e0000 */
.L_x_3177:
[----:B------:R-:W-:Y:S02]  /*24360*/  ULDC UR4, c[0x0][0xc38] ;  /* 0x00030e0000047ab9 */ /* 0x000fe40000000800 */
[----:B------:R-:W-:-:S04]  /*24370*/  IMAD.U32 R5, RZ, RZ, UR4 ;  /* 0x00000004ff057e24 */ /* 0x000fc8000f8e00ff */
[----:B--2---:R-:W-:-:S04]  /*24380*/  IMAD R14, R14, R5, RZ ;  /* 0x000000050e0e7224 */ /* 0x004fc800078e02ff */
[----:B------:R-:W-:-:S05]  /*24390*/  IMAD.IADD R7, R7, 0x1, R14 ;  /* 0x0000000107077824 */ /* 0x000fca00078e020e */
[----:B------:R-:W-:-:S13]  /*243a0*/  ISETP.GT.AND P6, PT, R7, R0, PT ;  /* 0x000000000700720c */ /* 0x000fda0003fc4270 */
[----:B------:R-:W-:Y:S05]  /*243b0*/  @P6 BRA `(.L_x_3001) ;  /* 0x0000000000a86947 */ /* 0x000fea0003800000 */
.L_x_3004:
[----:B0-----:R-:W0:Y:S01]  /*243c0*/  LDC R2, c[0x0][0xc3c] ;  /* 0x00030f00ff027b82 */ /* 0x001e220000000800 */
[----:B------:R-:W-:-:S05]  /*243d0*/  VIADD R19, R19, 0x1f ;  /* 0x0000001f13137836 */ /* 0x000fca0000000000 */
[----:B0-----:R-:W-:-:S13]  /*243e0*/  ISETP.GE.AND P6, PT, R19, R2, PT ;  /* 0x000000021300720c */ /* 0x001fda0003fc6270 */
[----:B------:R-:W-:Y:S05]  /*243f0*/  @P6 BRA `(.L_x_3002) ;  /* 0x0000000800c46947 */ /* 0x000fea0003800000 */
[----:B------:R-:W0:Y:S01]  /*24400*/  S2R R3, SR_TID.X ;  /* 0x0000000000037919 */ /* 0x000e220000002100 */
[----:B------:R-:W-:Y:S01]  /*24410*/  IMAD.MOV.U32 R17, RZ, RZ, RZ ;  /* 0x000000ffff117224 */ /* 0x000fe200078e00ff */
[----:B------:R-:W-:Y:S01]  /*24420*/  ULDC.64 UR4, c[0x0][0x208] ;  /* 0x0000820000047ab9 */ /* 0x000fe20000000a00 */
[----:B0-----:R-:W-:-:S05]  /*24430*/  LOP3.LUT R3, R3, 0x1f, RZ, 0xc0, !PT ;  /* 0x0000001f03037812 */ /* 0x001fca00078ec0ff */
[----:B------:R-:W-:-:S05]  /*24440*/  IMAD.IADD R9, R19, 0x1, R3 ;  /* 0x0000000113097824 */ /* 0x000fca00078e0203 */
[----:B------:R-:W-:-:S13]  /*24450*/  ISETP.GE.OR P6, PT, R9, R2, !P0 ;  /* 0x000000020900720c */ /* 0x000fda00047c6670 */
[----:B------:R-:W0:Y:S08]  /*24460*/  @!P6 LDC.64 R2, c[0x0][0xc80] ;  /* 0x00032000ff02eb82 */ /* 0x000e300000000a00 */
[----:B------:R-:W2:Y:S01]  /*24470*/  @!P6 LDC.64 R4, c[0x0][0xc78] ;  /* 0x00031e00ff04eb82 */ /* 0x000ea20000000a00 */
[----:B0-----:R-:W-:-:S05]  /*24480*/  @!P6 IMAD.WIDE R2, R9, 0x4, R2 ;  /* 0x000000040902e825 */ /* 0x001fca00078e0202 */
[----:B------:R2:W3:Y:S02]  /*24490*/  @!P6 LDG.E R17, desc[UR4][R2.64] ;  /* 0x000000040211e981 */ /* 0x0004e4000c1e1900 */
[----:B--2---:R-:W-:-:S04]  /*244a0*/  @!P6 IMAD.WIDE R2, R9, 0x4, R4 ;  /* 0x000000040902e825 */ /* 0x004fc800078e0204 */
[----:B------:R-:W-:-:S06]  /*244b0*/  IMAD.MOV.U32 R4, RZ, RZ, RZ ;  /* 0x000000ffff047224 */ /* 0x000fcc00078e00ff */
[----:B------:R-:W3:Y:S01]  /*244c0*/  @!P6 LDG.E R4, desc[UR4][R2.64] ;  /* 0x000000040204e981 */ /* 0x000ee2000c1e1900 */
[----:B------:R-:W-:Y:S01]  /*244d0*/  UMOV UR4, 0xffffffff ;  /* 0xffffffff00047882 */ /* 0x000fe20000000000 */
[----:B---3--:R-:W-:Y:S02]  /*244e0*/  IMAD R13, R4, R17, RZ ;  /* 0x00000011040d7224 */ /* 0x008fe400078e02ff */
        /* <DEDUP_REMOVED lines=17> */
.L_x_3185:
[----:B------:R-:W-:Y:S02]  /*24600*/  ULDC UR4, c[0x0][0xc38] ;  /* 0x00030e0000047ab9 */ /* 0x000fe40000000800 */
[----:B------:R-:W-:-:S04]  /*24610*/  IMAD.U32 R5, RZ, RZ, UR4 ;  /* 0x00000004ff057e24 */ /* 0x000fc8000f8e00ff */
[----:B--2---:R-:W-:-:S04]  /*24620*/  IMAD R14, R14, R5, RZ ;  /* 0x000000050e0e7224 */ /* 0x004fc800078e02ff */
[----:B------:R-:W-:-:S05]  /*24630*/  IMAD.IADD R7, R14, 0x1, R7 ;  /* 0x000000010e077824 */ /* 0x000fca00078e0207 */
[----:B------:R-:W-:-:S13]  /*24640*/  ISETP.GT.AND P6, PT, R7, R0, PT ;  /* 0x000000000700720c */ /* 0x000fda0003fc4270 */
[----:B------:R-:W-:Y:S05]  /*24650*/  @!P6 BRA `(.L_x_3004) ;  /* 0xfffffffc0058e947 */ /* 0x000fea000383ffff */
.L_x_3001:
[----:B------:R-:W-:Y:S01]  /*24660*/  IMAD.IADD R7, R7, 0x1, -R14 ;  /* 0x0000000107077824 */ /* 0x000fe200078e0a0e */
[----:B------:R-:W-:-:S03]  /*24670*/  UMOV UR4, 0xffffffff ;  /* 0xffffffff00047882 */ /* 0x000fc60000000000 */
[----:B------:R-:W-:-:S05]  /*24680*/  IMAD R3, R2, R5, R7 ;  /* 0x0000000502037224 */ /* 0x000fca00078e0207 */
[----:B------:R-:W-:Y:S01]  /*24690*/  ISETP.GT.AND P6, PT, R3, R0, PT ;  /* 0x000000000300720c */ /* 0x000fe20003fc4270 */
[----:B------:R-:W-:-:S12]  /*246a0*/  BRA.DIV UR4, `(.L_x_3005) ;  /* 0x0000005a04147947 */ /* 0x000fd8000b800000 */
[----:B------:R-:W-:-:S04]  /*246b0*/  VOTE.ANY R3, PT, !P6 ;  /* 0x0000000000037806 */ /* 0x000fc800070e0100 */
[----:B-1----:R-:W1:Y:S02]  /*246c0*/  POPC R12, R3 ;  /* 0x00000003000c7309 */ /* 0x002e640000000000 */
[----:B-1----:R1:W2:Y:S01]  /*246d0*/  SHFL.IDX PT, R17, R17, R12, 0x1f ;  /* 0x00001f0c11117589 */ /* 0x0022a200000e0000 */
[----:B------:R-:W-:-:S03]  /*246e0*/  IMAD.IADD R19, R12, 0x1, R19 ;  /* 0x000000010c137824 */ /* 0x000fc600078e0213 */
[----:B------:R1:W3:Y:S04]  /*246f0*/  SHFL.IDX PT, R4, R4, R12, 0x1f ;  /* 0x00001f0c04047589 */ /* 0x0002e800000e0000 */
.L_x_3190:
[----:B------:R-:W-:-:S13]  /*24700*/  ISETP.NE.AND P0, PT, R3, RZ, PT ;  /* 0x000000ff0300720c */ /* 0x000fda0003f05270 */
[----:B------:R-:W-:Y:S05]  /*24710*/  @!P0 BRA `(.L_x_3006) ;  /* 0x0000000000108947 */ /* 0x000fea0003800000 */
[----:B------:R-:W-:Y:S01]  /*24720*/  UMOV UR4, 0xffffffff ;  /* 0xffffffff00047882 */ /* 0x000fe20000000000 */
[----:B-1----:R-:W-:Y:S02]  /*24730*/  VIADD R12, R12, 0xffffffff ;  /* 0xffffffff0c0c7836 */ /* 0x002fe40000000000 */
[----:B------:R-:W-:Y:S05]  /*24740*/  BRA.DIV UR4, `(.L_x_3007) ;  /* 0x0000005a04487947 */ /* 0x000fea000b800000 */
[----:B------:R4:W1:Y:S02]  /*24750*/  SHFL.IDX PT, R6, R2, R12, 0x1f ;  /* 0x00001f0c02067589 */ /* 0x00086400000e0000 */
.L_x_3006:
        /* <DEDUP_REMOVED lines=39> */
[----:B------:R-:W-:-:S05]  /*249d0*/  IABS R3, R7 ;  /* 0x0000000700037213 */ /* 0x000fca0000000000 */
        /* <DEDUP_REMOVED lines=9> */
[----:B------:R-:W-:-:S04]  /*24a70*/  IMAD.MOV R2, RZ, RZ, -R7 ;  /* 0x000000ffff027224 */ /* 0x000fc800078e0a07 */
[----:B------:R-:W-:Y:S02]  /*24a80*/  IMAD R2, R17, R2, R0 ;  /* 0x0000000211027224 */ /* 0x000fe400078e0200 */
        /* <DEDUP_REMOVED lines=8> */
.L_x_3008:
[----:B0---4-:R-:W0:Y:S01]  /*24b10*/  LDC.64 R2, c[0x0][0xc90] ;  /* 0x00032400ff027b82 */ /* 0x011e220000000a00 */
[----:B------:R-:W-:Y:S01]  /*24b20*/  ULDC.64 UR4, c[0x0][0x208] ;  /* 0x0000820000047ab9 */ /* 0x000fe20000000a00 */
        /* <DEDUP_REMOVED lines=59> */
.L_x_3009:
[----:B------:R-:W-:-:S05]  /*24ee0*/  LOP3.LUT R2, RZ, R2, RZ, 0x33, !PT ;  /* 0x00000002ff027212 */ /* 0x000fca00078e33ff */
[----:B------:R-:W-:Y:S01]  /*24ef0*/  IMAD.IADD R17, R17, 0x1, R2 ;  /* 0x0000000111117824 */ /* 0x000fe200078e0202 */
[----:B------:R-:W-:Y:S06]  /*24f00*/  BRA `(.L_x_3010) ;  /* 0x00000000001c7947 */ /* 0x000fec0003800000 */
.L_x_3002:
[----:B------:R-:W-:Y:S01]  /*24f10*/  UMOV UR4, URZ ;  /* 0x0000003f00047c82 */ /* 0x000fe20008000000 */
[----:B------:R-:W-:Y:S01]  /*24f20*/  UMOV UR5, URZ ;  /* 0x0000003f00057c82 */ /* 0x000fe20008000000 */
[----:B------:R-:W-:Y:S01]  /*24f30*/  ULDC UR6, c[0x0][0xc3c] ;  /* 0x00030f0000067ab9 */ /* 0x000fe20000000800 */
[----:B------:R-:W-:Y:S02]  /*24f40*/  IMAD.MOV.U32 R16, RZ, RZ, R0 ;  /* 0x000000ffff107224 */ /* 0x000fe400078e0000 */
[----:B------:R-:W-:Y:S02]  /*24f50*/  IMAD.U32 R17, RZ, RZ, UR4 ;  /* 0x00000004ff117e24 */ /* 0x000fe4000f8e00ff */
[----:B------:R-:W-:Y:S02]  /*24f60*/  IMAD.U32 R18, RZ, RZ, UR5 ;  /* 0x00000005ff127e24 */ /* 0x000fe4000f8e00ff */
[----:B------:R-:W-:-:S07]  /*24f70*/  IMAD.U32 R19, RZ, RZ, UR6 ;  /* 0x00000006ff137e24 */ /* 0x000fce000f8e00ff */
.L_x_3010:
        /* <DEDUP_REMOVED lines=10> */
.L_x_2999:
[----:B------:R-:W-:Y:S02]  /*25020*/  ULDC UR4, c[0x0][0xc3c] ;  /* 0x00030f0000047ab9 */ /* 0x000fe40000000800 */
[----:B--2---:R-:W-:-:S13]  /*25030*/  ISETP.GE.AND P0, PT, R19, UR4, PT ;  /* 0x0000000413007c0c */ /* 0x004fda000bf06270 */
[----:B------:R-:W-:Y:S05]  /*25040*/  @!P0 BRA `(.L_x_3011) ;  /* 0xffffff9800388947 */ /* 0x000fea000383ffff */
[----:B------:R-:W-:Y:S05]  /*25050*/  BSYNC B8 ;  /* 0x0000000000087941 */ /* 0x000fea0003800000 */
.L_x_2906:
[----:B------:R-:W2:Y:S01]  /*25060*/  LDL.LU R0, [R1+0x24] ;  /* 0x0000240001007983 */ /* 0x000ea20000300800 */
[----:B------:R-:W-:Y:S01]  /*25070*/  BSSY B0, `(.L_x_3012) ;  /* 0x000000b000007945 */ /* 0x000fe20003800000 */
[----:B------:R-:W4:Y:S01]  /*25080*/  S2R R5, SR_CgaCtaId ;  /* 0x0000000000057919 */ /* 0x000f220000008800 */
[----:B--2---:R-:W-:-:S05]  /*25090*/  VIADD R0, R0, 0x1 ;  /* 0x0000000100007836 */ /* 0x004fca0000000000 */
[----:B-1----:R-:W-:-:S04]  /*250a0*/  LEA.HI R2, R0, R0, RZ, 0x1 ;  /* 0x0000000000027211 */ /* 0x002fc800078f08ff */
[----:B------:R-:W-:Y:S02]  /*250b0*/  LOP3.LUT R3, R2, 0xfffffffe, RZ, 0xc0, !PT ;  /* 0xfffffffe02037812 */ /* 0x000fe400078ec0ff */
[----:B------:R-:W-:-:S03]  /*250c0*/  MOV R2, 0x400 ;  /* 0x0000040000027802 */ /* 0x000fc60000000f00 */
[----:B------:R-:W-:Y:S01]  /*250d0*/  IMAD.IADD R0, R0, 0x1, -R3 ;  /* 0x0000000100007824 */ /* 0x000fe200078e0a03 */
[----:B----4-:R-:W-:-:S04]  /*250e0*/  LEA R5, R5, R2, 0x18 ;  /* 0x0000000205057211 */ /* 0x010fc800078ec0ff */
[----:B------:R-:W-:-:S04]  /*250f0*/  SHF.L.U32 R0, R0, 0x1f, RZ ;  /* 0x0000001f00007819 */ /* 0x000fc800000006ff */
[----:B------:R-:W1:Y:S02]  /*25100*/  SYNCS.PHASECHK.TRANS64.TRYWAIT P0, [R5+URZ+0x2a820], R0 ;  /* 0x02a82000050075a7 */ /* 0x000e64000800017f */
[----:B-1----:R-:W-:Y:S05]  /*25110*/  @!P0 BRA `(.L_x_3013) ;  /* 0x0000004c00fc8947 */ /* 0x002fea0003800000 */
.L_x_3193:
[----:B------:R-:W-:Y:S05]  /*25120*/  BSYNC B0 ;  /* 0x0000000000007941 */ /* 0x000fea0003800000 */
.L_x_3012:
[----:B------:R-:W-:-:S03]  /*25130*/  UMOV UR4, 0xffffffff ;  /* 0xffffffff00047882 */ /* 0x000fc60000000000 */
[----:B------:R-:W-:Y:S05]  /*25140*/  BRA.DIV UR4, `(.L_x_3014) ;  /* 0x0000005204047947 */ /* 0x000fea000b800000 */
[----:B-1----:R-:W1:Y:S02]  /*25150*/  S2R R0, SR_TID.X ;  /* 0x0000000000007919 */ /* 0x002e640000002100 */
[----:B-1----:R-:W-:-:S04]  /*25160*/  SHF.R.U32.HI R0, RZ, 0x5, R0 ;  /* 0x00000005ff007819 */ /* 0x002fc80000011600 */
[----:B------:R-:W-:-:S05]  /*25170*/  LOP3.LUT R0, R0, 0x3, RZ, 0xc0, !PT ;  /* 0x0000000300007812 */ /* 0x000fca00078ec0ff */
[----:B------:R1:W2:Y:S02]  /*25180*/  SHFL.IDX PT, R14, R0, RZ, 0x1f ;  /* 0x00001fff000e7589 */ /* 0x0002a400000e0000 */
.L_x_3196:
[----:B--2---:R-:W-:-:S13]  /*25190*/  ISETP.NE.AND P0, PT, R14, RZ, PT ;  /* 0x000000ff0e00720c */ /* 0x004fda0003f05270 */
[----:B------:R-:W-:Y:S05]  /*251a0*/  @P0 BRA `(.L_x_2653) ;  /* 0x0000000000880947 */ /* 0x000fea0003800000 */
[----:B------:R-:W-:-:S03]  /*251b0*/  UMOV UR4, 0xffffffff ;  /* 0xffffffff00047882 */ /* 0x000fc60000000000 */
[----:B------:R-:W-:Y:S05]  /*251c0*/  BRA.DIV UR4, `(.L_x_3015) ;  /* 0x0000005204187947 */ /* 0x000fea000b800000 */
[----:B------:R-:W-:-:S13]  /*251d0*/  ELECT P6, URZ, PT ;  /* 0x00000000003f782f */ /* 0x000fda00038c0000 */
.L_x_3199:
[----:B------:R-:W-:Y:S05]  /*251e0*/  @!P6 BRA `(.L_x_2653) ;  /* 0x000000000078e947 */ /* 0x000fea0003800000 */
[----:B------:R-:W-:-:S06]  /*251f0*/  ULOP3.LUT UR4, UR60, 0x2, URZ, 0xfc, !UPT ;  /* 0x000000023c047892 */ /* 0x000fcc000f8efc3f */
[----:B-1----:R-:W-:-:S05]  /*25200*/  IMAD.U32 R0, RZ, RZ, UR4 ;  /* 0x00000004ff007e24 */ /* 0x002fca000f8e00ff */
[----:B------:R-:W-:-:S13]  /*25210*/  ISETP.NE.AND P0, PT, R0, 0x3, PT ;  /* 0x000000030000780c */ /* 0x000fda0003f05270 */
[----:B------:R-:W-:Y:S05]  /*25220*/  @!P0 BRA `(.L_x_3016) ;  /* 0x0000000000048947 */ /* 0x000fea0003800000 */
[----:B------:R-:W-:Y:S01]  /*25230*/  BPT.TRAP 0x1 ;  /* 0x000000040000795c */ /* 0x000fe20000300000 */
.L_x_3016:
[C---:B------:R-:W-:Y:S01]  /*25240*/  IMAD R3, R28.reuse, 0x8, R5 ;  /* 0x000000081c037824 */ /* 0x040fe200078e0205 */
[----:B------:R-:W-:Y:S01]  /*25250*/  SHF.L.U32 R2, R29, 0x1f, RZ ;  /* 0x0000001f1d027819 */ /* 0x000fe200000006ff */
[----:B------:R-:W-:-:S03]  /*25260*/  VIADD R28, R28, 0x1 ;  /* 0x000000011c1c7836 */ /* 0x000fc60000000000 */
[----:B------:R-:W1:Y:S02]  /*25270*/  SYNCS.PHASECHK.TRANS64.TRYWAIT P1, [R3+URZ+0x2a840], R2 ;  /* 0x02a84002030075a7 */ /* 0x000e64000802017f */
[----:B------:R-:W-:-:S04]  /*25280*/  ISETP.NE.AND P2, PT, R28, 0x2, PT ;  /* 0x000000021c00780c */ /* 0x000fc80003f45270 */
[----:B------:R-:W-:Y:S01]  /*25290*/  SEL R0, RZ, 0x1, P2 ;  /* 0x00000001ff007807 */ /* 0x000fe20001000000 */
[----:B-1----:R-:W-:Y:S08]  /*252a0*/  @!P1 BRA `(.L_x_3017) ;  /* 0x0000005000009947 */ /* 0x002ff00003800000 */
.L_x_3200:
[----:B------:R-:W-:Y:S02]  /*252b0*/  SEL R28, R28, RZ, P2 ;  /* 0x000000ff1c1c7207 */ /* 0x000fe40001000000 */
[----:B------:R-:W-:Y:S01]  /*252c0*/  LOP3.LUT R0, R29, R0, RZ, 0x3c, !PT ;  /* 0x000000001d007212 */ /* 0x000fe200078e3cff */
[----:B------:R-:W-:Y:S06]  /*252d0*/  @!P0 BRA `(.L_x_3018) ;  /* 0x0000000000048947 */ /* 0x000fec0003800000 */
[----:B------:R-:W-:Y:S01]  /*252e0*/  BPT.TRAP 0x1 ;  /* 0x000000040000795c */ /* 0x000fe20000300000 */
.L_x_3018:
[----:B------:R-:W-:Y:S01]  /*252f0*/  IMAD R5, R28, 0x8, R5 ;  /* 0x000000081c057824 */ /* 0x000fe200078e0205 */
[----:B------:R-:W-:-:S04]  /*25300*/  SHF.L.U32 R0, R0, 0x1f, RZ ;  /* 0x0000001f00007819 */ /* 0x000fc800000006ff */
[----:B------:R-:W2:Y:S02]  /*25310*/  SYNCS.PHASECHK.TRANS64.TRYWAIT P1, [R5+URZ+0x2a840], R0 ;  /* 0x02a84000050075a7 */ /* 0x000ea4000802017f */
[----:B--2---:R-:W-:Y:S05]  /*25320*/  @!P1 BRA `(.L_x_3019) ;  /* 0x0000004c00f49947 */ /* 0x004fea0003800000 */
.L_x_3201:
[----:B------:R-:W-:Y:S05]  /*25330*/  @!P0 BRA `(.L_x_3020) ;  /* 0x0000000000048947 */ /* 0x000fea0003800000 */
[----:B------:R-:W-:Y:S01]  /*25340*/  BPT.TRAP 0x1 ;  /* 0x000000040000795c */ /* 0x000fe20000300000 */
.L_x_3020:
[----:B------:R-:W4:Y:S02]  /*25350*/  SYNCS.PHASECHK.TRANS64.TRYWAIT P1, [R3+URZ+0x2a860], R2 ;  /* 0x02a86002030075a7 */ /* 0x000f24000802017f */
[----:B----4-:R-:W-:Y:S05]  /*25360*/  @!P1 BRA `(.L_x_3021) ;  /* 0x0000004c00f89947 */ /* 0x010fea0003800000 */
.L_x_3202:
[----:B------:R-:W-:Y:S05]  /*25370*/  @!P0 BRA `(.L_x_3022) ;  /* 0x0000000000048947 */ /* 0x000fea0003800000 */
[----:B------:R-:W-:Y:S01]  /*25380*/  BPT.TRAP 0x1 ;  /* 0x000000040000795c */ /* 0x000fe20000300000 */
.L_x_3022:
[----:B------:R0:W0:Y:S02]  /*25390*/  SYNCS.PHASECHK.TRANS64.TRYWAIT P0, [R5+URZ+0x2a860], R0 ;  /* 0x02a86000050075a7 */ /* 0x000024000800017f */
[----:B0-----:R-:W-:Y:S05]  /*253a0*/  @!P0 NANOSLEEP.SYNCS 0x989680 ;  /* 0x009896800000895d */ /* 0x001fea0003900000 */
[----:B------:R-:W0:Y:S02]  /*253b0*/  @!P0 SYNCS.PHASECHK.TRANS64 P0, [R5+URZ+0x2a860], R0 ;  /* 0x02a86000050085a7 */ /* 0x000e24000800007f */
[----:B0-----:R-:W-:Y:S05]  /*253c0*/  @!P0 BRA `(.L_x_3022) ;  /* 0xfffffffc00f08947 */ /* 0x001fea000383ffff */
.L_x_2653:
[----:B------:R-:W-:Y:S05]  /*253d0*/  BSYNC B9 ;  /* 0x0000000000097941 */ /* 0x000fea0003800000 */
.L_x_2650:
[----:B------:R-:W-:Y:S05]  /*253e0*/  EXIT ;  /* 0x000000000000794d */ /* 0x000fea0003800000 */
.L_x_2673:
[----:B0-----:R0:W1:Y:S02]  /*253f0*/  SYNCS.PHASECHK.TRANS64.TRYWAIT P6, [R84+URZ+0x2a890], R85 ;  /* 0x02a89055540075a7 */ /* 0x00106400080c017f */
[----:B-1----:R-:W-:Y:S05]  /*25400*/  @!P6 NANOSLEEP.SYNCS 0x989680 ;  /* 0x009896800000e95d */ /* 0x002fea0003900000 */
[----:B------:R-:W1:Y:S02]  /*25410*/  @!P6 SYNCS.PHASECHK.TRANS64 P6, [R84+URZ+0x2a890], R85 ;  /* 0x02a890555400e5a7 */ /* 0x000e6400080c007f */
[----:B-1----:R-:W-:Y:S05]  /*25420*/  @!P6 BRA `(.L_x_2673) ;  /* 0xfffffffc00f0e947 */ /* 0x002fea000383ffff */
[----:B------:R-:W-:Y:S05]  /*25430*/  BRA `(.L_x_3023) ;  /* 0xfffffde800007947 */ /* 0x000fea000383ffff */
.L_x_2674:
        /* <DEDUP_REMOVED lines=8> */
.L_x_3025:
[----:B------:R-:W-:Y:S05]  /*254c0*/  BSYNC B1 ;  /* 0x0000000000017941 */ /* 0x000fea0003800000 */
.L_x_3024:
        /* <DEDUP_REMOVED lines=8> */
.L_x_3026:
[----:B------:R-:W-:Y:S01]  /*25550*/  IMAD.MOV.U32 R11, RZ, RZ, R14 ;  /* 0x000000ffff0b7224 */ /* 0x000fe200078e000e */
[----:B------:R-:W-:Y:S06]  /*25560*/  BRA `(.L_x_3027) ;  /* 0xfffffde400c87947 */ /* 0x000fec000383ffff */
.L_x_2699:
        /* <DEDUP_REMOVED lines=8> */
.L_x_3029:
[----:B------:R-:W-:Y:S05]  /*255f0*/  BSYNC B1 ;  /* 0x0000000000017941 */ /* 0x000fea0003800000 */
.L_x_3028:
        /* <DEDUP_REMOVED lines=8> */
.L_x_3030:
[----:B------:R-:W-:Y:S01]  /*25680*/  IMAD.MOV.U32 R119, RZ, RZ, R14 ;  /* 0x000000ffff777224 */ /* 0x000fe200078e000e */
[----:B------:R-:W-:Y:S06]  /*25690*/  BRA `(.L_x_3031) ;  /* 0xfffffdfc00407947 */ /* 0x000fec000383ffff */
.L_x_2729:
[----:B0-----:R0:W1:Y:S02]  /*256a0*/  SYNCS.PHASECHK.TRANS64.TRYWAIT P6, [R84+URZ+0x2a890], R85 ;  /* 0x02a89055540075a7 */ /* 0x00106400080c017f */
[----:B-1----:R-:W-:Y:S05]  /*256b0*/  @!P6 NANOSLEEP.SYNCS 0x989680 ;  /* 0x009896800000e95d */ /* 0x002fea0003900000 */
[----:B------:R-:W1:Y:S02]  /*256c0*/  @!P6 SYNCS.PHASECHK.TRANS64 P6, [R84+URZ+0x2a890], R85 ;  /* 0x02a890555400e5a7 */ /* 0x000e6400080c007f */
[----:B-1----:R-:W-:Y:S05]  /*256d0*/  @!P6 BRA `(.L_x_2729) ;  /* 0xfffffffc00f0e947 */ /* 0x002fea000383ffff */
[----:B------:R-:W-:Y:S05]  /*256e0*/  BRA `(.L_x_3032) ;  /* 0xfffffe1c00b07947 */ /* 0x000fea000383ffff */
.L_x_2730:
        /* <DEDUP_REMOVED lines=8> */
.L_x_3034:
[----:B------:R-:W-:Y:S05]  /*25770*/  BSYNC B1 ;  /* 0x0000000000017941 */ /* 0x000fea0003800000 */
.L_x_3033:
        /* <DEDUP_REMOVED lines=8> */
.L_x_3035:
[----:B------:R-:W-:Y:S01]  /*25800*/  IMAD.MOV.U32 R11, RZ, RZ, R14 ;  /* 0x000000ffff0b7224 */ /* 0x000fe200078e000e */
[----:B------:R-:W-:Y:S06]  /*25810*/  BRA `(.L_x_3036) ;  /* 0xfffffe1c00807947 */ /* 0x000fec000383ffff */
.L_x_2743:
        /* <DEDUP_REMOVED lines=8> */
.L_x_3038:
[----:B------:R-:W-:Y:S05]  /*258a0*/  BSYNC B1 ;  /* 0x0000000000017941 */ /* 0x000fea0003800000 */
.L_x_3037:
        /* <DEDUP_REMOVED lines=8> */
.L_x_3039:
[----:B------:R-:W-:Y:S01]  /*25930*/  IMAD.MOV.U32 R119, RZ, RZ, R14 ;  /* 0x000000ffff777224 */ /* 0x000fe200078e000e */
[----:B------:R-:W-:Y:S06]  /*25940*/  BRA `(.L_x_3040) ;  /* 0xfffffe3400607947 */ /* 0x000fec000383ffff */
.L_x_2756:
[----:B0-----:R0:W1:Y:S02]  /*25950*/  SYNCS.PHASECHK.TRANS64.TRYWAIT P4, [R84+URZ+0x2a890], R85 ;  /* 0x02a89055540075a7 */ /* 0x001064000808017f */
[----:B-1----:R-:W-:Y:S05]  /*25960*/  @!P4 NANOSLEEP.SYNCS 0x989680 ;  /* 0x009896800000c95d */ /* 0x002fea0003900000 */
[----:B------:R-:W1:Y:S02]  /*25970*/  @!P4 SYNCS.PHASECHK.TRANS64 P4, [R84+URZ+0x2a890], R85 ;  /* 0x02a890555400c5a7 */ /* 0x000e64000808007f */
[----:B-1----:R-:W-:Y:S05]  /*25980*/  @!P4 BRA `(.L_x_2756) ;  /* 0xfffffffc00f0c947 */ /* 0x002fea000383ffff */
[----:B------:R-:W-:Y:S05]  /*25990*/  BRA `(.L_x_3041) ;  /* 0xfffffe4c00787947 */ /* 0x000fea000383ffff */
.L_x_2757:
        /* <DEDUP_REMOVED lines=8> */
.L_x_3043:
[----:B------:R-:W-:Y:S05]  /*25a20*/  BSYNC B1 ;  /* 0x0000000000017941 */ /* 0x000fea0003800000 */
.L_x_3042:
        /* <DEDUP_REMOVED lines=8> */
.L_x_3044:
[----:B------:R-:W-:Y:S01]  /*25ab0*/  IMAD.MOV.U32 R37, RZ, RZ, R14 ;  /* 0x000000ffff257224 */ /* 0x000fe200078e000e */
[----:B------:R-:W-:Y:S06]  /*25ac0*/  BRA `(.L_x_3045) ;  /* 0xfffffe4c00947947 */ /* 0x000fec000383ffff */
.L_x_2760:
        /* <DEDUP_REMOVED lines=8> */
.L_x_3047:
[----:B------:R-:W-:Y:S05]  /*25b50*/  BSYNC B1 ;  /* 0x0000000000017941 */ /* 0x000fea0003800000 */
.L_x_3046:
        /* <DEDUP_REMOVED lines=8> */
.L_x_3048:
[----:B------:R-:W-:Y:S01]  /*25be0*/  IMAD.MOV.U32 R37, RZ, RZ, R14 ;  /* 0x000000ffff257224 */ /* 0x000fe200078e000e */
[----:B------:R-:W-:Y:S06]  /*25bf0*/  BRA `(.L_x_3049) ;  /* 0xfffffe4c00f47947 */ /* 0x000fec000383ffff */
.L_x_2764:
[----:B---3--:R3:W0:Y:S02]  /*25c00*/  SYNCS.PHASECHK.TRANS64.TRYWAIT P0, [R84+URZ+0x2a8b0], R85 ;  /* 0x02a8b055540075a7 */ /* 0x008624000800017f */
[----:B0-----:R-:W-:Y:S05]  /*25c10*/  @!P0 NANOSLEEP.SYNCS 0x989680 ;  /* 0x009896800000895d */ /* 0x001fea0003900000 */
[----:B------:R-:W0:Y:S02]  /*25c20*/  @!P0 SYNCS.PHASECHK.TRANS64 P0, [R84+URZ+0x2a8b0], R85 ;  /* 0x02a8b055540085a7 */ /* 0x000e24000800007f */
[----:B0-----:R-:W-:Y:S05]  /*25c30*/  @!P0 BRA `(.L_x_2764) ;  /* 0xfffffffc00f08947 */ /* 0x001fea000383ffff */
[----:B------:R-:W-:Y:S05]  /*25c40*/  BRA `(.L_x_3050) ;  /* 0xfffffe5000d07947 */ /* 0x000fea000383ffff */
.L_x_2784:
[----:B------:R-:W-:Y:S01]  /*25c50*/  BSSY B1, `(.L_x_3051) ;  /* 0x0000008000017945 */ /* 0x000fe20003800000 */
[----:B------:R-:W-:Y:S02]  /*25c60*/  IMAD.MOV.U32 R13, RZ, RZ, R0 ;  /* 0x000000ffff0d7224 */ /* 0x000fe400078e0000 */
[----:B------:R-:W-:Y:S02]  /*25c70*/  IMAD.MOV.U32 R12, RZ, RZ, RZ ;  /* 0x000000ffff0c7224 */ /* 0x000fe400078e00ff */
[----:B------:R-:W-:Y:S02]  /*25c80*/  IMAD.MOV.U32 R11, RZ, RZ, 0x1c1f ;  /* 0x00001c1fff0b7424 */ /* 0x000fe400078e00ff */
[----:B------:R-:W-:-:S07]  /*25c90*/  IMAD.MOV.U32 R15, RZ, RZ, -0x1 ;  /* 0xffffffffff0f7424 */ /* 0x000fce00078e00ff */
[----:B-1--4-:R-:W-:Y:S05]  /*25ca0*/  WARPSYNC.COLLECTIVE R15, `(.L_x_3052) ;  /* 0x000000000f087348 */ /* 0x012fea0003c00000 */
[----:B------:R0:W2:Y:S02]  /*25cb0*/  SHFL.IDX P6, R14, R13, R12, R11 ;  /* 0x0000000c0d0e7389 */ /* 0x0000a400000c000b */
[----:B012-4-:R-:W-:Y:S01]  /*25cc0*/  ENDCOLLECTIVE ;  /* 0x000000000000791b */ /* 0x017fe20003800000 */
.L_x_3052:
[----:B------:R-:W-:Y:S05]  /*25cd0*/  BSYNC B1 ;  /* 0x0000000000017941 */ /* 0x000fea0003800000 */
.L_x_3051:
        /* <DEDUP_REMOVED lines=8> */
.L_x_3053:
[----:B------:R-:W-:Y:S02]  /*25d60*/  IMAD.MOV.U32 R13, RZ, RZ, R63 ;  /* 0x000000ffff0d7224 */ /* 0x000fe400078e003f */
[----:B------:R-:W-:-:S07]  /*25d70*/  IMAD.MOV.U32 R6, RZ, RZ, R14 ;  /* 0x000000ffff067224 */ /* 0x000fce00078e000e */
[----:B------:R-:W-:Y:S05]  /*25d80*/  WARPSYNC.COLLECTIVE R15, `(.L_x_3054) ;  /* 0x000000000f087348 */ /* 0x000fea0003c00000 */
[----:B------:R0:W1:Y:S02]  /*25d90*/  SHFL.IDX P6, R14, R13, R12, R11 ;  /* 0x0000000c0d0e7389 */ /* 0x00006400000c000b */
[----:B01----:R-:W-:Y:S01]  /*25da0*/  ENDCOLLECTIVE ;  /* 0x000000000000791b */ /* 0x003fe20003800000 */
.L_x_3054:
[----:B------:R-:W-:Y:S02]  /*25db0*/  IMAD.MOV.U32 R13, RZ, RZ, R62 ;  /* 0x000000ffff0d7224 */ /* 0x000fe400078e003e */
[----:B------:R-:W-:-:S07]  /*25dc0*/  IMAD.MOV.U32 R9, RZ, RZ, R14 ;  /* 0x000000ffff097224 */ /* 0x000fce00078e000e */
[----:B------:R-:W-:Y:S05]  /*25dd0*/  WARPSYNC.COLLECTIVE R15, `(.L_x_3055) ;  /* 0x000000000f087348 */ /* 0x000fea0003c00000 */
[----:B------:R0:W1:Y:S02]  /*25de0*/  SHFL.IDX P6, R14, R13, R12, R11 ;  /* 0x0000000c0d0e7389 */ /* 0x00006400000c000b */
[----:B01----:R-:W-:Y:S01]  /*25df0*/  ENDCOLLECTIVE ;  /* 0x000000000000791b */ /* 0x003fe20003800000 */
.L_x_3055:
[----:B------:R-:W-:Y:S01]  /*25e00*/  IMAD.MOV.U32 R8, RZ, RZ, R14 ;  /* 0x000000ffff087224 */ /* 0x000fe200078e000e */
[----:B------:R-:W-:Y:S06]  /*25e10*/  BRA `(.L_x_3056) ;  /* 0xfffffe6400107947 */ /* 0x000fec000383ffff */
.L_x_2787:
[----:B------:R-:W-:Y:S01]  /*25e20*/  BSSY B1, `(.L_x_3057) ;  /* 0x0000008000017945 */ /* 0x000fe20003800000 */
[----:B------:R-:W-:Y:S02]  /*25e30*/  IMAD.MOV.U32 R13, RZ, RZ, R0 ;  /* 0x000000ffff0d7224 */ /* 0x000fe400078e0000 */
[----:B------:R-:W-:Y:S02]  /*25e40*/  IMAD.MOV.U32 R12, RZ, RZ, 0x1 ;  /* 0x00000001ff0c7424 */ /* 0x000fe400078e00ff */
[----:B------:R-:W-:Y:S02]  /*25e50*/  IMAD.MOV.U32 R11, RZ, RZ, 0x1c1f ;  /* 0x00001c1fff0b7424 */ /* 0x000fe400078e00ff */
[----:B------:R-:W-:-:S07]  /*25e60*/  IMAD.MOV.U32 R15, RZ, RZ, -0x1 ;  /* 0xffffffffff0f7424 */ /* 0x000fce00078e00ff */
[----:B-1--4-:R-:W-:Y:S05]  /*25e70*/  WARPSYNC.COLLECTIVE R15, `(.L_x_3058) ;  /* 0x000000000f087348 */ /* 0x012fea0003c00000 */
[----:B------:R0:W2:Y:S02]  /*25e80*/  SHFL.IDX P6, R14, R13, R12, R11 ;  /* 0x0000000c0d0e7389 */ /* 0x0000a400000c000b */
[----:B012-4-:R-:W-:Y:S01]  /*25e90*/  ENDCOLLECTIVE ;  /* 0x000000000000791b */ /* 0x017fe20003800000 */
.L_x_3058:
[----:B------:R-:W-:Y:S05]  /*25ea0*/  BSYNC B1 ;  /* 0x0000000000017941 */ /* 0x000fea0003800000 */
.L_x_3057:
        /* <DEDUP_REMOVED lines=8> */
.L_x_3059:
[----:B------:R-:W-:Y:S02]  /*25f30*/  IMAD.MOV.U32 R13, RZ, RZ, R63 ;  /* 0x000000ffff0d7224 */ /* 0x000fe400078e003f */
[----:B------:R-:W-:-:S07]  /*25f40*/  IMAD.MOV.U32 R65, RZ, RZ, R14 ;  /* 0x000000ffff417224 */ /* 0x000fce00078e000e */
[----:B------:R-:W-:Y:S05]  /*25f50*/  WARPSYNC.COLLECTIVE R15, `(.L_x_3060) ;  /* 0x000000000f087348 */ /* 0x000fea0003c00000 */
[----:B------:R0:W1:Y:S02]  /*25f60*/  SHFL.IDX P6, R14, R13, R12, R11 ;  /* 0x0000000c0d0e7389 */ /* 0x00006400000c000b */
[----:B01----:R-:W-:Y:S01]  /*25f70*/  ENDCOLLECTIVE ;  /* 0x000000000000791b */ /* 0x003fe20003800000 */
.L_x_3060:
[----:B------:R-:W-:Y:S02]  /*25f80*/  IMAD.MOV.U32 R13, RZ, RZ, R62 ;  /* 0x000000ffff0d7224 */ /* 0x000fe400078e003e */
[----:B------:R-:W-:-:S07]  /*25f90*/  IMAD.MOV.U32 R63, RZ, RZ, R14 ;  /* 0x000000ffff3f7224 */ /* 0x000fce00078e000e */
[----:B------:R-:W-:Y:S05]  /*25fa0*/  WARPSYNC.COLLECTIVE R15, `(.L_x_3061) ;  /* 0x000000000f087348 */ /* 0x000fea0003c00000 */
[----:B------:R0:W1:Y:S02]  /*25fb0*/  SHFL.IDX P6, R14, R13, R12, R11 ;  /* 0x0000000c0d0e7389 */ /* 0x00006400000c000b */
[----:B01----:R-:W-:Y:S01]  /*25fc0*/  ENDCOLLECTIVE ;  /* 0x000000000000791b */ /* 0x003fe20003800000 */
.L_x_3061:
[----:B------:R-:W-:Y:S01]  /*25fd0*/  IMAD.MOV.U32 R62, RZ, RZ, R14 ;  /* 0x000000ffff3e7224 */ /* 0x000fe200078e000e */
[----:B------:R-:W-:Y:S06]  /*25fe0*/  BRA `(.L_x_3062) ;  /* 0xfffffe6800cc7947 */ /* 0x000fec000383ffff */
.L_x_2791:
[----:B0-----:R0:W1:Y:S02]  /*25ff0*/  SYNCS.PHASECHK.TRANS64.TRYWAIT P0, [R2+URZ+0x2a800], R5 ;  /* 0x02a80005020075a7 */ /* 0x001064000800017f */
[----:B-1----:R-:W-:Y:S05]  /*26000*/  @!P0 NANOSLEEP.SYNCS 0x989680 ;  /* 0x009896800000895d */ /* 0x002fea0003900000 */
[----:B------:R-:W1:Y:S02]  /*26010*/  @!P0 SYNCS.PHASECHK.TRANS64 P0, [R2+URZ+0x2a800], R5 ;  /* 0x02a80005020085a7 */ /* 0x000e64000800007f */
[----:B-1----:R-:W-:Y:S05]  /*26020*/  @!P0 BRA `(.L_x_2791) ;  /* 0xfffffffc00f08947 */ /* 0x002fea000383ffff */
[----:B------:R-:W-:Y:S05]  /*26030*/  BRA `(.L_x_3063) ;  /* 0xfffffe7400007947 */ /* 0x000fea000383ffff */
.L_x_2815:
        /* <DEDUP_REMOVED lines=8> */
.L_x_3065:
[----:B------:R-:W-:Y:S05]  /*260c0*/  BSYNC B1 ;  /* 0x0000000000017941 */ /* 0x000fea0003800000 */
.L_x_3064:
        /* <DEDUP_REMOVED lines=8> */
.L_x_3066:
[----:B------:R-:W-:Y:S02]  /*26150*/  IMAD.MOV.U32 R13, RZ, RZ, R61 ;  /* 0x000000ffff0d7224 */ /* 0x000fe400078e003d */
[----:B------:R-:W-:-:S07]  /*26160*/  IMAD.MOV.U32 R4, RZ, RZ, R14 ;  /* 0x000000ffff047224 */ /* 0x000fce00078e000e */
[----:B------:R-:W-:Y:S05]  /*26170*/  WARPSYNC.COLLECTIVE R15, `(.L_x_3067) ;  /* 0x000000000f087348 */ /* 0x000fea0003c00000 */
[----:B------:R0:W1:Y:S02]  /*26180*/  SHFL.IDX P6, R14, R13, R12, R11 ;  /* 0x0000000c0d0e7389 */ /* 0x00006400000c000b */
[----:B01----:R-:W-:Y:S01]  /*26190*/  ENDCOLLECTIVE ;  /* 0x000000000000791b */ /* 0x003fe20003800000 */
.L_x_3067:
[----:B------:R-:W-:Y:S02]  /*261a0*/  IMAD.MOV.U32 R13, RZ, RZ, R0 ;  /* 0x000000ffff0d7224 */ /* 0x000fe400078e0000 */
[----:B------:R-:W-:-:S07]  /*261b0*/  IMAD.MOV.U32 R7, RZ, RZ, R14 ;  /* 0x000000ffff077224 */ /* 0x000fce00078e000e */
[----:B------:R-:W-:Y:S05]  /*261c0*/  WARPSYNC.COLLECTIVE R15, `(.L_x_3068) ;  /* 0x000000000f087348 */ /* 0x000fea0003c00000 */
[----:B------:R0:W1:Y:S02]  /*261d0*/  SHFL.IDX P6, R14, R13, R12, R11 ;  /* 0x0000000c0d0e7389 */ /* 0x00006400000c000b */
[----:B01----:R-:W-:Y:S01]  /*261e0*/  ENDCOLLECTIVE ;  /* 0x000000000000791b */ /* 0x003fe20003800000 */
.L_x_3068:
[----:B------:R-:W-:Y:S05]  /*261f0*/  BRA `(.L_x_3069) ;  /* 0xfffffe9800947947 */ /* 0x000fea000383ffff */
.L_x_2818:
[----:B------:R-:W-:Y:S01]  /*26200*/  BSSY B1, `(.L_x_3070) ;  /* 0x0000008000017945 */ /* 0x000fe20003800000 */
[----:B------:R-:W-:Y:S02]  /*26210*/  IMAD.MOV.U32 R13, RZ, RZ, R48 ;  /* 0x000000ffff0d7224 */ /* 0x000fe400078e0030 */
[----:B------:R-:W-:Y:S02]  /*26220*/  IMAD.MOV.U32 R12, RZ, RZ, 0x1 ;  /* 0x00000001ff0c7424 */ /* 0x000fe400078e00ff */
[----:B------:R-:W-:Y:S02]  /*26230*/  IMAD.MOV.U32 R11, RZ, RZ, 0x1c1f ;  /* 0x00001c1fff0b7424 */ /* 0x000fe400078e00ff */
[----:B------:R-:W-:-:S07]  /*26240*/  IMAD.MOV.U32 R15, RZ, RZ, -0x1 ;  /* 0xffffffffff0f7424 */ /* 0x000fce00078e00ff */
[----:B------:R-:W-:Y:S05]  /*26250*/  WARPSYNC.COLLECTIVE R15, `(.L_x_3071) ;  /* 0x000000000f087348 */ /* 0x000fea0003c00000 */
[----:B------:R0:W1:Y:S02]  /*26260*/  SHFL.IDX P6, R14, R13, R12, R11 ;  /* 0x0000000c0d0e7389 */ /* 0x00006400000c000b */
[----:B01----:R-:W-:Y:S01]  /*26270*/  ENDCOLLECTIVE ;  /* 0x000000000000791b */ /* 0x003fe20003800000 */
.L_x_3071:
[----:B------:R-:W-:Y:S05]  /*26280*/  BSYNC B1 ;  /* 0x0000000000017941 */ /* 0x000fea0003800000 */
.L_x_3070:
        /* <DEDUP_REMOVED lines=8> */
.L_x_3072:
[----:B------:R-:W-:Y:S02]  /*26310*/  IMAD.MOV.U32 R13, RZ, RZ, R61 ;  /* 0x000000ffff0d7224 */ /* 0x000fe400078e003d */
[----:B------:R-:W-:-:S07]  /*26320*/  IMAD.MOV.U32 R20, RZ, RZ, R14 ;  /* 0x000000ffff147224 */ /* 0x000fce00078e000e */
[----:B------:R-:W-:Y:S05]  /*26330*/  WARPSYNC.COLLECTIVE R15, `(.L_x_3073) ;  /* 0x000000000f087348 */ /* 0x000fea0003c00000 */
[----:B------:R0:W1:Y:S02]  /*26340*/  SHFL.IDX P6, R14, R13, R12, R11 ;  /* 0x0000000c0d0e7389 */ /* 0x00006400000c000b */
[----:B01----:R-:W-:Y:S01]  /*26350*/  ENDCOLLECTIVE ;  /* 0x000000000000791b */ /* 0x003fe20003800000 */
.L_x_3073:
[----:B------:R-:W-:Y:S02]  /*26360*/  IMAD.MOV.U32 R13, RZ, RZ, R0 ;  /* 0x000000ffff0d7224 */ /* 0x000fe400078e0000 */
[----:B------:R-:W-:-:S07]  /*26370*/  IMAD.MOV.U32 R61, RZ, RZ, R14 ;  /* 0x000000ffff3d7224 */ /* 0x000fce00078e000e */
[----:B------:R-:W-:Y:S05]  /*26380*/  WARPSYNC.COLLECTIVE R15, `(.L_x_3074) ;  /* 0x000000000f087348 */ /* 0x000fea0003c00000 */
[----:B------:R0:W1:Y:S02]  /*26390*/  SHFL.IDX P6, R14, R13, R12, R11 ;  /* 0x0000000c0d0e7389 */ /* 0x00006400000c000b */
[----:B01----:R-:W-:Y:S01]  /*263a0*/  ENDCOLLECTIVE ;  /* 0x000000000000791b */ /* 0x003fe20003800000 */
.L_x_3074:
[----:B------:R-:W-:Y:S01]  /*263b0*/  IMAD.MOV.U32 R0, RZ, RZ, R14 ;  /* 0x000000ffff007224 */ /* 0x000fe200078e000e */
[----:B------:R-:W-:Y:S06]  /*263c0*/  BRA `(.L_x_3075) ;  /* 0xfffffe9c00dc7947 */ /* 0x000fec000383ffff */
.L_x_2822:
[----:B0-----:R0:W1:Y:S02]  /*263d0*/  SYNCS.PHASECHK.TRANS64.TRYWAIT P0, [R2+URZ+0x2a800], R61 ;  /* 0x02a8003d020075a7 */ /* 0x001064000800017f */
[----:B-1----:R-:W-:Y:S05]  /*263e0*/  @!P0 NANOSLEEP.SYNCS 0x989680 ;  /* 0x009896800000895d */ /* 0x002fea0003900000 */
[----:B------:R-:W1:Y:S02]  /*263f0*/  @!P0 SYNCS.PHASECHK.TRANS64 P0, [R2+URZ+0x2a800], R61 ;  /* 0x02a8003d020085a7 */ /* 0x000e64000800007f */
[----:B-1----:R-:W-:Y:S05]  /*26400*/  @!P0 BRA `(.L_x_2822) ;  /* 0xfffffffc00f08947 */ /* 0x002fea000383ffff */
[----:B------:R-:W-:Y:S05]  /*26410*/  BRA `(.L_x_3076) ;  /* 0xfffffea400787947 */ /* 0x000fea000383ffff */
.L_x_2836:
[----:B-1----:R1:W3:Y:S02]  /*26420*/  SYNCS.PHASECHK.TRANS64.TRYWAIT P1, [R9+URZ+0x2a830], R0 ;  /* 0x02a83000090075a7 */ /* 0x0022e4000802017f */
[----:B---3--:R-:W-:Y:S05]  /*26430*/  @!P1 NANOSLEEP.SYNCS 0x989680 ;  /* 0x009896800000995d */ /* 0x008fea0003900000 */
[----:B------:R-:W3:Y:S02]  /*26440*/  @!P1 SYNCS.PHASECHK.TRANS64 P1, [R9+URZ+0x2a830], R0 ;  /* 0x02a83000090095a7 */ /* 0x000ee4000802007f */
[----:B---3--:R-:W-:Y:S05]  /*26450*/  @!P1 BRA `(.L_x_2836) ;  /* 0xfffffffc00f09947 */ /* 0x008fea000383ffff */
[----:B------:R-:W-:Y:S05]  /*26460*/  BRA `(.L_x_2835) ;  /* 0xfffffecc00f07947 */ /* 0x000fea000383ffff */
.L_x_2844:
[----:B-1----:R1:W2:Y:S02]  /*26470*/  SYNCS.PHASECHK.TRANS64.TRYWAIT P2, [R9+URZ+0x2a830], R4 ;  /* 0x02a83004090075a7 */ /* 0x0022a4000804017f */
[----:B--2---:R-:W-:Y:S05]  /*26480*/  @!P2 NANOSLEEP.SYNCS 0x989680 ;  /* 0x009896800000a95d */ /* 0x004fea0003900000 */
[----:B------:R-:W2:Y:S02]  /*26490*/  @!P2 SYNCS.PHASECHK.TRANS64 P2, [R9+URZ+0x2a830], R4 ;  /* 0x02a830040900a5a7 */ /* 0x000ea4000804007f */
[----:B--2---:R-:W-:Y:S05]  /*264a0*/  @!P2 BRA `(.L_x_2844) ;  /* 0xfffffffc00f0a947 */ /* 0x004fea000383ffff */
[----:B------:R-:W-:Y:S05]  /*264b0*/  BRA `(.L_x_2843) ;  /* 0xfffffef000947947 */ /* 0x000fea000383ffff */
.L_x_2849:
[----:B-1----:R1:W2:Y:S02]  /*264c0*/  SYNCS.PHASECHK.TRANS64.TRYWAIT P2, [R21+URZ+0x2a850], R0 ;  /* 0x02a85000150075a7 */ /* 0x0022a4000804017f */
[----:B--2---:R-:W-:Y:S05]  /*264d0*/  @!P2 NANOSLEEP.SYNCS 0x989680 ;  /* 0x009896800000a95d */ /* 0x004fea0003900000 */
[----:B------:R-:W2:Y:S02]  /*264e0*/  @!P2 SYNCS.PHASECHK.TRANS64 P2, [R21+URZ+0x2a850], R0 ;  /* 0x02a850001500a5a7 */ /* 0x000ea4000804007f */
[----:B--2---:R-:W-:Y:S05]  /*264f0*/  @!P2 BRA `(.L_x_2849) ;  /* 0xfffffffc00f0a947 */ /* 0x004fea000383ffff */
[----:B------:R-:W-:Y:S05]  /*26500*/  BRA `(.L_x_2848) ;  /* 0xfffffefc00347947 */ /* 0x000fea000383ffff */
.L_x_2859:
[----:B-1----:R1:W2:Y:S02]  /*26510*/  SYNCS.PHASECHK.TRANS64.TRYWAIT P1, [R3+URZ+0x2a830], R4 ;  /* 0x02a83004030075a7 */ /* 0x0022a4000802017f */
[----:B--2---:R-:W-:Y:S05]  /*26520*/  @!P1 NANOSLEEP.SYNCS 0x989680 ;  /* 0x009896800000995d */ /* 0x004fea0003900000 */
[----:B------:R-:W2:Y:S02]  /*26530*/  @!P1 SYNCS.PHASECHK.TRANS64 P1, [R3+URZ+0x2a830], R4 ;  /* 0x02a83004030095a7 */ /* 0x000ea4000802007f */
[----:B--2---:R-:W-:Y:S05]  /*26540*/  @!P1 BRA `(.L_x_2859) ;  /* 0xfffffffc00f09947 */ /* 0x004fea000383ffff */
[----:B------:R-:W-:Y:S05]  /*26550*/  BRA `(.L_x_2858) ;  /* 0xffffff1800047947 */ /* 0x000fea000383ffff */
.L_x_2864:
[----:B-1----:R1:W2:Y:S02]  /*26560*/  SYNCS.PHASECHK.TRANS64.TRYWAIT P1, [R20+URZ+0x2a850], R0 ;  /* 0x02a85000140075a7 */ /* 0x0022a4000802017f */
[----:B--2---:R-:W-:Y:S05]  /*26570*/  @!P1 NANOSLEEP.SYNCS 0x989680 ;  /* 0x009896800000995d */ /* 0x004fea0003900000 */
[----:B------:R-:W2:Y:S02]  /*26580*/  @!P1 SYNCS.PHASECHK.TRANS64 P1, [R20+URZ+0x2a850], R0 ;  /* 0x02a85000140095a7 */ /* 0x000ea4000802007f */
[----:B--2---:R-:W-:Y:S05]  /*26590*/  @!P1 BRA `(.L_x_2864) ;  /* 0xfffffffc00f09947 */ /* 0x004fea000383ffff */
[----:B------:R-:W-:Y:S05]  /*265a0*/  BRA `(.L_x_2863) ;  /* 0xffffff20009c7947 */ /* 0x000fea000383ffff */
.L_x_2872:
[----:B-1----:R1:W2:Y:S02]  /*265b0*/  SYNCS.PHASECHK.TRANS64.TRYWAIT P1, [R5+URZ+0x2a850], R8 ;  /* 0x02a85008050075a7 */ /* 0x0022a4000802017f */
[----:B--2---:R-:W-:Y:S05]  /*265c0*/  @!P1 NANOSLEEP.SYNCS 0x989680 ;  /* 0x009896800000995d */ /* 0x004fea0003900000 */
[----:B------:R-:W2:Y:S02]  /*265d0*/  @!P1 SYNCS.PHASECHK.TRANS64 P1, [R5+URZ+0x2a850], R8 ;  /* 0x02a85008050095a7 */ /* 0x000ea4000802007f */
[----:B--2---:R-:W-:Y:S05]  /*265e0*/  @!P1 BRA `(.L_x_2872) ;  /* 0xfffffffc00f09947 */ /* 0x004fea000383ffff */
[----:B------:R-:W-:Y:S05]  /*265f0*/  BRA `(.L_x_2871) ;  /* 0xffffff38007c7947 */ /* 0x000fea000383ffff */
.L_x_2914:
[----:B-1----:R-:W0:Y:S01]  /*26600*/  S2R R12, SR_TID.X ;  /* 0x00000000000c7919 */ /* 0x002e220000002100 */
        /* <DEDUP_REMOVED lines=10> */
.L_x_3078:
[----:B------:R-:W-:Y:S05]  /*266b0*/  BSYNC B1 ;  /* 0x0000000000017941 */ /* 0x000fea0003800000 */
.L_x_3077:
[----:B------:R-:W-:Y:S05]  /*266c0*/  BRA `(.L_x_3079) ;  /* 0xffffff8c00387947 */ /* 0x000fea000383ffff */
.L_x_2916:
[----:B------:R-:W-:Y:S01]  /*266d0*/  BSSY B1, `(.L_x_3080) ;  /* 0x0000006000017945 */ /* 0x000fe20003800000 */
[----:B------:R-:W-:-:S07]  /*266e0*/  IMAD.MOV.U32 R15, RZ, RZ, -0x1 ;  /* 0xffffffffff0f7424 */ /* 0x000fce00078e00ff */
[----:B01----:R-:W-:Y:S05]  /*266f0*/  WARPSYNC.COLLECTIVE R15, `(.L_x_3081) ;  /* 0x000000000f0c7348 */ /* 0x003fea0003c00000 */
[----:B------:R-:W-:Y:S02]  /*26700*/  ELECT P6, UR62, PT ;  /* 0x00000000003e782f */ /* 0x000fe400038c0000 */
[----:B------:R-:W-:Y:S01]  /*26710*/  MOV R14, UR62 ;  /* 0x0000003e000e7c02 */ /* 0x000fe20008000f00 */
[----:B01----:R-:W-:Y:S10]  /*26720*/  ENDCOLLECTIVE ;  /* 0x000000000000791b */ /* 0x003ff40003800000 */
.L_x_3081:
[----:B------:R-:W-:Y:S05]  /*26730*/  BSYNC B1 ;  /* 0x0000000000017941 */ /* 0x000fea0003800000 */
.L_x_3080:
[----:B------:R-:W-:Y:S05]  /*26740*/  BRA `(.L_x_2915) ;  /* 0xffffff8c00307947 */ /* 0x000fea000383ffff */
.L_x_2918:
[----:B0-----:R0:W2:Y:S02]  /*26750*/  SYNCS.PHASECHK.TRANS64.TRYWAIT P0, [R22+URZ+0x2a820], R9 ;  /* 0x02a82009160075a7 */ /* 0x0010a4000800017f */
[----:B--2---:R-:W-:Y:S05]  /*26760*/  @!P0 NANOSLEEP.SYNCS 0x989680 ;  /* 0x009896800000895d */ /* 0x004fea0003900000 */
[----:B------:R-:W2:Y:S02]  /*26770*/  @!P0 SYNCS.PHASECHK.TRANS64 P0, [R22+URZ+0x2a820], R9 ;  /* 0x02a82009160085a7 */ /* 0x000ea4000800007f */
[----:B--2---:R-:W-:Y:S05]  /*26780*/  @!P0 BRA `(.L_x_2918) ;  /* 0xfffffffc00f08947 */ /* 0x004fea000383ffff */
[----:B------:R-:W-:Y:S05]  /*26790*/  BRA `(.L_x_3082) ;  /* 0xffffff8c00407947 */ /* 0x000fea000383ffff */
.L_x_2922:
[----:B-1----:R1:W2:Y:S02]  /*267a0*/  SYNCS.PHASECHK.TRANS64.TRYWAIT P0, [R13+URZ+0x2a8a0], R12 ;  /* 0x02a8a00c0d0075a7 */ /* 0x0022a4000800017f */
[----:B--2---:R-:W-:Y:S05]  /*267b0*/  @!P0 NANOSLEEP.SYNCS 0x989680 ;  /* 0x009896800000895d */ /* 0x004fea0003900000 */
[----:B------:R-:W2:Y:S02]  /*267c0*/  @!P0 SYNCS.PHASECHK.TRANS64 P0, [R13+URZ+0x2a8a0], R12 ;  /* 0x02a8a00c0d0085a7 */ /* 0x000ea4000800007f */
[----:B--2---:R-:W-:Y:S05]  /*267d0*/  @!P0 BRA `(.L_x_2922) ;  /* 0xfffffffc00f08947 */ /* 0x004fea000383ffff */
[----:B------:R-:W-:Y:S05]  /*267e0*/  BRA `(.L_x_3083) ;  /* 0xffffff8c00587947 */ /* 0x000fea000383ffff */
.L_x_2929:
[----:B0-----:R0:W2:Y:S02]  /*267f0*/  SYNCS.PHASECHK.TRANS64.TRYWAIT P0, [R13+URZ+0x2a8c0], R12 ;  /* 0x02a8c00c0d0075a7 */ /* 0x0010a4000800017f */
[----:B--2---:R-:W-:Y:S05]  /*26800*/  @!P0 NANOSLEEP.SYNCS 0x989680 ;  /* 0x009896800000895d */ /* 0x004fea0003900000 */
[----:B------:R-:W2:Y:S02]  /*26810*/  @!P0 SYNCS.PHASECHK.TRANS64 P0, [R13+URZ+0x2a8c0], R12 ;  /* 0x02a8c00c0d0085a7 */ /* 0x000ea4000800007f */
[----:B--2---:R-:W-:Y:S05]  /*26820*/  @!P0 BRA `(.L_x_2929) ;  /* 0xfffffffc00f08947 */ /* 0x004fea000383ffff */
[----:B------:R-:W-:Y:S05]  /*26830*/  BRA `(.L_x_3084) ;  /* 0xffffff9000507947 */ /* 0x000fea000383ffff */
.L_x_2937:
[----:B-1----:R1:W2:Y:S02]  /*26840*/  SYNCS.PHASECHK.TRANS64.TRYWAIT P1, [R12+URZ+0x2a8a0], R11 ;  /* 0x02a8a00b0c0075a7 */ /* 0x0022a4000802017f */
[----:B--2---:R-:W-:Y:S05]  /*26850*/  @!P1 NANOSLEEP.SYNCS 0x989680 ;  /* 0x009896800000995d */ /* 0x004fea0003900000 */
[----:B------:R-:W2:Y:S02]  /*26860*/  @!P1 SYNCS.PHASECHK.TRANS64 P1, [R12+URZ+0x2a8a0], R11 ;  /* 0x02a8a00b0c0095a7 */ /* 0x000ea4000802007f */
[----:B--2---:R-:W-:Y:S05]  /*26870*/  @!P1 BRA `(.L_x_2937) ;  /* 0xfffffffc00f09947 */ /* 0x004fea000383ffff */
[----:B------:R-:W-:Y:S05]  /*26880*/  BRA `(.L_x_3085) ;  /* 0xffffff94004c7947 */ /* 0x000fea000383ffff */
.L_x_2944:
[----:B0-----:R0:W2:Y:S02]  /*26890*/  SYNCS.PHASECHK.TRANS64.TRYWAIT P1, [R12+URZ+0x2a8c0], R11 ;  /* 0x02a8c00b0c0075a7 */ /* 0x0010a4000802017f */
[----:B--2---:R-:W-:Y:S05]  /*268a0*/  @!P1 NANOSLEEP.SYNCS 0x989680 ;  /* 0x009896800000995d */ /* 0x004fea0003900000 */
[----:B------:R-:W2:Y:S02]  /*268b0*/  @!P1 SYNCS.PHASECHK.TRANS64 P1, [R12+URZ+0x2a8c0], R11 ;  /* 0x02a8c00b0c0095a7 */ /* 0x000ea4000802007f */
[----:B--2---:R-:W-:Y:S05]  /*268c0*/  @!P1 BRA `(.L_x_2944) ;  /* 0xfffffffc00f09947 */ /* 0x004fea000383ffff */
[----:B------:R-:W-:Y:S05]  /*268d0*/  BRA `(.L_x_3086) ;  /* 0xffffff9800407947 */ /* 0x000fea000383ffff */
.L_x_2960:
        /* <DEDUP_REMOVED lines=11> */
.L_x_3088:
[----:B------:R-:W-:Y:S05]  /*26990*/  BSYNC B0 ;  /* 0x0000000000007941 */ /* 0x000fea0003800000 */
.L_x_3087:
[----:B------:R-:W-:Y:S05]  /*269a0*/  BRA `(.L_x_3089) ;  /* 0xffffffa800147947 */ /* 0x000fea000383ffff */
.L_x_2963:
[----:B0-----:R0:W1:Y:S02]  /*269b0*/  SYNCS.PHASECHK.TRANS64.TRYWAIT P0, [R7+URZ+0x2a840], R2 ;  /* 0x02a84002070075a7 */ /* 0x001064000800017f */
[----:B-1----:R-:W-:Y:S05]  /*269c0*/  @!P0 NANOSLEEP.SYNCS 0x989680 ;  /* 0x009896800000895d */ /* 0x002fea0003900000 */
[----:B------:R-:W1:Y:S02]  /*269d0*/  @!P0 SYNCS.PHASECHK.TRANS64 P0, [R7+URZ+0x2a840], R2 ;  /* 0x02a84002070085a7 */ /* 0x000e64000800007f */
[----:B-1----:R-:W-:Y:S05]  /*269e0*/  @!P0 BRA `(.L_x_2963) ;  /* 0xfffffffc00f08947 */ /* 0x002fea000383ffff */
[----:B------:R-:W-:Y:S05]  /*269f0*/  BRA `(.L_x_3090) ;  /* 0xffffffa800647947 */ /* 0x000fea000383ffff */
.L_x_2964:
        /* <DEDUP_REMOVED lines=8> */
.L_x_3092:
[----:B------:R-:W-:Y:S05]  /*26a80*/  BSYNC B0 ;  /* 0x0000000000007941 */ /* 0x000fea0003800000 */
.L_x_3091:
        /* <DEDUP_REMOVED lines=9> */
.L_x_3093:
[----:B------:R-:W-:Y:S01]  /*26b20*/  ULDC.64 UR4, c[0x0][0x208] ;  /* 0x0000820000047ab9 */ /* 0x000fe20000000a00 */
[----:B------:R-:W-:Y:S02]  /*26b30*/  IMAD.MOV.U32 R13, RZ, RZ, R0 ;  /* 0x000000ffff0d7224 */ /* 0x000fe400078e0000 */
[----:B------:R-:W-:Y:S02]  /*26b40*/  IMAD.MOV.U32 R12, RZ, RZ, 0x1 ;  /* 0x00000001ff0c7424 */ /* 0x000fe400078e00ff */
[----:B------:R-:W-:-:S05]  /*26b50*/  IMAD.MOV.U32 R3, RZ, RZ, R14 ;  /* 0x000000ffff037224 */ /* 0x000fca00078e000e */
[----:B------:R-:W-:-:S05]  /*26b60*/  @P0 LEA R3, P1, R9, R3, 0x1 ;  /* 0x0000000309030211 */ /* 0x000fca00078208ff */
[----:B------:R-:W-:Y:S01]  /*26b70*/  @P0 IMAD.X R2, RZ, RZ, R2, P1 ;  /* 0x000000ffff020224 */ /* 0x000fe200008e0602 */
[----:B------:R-:W-:-:S04]  /*26b80*/  ISETP.GE.AND P1, PT, R6, 0x11, PT ;  /* 0x000000110600780c */ /* 0x000fc80003f26270 */
[----:B------:R-:W-:-:S04]  /*26b90*/  @P0 LOP3.LUT R3, R3, R2, RZ, 0x3c, !PT ;  /* 0x0000000203030212 */ /* 0x000fc800078e3cff */
[----:B------:R-:W-:-:S04]  /*26ba0*/  @P0 LOP3.LUT R2, R3, R2, RZ, 0x3c, !PT ;  /* 0x0000000203020212 */ /* 0x000fc800078e3cff */
[----:B------:R-:W-:-:S05]  /*26bb0*/  @P0 LOP3.LUT R3, R3, R2, RZ, 0x3c, !PT ;  /* 0x0000000203030212 */ /* 0x000fca00078e3cff */
[----:B------:R-:W-:Y:S01]  /*26bc0*/  @!PT LDS RZ, [RZ] ;  /* 0x00000000fffff984 */ /* 0x000fe20000000800 */
[----:B------:R-:W-:Y:S01]  /*26bd0*/  @!PT LDS RZ, [RZ] ;  /* 0x00000000fffff984 */ /* 0x000fe20000000800 */
[----:B------:R-:W-:Y:S01]  /*26be0*/  @!PT LDS RZ, [RZ] ;  /* 0x00000000fffff984 */ /* 0x000fe20000000800 */
[----:B------:R0:W-:Y:S04]  /*26bf0*/  @P0 LDGSTS.E.BYPASS.LTC128B.128 [R8+0x18400], desc[UR4][R2.64], !P4 ;  /* 0x1840000002080fae */ /* 0x0001e8000e101d44 */
[----:B------:R0:W-:Y:S04]  /*26c00*/  @P0 LDGSTS.E.BYPASS.LTC128B.128 [R8+0x1b400], desc[UR4][R2.64+0x80], !P3 ;  /* 0x1b40008002080fae */ /* 0x0001e8000d901d44 */
[----:B------:R0:W-:Y:S02]  /*26c10*/  @P0 LDGSTS.E.BYPASS.LTC128B.128 [R8+0x1e400], desc[UR4][R2.64+0x100], !P2 ;  /* 0x1e40010002080fae */ /* 0x0001e4000d101d44 */
[----:B0-----:R-:W-:Y:S05]  /*26c20*/  WARPSYNC.COLLECTIVE R15, `(.L_x_3094) ;  /* 0x000000000f087348 */ /* 0x001fea0003c00000 */
[----:B------:R1:W2:Y:S02]  /*26c30*/  SHFL.IDX P6, R14, R13, R12, R11 ;  /* 0x0000000c0d0e7389 */ /* 0x0002a400000c000b */
[----:B012---:R-:W-:Y:S01]  /*26c40*/  ENDCOLLECTIVE ;  /* 0x000000000000791b */ /* 0x007fe20003800000 */
.L_x_3094:
[----:B------:R-:W-:Y:S02]  /*26c50*/  @P1 IMAD R8, R5, 0x2, R22 ;  /* 0x0000000205081824 */ /* 0x000fe400078e0216 */
[----:B------:R-:W-:Y:S02]  /*26c60*/  IMAD.MOV.U32 R13, RZ, RZ, R4 ;  /* 0x000000ffff0d7224 */ /* 0x000fe400078e0004 */
[----:B------:R-:W-:-:S07]  /*26c70*/  IMAD.MOV.U32 R2, RZ, RZ, R14 ;  /* 0x000000ffff027224 */ /* 0x000fce00078e000e */
[----:B------:R-:W-:Y:S05]  /*26c80*/  WARPSYNC.COLLECTIVE R15, `(.L_x_3095) ;  /* 0x000000000f087348 */ /* 0x000fea0003c00000 */
[----:B------:R0:W1:Y:S02]  /*26c90*/  SHFL.IDX P6, R14, R13, R12, R11 ;  /* 0x0000000c0d0e7389 */ /* 0x00006400000c000b */
[----:B01----:R-:W-:Y:S01]  /*26ca0*/  ENDCOLLECTIVE ;  /* 0x000000000000791b */ /* 0x003fe20003800000 */
.L_x_3095:
[----:B------:R-:W-:Y:S01]  /*26cb0*/  ULDC.64 UR4, c[0x0][0x208] ;  /* 0x0000820000047ab9 */ /* 0x000fe20000000a00 */
[----:B------:R-:W-:Y:S02]  /*26cc0*/  IMAD.MOV.U32 R13, RZ, RZ, R0 ;  /* 0x000000ffff0d7224 */ /* 0x000fe400078e0000 */
[----:B------:R-:W-:Y:S02]  /*26cd0*/  IMAD.MOV.U32 R12, RZ, RZ, 0x2 ;  /* 0x00000002ff0c7424 */ /* 0x000fe400078e00ff */
[----:B------:R-:W-:-:S05]  /*26ce0*/  IMAD.MOV.U32 R3, RZ, RZ, R14 ;  /* 0x000000ffff037224 */ /* 0x000fca00078e000e */
[----:B------:R-:W-:-:S05]  /*26cf0*/  @P1 LEA R3, P0, R9, R3, 0x1 ;  /* 0x0000000309031211 */ /* 0x000fca00078008ff */
[----:B------:R-:W-:-:S05]  /*26d00*/  @P1 IMAD.X R2, RZ, RZ, R2, P0 ;  /* 0x000000ffff021224 */ /* 0x000fca00000e0602 */
        /* <DEDUP_REMOVED lines=8> */
[----:B------:R0:W-:Y:S01]  /*26d90*/  @P1 LDGSTS.E.BYPASS.LTC128B.128 [R8+0x1ec00], desc[UR4][R2.64+0x100], !P2 ;  /* 0x1ec0010002081fae */ /* 0x0001e2000d101d44 */
[----:B------:R-:W-:-:S13]  /*26da0*/  ISETP.GE.AND P1, PT, R6, 0x21, PT ;  /* 0x000000210600780c */ /* 0x000fda0003f26270 */
[----:B0-----:R-:W-:Y:S05]  /*26db0*/  WARPSYNC.COLLECTIVE R15, `(.L_x_3096) ;  /* 0x000000000f087348 */ /* 0x001fea0003c00000 */
[----:B------:R1:W2:Y:S02]  /*26dc0*/  SHFL.IDX P6, R14, R13, R12, R11 ;  /* 0x0000000c0d0e7389 */ /* 0x0002a400000c000b */
[----:B012---:R-:W-:Y:S01]  /*26dd0*/  ENDCOLLECTIVE ;  /* 0x000000000000791b */ /* 0x007fe20003800000 */
.L_x_3096:
[----:B------:R-:W-:Y:S02]  /*26de0*/  @P1 IMAD R8, R5, 0x2, R22 ;  /* 0x0000000205081824 */ /* 0x000fe400078e0216 */
[----:B------:R-:W-:Y:S01]  /*26df0*/  IMAD.MOV.U32 R13, RZ, RZ, R4 ;  /* 0x000000ffff0d7224 */ /* 0x000fe200078e0004 */
[----:B------:R-:W-:-:S07]  /*26e00*/  MOV R2, R14 ;  /* 0x0000000e00027202 */ /* 0x000fce0000000f00 */
[----:B------:R-:W-:Y:S05]  /*26e10*/  WARPSYNC.COLLECTIVE R15, `(.L_x_3097) ;  /* 0x000000000f087348 */ /* 0x000fea0003c00000 */
[----:B------:R0:W1:Y:S02]  /*26e20*/  SHFL.IDX P6, R14, R13, R12, R11 ;  /* 0x0000000c0d0e7389 */ /* 0x00006400000c000b */
[----:B01----:R-:W-:Y:S01]  /*26e30*/  ENDCOLLECTIVE ;  /* 0x000000000000791b */ /* 0x003fe20003800000 */
.L_x_3097:
        /* <DEDUP_REMOVED lines=19> */
.L_x_3098:
[----:B------:R-:W-:Y:S02]  /*26f70*/  @P1 IMAD R8, R5, 0x2, R22 ;  /* 0x0000000205081824 */ /* 0x000fe400078e0216 */
[----:B------:R-:W-:Y:S02]  /*26f80*/  IMAD.MOV.U32 R13, RZ, RZ, R4 ;  /* 0x000000ffff0d7224 */ /* 0x000fe400078e0004 */
[----:B------:R-:W-:-:S07]  /*26f90*/  IMAD.MOV.U32 R2, RZ, RZ, R14 ;  /* 0x000000ffff027224 */ /* 0x000fce00078e000e */
[----:B------:R-:W-:Y:S05]  /*26fa0*/  WARPSYNC.COLLECTIVE R15, `(.L_x_3099) ;  /* 0x000000000f087348 */ /* 0x000fea0003c00000 */
[----:B------:R0:W1:Y:S02]  /*26fb0*/  SHFL.IDX P6, R14, R13, R12, R11 ;  /* 0x0000000c0d0e7389 */ /* 0x00006400000c000b */
[----:B01----:R-:W-:Y:S01]  /*26fc0*/  ENDCOLLECTIVE ;  /* 0x000000000000791b */ /* 0x003fe20003800000 */
.L_x_3099:
        /* <DEDUP_REMOVED lines=19> */
.L_x_3100:
[----:B------:R-:W-:Y:S02]  /*27100*/  @P1 IMAD R8, R5, 0x2, R22 ;  /* 0x0000000205081824 */ /* 0x000fe400078e0216 */
[----:B------:R-:W-:Y:S02]  /*27110*/  IMAD.MOV.U32 R13, RZ, RZ, R4 ;  /* 0x000000ffff0d7224 */ /* 0x000fe400078e0004 */
[----:B------:R-:W-:-:S07]  /*27120*/  IMAD.MOV.U32 R2, RZ, RZ, R14 ;  /* 0x000000ffff027224 */ /* 0x000fce00078e000e */
[----:B------:R-:W-:Y:S05]  /*27130*/  WARPSYNC.COLLECTIVE R15, `(.L_x_3101) ;  /* 0x000000000f087348 */ /* 0x000fea0003c00000 */
[----:B------:R0:W1:Y:S02]  /*27140*/  SHFL.IDX P6, R14, R13, R12, R11 ;  /* 0x0000000c0d0e7389 */ /* 0x00006400000c000b */
[----:B01----:R-:W-:Y:S01]  /*27150*/  ENDCOLLECTIVE ;  /* 0x000000000000791b */ /* 0x003fe20003800000 */
.L_x_3101:
        /* <DEDUP_REMOVED lines=18> */
.L_x_3102:
[----:B------:R-:W-:Y:S02]  /*27280*/  IMAD.MOV.U32 R13, RZ, RZ, R4 ;  /* 0x000000ffff0d7224 */ /* 0x000fe400078e0004 */
[----:B------:R-:W-:-:S07]  /*27290*/  IMAD.MOV.U32 R0, RZ, RZ, R14 ;  /* 0x000000ffff007224 */ /* 0x000fce00078e000e */
[----:B------:R-:W-:Y:S05]  /*272a0*/  WARPSYNC.COLLECTIVE R15, `(.L_x_3103) ;  /* 0x000000000f087348 */ /* 0x000fea0003c00000 */
[----:B------:R0:W1:Y:S02]  /*272b0*/  SHFL.IDX P6, R14, R13, R12, R11 ;  /* 0x0000000c0d0e7389 */ /* 0x00006400000c000b */
[----:B01----:R-:W-:Y:S01]  /*272c0*/  ENDCOLLECTIVE ;  /* 0x000000000000791b */ /* 0x003fe20003800000 */
.L_x_3103:
[----:B------:R-:W-:Y:S01]  /*272d0*/  IMAD.MOV.U32 R2, RZ, RZ, R14 ;  /* 0x000000ffff027224 */ /* 0x000fe200078e000e */
[----:B------:R-:W-:Y:S06]  /*272e0*/  BRA `(.L_x_3104) ;  /* 0xffffffa400a47947 */ /* 0x000fec000383ffff */
.L_x_2969:
[----:B------:R-:W-:Y:S02]  /*272f0*/  IMAD.MOV.U32 R13, RZ, RZ, R4 ;  /* 0x000000ffff0d7224 */ /* 0x000fe400078e0004 */
[----:B------:R-:W-:Y:S02]  /*27300*/  IMAD.MOV.U32 R12, RZ, RZ, RZ ;  /* 0x000000ffff0c7224 */ /* 0x000fe400078e00ff */
[----:B------:R-:W-:Y:S02]  /*27310*/  IMAD.MOV.U32 R11, RZ, RZ, 0x181f ;  /* 0x0000181fff0b7424 */ /* 0x000fe400078e00ff */
[----:B------:R-:W-:Y:S02]  /*27320*/  IMAD.MOV.U32 R15, RZ, RZ, -0x1 ;  /* 0xffffffffff0f7424 */ /* 0x000fe400078e00ff */
[----:B-----5:R-:W-:Y:S02]  /*27330*/  IMAD R5, R10, R7, RZ ;  /* 0x000000070a057224 */ /* 0x020fe400078e02ff */
[----:B------:R-:W-:-:S07]  /*27340*/  IMAD R17, R17, 0x80, R9 ;  /* 0x0000008011117824 */ /* 0x000fce00078e0209 */
[----:B------:R-:W-:Y:S05]  /*27350*/  WARPSYNC.COLLECTIVE R15, `(.L_x_3105) ;  /* 0x000000000f087348 */ /* 0x000fea0003c00000 */
[----:B------:R0:W1:Y:S02]  /*27360*/  SHFL.IDX P6, R14, R13, R12, R11 ;  /* 0x0000000c0d0e7389 */ /* 0x00006400000c000b */
[----:B01----:R-:W-:Y:S01]  /*27370*/  ENDCOLLECTIVE ;  /* 0x000000000000791b */ /* 0x003fe20003800000 */
.L_x_3105:
[----:B------:R-:W-:Y:S01]  /*27380*/  ISETP.GE.AND P2, PT, R17, R5, PT ;  /* 0x000000051100720c */ /* 0x000fe20003f46270 */
[----:B------:R-:W-:Y:S02]  /*27390*/  IMAD.MOV.U32 R13, RZ, RZ, R0 ;  /* 0x000000ffff0d7224 */ /* 0x000fe400078e0000 */
[----:B------:R-:W-:-:S10]  /*273a0*/  IMAD.MOV.U32 R2, RZ, RZ, R14 ;  /* 0x000000ffff027224 */ /* 0x000fd400078e000e */
[----:B------:R-:W-:Y:S05]  /*273b0*/  WARPSYNC.COLLECTIVE R15, `(.L_x_3106) ;  /* 0x000000000f087348 */ /* 0x000fea0003c00000 */
[----:B------:R0:W1:Y:S02]  /*273c0*/  SHFL.IDX P6, R14, R13, R12, R11 ;  /* 0x0000000c0d0e7389 */ /* 0x00006400000c000b */
[----:B01----:R-:W-:Y:S01]  /*273d0*/  ENDCOLLECTIVE ;  /* 0x000000000000791b */ /* 0x003fe20003800000 */
.L_x_3106:
[----:B------:R-:W-:Y:S01]  /*273e0*/  ULDC.64 UR4, c[0x0][0x208] ;  /* 0x0000820000047ab9 */ /* 0x000fe20000000a00 */
[----:B------:R-:W-:Y:S02]  /*273f0*/  IMAD.MOV.U32 R13, RZ, RZ, R4 ;  /* 0x000000ffff0d7224 */ /* 0x000fe400078e0004 */
[----:B------:R-:W-:Y:S02]  /*27400*/  IMAD.MOV.U32 R12, RZ, RZ, 0x1 ;  /* 0x00000001ff0c7424 */ /* 0x000fe400078e00ff */
[----:B------:R-:W-:-:S05]  /*27410*/  IMAD.MOV.U32 R3, RZ, RZ, R14 ;  /* 0x000000ffff037224 */ /* 0x000fca00078e000e */
[----:B------:R-:W-:-:S05]  /*27420*/  @!P2 LEA R6, P4, R8, R3, 0x1 ;  /* 0x000000030806a211 */ /* 0x000fca00078808ff */
[----:B------:R-:W-:Y:S02]  /*27430*/  @!P2 IMAD.X R3, RZ, RZ, R2, P4 ;  /* 0x000000ffff03a224 */ /* 0x000fe400020e0602 */
[----:B------:R-:W-:Y:S02]  /*27440*/  @!P2 IMAD.MOV.U32 R2, RZ, RZ, R6 ;  /* 0x000000ffff02a224 */ /* 0x000fe400078e0006 */
[----:B------:R-:W-:-:S03]  /*27450*/  VIADD R6, R17, 0x10 ;  /* 0x0000001011067836 */ /* 0x000fc60000000000 */
[----:B------:R-:W-:Y:S01]  /*27460*/  @!PT LDS RZ, [RZ] ;  /* 0x00000000fffff984 */ /* 0x000fe20000000800 */
[----:B------:R-:W-:Y:S01]  /*27470*/  @!PT LDS RZ, [RZ] ;  /* 0x00000000fffff984 */ /* 0x000fe20000000800 */
[----:B------:R-:W-:Y:S01]  /*27480*/  @!PT LDS RZ, [RZ] ;  /* 0x00000000fffff984 */ /* 0x000fe20000000800 */
[----:B------:R0:W-:Y:S04]  /*27490*/  @!P2 LDGSTS.E.BYPASS.LTC128B.128 [R36+0xc400], desc[UR4][R2.64], !P3 ;  /* 0x0c4000000224afae */ /* 0x0001e8000d901d44 */
[----:B------:R0:W-:Y:S04]  /*274a0*/  @!P2 LDGSTS.E.BYPASS.LTC128B.128 [R36+0x10400], desc[UR4][R2.64+0x80], !P0 ;  /* 0x104000800224afae */ /* 0x0001e8000c101d44 */
[----:B------:R0:W-:Y:S01]  /*274b0*/  @!P2 LDGSTS.E.BYPASS.LTC128B.128 [R36+0x14400], desc[UR4][R2.64+0x100], !P1 ;  /* 0x144001000224afae */ /* 0x0001e2000c901d44 */
[----:B------:R-:W-:-:S13]  /*274c0*/  ISETP.GE.AND P2, PT, R6, R5, PT ;  /* 0x000000050600720c */ /* 0x000fda0003f46270 */
[----:B0-----:R-:W-:Y:S05]  /*274d0*/  WARPSYNC.COLLECTIVE R15, `(.L_x_3107) ;  /* 0x000000000f087348 */ /* 0x001fea0003c00000 */
[----:B------:R1:W2:Y:S02]  /*274e0*/  SHFL.IDX P6, R14, R13, R12, R11 ;  /* 0x0000000c0d0e7389 */ /* 0x0002a400000c000b */
[----:B012---:R-:W-:Y:S01]  /*274f0*/  ENDCOLLECTIVE ;  /* 0x000000000000791b */ /* 0x007fe20003800000 */
.L_x_3107:
[----:B------:R-:W-:Y:S02]  /*27500*/  IMAD.MOV.U32 R13, RZ, RZ, R0 ;  /* 0x000000ffff0d7224 */ /* 0x000fe400078e0000 */
[----:B------:R-:W-:-:S07]  /*27510*/  IMAD.MOV.U32 R2, RZ, RZ, R14 ;  /* 0x000000ffff027224 */ /* 0x000fce00078e000e */
[----:B------:R-:W-:Y:S05]  /*27520*/  WARPSYNC.COLLECTIVE R15, `(.L_x_3108) ;  /* 0x000000000f087348 */ /* 0x000fea0003c00000 */
[----:B------:R0:W1:Y:S02]  /*27530*/  SHFL.IDX P6, R14, R13, R12, R11 ;  /* 0x0000000c0d0e7389 */ /* 0x00006400000c000b */
[----:B01----:R-:W-:Y:S01]  /*27540*/  ENDCOLLECTIVE ;  /* 0x000000000000791b */ /* 0x003fe20003800000 */
.L_x_3108:
[----:B------:R-:W-:Y:S01]  /*27550*/  ULDC.64 UR4, c[0x0][0x208] ;  /* 0x0000820000047ab9 */ /* 0x000fe20000000a00 */
[----:B------:R-:W-:Y:S02]  /*27560*/  IMAD.MOV.U32 R13, RZ, RZ, R4 ;  /* 0x000000ffff0d7224 */ /* 0x000fe400078e0004 */
[----:B------:R-:W-:Y:S02]  /*27570*/  IMAD.MOV.U32 R12, RZ, RZ, 0x2 ;  /* 0x00000002ff0c7424 */ /* 0x000fe400078e00ff */
[----:B------:R-:W-:-:S05]  /*27580*/  IMAD.MOV.U32 R3, RZ, RZ, R14 ;  /* 0x000000ffff037224 */ /* 0x000fca00078e000e */
[----:B------:R-:W-:-:S05]  /*27590*/  @!P2 LEA R6, P4, R8, R3, 0x1 ;  /* 0x000000030806a211 */ /* 0x000fca00078808ff */
[----:B------:R-:W-:Y:S02]  /*275a0*/  @!P2 IMAD.X R7, RZ, RZ, R2, P4 ;  /* 0x000000ffff07a224 */ /* 0x000fe400020e0602 */
[----:B------:R-:W-:Y:S02]  /*275b0*/  @!P2 IMAD.MOV.U32 R2, RZ, RZ, R6 ;  /* 0x000000ffff02a224 */ /* 0x000fe400078e0006 */
        /* <DEDUP_REMOVED lines=12> */
.L_x_3109:
[----:B------:R-:W-:Y:S02]  /*27680*/  IMAD.MOV.U32 R13, RZ, RZ, R0 ;  /* 0x000000ffff0d7224 */ /* 0x000fe400078e0000 */
[----:B------:R-:W-:-:S07]  /*27690*/  IMAD.MOV.U32 R2, RZ, RZ, R14 ;  /* 0x000000ffff027224 */ /* 0x000fce00078e000e */
[----:B------:R-:W-:Y:S05]  /*276a0*/  WARPSYNC.COLLECTIVE R15, `(.L_x_3110) ;  /* 0x000000000f087348 */ /* 0x000fea0003c00000 */
[----:B------:R0:W1:Y:S02]  /*276b0*/  SHFL.IDX P6, R14, R13, R12, R11 ;  /* 0x0000000c0d0e7389 */ /* 0x00006400000c000b */
[----:B01----:R-:W-:Y:S01]  /*276c0*/  ENDCOLLECTIVE ;  /* 0x000000000000791b */ /* 0x003fe20003800000 */
.L_x_3110:
        /* <DEDUP_REMOVED lines=19> */
.L_x_3111:
[----:B------:R-:W-:Y:S02]  /*27800*/  IMAD.MOV.U32 R13, RZ, RZ, R0 ;  /* 0x000000ffff0d7224 */ /* 0x000fe400078e0000 */
[----:B------:R-:W-:-:S07]  /*27810*/  IMAD.MOV.U32 R2, RZ, RZ, R14 ;  /* 0x000000ffff027224 */ /* 0x000fce00078e000e */
[----:B------:R-:W-:Y:S05]  /*27820*/  WARPSYNC.COLLECTIVE R15, `(.L_x_3112) ;  /* 0x000000000f087348 */ /* 0x000fea0003c00000 */
[----:B------:R0:W1:Y:S02]  /*27830*/  SHFL.IDX P6, R14, R13, R12, R11 ;  /* 0x0000000c0d0e7389 */ /* 0x00006400000c000b */
[----:B01----:R-:W-:Y:S01]  /*27840*/  ENDCOLLECTIVE ;  /* 0x000000000000791b */ /* 0x003fe20003800000 */
.L_x_3112:
        /* <DEDUP_REMOVED lines=19> */
.L_x_3113:
[----:B------:R-:W-:Y:S02]  /*27980*/  IMAD.MOV.U32 R13, RZ, RZ, R0 ;  /* 0x000000ffff0d7224 */ /* 0x000fe400078e0000 */
[----:B------:R-:W-:-:S07]  /*27990*/  IMAD.MOV.U32 R2, RZ, RZ, R14 ;  /* 0x000000ffff027224 */ /* 0x000fce00078e000e */
[----:B------:R-:W-:Y:S05]  /*279a0*/  WARPSYNC.COLLECTIVE R15, `(.L_x_3114) ;  /* 0x000000000f087348 */ /* 0x000fea0003c00000 */
[----:B------:R0:W1:Y:S02]  /*279b0*/  SHFL.IDX P6, R14, R13, R12, R11 ;  /* 0x0000000c0d0e7389 */ /* 0x00006400000c000b */
[----:B01----:R-:W-:Y:S01]  /*279c0*/  ENDCOLLECTIVE ;  /* 0x000000000000791b */ /* 0x003fe20003800000 */
.L_x_3114:
        /* <DEDUP_REMOVED lines=19> */
.L_x_3115:
[----:B------:R-:W-:Y:S02]  /*27b00*/  IMAD.MOV.U32 R13, RZ, RZ, R0 ;  /* 0x000000ffff0d7224 */ /* 0x000fe400078e0000 */
[----:B------:R-:W-:-:S07]  /*27b10*/  IMAD.MOV.U32 R2, RZ, RZ, R14 ;  /* 0x000000ffff027224 */ /* 0x000fce00078e000e */
[----:B------:R-:W-:Y:S05]  /*27b20*/  WARPSYNC.COLLECTIVE R15, `(.L_x_3116) ;  /* 0x000000000f087348 */ /* 0x000fea0003c00000 */
[----:B------:R0:W1:Y:S02]  /*27b30*/  SHFL.IDX P6, R14, R13, R12, R11 ;  /* 0x0000000c0d0e7389 */ /* 0x00006400000c000b */
[----:B01----:R-:W-:Y:S01]  /*27b40*/  ENDCOLLECTIVE ;  /* 0x000000000000791b */ /* 0x003fe20003800000 */
.L_x_3116:
        /* <DEDUP_REMOVED lines=19> */
.L_x_3117:
[----:B------:R-:W-:Y:S02]  /*27c80*/  IMAD.MOV.U32 R13, RZ, RZ, R0 ;  /* 0x000000ffff0d7224 */ /* 0x000fe400078e0000 */
[----:B------:R-:W-:-:S07]  /*27c90*/  IMAD.MOV.U32 R2, RZ, RZ, R14 ;  /* 0x000000ffff027224 */ /* 0x000fce00078e000e */
[----:B------:R-:W-:Y:S05]  /*27ca0*/  WARPSYNC.COLLECTIVE R15, `(.L_x_3118) ;  /* 0x000000000f087348 */ /* 0x000fea0003c00000 */
[----:B------:R0:W1:Y:S02]  /*27cb0*/  SHFL.IDX P6, R14, R13, R12, R11 ;  /* 0x0000000c0d0e7389 */ /* 0x00006400000c000b */
[----:B01----:R-:W-:Y:S01]  /*27cc0*/  ENDCOLLECTIVE ;  /* 0x000000000000791b */ /* 0x003fe20003800000 */
.L_x_3118:
[----:B------:R-:W-:Y:S01]  /*27cd0*/  ULDC.64 UR4, c[0x0][0x208] ;  /* 0x0000820000047ab9 */ /* 0x000fe20000000a00 */
[----:B------:R-:W-:Y:S02]  /*27ce0*/  IMAD.MOV.U32 R13, RZ, RZ, R4 ;  /* 0x000000ffff0d7224 */ /* 0x000fe400078e0004 */
[----:B------:R-:W-:Y:S02]  /*27cf0*/  IMAD.MOV.U32 R12, RZ, RZ, 0x7 ;  /* 0x00000007ff0c7424 */ /* 0x000fe400078e00ff */
[----:B------:R-:W-:-:S05]  /*27d00*/  IMAD.MOV.U32 R3, RZ, RZ, R14 ;  /* 0x000000ffff037224 */ /* 0x000fca00078e000e */
[----:B------:R-:W-:-:S05]  /*27d10*/  @!P2 LEA R6, P4, R8, R3, 0x1 ;  /* 0x000000030806a211 */ /* 0x000fca00078808ff */
[----:B------:R-:W-:Y:S02]  /*27d20*/  @!P2 IMAD.X R7, RZ, RZ, R2, P4 ;  /* 0x000000ffff07a224 */ /* 0x000fe400020e0602 */
[----:B------:R-:W-:Y:S02]  /*27d30*/  @!P2 IMAD.MOV.U32 R2, RZ, RZ, R6 ;  /* 0x000000ffff02a224 */ /* 0x000fe400078e0006 */
[----:B------:R-:W-:-:S05]  /*27d40*/  @!P2 IMAD.MOV.U32 R3, RZ, RZ, R7 ;  /* 0x000000ffff03a224 */ /* 0x000fca00078e0007 */
[----:B------:R-:W-:Y:S01]  /*27d50*/  @!PT LDS RZ, [RZ] ;  /* 0x00000000fffff984 */ /* 0x000fe20000000800 */
[----:B------:R-:W-:Y:S01]  /*27d60*/  @!PT LDS RZ, [RZ] ;  /* 0x00000000fffff984 */ /* 0x000fe20000000800 */
[----:B------:R-:W-:Y:S01]  /*27d70*/  @!PT LDS RZ, [RZ] ;  /* 0x00000000fffff984 */ /* 0x000fe20000000800 */
[----:B------:R0:W-:Y:S04]  /*27d80*/  @!P2 LDGSTS.E.BYPASS.LTC128B.128 [R36+0xf400], desc[UR4][R2.64], !P3 ;  /* 0x0f4000000224afae */ /* 0x0001e8000d901d44 */
[----:B------:R0:W-:Y:S04]  /*27d90*/  @!P2 LDGSTS.E.BYPASS.LTC128B.128 [R36+0x13400], desc[UR4][R2.64+0x80], !P0 ;  /* 0x134000800224afae */ /* 0x0001e8000c101d44 */
[----:B------:R0:W-:Y:S02]  /*27da0*/  @!P2 LDGSTS.E.BYPASS.LTC128B.128 [R36+0x17400], desc[UR4][R2.64+0x100], !P1 ;  /* 0x174001000224afae */ /* 0x0001e4000c901d44 */
[----:B0-----:R-:W-:Y:S05]  /*27db0*/  WARPSYNC.COLLECTIVE R15, `(.L_x_3119) ;  /* 0x000000000f087348 */ /* 0x001fea0003c00000 */
[----:B------:R1:W2:Y:S02]  /*27dc0*/  SHFL.IDX P6, R14, R13, R12, R11 ;  /* 0x0000000c0d0e7389 */ /* 0x0002a400000c000b */
[----:B012---:R-:W-:Y:S01]  /*27dd0*/  ENDCOLLECTIVE ;  /* 0x000000000000791b */ /* 0x007fe20003800000 */
.L_x_3119:
[----:B------:R-:W-:Y:S02]  /*27de0*/  IMAD.MOV.U32 R13, RZ, RZ, R0 ;  /* 0x000000ffff0d7224 */ /* 0x000fe400078e0000 */
[----:B------:R-:W-:-:S07]  /*27df0*/  IMAD.MOV.U32 R4, RZ, RZ, R14 ;  /* 0x000000ffff047224 */ /* 0x000fce00078e000e */
[----:B------:R-:W-:Y:S05]  /*27e00*/  WARPSYNC.COLLECTIVE R15, `(.L_x_3120) ;  /* 0x000000000f087348 */ /* 0x000fea0003c00000 */
[----:B------:R0:W1:Y:S02]  /*27e10*/  SHFL.IDX P6, R14, R13, R12, R11 ;  /* 0x0000000c0d0e7389 */ /* 0x00006400000c000b */
[----:B01----:R-:W-:Y:S01]  /*27e20*/  ENDCOLLECTIVE ;  /* 0x000000000000791b */ /* 0x003fe20003800000 */
.L_x_3120:
[----:B------:R-:W-:Y:S05]  /*27e30*/  BRA `(.L_x_3121) ;  /* 0xffffffa400f87947 */ /* 0x000fea000383ffff */
.L_x_2974:
[----:B0-----:R0:W1:Y:S02]  /*27e40*/  SYNCS.PHASECHK.TRANS64.TRYWAIT P0, [R22+URZ+0x2a820], R3 ;  /* 0x02a82003160075a7 */ /* 0x001064000800017f */
[----:B-1----:R-:W-:Y:S05]  /*27e50*/  @!P0 NANOSLEEP.SYNCS 0x989680 ;  /* 0x009896800000895d */ /* 0x002fea0003900000 */
[----:B------:R-:W1:Y:S02]  /*27e60*/  @!P0 SYNCS.PHASECHK.TRANS64 P0, [R22+URZ+0x2a820], R3 ;  /* 0x02a82003160085a7 */ /* 0x000e64000800007f */
[----:B-1----:R-:W-:Y:S05]  /*27e70*/  @!P0 BRA `(.L_x_2974) ;  /* 0xfffffffc00f08947 */ /* 0x002fea000383ffff */
[----:B------:R-:W-:Y:S05]  /*27e80*/  BRA `(.L_x_3122) ;  /* 0xffffffa800747947 */ /* 0x000fea000383ffff */
.L_x_2979:
[----:B0-----:R0:W1:Y:S02]  /*27e90*/  SYNCS.PHASECHK.TRANS64.TRYWAIT P0, [R6+URZ+0x2a840], R3 ;  /* 0x02a84003060075a7 */ /* 0x001064000800017f */
[----:B-1----:R-:W-:Y:S05]  /*27ea0*/  @!P0 NANOSLEEP.SYNCS 0x989680 ;  /* 0x009896800000895d */ /* 0x002fea0003900000 */
[----:B------:R-:W1:Y:S02]  /*27eb0*/  @!P0 SYNCS.PHASECHK.TRANS64 P0, [R6+URZ+0x2a840], R3 ;  /* 0x02a84003060085a7 */ /* 0x000e64000800007f */
[----:B-1----:R-:W-:Y:S05]  /*27ec0*/  @!P0 BRA `(.L_x_2979) ;  /* 0xfffffffc00f08947 */ /* 0x002fea000383ffff */
[----:B------:R-:W-:Y:S05]  /*27ed0*/  BRA `(.L_x_3123) ;  /* 0xffffffac00407947 */ /* 0x000fea000383ffff */
.L_x_2980:
        /* <DEDUP_REMOVED lines=8> */
.L_x_3125:
[----:B------:R-:W-:Y:S05]  /*27f60*/  BSYNC B1 ;  /* 0x0000000000017941 */ /* 0x000fea0003800000 */
.L_x_3124:
        /* <DEDUP_REMOVED lines=10> */
.L_x_3126:
[----:B------:R-:W-:Y:S01]  /*28010*/  ULDC.64 UR4, c[0x0][0x208] ;  /* 0x0000820000047ab9 */ /* 0x000fe20000000a00 */
[----:B------:R-:W-:Y:S02]  /*28020*/  IMAD.MOV.U32 R13, RZ, RZ, R5 ;  /* 0x000000ffff0d7224 */ /* 0x000fe400078e0005 */
[----:B------:R-:W-:Y:S02]  /*28030*/  IMAD.MOV.U32 R12, RZ, RZ, 0x1 ;  /* 0x00000001ff0c7424 */ /* 0x000fe400078e00ff */
[----:B------:R-:W-:Y:S02]  /*28040*/  IMAD.SHL.U32 R35, R35, 0x8, RZ ;  /* 0x0000000823237824 */ /* 0x000fe400078e00ff */
[----:B------:R-:W-:-:S03]  /*28050*/  IMAD.MOV.U32 R2, RZ, RZ, R14 ;  /* 0x000000ffff027224 */ /* 0x000fc600078e000e */
[----:B------:R-:W-:-:S05]  /*28060*/  LOP3.LUT R35, R35, 0x38, RZ, 0xc0, !PT ;  /* 0x0000003823237812 */ /* 0x000fca00078ec0ff */
[----:B------:R-:W-:-:S05]  /*28070*/  IMAD.SHL.U32 R0, R35, 0x2, RZ ;  /* 0x0000000223007824 */ /* 0x000fca00078e00ff */
[----:B------:R-:W-:-:S05]  /*28080*/  IADD3 R2, P0, R2, R0, RZ ;  /* 0x0000000002027210 */ /* 0x000fca0007f1e0ff */
[----:B------:R-:W-:-:S05]  /*28090*/  IMAD.X R3, RZ, RZ, R3, P0 ;  /* 0x000000ffff037224 */ /* 0x000fca00000e0603 */
[----:B------:R-:W-:Y:S01]  /*280a0*/  @!PT LDS RZ, [RZ] ;  /* 0x00000000fffff984 */ /* 0x000fe20000000800 */
[----:B------:R-:W-:Y:S01]  /*280b0*/  @!PT LDS RZ, [RZ] ;  /* 0x00000000fffff984 */ /* 0x000fe20000000800 */
[----:B------:R-:W-:Y:S01]  /*280c0*/  @!PT LDS RZ, [RZ] ;  /* 0x00000000fffff984 */ /* 0x000fe20000000800 */
[----:B------:R0:W-:Y:S04]  /*280d0*/  LDGSTS.E.BYPASS.LTC128B.128 [R4+0x18400], desc[UR4][R2.64], !P3 ;  /* 0x1840000002047fae */ /* 0x0001e8000d901d44 */
[----:B------:R0:W-:Y:S04]  /*280e0*/  LDGSTS.E.BYPASS.LTC128B.128 [R4+0x1b400], desc[UR4][R2.64+0x80], !P2 ;  /* 0x1b40008002047fae */ /* 0x0001e8000d101d44 */
[----:B------:R0:W-:Y:S02]  /*280f0*/  LDGSTS.E.BYPASS.LTC128B.128 [R4+0x1e400], desc[UR4][R2.64+0x100], !P1 ;  /* 0x1e40010002047fae */ /* 0x0001e4000c901d44 */
[----:B0-----:R-:W-:Y:S05]  /*28100*/  WARPSYNC.COLLECTIVE R15, `(.L_x_3127) ;  /* 0x000000000f087348 */ /* 0x001fea0003c00000 */
[----:B------:R1:W2:Y:S02]  /*28110*/  SHFL.IDX P6, R14, R13, R12, R11 ;  /* 0x0000000c0d0e7389 */ /* 0x0002a400000c000b */
[----:B012---:R-:W-:Y:S01]  /*28120*/  ENDCOLLECTIVE ;  /* 0x000000000000791b */ /* 0x007fe20003800000 */
.L_x_3127:
[----:B------:R-:W-:Y:S02]  /*28130*/  IMAD.MOV.U32 R13, RZ, RZ, R9 ;  /* 0x000000ffff0d7224 */ /* 0x000fe400078e0009 */
[----:B------:R-:W-:-:S07]  /*28140*/  IMAD.MOV.U32 R3, RZ, RZ, R14 ;  /* 0x000000ffff037224 */ /* 0x000fce00078e000e */
[----:B------:R-:W-:Y:S05]  /*28150*/  WARPSYNC.COLLECTIVE R15, `(.L_x_3128) ;  /* 0x000000000f087348 */ /* 0x000fea0003c00000 */
[----:B------:R0:W1:Y:S02]  /*28160*/  SHFL.IDX P6, R14, R13, R12, R11 ;  /* 0x0000000c0d0e7389 */ /* 0x00006400000c000b */
[----:B01----:R-:W-:Y:S01]  /*28170*/  ENDCOLLECTIVE ;  /* 0x000000000000791b */ /* 0x003fe20003800000 */
.L_x_3128:
[----:B------:R-:W-:Y:S01]  /*28180*/  ULDC.64 UR4, c[0x0][0x208] ;  /* 0x0000820000047ab9 */ /* 0x000fe20000000a00 */
[----:B------:R-:W-:Y:S02]  /*28190*/  IMAD.MOV.U32 R13, RZ, RZ, R5 ;  /* 0x000000ffff0d7224 */ /* 0x000fe400078e0005 */
[----:B------:R-:W-:Y:S02]  /*281a0*/  IMAD.MOV.U32 R12, RZ, RZ, 0x2 ;  /* 0x00000002ff0c7424 */ /* 0x000fe400078e00ff */
[----:B------:R-:W-:-:S05]  /*281b0*/  IMAD.MOV.U32 R2, RZ, RZ, R14 ;  /* 0x000000ffff027224 */ /* 0x000fca00078e000e */
        /* <DEDUP_REMOVED lines=11> */
.L_x_3129:
[----:B------:R-:W-:Y:S02]  /*28270*/  IMAD.MOV.U32 R13, RZ, RZ, R9 ;  /* 0x000000ffff0d7224 */ /* 0x000fe400078e0009 */
[----:B------:R-:W-:-:S07]  /*28280*/  IMAD.MOV.U32 R35, RZ, RZ, R14 ;  /* 0x000000ffff237224 */ /* 0x000fce00078e000e */
[----:B------:R-:W-:Y:S05]  /*28290*/  WARPSYNC.COLLECTIVE R15, `(.L_x_3130) ;  /* 0x000000000f087348 */ /* 0x000fea0003c00000 */
[----:B------:R0:W1:Y:S02]  /*282a0*/  SHFL.IDX P6, R14, R13, R12, R11 ;  /* 0x0000000c0d0e7389 */ /* 0x00006400000c000b */
[----:B01----:R-:W-:Y:S01]  /*282b0*/  ENDCOLLECTIVE ;  /* 0x000000000000791b */ /* 0x003fe20003800000 */
.L_x_3130:
        /* <DEDUP_REMOVED lines=15> */
.L_x_3131:
[----:B------:R-:W-:Y:S02]  /*283b0*/  IMAD.MOV.U32 R13, RZ, RZ, R9 ;  /* 0x000000ffff0d7224 */ /* 0x000fe400078e0009 */
[----:B------:R-:W-:-:S07]  /*283c0*/  IMAD.MOV.U32 R35, RZ, RZ, R14 ;  /* 0x000000ffff237224 */ /* 0x000fce00078e000e */
[----:B------:R-:W-:Y:S05]  /*283d0*/  WARPSYNC.COLLECTIVE R15, `(.L_x_3132) ;  /* 0x000000000f087348 */ /* 0x000fea0003c00000 */
[----:B------:R0:W1:Y:S02]  /*283e0*/  SHFL.IDX P6, R14, R13, R12, R11 ;  /* 0x0000000c0d0e7389 */ /* 0x00006400000c000b */
[----:B01----:R-:W-:Y:S01]  /*283f0*/  ENDCOLLECTIVE ;  /* 0x000000000000791b */ /* 0x003fe20003800000 */
.L_x_3132:
        /* <DEDUP_REMOVED lines=15> */
.L_x_3133:
[----:B------:R-:W-:Y:S02]  /*284f0*/  IMAD.MOV.U32 R13, RZ, RZ, R9 ;  /* 0x000000ffff0d7224 */ /* 0x000fe400078e0009 */
[----:B------:R-:W-:-:S07]  /*28500*/  IMAD.MOV.U32 R35, RZ, RZ, R14 ;  /* 0x000000ffff237224 */ /* 0x000fce00078e000e */
[----:B------:R-:W-:Y:S05]  /*28510*/  WARPSYNC.COLLECTIVE R15, `(.L_x_3134) ;  /* 0x000000000f087348 */ /* 0x000fea0003c00000 */
[----:B------:R0:W1:Y:S02]  /*28520*/  SHFL.IDX P6, R14, R13, R12, R11 ;  /* 0x0000000c0d0e7389 */ /* 0x00006400000c000b */
[----:B01----:R-:W-:Y:S01]  /*28530*/  ENDCOLLECTIVE ;  /* 0x000000000000791b */ /* 0x003fe20003800000 */
.L_x_3134:
        /* <DEDUP_REMOVED lines=15> */
.L_x_3135:
[----:B------:R-:W-:Y:S02]  /*28630*/  IMAD.MOV.U32 R13, RZ, RZ, R9 ;  /* 0x000000ffff0d7224 */ /* 0x000fe400078e0009 */
[----:B------:R-:W-:-:S07]  /*28640*/  IMAD.MOV.U32 R35, RZ, RZ, R14 ;  /* 0x000000ffff237224 */ /* 0x000fce00078e000e */
[----:B------:R-:W-:Y:S05]  /*28650*/  WARPSYNC.COLLECTIVE R15, `(.L_x_3136) ;  /* 0x000000000f087348 */ /* 0x000fea0003c00000 */
[----:B------:R0:W1:Y:S02]  /*28660*/  SHFL.IDX P6, R14, R13, R12, R11 ;  /* 0x0000000c0d0e7389 */ /* 0x00006400000c000b */
[----:B01----:R-:W-:Y:S01]  /*28670*/  ENDCOLLECTIVE ;  /* 0x000000000000791b */ /* 0x003fe20003800000 */
.L_x_3136:
[----:B------:R-:W-:Y:S01]  /*28680*/  IMAD.MOV.U32 R2, RZ, RZ, R14 ;  /* 0x000000ffff027224 */ /* 0x000fe200078e000e */
[----:B------:R-:W-:Y:S06]  /*28690*/  BRA `(.L_x_3137) ;  /* 0xffffffa800607947 */ /* 0x000fec000383ffff */
.L_x_2985:
[----:B--2---:R2:W3:Y:S02]  /*286a0*/  SYNCS.PHASECHK.TRANS64.TRYWAIT P0, [R4+URZ+0x2a860], R2 ;  /* 0x02a86002040075a7 */ /* 0x0044e4000800017f */
[----:B---3--:R-:W-:Y:S05]  /*286b0*/  @!P0 NANOSLEEP.SYNCS 0x989680 ;  /* 0x009896800000895d */ /* 0x008fea0003900000 */
[----:B------:R-:W3:Y:S02]  /*286c0*/  @!P0 SYNCS.PHASECHK.TRANS64 P0, [R4+URZ+0x2a860], R2 ;  /* 0x02a86002040085a7 */ /* 0x000ee4000800007f */
[----:B---3--:R-:W-:Y:S05]  /*286d0*/  @!P0 BRA `(.L_x_2985) ;  /* 0xfffffffc00f08947 */ /* 0x008fea000383ffff */
[----:B------:R-:W-:Y:S05]  /*286e0*/  BRA `(.L_x_3138) ;  /* 0xffffffa800c47947 */ /* 0x000fea000383ffff */
.L_x_2986:
[----:B------:R-:W-:Y:S01]  /*286f0*/  BSSY B1, `(.L_x_3139) ;  /* 0x0000008000017945 */ /* 0x000fe20003800000 */
[----:B------:R-:W-:Y:S02]  /*28700*/  IMAD.MOV.U32 R13, RZ, RZ, R24 ;  /* 0x000000ffff0d7224 */ /* 0x000fe400078e0018 */
[----:B------:R-:W-:Y:S02]  /*28710*/  IMAD.MOV.U32 R12, RZ, RZ, RZ ;  /* 0x000000ffff0c7224 */ /* 0x000fe400078e00ff */
[----:B------:R-:W-:Y:S02]  /*28720*/  IMAD.MOV.U32 R11, RZ, RZ, 0x181f ;  /* 0x0000181fff0b7424 */ /* 0x000fe400078e00ff */
[----:B------:R-:W-:-:S07]  /*28730*/  IMAD.MOV.U32 R15, RZ, RZ, -0x1 ;  /* 0xffffffffff0f7424 */ /* 0x000fce00078e00ff */
[----:B--2---:R-:W-:Y:S05]  /*28740*/  WARPSYNC.COLLECTIVE R15, `(.L_x_3140) ;  /* 0x000000000f087348 */ /* 0x004fea0003c00000 */
[----:B------:R0:W1:Y:S02]  /*28750*/  SHFL.IDX P6, R14, R13, R12, R11 ;  /* 0x0000000c0d0e7389 */ /* 0x00006400000c000b */
[----:B012---:R-:W-:Y:S01]  /*28760*/  ENDCOLLECTIVE ;  /* 0x000000000000791b */ /* 0x007fe20003800000 */
.L_x_3140:
[----:B------:R-:W-:Y:S05]  /*28770*/  BSYNC B1 ;  /* 0x0000000000017941 */ /* 0x000fea0003800000 */
.L_x_3139:
        /* <DEDUP_REMOVED lines=9> */
.L_x_3141:
[----:B------:R-:W-:Y:S01]  /*28810*/  ULDC.64 UR4, c[0x0][0x208] ;  /* 0x0000820000047ab9 */ /* 0x000fe20000000a00 */
[----:B------:R-:W-:Y:S02]  /*28820*/  IMAD.MOV.U32 R13, RZ, RZ, R24 ;  /* 0x000000ffff0d7224 */ /* 0x000fe400078e0018 */
[----:B------:R-:W-:Y:S02]  /*28830*/  IMAD.MOV.U32 R12, RZ, RZ, 0x1 ;  /* 0x00000001ff0c7424 */ /* 0x000fe400078e00ff */
[----:B------:R-:W-:-:S05]  /*28840*/  IMAD.MOV.U32 R2, RZ, RZ, R14 ;  /* 0x000000ffff027224 */ /* 0x000fca00078e000e */
[----:B------:R-:W-:-:S05]  /*28850*/  IADD3 R2, P1, R2, R0, RZ ;  /* 0x0000000002027210 */ /* 0x000fca0007f3e0ff */
[----:B------:R-:W-:Y:S01]  /*28860*/  IMAD.X R3, RZ, RZ, R3, P1 ;  /* 0x000000ffff037224 */ /* 0x000fe200008e0603 */
[----:B------:R-:W-:-:S04]  /*28870*/  LOP3.LUT P1, RZ, R30, 0x1, RZ, 0xc0, !PT ;  /* 0x000000011eff7812 */ /* 0x000fc8000782c0ff */
[----:B------:R-:W-:-:S13]  /*28880*/  ISETP.LT.OR P2, PT, R6, 0x1, !P1 ;  /* 0x000000010600780c */ /* 0x000fda0004f41670 */
[----:B------:R-:W-:Y:S01]  /*28890*/  @!PT LDS RZ, [RZ] ;  /* 0x00000000fffff984 */ /* 0x000fe20000000800 */
[----:B------:R-:W-:Y:S01]  /*288a0*/  @!PT LDS RZ, [RZ] ;  /* 0x00000000fffff984 */ /* 0x000fe20000000800 */
[----:B------:R-:W-:Y:S01]  /*288b0*/  @!PT LDS RZ, [RZ] ;  /* 0x00000000fffff984 */ /* 0x000fe20000000800 */
[----:B------:R0:W-:Y:S01]  /*288c0*/  LDGSTS.E.BYPASS.LTC128B.128 [R5+0x400], desc[UR4][R2.64], !P2 ;  /* 0x0040000002057fae */ /* 0x0001e2000d101d44 */
[----:B------:R-:W-:-:S13]  /*288d0*/  ISETP.LT.OR P2, PT, R6, 0x1, !P0 ;  /* 0x000000010600780c */ /* 0x000fda0004741670 */
[----:B------:R0:W-:Y:S02]  /*288e0*/  LDGSTS.E.BYPASS.LTC128B.128 [R5+0x3400], desc[UR4][R2.64+0x80], !P2 ;  /* 0x0340008002057fae */ /* 0x0001e4000d101d44 */
[----:B0-----:R-:W-:Y:S05]  /*288f0*/  WARPSYNC.COLLECTIVE R15, `(.L_x_3142) ;  /* 0x000000000f087348 */ /* 0x001fea0003c00000 */
[----:B------:R1:W2:Y:S02]  /*28900*/  SHFL.IDX P6, R14, R13, R12, R11 ;  /* 0x0000000c0d0e7389 */ /* 0x0002a400000c000b */
[----:B012---:R-:W-:Y:S01]  /*28910*/  ENDCOLLECTIVE ;  /* 0x000000000000791b */ /* 0x007fe20003800000 */
.L_x_3142:
[----:B------:R-:W-:Y:S02]  /*28920*/  IMAD.MOV.U32 R13, RZ, RZ, R23 ;  /* 0x000000ffff0d7224 */ /* 0x000fe400078e0017 */
[----:B------:R-:W-:-:S07]  /*28930*/  IMAD.MOV.U32 R3, RZ, RZ, R14 ;  /* 0x000000ffff037224 */ /* 0x000fce00078e000e */
[----:B------:R-:W-:Y:S05]  /*28940*/  WARPSYNC.COLLECTIVE R15, `(.L_x_3143) ;  /* 0x000000000f087348 */ /* 0x000fea0003c00000 */
[----:B------:R0:W1:Y:S02]  /*28950*/  SHFL.IDX P6, R14, R13, R12, R11 ;  /* 0x0000000c0d0e7389 */ /* 0x00006400000c000b */
[----:B01----:R-:W-:Y:S01]  /*28960*/  ENDCOLLECTIVE ;  /* 0x000000000000791b */ /* 0x003fe20003800000 */
.L_x_3143:
[----:B------:R-:W-:Y:S01]  /*28970*/  ULDC.64 UR4, c[0x0][0x208] ;  /* 0x0000820000047ab9 */ /* 0x000fe20000000a00 */
[----:B------:R-:W-:Y:S02]  /*28980*/  IMAD.MOV.U32 R13, RZ, RZ, R24 ;  /* 0x000000ffff0d7224 */ /* 0x000fe400078e0018 */
[----:B------:R-:W-:Y:S02]  /*28990*/  IMAD.MOV.U32 R12, RZ, RZ, 0x2 ;  /* 0x00000002ff0c7424 */ /* 0x000fe400078e00ff */
[----:B------:R-:W-:-:S05]  /*289a0*/  IMAD.MOV.U32 R2, RZ, RZ, R14 ;  /* 0x000000ffff027224 */ /* 0x000fca00078e000e */
[----:B------:R-:W-:-:S05]  /*289b0*/  IADD3 R2, P2, R2, R0, RZ ;  /* 0x0000000002027210 */ /* 0x000fca0007f5e0ff */
[----:B------:R-:W-:Y:S01]  /*289c0*/  IMAD.X R3, RZ, RZ, R3, P2 ;  /* 0x000000ffff037224 */ /* 0x000fe200010e0603 */
        /* <DEDUP_REMOVED lines=10> */
.L_x_3144:
[----:B------:R-:W-:Y:S02]  /*28a70*/  IMAD.MOV.U32 R13, RZ, RZ, R23 ;  /* 0x000000ffff0d7224 */ /* 0x000fe400078e0017 */
[----:B------:R-:W-:-:S07]  /*28a80*/  IMAD.MOV.U32 R3, RZ, RZ, R14 ;  /* 0x000000ffff037224 */ /* 0x000fce00078e000e */
[----:B------:R-:W-:Y:S05]  /*28a90*/  WARPSYNC.COLLECTIVE R15, `(.L_x_3145) ;  /* 0x000000000f087348 */ /* 0x000fea0003c00000 */
[----:B------:R0:W1:Y:S02]  /*28aa0*/  SHFL.IDX P6, R14, R13, R12, R11 ;  /* 0x0000000c0d0e7389 */ /* 0x00006400000c000b */
[----:B01----:R-:W-:Y:S01]  /*28ab0*/  ENDCOLLECTIVE ;  /* 0x000000000000791b */ /* 0x003fe20003800000 */
.L_x_3145:
        /* <DEDUP_REMOVED lines=16> */
.L_x_3146:
[----:B------:R-:W-:Y:S02]  /*28bc0*/  IMAD.MOV.U32 R13, RZ, RZ, R23 ;  /* 0x000000ffff0d7224 */ /* 0x000fe400078e0017 */
[----:B------:R-:W-:-:S07]  /*28bd0*/  IMAD.MOV.U32 R3, RZ, RZ, R14 ;  /* 0x000000ffff037224 */ /* 0x000fce00078e000e */
[----:B------:R-:W-:Y:S05]  /*28be0*/  WARPSYNC.COLLECTIVE R15, `(.L_x_3147) ;  /* 0x000000000f087348 */ /* 0x000fea0003c00000 */
[----:B------:R0:W1:Y:S02]  /*28bf0*/  SHFL.IDX P6, R14, R13, R12, R11 ;  /* 0x0000000c0d0e7389 */ /* 0x00006400000c000b */
[----:B01----:R-:W-:Y:S01]  /*28c00*/  ENDCOLLECTIVE ;  /* 0x000000000000791b */ /* 0x003fe20003800000 */
.L_x_3147:
        /* <DEDUP_REMOVED lines=16> */
.L_x_3148:
[----:B------:R-:W-:Y:S02]  /*28d10*/  IMAD.MOV.U32 R13, RZ, RZ, R23 ;  /* 0x000000ffff0d7224 */ /* 0x000fe400078e0017 */
[----:B------:R-:W-:-:S07]  /*28d20*/  IMAD.MOV.U32 R3, RZ, RZ, R14 ;  /* 0x000000ffff037224 */ /* 0x000fce00078e000e */
[----:B------:R-:W-:Y:S05]  /*28d30*/  WARPSYNC.COLLECTIVE R15, `(.L_x_3149) ;  /* 0x000000000f087348 */ /* 0x000fea0003c00000 */
[----:B------:R0:W1:Y:S02]  /*28d40*/  SHFL.IDX P6, R14, R13, R12, R11 ;  /* 0x0000000c0d0e7389 */ /* 0x00006400000c000b */
[----:B01----:R-:W-:Y:S01]  /*28d50*/  ENDCOLLECTIVE ;  /* 0x000000000000791b */ /* 0x003fe20003800000 */
.L_x_3149:
        /* <DEDUP_REMOVED lines=16> */
.L_x_3150:
[----:B------:R-:W-:Y:S02]  /*28e60*/  IMAD.MOV.U32 R13, RZ, RZ, R23 ;  /* 0x000000ffff0d7224 */ /* 0x000fe400078e0017 */
[----:B------:R-:W-:-:S07]  /*28e70*/  IMAD.MOV.U32 R24, RZ, RZ, R14 ;  /* 0x000000ffff187224 */ /* 0x000fce00078e000e */
[----:B------:R-:W-:Y:S05]  /*28e80*/  WARPSYNC.COLLECTIVE R15, `(.L_x_3151) ;  /* 0x000000000f087348 */ /* 0x000fea0003c00000 */
[----:B------:R0:W1:Y:S02]  /*28e90*/  SHFL.IDX P6, R14, R13, R12, R11 ;  /* 0x0000000c0d0e7389 */ /* 0x00006400000c000b */
[----:B01----:R-:W-:Y:S01]  /*28ea0*/  ENDCOLLECTIVE ;  /* 0x000000000000791b */ /* 0x003fe20003800000 */
.L_x_3151:
[----:B------:R-:W-:Y:S01]  /*28eb0*/  IMAD.MOV.U32 R2, RZ, RZ, R14 ;  /* 0x000000ffff027224 */ /* 0x000fe200078e000e */
[----:B------:R-:W-:Y:S06]  /*28ec0*/  BRA `(.L_x_3152) ;  /* 0xffffffa400ac7947 */ /* 0x000fec000383ffff */
.L_x_2994:
[----:B0-----:R0:W1:Y:S02]  /*28ed0*/  SYNCS.PHASECHK.TRANS64.TRYWAIT P0, [R0+URZ+0x2a860], R3 ;  /* 0x02a86003000075a7 */ /* 0x001064000800017f */
[----:B-1----:R-:W-:Y:S05]  /*28ee0*/  @!P0 NANOSLEEP.SYNCS 0x989680 ;  /* 0x009896800000895d */ /* 0x002fea0003900000 */
[----:B------:R-:W1:Y:S02]  /*28ef0*/  @!P0 SYNCS.PHASECHK.TRANS64 P0, [R0+URZ+0x2a860], R3 ;  /* 0x02a86003000085a7 */ /* 0x000e64000800007f */
[----:B-1----:R-:W-:Y:S05]  /*28f00*/  @!P0 BRA `(.L_x_2994) ;  /* 0xfffffffc00f08947 */ /* 0x002fea000383ffff */
[----:B------:R-:W-:Y:S05]  /*28f10*/  BRA `(.L_x_3153) ;  /* 0xffffffa800d07947 */ /* 0x000fea000383ffff */
.L_x_2995:
        /* <DEDUP_REMOVED lines=8> */
.L_x_3155:
[----:B------:R-:W-:Y:S05]  /*28fa0*/  BSYNC B0 ;  /* 0x0000000000007941 */ /* 0x000fea0003800000 */
.L_x_3154:
        /* <DEDUP_REMOVED lines=15> */
.L_x_3156:
[----:B------:R-:W-:Y:S01]  /*290a0*/  ULDC.64 UR4, c[0x0][0x208] ;  /* 0x0000820000047ab9 */ /* 0x000fe20000000a00 */
[----:B------:R-:W-:Y:S02]  /*290b0*/  IMAD.MOV.U32 R13, RZ, RZ, R24 ;  /* 0x000000ffff0d7224 */ /* 0x000fe400078e0018 */
[----:B------:R-:W-:Y:S02]  /*290c0*/  IMAD.MOV.U32 R12, RZ, RZ, 0x1 ;  /* 0x00000001ff0c7424 */ /* 0x000fe400078e00ff */
[----:B------:R-:W-:-:S05]  /*290d0*/  IMAD.SHL.U32 R5, R5, 0x8, RZ ;  /* 0x0000000805057824 */ /* 0x000fca00078e00ff */
[----:B------:R-:W-:-:S05]  /*290e0*/  LOP3.LUT R5, R5, 0x38, RZ, 0xc0, !PT ;  /* 0x0000003805057812 */ /* 0x000fca00078ec0ff */
[----:B------:R-:W-:-:S05]  /*290f0*/  IMAD.SHL.U32 R5, R5, 0x2, RZ ;  /* 0x0000000205057824 */ /* 0x000fca00078e00ff */
[----:B------:R-:W-:-:S05]  /*29100*/  IADD3 R2, P2, R14, R5, RZ ;  /* 0x000000050e027210 */ /* 0x000fca0007f5e0ff */
[----:B------:R-:W-:-:S05]  /*29110*/  IMAD.X R3, RZ, RZ, R3, P2 ;  /* 0x000000ffff037224 */ /* 0x000fca00010e0603 */
[----:B------:R-:W-:Y:S01]  /*29120*/  @!PT LDS RZ, [RZ] ;  /* 0x00000000fffff984 */ /* 0x000fe20000000800 */
[----:B------:R-:W-:Y:S01]  /*29130*/  @!PT LDS RZ, [RZ] ;  /* 0x00000000fffff984 */ /* 0x000fe20000000800 */
[----:B------:R-:W-:Y:S01]  /*29140*/  @!PT LDS RZ, [RZ] ;  /* 0x00000000fffff984 */ /* 0x000fe20000000800 */
[----:B------:R0:W-:Y:S01]  /*29150*/  LDGSTS.E.BYPASS.LTC128B.128 [R4+0x400], desc[UR4][R2.64], !P3 ;  /* 0x0040000002047fae */ /* 0x0001e2000d901d44 */
[----:B------:R-:W-:-:S03]  /*29160*/  ISETP.LT.OR P3, PT, R6, 0x11, P1 ;  /* 0x000000110600780c */ /* 0x000fc60000f61670 */
[----:B------:R0:W-:Y:S01]  /*29170*/  LDGSTS.E.BYPASS.LTC128B.128 [R4+0x3400], desc[UR4][R2.64+0x80], !P4 ;  /* 0x0340008002047fae */ /* 0x0001e2000e101d44 */
[----:B------:R-:W-:-:S13]  /*29180*/  ISETP.LT.OR P4, PT, R6, 0x11, !P0 ;  /* 0x000000110600780c */ /* 0x000fda0004781670 */
[----:B0-----:R-:W-:Y:S05]  /*29190*/  WARPSYNC.COLLECTIVE R15, `(.L_x_3157) ;  /* 0x000000000f087348 */ /* 0x001fea0003c00000 */
[----:B------:R1:W2:Y:S02]  /*291a0*/  SHFL.IDX P6, R14, R13, R12, R11 ;  /* 0x0000000c0d0e7389 */ /* 0x0002a400000c000b */
[----:B012---:R-:W-:Y:S01]  /*291b0*/  ENDCOLLECTIVE ;  /* 0x000000000000791b */ /* 0x007fe20003800000 */
.L_x_3157:
[----:B------:R-:W-:Y:S02]  /*291c0*/  IMAD.MOV.U32 R13, RZ, RZ, R23 ;  /* 0x000000ffff0d7224 */ /* 0x000fe400078e0017 */
[----:B------:R-:W-:-:S07]  /*291d0*/  IMAD.MOV.U32 R8, RZ, RZ, R14 ;  /* 0x000000ffff087224 */ /* 0x000fce00078e000e */
[----:B------:R-:W-:Y:S05]  /*291e0*/  WARPSYNC.COLLECTIVE R15, `(.L_x_3158) ;  /* 0x000000000f087348 */ /* 0x000fea0003c00000 */
[----:B------:R0:W1:Y:S02]  /*291f0*/  SHFL.IDX P6, R14, R13, R12, R11 ;  /* 0x0000000c0d0e7389 */ /* 0x00006400000c000b */
[----:B01----:R-:W-:Y:S01]  /*29200*/  ENDCOLLECTIVE ;  /* 0x000000000000791b */ /* 0x003fe20003800000 */
.L_x_3158:
[----:B------:R-:W-:Y:S01]  /*29210*/  ULDC.64 UR4, c[0x0][0x208] ;  /* 0x0000820000047ab9 */ /* 0x000fe20000000a00 */
[----:B------:R-:W-:Y:S02]  /*29220*/  IMAD.MOV.U32 R13, RZ, RZ, R24 ;  /* 0x000000ffff0d7224 */ /* 0x000fe400078e0018 */
[----:B------:R-:W-:Y:S01]  /*29230*/  IMAD.MOV.U32 R12, RZ, RZ, 0x2 ;  /* 0x00000002ff0c7424 */ /* 0x000fe200078e00ff */
        /* <DEDUP_REMOVED lines=12> */
.L_x_3159:
[----:B------:R-:W-:Y:S02]  /*29300*/  IMAD.MOV.U32 R13, RZ, RZ, R23 ;  /* 0x000000ffff0d7224 */ /* 0x000fe400078e0017 */
[----:B------:R-:W-:-:S07]  /*29310*/  IMAD.MOV.U32 R7, RZ, RZ, R14 ;  /* 0x000000ffff077224 */ /* 0x000fce00078e000e */
[----:B------:R-:W-:Y:S05]  /*29320*/  WARPSYNC.COLLECTIVE R15, `(.L_x_3160) ;  /* 0x000000000f087348 */ /* 0x000fea0003c00000 */
[----:B------:R0:W1:Y:S02]  /*29330*/  SHFL.IDX P6, R14, R13, R12, R11 ;  /* 0x0000000c0d0e7389 */ /* 0x00006400000c000b */
[----:B01----:R-:W-:Y:S01]  /*29340*/  ENDCOLLECTIVE ;  /* 0x000000000000791b */ /* 0x003fe20003800000 */
.L_x_3160:
        /* <DEDUP_REMOVED lines=16> */
.L_x_3161:
[----:B------:R-:W-:Y:S02]  /*29450*/  IMAD.MOV.U32 R13, RZ, RZ, R23 ;  /* 0x000000ffff0d7224 */ /* 0x000fe400078e0017 */
[----:B------:R-:W-:-:S07]  /*29460*/  IMAD.MOV.U32 R8, RZ, RZ, R14 ;  /* 0x000000ffff087224 */ /* 0x000fce00078e000e */
[----:B------:R-:W-:Y:S05]  /*29470*/  WARPSYNC.COLLECTIVE R15, `(.L_x_3162) ;  /* 0x000000000f087348 */ /* 0x000fea0003c00000 */
[----:B------:R0:W1:Y:S02]  /*29480*/  SHFL.IDX P6, R14, R13, R12, R11 ;  /* 0x0000000c0d0e7389 */ /* 0x00006400000c000b */
[----:B01----:R-:W-:Y:S01]  /*29490*/  ENDCOLLECTIVE ;  /* 0x000000000000791b */ /* 0x003fe20003800000 */
.L_x_3162:
        /* <DEDUP_REMOVED lines=15> */
.L_x_3163:
[----:B------:R-:W-:Y:S02]  /*29590*/  IMAD.MOV.U32 R13, RZ, RZ, R23 ;  /* 0x000000ffff0d7224 */ /* 0x000fe400078e0017 */
[----:B------:R-:W-:-:S07]  /*295a0*/  IMAD.MOV.U32 R7, RZ, RZ, R14 ;  /* 0x000000ffff077224 */ /* 0x000fce00078e000e */
[----:B------:R-:W-:Y:S05]  /*295b0*/  WARPSYNC.COLLECTIVE R15, `(.L_x_3164) ;  /* 0x000000000f087348 */ /* 0x000fea0003c00000 */
[----:B------:R0:W1:Y:S02]  /*295c0*/  SHFL.IDX P6, R14, R13, R12, R11 ;  /* 0x0000000c0d0e7389 */ /* 0x00006400000c000b */
[----:B01----:R-:W-:Y:S01]  /*295d0*/  ENDCOLLECTIVE ;  /* 0x000000000000791b */ /* 0x003fe20003800000 */
.L_x_3164:
        /* <DEDUP_REMOVED lines=10> */
[----:B------:R0:W-:Y:S02]  /*29680*/  LDGSTS.E.BYPASS.LTC128B.128 [R4+0x5400], desc[UR4][R2.64+0x80], !P4 ;  /* 0x0540008002047fae */ /* 0x0001e4000e101d44 */
[----:B0-----:R-:W-:Y:S05]  /*29690*/  WARPSYNC.COLLECTIVE R15, `(.L_x_3165) ;  /* 0x000000000f087348 */ /* 0x001fea0003c00000 */
[----:B------:R1:W2:Y:S02]  /*296a0*/  SHFL.IDX P6, R14, R13, R12, R11 ;  /* 0x0000000c0d0e7389 */ /* 0x0002a400000c000b */
[----:B012---:R-:W-:Y:S01]  /*296b0*/  ENDCOLLECTIVE ;  /* 0x000000000000791b */ /* 0x007fe20003800000 */
.L_x_3165:
[----:B------:R-:W-:Y:S02]  /*296c0*/  IMAD.MOV.U32 R13, RZ, RZ, R23 ;  /* 0x000000ffff0d7224 */ /* 0x000fe400078e0017 */
[----:B------:R-:W-:-:S07]  /*296d0*/  IMAD.MOV.U32 R24, RZ, RZ, R14 ;  /* 0x000000ffff187224 */ /* 0x000fce00078e000e */
[----:B------:R-:W-:Y:S05]  /*296e0*/  WARPSYNC.COLLECTIVE R15, `(.L_x_3166) ;  /* 0x000000000f087348 */ /* 0x000fea0003c00000 */
[----:B------:R0:W1:Y:S02]  /*296f0*/  SHFL.IDX P6, R14, R13, R12, R11 ;  /* 0x0000000c0d0e7389 */ /* 0x00006400000c000b */
[----:B01----:R-:W-:Y:S01]  /*29700*/  ENDCOLLECTIVE ;  /* 0x000000000000791b */ /* 0x003fe20003800000 */
.L_x_3166:
[----:B------:R-:W-:Y:S05]  /*29710*/  BRA `(.L_x_3167) ;  /* 0xffffffa400bc7947 */ /* 0x000fea000383ffff */
.L_x_3000:
[----:B------:R-:W-:Y:S01]  /*29720*/  BSSY B0, `(.L_x_3168) ;  /* 0x0000008000007945 */ /* 0x000fe20003800000 */
[----:B------:R-:W-:Y:S02]  /*29730*/  IMAD.MOV.U32 R13, RZ, RZ, R16 ;  /* 0x000000ffff0d7224 */ /* 0x000fe400078e0010 */
[----:B-1----:R-:W-:Y:S02]  /*29740*/  IMAD.MOV.U32 R12, RZ, RZ, RZ ;  /* 0x000000ffff0c7224 */ /* 0x002fe400078e00ff */
[----:B------:R-:W-:Y:S02]  /*29750*/  IMAD.MOV.U32 R11, RZ, RZ, 0x1f ;  /* 0x0000001fff0b7424 */ /* 0x000fe400078e00ff */
[----:B------:R-:W-:-:S07]  /*29760*/  IMAD.MOV.U32 R15, RZ, RZ, -0x1 ;  /* 0xffffffffff0f7424 */ /* 0x000fce00078e00ff */
[----:B------:R-:W-:Y:S05]  /*29770*/  WARPSYNC.COLLECTIVE R15, `(.L_x_3169) ;  /* 0x000000000f087348 */ /* 0x000fea0003c00000 */
[----:B------:R0:W1:Y:S02]  /*29780*/  SHFL.IDX P6, R14, R13, R12, R11 ;  /* 0x0000000c0d0e7389 */ /* 0x00006400000c000b */
[----:B01----:R-:W-:Y:S01]  /*29790*/  ENDCOLLECTIVE ;  /* 0x000000000000791b */ /* 0x003fe20003800000 */
.L_x_3169:
[----:B------:R-:W-:Y:S05]  /*297a0*/  BSYNC B0 ;  /* 0x0000000000007941 */ /* 0x000fea0003800000 */
.L_x_3168:
        /* <DEDUP_REMOVED lines=9> */
.L_x_3170:
[----:B------:R-:W-:Y:S01]  /*29840*/  ULDC UR4, c[0x0][0xc3c] ;  /* 0x00030f0000047ab9 */ /* 0x000fe20000000800 */
[----:B------:R-:W-:Y:S01]  /*29850*/  ULDC.64 UR6, c[0x0][0x208] ;  /* 0x0000820000067ab9 */ /* 0x000fe20000000a00 */
        /* <DEDUP_REMOVED lines=23> */
.L_x_3171:
[----:B------:R-:W-:Y:S01]  /*299d0*/  IMAD.MOV.U32 R12, RZ, RZ, 0x2 ;  /* 0x00000002ff0c7424 */ /* 0x000fe200078e00ff */
[----:B------:R-:W-:-:S05]  /*299e0*/  SEL R14, R14, RZ, P1 ;  /* 0x000000ff0e0e7207 */ /* 0x000fca0000800000 */
[----:B------:R-:W-:-:S04]  /*299f0*/  IMAD.IADD R5, R13, 0x1, R14 ;  /* 0x000000010d057824 */ /* 0x000fc800078e020e */
[----:B------:R-:W-:-:S07]  /*29a00*/  IMAD.MOV.U32 R13, RZ, RZ, R5 ;  /* 0x000000ffff0d7224 */ /* 0x000fce00078e0005 */
[----:B------:R-:W-:Y:S05]  /*29a10*/  WARPSYNC.COLLECTIVE R15, `(.L_x_3172) ;  /* 0x000000000f087348 */ /* 0x000fea0003c00000 */
[----:B------:R0:W1:Y:S02]  /*29a20*/  SHFL.UP P6, R14, R13, R12, R11 ;  /* 0x0400000c0d0e7389 */ /* 0x00006400000c000b */
[----:B01----:R-:W-:Y:S01]  /*29a30*/  ENDCOLLECTIVE ;  /* 0x000000000000791b */ /* 0x003fe20003800000 */
.L_x_3172:
[----:B------:R-:W-:Y:S01]  /*29a40*/  IMAD.MOV.U32 R12, RZ, RZ, 0x4 ;  /* 0x00000004ff0c7424 */ /* 0x000fe200078e00ff */
[----:B------:R-:W-:-:S05]  /*29a50*/  SEL R2, R14, RZ, P2 ;  /* 0x000000ff0e027207 */ /* 0x000fca0001000000 */
[----:B------:R-:W-:-:S04]  /*29a60*/  IMAD.IADD R2, R5, 0x1, R2 ;  /* 0x0000000105027824 */ /* 0x000fc800078e0202 */
[----:B------:R-:W-:-:S07]  /*29a70*/  IMAD.MOV.U32 R13, RZ, RZ, R2 ;  /* 0x000000ffff0d7224 */ /* 0x000fce00078e0002 */
[----:B------:R-:W-:Y:S05]  /*29a80*/  WARPSYNC.COLLECTIVE R15, `(.L_x_3173) ;  /* 0x000000000f087348 */ /* 0x000fea0003c00000 */
[----:B------:R0:W1:Y:S02]  /*29a90*/  SHFL.UP P6, R14, R13, R12, R11 ;  /* 0x0400000c0d0e7389 */ /* 0x00006400000c000b */
[----:B01----:R-:W-:Y:S01]  /*29aa0*/  ENDCOLLECTIVE ;  /* 0x000000000000791b */ /* 0x003fe20003800000 */
.L_x_3173:
[----:B------:R-:W-:Y:S01]  /*29ab0*/  IMAD.MOV.U32 R12, RZ, RZ, 0x8 ;  /* 0x00000008ff0c7424 */ /* 0x000fe200078e00ff */
[----:B------:R-:W-:-:S05]  /*29ac0*/  SEL R3, R14, RZ, P3 ;  /* 0x000000ff0e037207 */ /* 0x000fca0001800000 */
[----:B------:R-:W-:-:S04]  /*29ad0*/  IMAD.IADD R3, R2, 0x1, R3 ;  /* 0x0000000102037824 */ /* 0x000fc800078e0203 */
[----:B------:R-:W-:-:S07]  /*29ae0*/  IMAD.MOV.U32 R13, RZ, RZ, R3 ;  /* 0x000000ffff0d7224 */ /* 0x000fce00078e0003 */
[----:B------:R-:W-:Y:S05]  /*29af0*/  WARPSYNC.COLLECTIVE R15, `(.L_x_3174) ;  /* 0x000000000f087348 */ /* 0x000fea0003c00000 */
[----:B------:R0:W1:Y:S02]  /*29b00*/  SHFL.UP P6, R14, R13, R12, R11 ;  /* 0x0400000c0d0e7389 */ /* 0x00006400000c000b */
[----:B01----:R-:W-:Y:S01]  /*29b10*/  ENDCOLLECTIVE ;  /* 0x000000000000791b */ /* 0x003fe20003800000 */
.L_x_3174:
[----:B------:R-:W-:Y:S01]  /*29b20*/  IMAD.MOV.U32 R12, RZ, RZ, 0x10 ;  /* 0x00000010ff0c7424 */ /* 0x000fe200078e00ff */
[----:B------:R-:W-:-:S05]  /*29b30*/  SEL R14, R14, RZ, P4 ;  /* 0x000000ff0e0e7207 */ /* 0x000fca0002000000 */
[----:B------:R-:W-:-:S04]  /*29b40*/  IMAD.IADD R5, R3, 0x1, R14 ;  /* 0x0000000103057824 */ /* 0x000fc800078e020e */
[----:B------:R-:W-:-:S07]  /*29b50*/  IMAD.MOV.U32 R13, RZ, RZ, R5 ;  /* 0x000000ffff0d7224 */ /* 0x000fce00078e0005 */
[----:B------:R-:W-:Y:S05]  /*29b60*/  WARPSYNC.COLLECTIVE R15, `(.L_x_3175) ;  /* 0x000000000f087348 */ /* 0x000fea0003c00000 */
[----:B------:R0:W1:Y:S02]  /*29b70*/  SHFL.UP P6, R14, R13, R12, R11 ;  /* 0x0400000c0d0e7389 */ /* 0x00006400000c000b */
[----:B01----:R-:W-:Y:S01]  /*29b80*/  ENDCOLLECTIVE ;  /* 0x000000000000791b */ /* 0x003fe20003800000 */
.L_x_3175:
        /* <DEDUP_REMOVED lines=8> */
.L_x_3176:
[----:B------:R-:W-:Y:S05]  /*29c10*/  BRA `(.L_x_3177) ;  /* 0xffffffa400d07947 */ /* 0x000fea000383ffff */
.L_x_3003:
[----:B------:R-:W-:Y:S01]  /*29c20*/  BSSY B0, `(.L_x_3178) ;  /* 0x0000007000007945 */ /* 0x000fe20003800000 */
[----:B-1----:R-:W-:Y:S02]  /*29c30*/  IMAD.MOV.U32 R12, RZ, RZ, 0x1 ;  /* 0x00000001ff0c7424 */ /* 0x002fe400078e00ff */
[----:B------:R-:W-:Y:S02]  /*29c40*/  IMAD.MOV.U32 R11, RZ, RZ, RZ ;  /* 0x000000ffff0b7224 */ /* 0x000fe400078e00ff */
[----:B------:R-:W-:-:S07]  /*29c50*/  IMAD.MOV.U32 R15, RZ, RZ, -0x1 ;  /* 0xffffffffff0f7424 */ /* 0x000fce00078e00ff */
[----:B------:R-:W-:Y:S05]  /*29c60*/  WARPSYNC.COLLECTIVE R15, `(.L_x_3179) ;  /* 0x000000000f087348 */ /* 0x000fea0003c00000 */
[----:B------:R0:W1:Y:S02]  /*29c70*/  SHFL.UP P6, R14, R13, R12, R11 ;  /* 0x0400000c0d0e7389 */ /* 0x00006400000c000b */
[----:B01----:R-:W-:Y:S01]  /*29c80*/  ENDCOLLECTIVE ;  /* 0x000000000000791b */ /* 0x003fe20003800000 */
.L_x_3179:
[----:B------:R-:W-:Y:S05]  /*29c90*/  BSYNC B0 ;  /* 0x0000000000007941 */ /* 0x000fea0003800000 */
.L_x_3178:
        /* <DEDUP_REMOVED lines=8> */
.L_x_3180:
[----:B------:R-:W-:Y:S01]  /*29d20*/  IMAD.MOV.U32 R12, RZ, RZ, 0x4 ;  /* 0x00000004ff0c7424 */ /* 0x000fe200078e00ff */
[----:B------:R-:W-:-:S05]  /*29d30*/  SEL R2, R14, RZ, P2 ;  /* 0x000000ff0e027207 */ /* 0x000fca0001000000 */
[----:B------:R-:W-:-:S04]  /*29d40*/  IMAD.IADD R2, R13, 0x1, R2 ;  /* 0x000000010d027824 */ /* 0x000fc800078e0202 */
[----:B------:R-:W-:-:S07]  /*29d50*/  IMAD.MOV.U32 R13, RZ, RZ, R2 ;  /* 0x000000ffff0d7224 */ /* 0x000fce00078e0002 */
[----:B------:R-:W-:Y:S05]  /*29d60*/  WARPSYNC.COLLECTIVE R15, `(.L_x_3181) ;  /* 0x000000000f087348 */ /* 0x000fea0003c00000 */
[----:B------:R0:W1:Y:S02]  /*29d70*/  SHFL.UP P6, R14, R13, R12, R11 ;  /* 0x0400000c0d0e7389 */ /* 0x00006400000c000b */
[----:B01----:R-:W-:Y:S01]  /*29d80*/  ENDCOLLECTIVE ;  /* 0x000000000000791b */ /* 0x003fe20003800000 */
.L_x_3181:
[----:B------:R-:W-:Y:S01]  /*29d90*/  IMAD.MOV.U32 R12, RZ, RZ, 0x8 ;  /* 0x00000008ff0c7424 */ /* 0x000fe200078e00ff */
[----:B------:R-:W-:-:S05]  /*29da0*/  SEL R3, R14, RZ, P3 ;  /* 0x000000ff0e037207 */ /* 0x000fca0001800000 */
[----:B------:R-:W-:-:S04]  /*29db0*/  IMAD.IADD R3, R2, 0x1, R3 ;  /* 0x0000000102037824 */ /* 0x000fc800078e0203 */
[----:B------:R-:W-:-:S07]  /*29dc0*/  IMAD.MOV.U32 R13, RZ, RZ, R3 ;  /* 0x000000ffff0d7224 */ /* 0x000fce00078e0003 */
[----:B------:R-:W-:Y:S05]  /*29dd0*/  WARPSYNC.COLLECTIVE R15, `(.L_x_3182) ;  /* 0x000000000f087348 */ /* 0x000fea0003c00000 */
[----:B------:R0:W1:Y:S02]  /*29de0*/  SHFL.UP P6, R14, R13, R12, R11 ;  /* 0x0400000c0d0e7389 */ /* 0x00006400000c000b */
[----:B01----:R-:W-:Y:S01]  /*29df0*/  ENDCOLLECTIVE ;  /* 0x000000000000791b */ /* 0x003fe20003800000 */
.L_x_3182:
[----:B------:R-:W-:Y:S01]  /*29e00*/  IMAD.MOV.U32 R12, RZ, RZ, 0x10 ;  /* 0x00000010ff0c7424 */ /* 0x000fe200078e00ff */
[----:B------:R-:W-:-:S05]  /*29e10*/  SEL R14, R14, RZ, P4 ;  /* 0x000000ff0e0e7207 */ /* 0x000fca0002000000 */
[----:B------:R-:W-:-:S04]  /*29e20*/  IMAD.IADD R5, R3, 0x1, R14 ;  /* 0x0000000103057824 */ /* 0x000fc800078e020e */
[----:B------:R-:W-:-:S07]  /*29e30*/  IMAD.MOV.U32 R13, RZ, RZ, R5 ;  /* 0x000000ffff0d7224 */ /* 0x000fce00078e0005 */
[----:B------:R-:W-:Y:S05]  /*29e40*/  WARPSYNC.COLLECTIVE R15, `(.L_x_3183) ;  /* 0x000000000f087348 */ /* 0x000fea0003c00000 */
[----:B------:R0:W1:Y:S02]  /*29e50*/  SHFL.UP P6, R14, R13, R12, R11 ;  /* 0x0400000c0d0e7389 */ /* 0x00006400000c000b */
[----:B01----:R-:W-:Y:S01]  /*29e60*/  ENDCOLLECTIVE ;  /* 0x000000000000791b */ /* 0x003fe20003800000 */
.L_x_3183:
        /* <DEDUP_REMOVED lines=8> */
.L_x_3184:
[----:B------:R-:W-:Y:S05]  /*29ef0*/  BRA `(.L_x_3185) ;  /* 0xffffffa400c07947 */ /* 0x000fea000383ffff */
.L_x_3005:
[----:B------:R-:W-:Y:S01]  /*29f00*/  BSSY B0, `(.L_x_3186) ;  /* 0x0000006000007945 */ /* 0x000fe20003800000 */
[----:B------:R-:W-:Y:S01]  /*29f10*/  PLOP3.LUT P6, PT, P6, PT, PT, 0x8, 0x0 ;  /* 0x000000000000781c */ /* 0x000fe200037ce170 */
[----:B------:R-:W-:-:S12]  /*29f20*/  IMAD.MOV.U32 R15, RZ, RZ, -0x1 ;  /* 0xffffffffff0f7424 */ /* 0x000fd800078e00ff */
[----:B01----:R-:W-:Y:S05]  /*29f30*/  WARPSYNC.COLLECTIVE R15, `(.L_x_3187) ;  /* 0x000000000f087348 */ /* 0x003fea0003c00000 */
[----:B------:R-:W-:Y:S01]  /*29f40*/  VOTE.ANY R14, PT, P6 ;  /* 0x00000000000e7806 */ /* 0x000fe200030e0100 */
[----:B01----:R-:W-:Y:S06]  /*29f50*/  ENDCOLLECTIVE ;  /* 0x000000000000791b */ /* 0x003fec0003800000 */
.L_x_3187:
[----:B------:R-:W-:Y:S05]  /*29f60*/  BSYNC B0 ;  /* 0x0000000000007941 */ /* 0x000fea0003800000 */
.L_x_3186:
        /* <DEDUP_REMOVED lines=8> */
.L_x_3188:
[----:B------:R-:W-:Y:S02]  /*29ff0*/  IMAD.IADD R19, R12, 0x1, R19 ;  /* 0x000000010c137824 */ /* 0x000fe400078e0213 */
[----:B------:R-:W-:Y:S02]  /*2a000*/  IMAD.MOV.U32 R13, RZ, RZ, R4 ;  /* 0x000000ffff0d7224 */ /* 0x000fe400078e0004 */
[----:B------:R-:W-:-:S07]  /*2a010*/  IMAD.MOV.U32 R17, RZ, RZ, R14 ;  /* 0x000000ffff117224 */ /* 0x000fce00078e000e */
[----:B------:R-:W-:Y:S05]  /*2a020*/  WARPSYNC.COLLECTIVE R15, `(.L_x_3189) ;  /* 0x000000000f087348 */ /* 0x000fea0003c00000 */
[----:B------:R0:W1:Y:S02]  /*2a030*/  SHFL.IDX P6, R14, R13, R12, R11 ;  /* 0x0000000c0d0e7389 */ /* 0x00006400000c000b */
[----:B01----:R-:W-:Y:S01]  /*2a040*/  ENDCOLLECTIVE ;  /* 0x000000000000791b */ /* 0x003fe20003800000 */
.L_x_3189:
[----:B------:R-:W-:Y:S01]  /*2a050*/  IMAD.MOV.U32 R4, RZ, RZ, R14 ;  /* 0x000000ffff047224 */ /* 0x000fe200078e000e */
[----:B------:R-:W-:Y:S06]  /*2a060*/  BRA `(.L_x_3190) ;  /* 0xffffffa400a47947 */ /* 0x000fec000383ffff */
.L_x_3007:
[----:B------:R-:W-:Y:S01]  /*2a070*/  BSSY B0, `(.L_x_3191) ;  /* 0x0000007000007945 */ /* 0x000fe20003800000 */
[----:B------:R-:W-:Y:S02]  /*2a080*/  IMAD.MOV.U32 R13, RZ, RZ, R2 ;  /* 0x000000ffff0d7224 */ /* 0x000fe400078e0002 */
[----:B------:R-:W-:Y:S02]  /*2a090*/  IMAD.MOV.U32 R11, RZ, RZ, 0x1f ;  /* 0x0000001fff0b7424 */ /* 0x000fe400078e00ff */
[----:B------:R-:W-:-:S07]  /*2a0a0*/  IMAD.MOV.U32 R15, RZ, RZ, -0x1 ;  /* 0xffffffffff0f7424 */ /* 0x000fce00078e00ff */
[----:B0-23--:R-:W-:Y:S05]  /*2a0b0*/  WARPSYNC.COLLECTIVE R15, `(.L_x_3192) ;  /* 0x000000000f087348 */ /* 0x00dfea0003c00000 */
[----:B------:R1:W4:Y:S02]  /*2a0c0*/  SHFL.IDX P6, R14, R13, R12, R11 ;  /* 0x0000000c0d0e7389 */ /* 0x00032400000c000b */
[----:B01234-:R-:W-:Y:S01]  /*2a0d0*/  ENDCOLLECTIVE ;  /* 0x000000000000791b */ /* 0x01ffe20003800000 */
.L_x_3192:
[----:B------:R-:W-:Y:S05]  /*2a0e0*/  BSYNC B0 ;  /* 0x0000000000007941 */ /* 0x000fea0003800000 */
.L_x_3191:
[----:B------:R-:W-:Y:S01]  /*2a0f0*/  IMAD.MOV.U32 R6, RZ, RZ, R14 ;  /* 0x000000ffff067224 */ /* 0x000fe200078e000e */
[----:B------:R-:W-:Y:S06]  /*2a100*/  BRA `(.L_x_3006) ;  /* 0xffffffa400947947 */ /* 0x000fec000383ffff */
.L_x_3013:
[----:B-1----:R1:W2:Y:S02]  /*2a110*/  SYNCS.PHASECHK.TRANS64.TRYWAIT P0, [R5+URZ+0x2a820], R0 ;  /* 0x02a82000050075a7 */ /* 0x0022a4000800017f */
[----:B--2---:R-:W-:Y:S05]  /*2a120*/  @!P0 NANOSLEEP.SYNCS 0x989680 ;  /* 0x009896800000895d */ /* 0x004fea0003900000 */
[----:B------:R-:W2:Y:S02]  /*2a130*/  @!P0 SYNCS.PHASECHK.TRANS64 P0, [R5+URZ+0x2a820], R0 ;  /* 0x02a82000050085a7 */ /* 0x000ea4000800007f */
[----:B--2---:R-:W-:Y:S05]  /*2a140*/  @!P0 BRA `(.L_x_3013) ;  /* 0xfffffffc00f08947 */ /* 0x004fea000383ffff */
[----:B------:R-:W-:Y:S05]  /*2a150*/  BRA `(.L_x_3193) ;  /* 0xffffffac00f07947 */ /* 0x000fea000383ffff */
.L_x_3014:
        /* <DEDUP_REMOVED lines=11> */
.L_x_3195:
[----:B------:R-:W-:Y:S05]  /*2a210*/  BSYNC B0 ;  /* 0x0000000000007941 */ /* 0x000fea0003800000 */
.L_x_3194:
[----:B------:R-:W-:Y:S05]  /*2a220*/  BRA `(.L_x_3196) ;  /* 0xffffffac00d87947 */ /* 0x000fea000383ffff */
.L_x_3015:
[----:B------:R-:W-:Y:S01]  /*2a230*/  BSSY B0, `(.L_x_3197) ;  /* 0x0000006000007945 */ /* 0x000fe20003800000 */
[----:B------:R-:W-:-:S07]  /*2a240*/  IMAD.MOV.U32 R15, RZ, RZ, -0x1 ;  /* 0xffffffffff0f7424 */ /* 0x000fce00078e00ff */
[----:B01-3--:R-:W-:Y:S05]  /*2a250*/  WARPSYNC.COLLECTIVE R15, `(.L_x_3198) ;  /* 0x000000000f0c7348 */ /* 0x00bfea0003c00000 */
[----:B------:R-:W-:Y:S02]  /*2a260*/  ELECT P6, UR62, PT ;  /* 0x00000000003e782f */ /* 0x000fe400038c0000 */
[----:B------:R-:W-:Y:S01]  /*2a270*/  MOV R14, UR62 ;  /* 0x0000003e000e7c02 */ /* 0x000fe20008000f00 */
[----:B01-3--:R-:W-:Y:S10]  /*2a280*/  ENDCOLLECTIVE ;  /* 0x000000000000791b */ /* 0x00bff40003800000 */
.L_x_3198:
[----:B------:R-:W-:Y:S05]  /*2a290*/  BSYNC B0 ;  /* 0x0000000000007941 */ /* 0x000fea0003800000 */
.L_x_3197:
[----:B------:R-:W-:Y:S05]  /*2a2a0*/  BRA `(.L_x_3199) ;  /* 0xffffffac00cc7947 */ /* 0x000fea000383ffff */
.L_x_3017:
[----:B-1----:R1:W2:Y:S02]  /*2a2b0*/  SYNCS.PHASECHK.TRANS64.TRYWAIT P1, [R3+URZ+0x2a840], R2 ;  /* 0x02a84002030075a7 */ /* 0x0022a4000802017f */
[----:B--2---:R-:W-:Y:S05]  /*2a2c0*/  @!P1 NANOSLEEP.SYNCS 0x989680 ;  /* 0x009896800000995d */ /* 0x004fea0003900000 */
[----:B------:R-:W2:Y:S02]  /*2a2d0*/  @!P1 SYNCS.PHASECHK.TRANS64 P1, [R3+URZ+0x2a840], R2 ;  /* 0x02a84002030095a7 */ /* 0x000ea4000802007f */
[----:B--2---:R-:W-:Y:S05]  /*2a2e0*/  @!P1 BRA `(.L_x_3017) ;  /* 0xfffffffc00f09947 */ /* 0x004fea000383ffff */
[----:B------:R-:W-:Y:S05]  /*2a2f0*/  BRA `(.L_x_3200) ;  /* 0xffffffac00ec7947 */ /* 0x000fea000383ffff */
.L_x_3019:
[----:B--2---:R2:W4:Y:S02]  /*2a300*/  SYNCS.PHASECHK.TRANS64.TRYWAIT P1, [R5+URZ+0x2a840], R0 ;  /* 0x02a84000050075a7 */ /* 0x004524000802017f */
[----:B----4-:R-:W-:Y:S05]  /*2a310*/  @!P1 NANOSLEEP.SYNCS 0x989680 ;  /* 0x009896800000995d */ /* 0x010fea0003900000 */
[----:B------:R-:W4:Y:S02]  /*2a320*/  @!P1 SYNCS.PHASECHK.TRANS64 P1, [R5+URZ+0x2a840], R0 ;  /* 0x02a84000050095a7 */ /* 0x000f24000802007f */
[----:B----4-:R-:W-:Y:S05]  /*2a330*/  @!P1 BRA `(.L_x_3019) ;  /* 0xfffffffc00f09947 */ /* 0x010fea000383ffff */
[----:B------:R-:W-:Y:S05]  /*2a340*/  BRA `(.L_x_3201) ;  /* 0xffffffac00f87947 */ /* 0x000fea000383ffff */
.L_x_3021:
[----:B----4-:R4:W0:Y:S02]  /*2a350*/  SYNCS.PHASECHK.TRANS64.TRYWAIT P1, [R3+URZ+0x2a860], R2 ;  /* 0x02a86002030075a7 */ /* 0x010824000802017f */
[----:B0-----:R-:W-:Y:S05]  /*2a360*/  @!P1 NANOSLEEP.SYNCS 0x989680 ;  /* 0x009896800000995d */ /* 0x001fea0003900000 */
[----:B------:R-:W0:Y:S02]  /*2a370*/  @!P1 SYNCS.PHASECHK.TRANS64 P1, [R3+URZ+0x2a860], R2 ;  /* 0x02a86002030095a7 */ /* 0x000e24000802007f */
[----:B0-----:R-:W-:Y:S05]  /*2a380*/  @!P1 BRA `(.L_x_3021) ;  /* 0xfffffffc00f09947 */ /* 0x001fea000383ffff */
[----:B------:R-:W-:Y:S05]  /*2a390*/  BRA `(.L_x_3202) ;  /* 0xffffffac00f47947 */ /* 0x000fea000383ffff */
.L_x_3203:
        /* <DEDUP_REMOVED lines=14> */
.L_x_3212:


//--------------------- .nv.global.init           --------------------------
	.section	.nv.global.init,"aw",@progbits
.nv.global.init:
	.type		$str$23,@object
	.size		$str$23,($str$24 - $str$23)
$str$23:
        /*0000*/ 	.byte	0x28, 0x61, 0x64, 0x64, 0x72, 0x65, 0x73, 0x73, 0x20, 0x26, 0x20, 0x6d, 0x61, 0x73, 0x6b, 0x29
        /*0010*/ 	.byte	0x20, 0x3d, 0x3d, 0x20, 0x30, 0x00
	.type		$str$24,@object
	.size		$str$24,(__unnamed_4 - $str$24)
$str$24:
        /*0016*/ 	.byte	0x2f, 0x74, 0x6d, 0x70, 0x2f, 0x6f, 0x73, 0x73, 0x5f, 0x6b, 0x65, 0x72, 0x6e, 0x65, 0x6c, 0x73
        /*0026*/ 	.byte	0x5f, 0x73, 0x72, 0x63, 0x2f, 0x66, 0x6c, 0x61, 0x73, 0x68, 0x5f, 0x61, 0x74, 0x74, 0x65, 0x6e
        /*0036*/ 	.byte	0x74, 0x69, 0x6f, 0x6e, 0x2f, 0x63, 0x73, 0x72, 0x63, 0x2f, 0x63, 0x75, 0x74, 0x6c, 0x61, 0x73
        /*0046*/ 	.byte	0x73, 0x2f, 0x69, 0x6e, 0x63, 0x6c, 0x75, 0x64, 0x65, 0x2f, 0x63, 0x75, 0x74, 0x65, 0x2f, 0x70
        /*0056*/ 	.byte	0x6f, 0x69, 0x6e, 0x74, 0x65, 0x72, 0x5f, 0x66, 0x6c, 0x61, 0x67, 0x67, 0x65, 0x64, 0x2e, 0x68
        /*0066*/ 	.byte	0x70, 0x70, 0x00
	.type		__unnamed_4,@object
	.size		__unnamed_4,(__unnamed_6 - __unnamed_4)
__unnamed_4:
        /* <DEDUP_REMOVED lines=25> */
	.type		__unnamed_6,@object
	.size		__unnamed_6,(__unnamed_3 - __unnamed_6)
__unnamed_6:
        /* <DEDUP_REMOVED lines=25> */
	.type		__unnamed_3,@object
	.size		__unnamed_3,(__unnamed_5 - __unnamed_3)
__unnamed_3:
        /* <DEDUP_REMOVED lines=29> */
	.type		__unnamed_5,@object
	.size		__unnamed_5,(__unnamed_2 - __unnamed_5)
__unnamed_5:
        /* <DEDUP_REMOVED lines=29> */
	.type		__unnamed_2,@object
	.size		__unnamed_2,(__unnamed_1 - __unnamed_2)
__unnamed_2:
        /* <DEDUP_REMOVED lines=29> */
	.type		__unnamed_1,@object
	.size		__unnamed_1,(.L_0 - __unnamed_1)
__unnamed_1:
        /* <DEDUP_REMOVED lines=29> */
        /*0ab1*/ 	.byte	0x5d, 0x00
.L_0:


//--------------------- .nv.shared._ZN7cutlass13device_kernelIN5flash11enable_sm90INS1_16FlashAttnFwdSm90INS1_25CollectiveMainloopFwdSm90ILi2EN4cute5tupleIJNS5_1CILi1EEES8_S8_EEENS6_IJNS7_ILi128EEENS7_ILi96EEENS7_ILi192EEEEEELi128ENS_10bfloat16_tEfNS_4arch4Sm90ELb0ELb0ELb0ELb0ELb1ELb0ELb0ELb1ELb1ELb1ELb1ELb0EEENS1_21CollectiveEpilogueFwdINS6_IJSA_SA_SB_EEES9_SE_SG_Li256ELb0ELb1ELb1ELb0EEENS1_19SingleTileSchedulerILb0ELb1ELb1ELi128EEEEEEEEEvNT_6ParamsE --------------------------
	.section	.nv.shared._ZN7cutlass13device_kernelIN5flash11enable_sm90INS1_16FlashAttnFwdSm90INS1_25CollectiveMainloopFwdSm90ILi2EN4cute5tupleIJNS5_1CILi1EEES8_S8_EEENS6_IJNS7_ILi128EEENS7_ILi96EEENS7_ILi192EEEEEELi128ENS_10bfloat16_tEfNS_4arch4Sm90ELb0ELb0ELb0ELb0ELb1ELb0ELb0ELb1ELb1ELb1ELb1ELb0EEENS1_21CollectiveEpilogueFwdINS6_IJSA_SA_SB_EEES9_SE_SG_Li256ELb0ELb1ELb1ELb0EEENS1_19SingleTileSchedulerILb0ELb1ELb1ELi128EEEEEEEEEvNT_6ParamsE,"aw",@nobits
	.sectionflags	@""
	.align	16
	.zero		1024


//--------------------- .nv.shared.reserved.0     --------------------------
	.section	.nv.shared.reserved.0,"aw",@nobits
	.weak		__nv_reservedSMEM_offset_0_alias
	.size		__nv_reservedSMEM_offset_0_alias, 0, 0
	.other		__nv_reservedSMEM_offset_0_alias,@"STO_CUDA_RESERVED_SHARED STV_DEFAULT"
__nv_reservedSMEM_offset_0_alias:
	.zero		0


//--------------------- .nv.global                --------------------------
	.section	.nv.global,"aw",@nobits
.nv.global:
	.type		_ZN82_INTERNAL_795d3125_46_flash_fwd_hdim192_128_bf16_paged_split_sm90_cu_f3e6f9ee_30904cute1_E,@object
	.size		_ZN82_INTERNAL_795d3125_46_flash_fwd_hdim192_128_bf16_paged_split_sm90_cu_f3e6f9ee_30904cute1_E,(_ZN82_INTERNAL_795d3125_46_flash_fwd_hdim192_128_bf16_paged_split_sm90_cu_f3e6f9ee_30904cuda3std3__45__cpo6cbeginE - _ZN82_INTERNAL_795d3125_46_flash_fwd_hdim192_128_bf16_paged_split_sm90_cu_f3e6f9ee_30904cute1_E)
_ZN82_INTERNAL_795d3125_46_flash_fwd_hdim192_128_bf16_paged_split_sm90_cu_f3e6f9ee_30904cute1_E:
	.zero		1
	.type		_ZN82_INTERNAL_795d3125_46_flash_fwd_hdim192_128_bf16_paged_split_sm90_cu_f3e6f9ee_30904cuda3std3__45__cpo6cbeginE,@object
	.size		_ZN82_INTERNAL_795d3125_46_flash_fwd_hdim192_128_bf16_paged_split_sm90_cu_f3e6f9ee_30904cuda3std3__45__cpo6cbeginE,(_ZN82_INTERNAL_795d3125_46_flash_fwd_hdim192_128_bf16_paged_split_sm90_cu_f3e6f9ee_30904cuda3std3__48in_placeE - _ZN82_INTERNAL_795d3125_46_flash_fwd_hdim192_128_bf16_paged_split_sm90_cu_f3e6f9ee_30904cuda3std3__45__cpo6cbeginE)
_ZN82_INTERNAL_795d3125_46_flash_fwd_hdim192_128_bf16_paged_split_sm90_cu_f3e6f9ee_30904cuda3std3__45__cpo6cbeginE:
	.zero		1
	.type		_ZN82_INTERNAL_795d3125_46_flash_fwd_hdim192_128_bf16_paged_split_sm90_cu_f3e6f9ee_30904cuda3std3__48in_placeE,@object
	.size		_ZN82_INTERNAL_795d3125_46_flash_fwd_hdim192_128_bf16_paged_split_sm90_cu_f3e6f9ee_30904cuda3std3__48in_placeE,(_ZN82_INTERNAL_795d3125_46_flash_fwd_hdim192_128_bf16_paged_split_sm90_cu_f3e6f9ee_30904cuda3std6ranges3__45__cpo9iter_moveE - _ZN82_INTERNAL_795d3125_46_flash_fwd_hdim192_128_bf16_paged_split_sm90_cu_f3e6f9ee_30904cuda3std3__48in_placeE)
_ZN82_INTERNAL_795d3125_46_flash_fwd_hdim192_128_bf16_paged_split_sm90_cu_f3e6f9ee_30904cuda3std3__48in_placeE:
	.zero		1
	.type		_ZN82_INTERNAL_795d3125_46_flash_fwd_hdim192_128_bf16_paged_split_sm90_cu_f3e6f9ee_30904cuda3std6ranges3__45__cpo9iter_moveE,@object
	.size		_ZN82_INTERNAL_795d3125_46_flash_fwd_hdim192_128_bf16_paged_split_sm90_cu_f3e6f9ee_30904cuda3std6ranges3__45__cpo9iter_moveE,(_ZN82_INTERNAL_795d3125_46_flash_fwd_hdim192_128_bf16_paged_split_sm90_cu_f3e6f9ee_30904cuda3std3__45__cpo5beginE - _ZN82_INTERNAL_795d3125_46_flash_fwd_hdim192_128_bf16_paged_split_sm90_cu_f3e6f9ee_30904cuda3std6ranges3__45__cpo9iter_moveE)
_ZN82_INTERNAL_795d3125_46_flash_fwd_hdim192_128_bf16_paged_split_sm90_cu_f3e6f9ee_30904cuda3std6ranges3__45__cpo9iter_moveE:
	.zero		1
	.type		_ZN82_INTERNAL_795d3125_46_flash_fwd_hdim192_128_bf16_paged_split_sm90_cu_f3e6f9ee_30904cuda3std3__45__cpo5beginE,@object
	.size		_ZN82_INTERNAL_795d3125_46_flash_fwd_hdim192_128_bf16_paged_split_sm90_cu_f3e6f9ee_30904cuda3std3__45__cpo5beginE,(_ZN82_INTERNAL_795d3125_46_flash_fwd_hdim192_128_bf16_paged_split_sm90_cu_f3e6f9ee_30904cuda3std3__484_GLOBAL__N__795d3125_46_flash_fwd_hdim192_128_bf16_paged_split_sm90_cu_f3e6f9ee_30906ignoreE - _ZN82_INTERNAL_795d3125_46_flash_fwd_hdim192_128_bf16_paged_split_sm90_cu_f3e6f9ee_30904cuda3std3__45__cpo5beginE)
_ZN82_INTERNAL_795d3125_46_flash_fwd_hdim192_128_bf16_paged_split_sm90_cu_f3e6f9ee_30904cuda3std3__45__cpo5beginE:
	.zero		1
	.type		_ZN82_INTERNAL_795d3125_46_flash_fwd_hdim192_128_bf16_paged_split_sm90_cu_f3e6f9ee_30904cuda3std3__484_GLOBAL__N__795d3125_46_flash_fwd_hdim192_128_bf16_paged_split_sm90_cu_f3e6f9ee_30906ignoreE,@object
	.size		_ZN82_INTERNAL_795d3125_46_flash_fwd_hdim192_128_bf16_paged_split_sm90_cu_f3e6f9ee_30904cuda3std3__484_GLOBAL__N__795d3125_46_flash_fwd_hdim192_128_bf16_paged_split_sm90_cu_f3e6f9ee_30906ignoreE,(_ZN82_INTERNAL_795d3125_46_flash_fwd_hdim192_128_bf16_paged_split_sm90_cu_f3e6f9ee_30904cute7productE - _ZN82_INTERNAL_795d3125_46_flash_fwd_hdim192_128_bf16_paged_split_sm90_cu_f3e6f9ee_30904cuda3std3__484_GLOBAL__N__795d3125_46_flash_fwd_hdim192_128_bf16_paged_split_sm90_cu_f3e6f9ee_30906ignoreE)
_ZN82_INTERNAL_795d3125_46_flash_fwd_hdim192_128_bf16_paged_split_sm90_cu_f3e6f9ee_30904cuda3std3__484_GLOBAL__N__795d3125_46_flash_fwd_hdim192_128_bf16_paged_split_sm90_cu_f3e6f9ee_30906ignoreE:
	.zero		1
	.type		_ZN82_INTERNAL_795d3125_46_flash_fwd_hdim192_128_bf16_paged_split_sm90_cu_f3e6f9ee_30904cute7productE,@object
	.size		_ZN82_INTERNAL_795d3125_46_flash_fwd_hdim192_128_bf16_paged_split_sm90_cu_f3e6f9ee_30904cute7productE,(_ZN82_INTERNAL_795d3125_46_flash_fwd_hdim192_128_bf16_paged_split_sm90_cu_f3e6f9ee_30904cuda3std3__45__cpo3endE - _ZN82_INTERNAL_795d3125_46_flash_fwd_hdim192_128_bf16_paged_split_sm90_cu_f3e6f9ee_30904cute7productE)
_ZN82_INTERNAL_795d3125_46_flash_fwd_hdim192_128_bf16_paged_split_sm90_cu_f3e6f9ee_30904cute7productE:
	.zero		1
	.type		_ZN82_INTERNAL_795d3125_46_flash_fwd_hdim192_128_bf16_paged_split_sm90_cu_f3e6f9ee_30904cuda3std3__45__cpo3endE,@object
	.size		_ZN82_INTERNAL_795d3125_46_flash_fwd_hdim192_128_bf16_paged_split_sm90_cu_f3e6f9ee_30904cuda3std3__45__cpo3endE,(_ZN82_INTERNAL_795d3125_46_flash_fwd_hdim192_128_bf16_paged_split_sm90_cu_f3e6f9ee_30904cuda3std3__419piecewise_constructE - _ZN82_INTERNAL_795d3125_46_flash_fwd_hdim192_128_bf16_paged_split_sm90_cu_f3e6f9ee_30904cuda3std3__45__cpo3endE)
_ZN82_INTERNAL_795d3125_46_flash_fwd_hdim192_128_bf16_paged_split_sm90_cu_f3e6f9ee_30904cuda3std3__45__cpo3endE:
	.zero		1
	.type		_ZN82_INTERNAL_795d3125_46_flash_fwd_hdim192_128_bf16_paged_split_sm90_cu_f3e6f9ee_30904cuda3std3__419piecewise_constructE,@object
	.size		_ZN82_INTERNAL_795d3125_46_flash_fwd_hdim192_128_bf16_paged_split_sm90_cu_f3e6f9ee_30904cuda3std3__419piecewise_constructE,(_ZN82_INTERNAL_795d3125_46_flash_fwd_hdim192_128_bf16_paged_split_sm90_cu_f3e6f9ee_30904cuda3std3__45__cpo4cendE - _ZN82_INTERNAL_795d3125_46_flash_fwd_hdim192_128_bf16_paged_split_sm90_cu_f3e6f9ee_30904cuda3std3__419piecewise_constructE)
_ZN82_INTERNAL_795d3125_46_flash_fwd_hdim192_128_bf16_paged_split_sm90_cu_f3e6f9ee_30904cuda3std3__419piecewise_constructE:
	.zero		1
	.type		_ZN82_INTERNAL_795d3125_46_flash_fwd_hdim192_128_bf16_paged_split_sm90_cu_f3e6f9ee_30904cuda3std3__45__cpo4cendE,@object
	.size		_ZN82_INTERNAL_795d3125_46_flash_fwd_hdim192_128_bf16_paged_split_sm90_cu_f3e6f9ee_30904cuda3std3__45__cpo4cendE,(_ZN82_INTERNAL_795d3125_46_flash_fwd_hdim192_128_bf16_paged_split_sm90_cu_f3e6f9ee_30904cuda3std6ranges3__45__cpo4swapE - _ZN82_INTERNAL_795d3125_46_flash_fwd_hdim192_128_bf16_paged_split_sm90_cu_f3e6f9ee_30904cuda3std3__45__cpo4cendE)
_ZN82_INTERNAL_795d3125_46_flash_fwd_hdim192_128_bf16_paged_split_sm90_cu_f3e6f9ee_30904cuda3std3__45__cpo4cendE:
	.zero		1
	.type		_ZN82_INTERNAL_795d3125_46_flash_fwd_hdim192_128_bf16_paged_split_sm90_cu_f3e6f9ee_30904cuda3std6ranges3__45__cpo4swapE,@object
	.size		_ZN82_INTERNAL_795d3125_46_flash_fwd_hdim192_128_bf16_paged_split_sm90_cu_f3e6f9ee_30904cuda3std6ranges3__45__cpo4swapE,(.L_13 - _ZN82_INTERNAL_795d3125_46_flash_fwd_hdim192_128_bf16_paged_split_sm90_cu_f3e6f9ee_30904cuda3std6ranges3__45__cpo4swapE)
_ZN82_INTERNAL_795d3125_46_flash_fwd_hdim192_128_bf16_paged_split_sm90_cu_f3e6f9ee_30904cuda3std6ranges3__45__cpo4swapE:
	.zero		1
.L_13:


//--------------------- .nv.shared._ZN7cutlass13device_kernelIN5flash11enable_sm90INS1_16FlashAttnFwdSm90INS1_25CollectiveMainloopFwdSm90ILi2EN4cute5tupleIJNS5_1CILi1EEES8_S8_EEENS6_IJNS7_ILi128EEENS7_ILi96EEENS7_ILi192EEEEEELi128ENS_10bfloat16_tEfNS_4arch4Sm90ELb0ELb0ELb0ELb1ELb1ELb0ELb0ELb1ELb1ELb1ELb1ELb0EEENS1_21CollectiveEpilogueFwdINS6_IJSA_SA_SB_EEES9_SE_SG_Li256ELb1ELb1ELb1ELb0EEENS1_36VarlenDynamicPersistentTileSchedulerILi128ELi96ELi256ELi128ELb1ELb1ELb1ELb0ELb1ELb1EEEEEEEEEvNT_6ParamsE --------------------------
	.section	.nv.shared._ZN7cutlass13device_kernelIN5flash11enable_sm90INS1_16FlashAttnFwdSm90INS1_25CollectiveMainloopFwdSm90ILi2EN4cute5tupleIJNS5_1CILi1EEES8_S8_EEENS6_IJNS7_ILi128EEENS7_ILi96EEENS7_ILi192EEEEEELi128ENS_10bfloat16_tEfNS_4arch4Sm90ELb0ELb0ELb0ELb1ELb1ELb0ELb0ELb1ELb1ELb1ELb1ELb0EEENS1_21CollectiveEpilogueFwdINS6_IJSA_SA_SB_EEES9_SE_SG_Li256ELb1ELb1ELb1ELb0EEENS1_36VarlenDynamicPersistentTileSchedulerILi128ELi96ELi256ELi128ELb1ELb1ELb1ELb0ELb1ELb1EEEEEEEEEvNT_6ParamsE,"aw",@nobits
	.sectionflags	@""
	.align	16
	.zero		1024


//--------------------- .nv.shared._ZN7cutlass13device_kernelIN5flash11enable_sm90INS1_16FlashAttnFwdSm90INS1_25CollectiveMainloopFwdSm90ILi2EN4cute5tupleIJNS5_1CILi1EEES8_S8_EEENS6_IJNS7_ILi128EEENS7_ILi96EEENS7_ILi192EEEEEELi128ENS_10bfloat16_tEfNS_4arch4Sm90ELb0ELb0ELb0ELb1ELb1ELb1ELb0ELb1ELb1ELb1ELb1ELb0EEENS1_21CollectiveEpilogueFwdINS6_IJSA_SA_SB_EEES9_SE_SG_Li256ELb1ELb1ELb1ELb0EEENS1_36VarlenDynamicPersistentTileSchedulerILi128ELi96ELi256ELi128ELb1ELb1ELb1ELb0ELb1ELb1EEEEEEEEEvNT_6ParamsE --------------------------
	.section	.nv.shared._ZN7cutlass13device_kernelIN5flash11enable_sm90INS1_16FlashAttnFwdSm90INS1_25CollectiveMainloopFwdSm90ILi2EN4cute5tupleIJNS5_1CILi1EEES8_S8_EEENS6_IJNS7_ILi128EEENS7_ILi96EEENS7_ILi192EEEEEELi128ENS_10bfloat16_tEfNS_4arch4Sm90ELb0ELb0ELb0ELb1ELb1ELb1ELb0ELb1ELb1ELb1ELb1ELb0EEENS1_21CollectiveEpilogueFwdINS6_IJSA_SA_SB_EEES9_SE_SG_Li256ELb1ELb1ELb1ELb0EEENS1_36VarlenDynamicPersistentTileSchedulerILi128ELi96ELi256ELi128ELb1ELb1ELb1ELb0ELb1ELb1EEEEEEEEEvNT_6ParamsE,"aw",@nobits
	.sectionflags	@""
	.align	16
	.zero		1024


//--------------------- .nv.shared._ZN7cutlass13device_kernelIN5flash11enable_sm90INS1_16FlashAttnFwdSm90INS1_25CollectiveMainloopFwdSm90ILi2EN4cute5tupleIJNS5_1CILi1EEES8_S8_EEENS6_IJNS7_ILi128EEENS7_ILi96EEENS7_ILi192EEEEEELi128ENS_10bfloat16_tEfNS_4arch4Sm90ELb0ELb1ELb0ELb0ELb1ELb0ELb0ELb1ELb1ELb1ELb1ELb0EEENS1_21CollectiveEpilogueFwdINS6_IJSA_SA_SB_EEES9_SE_SG_Li256ELb0ELb1ELb1ELb0EEENS1_19SingleTileSchedulerILb0ELb1ELb1ELi128EEEEEEEEEvNT_6ParamsE --------------------------
	.section	.nv.shared._ZN7cutlass13device_kernelIN5flash11enable_sm90INS1_16FlashAttnFwdSm90INS1_25CollectiveMainloopFwdSm90ILi2EN4cute5tupleIJNS5_1CILi1EEES8_S8_EEENS6_IJNS7_ILi128EEENS7_ILi96EEENS7_ILi192EEEEEELi128ENS_10bfloat16_tEfNS_4arch4Sm90ELb0ELb1ELb0ELb0ELb1ELb0ELb0ELb1ELb1ELb1ELb1ELb0EEENS1_21CollectiveEpilogueFwdINS6_IJSA_SA_SB_EEES9_SE_SG_Li256ELb0ELb1ELb1ELb0EEENS1_19SingleTileSchedulerILb0ELb1ELb1ELi128EEEEEEEEEvNT_6ParamsE,"aw",@nobits
	.sectionflags	@""
	.align	16
	.zero		1024


//--------------------- .nv.shared._ZN7cutlass13device_kernelIN5flash11enable_sm90INS1_16FlashAttnFwdSm90INS1_25CollectiveMainloopFwdSm90ILi2EN4cute5tupleIJNS5_1CILi1EEES8_S8_EEENS6_IJNS7_ILi128EEENS7_ILi96EEENS7_ILi192EEEEEELi128ENS_10bfloat16_tEfNS_4arch4Sm90ELb0ELb1ELb0ELb1ELb1ELb0ELb0ELb1ELb1ELb1ELb1ELb0EEENS1_21CollectiveEpilogueFwdINS6_IJSA_SA_SB_EEES9_SE_SG_Li256ELb1ELb1ELb1ELb0EEENS1_36VarlenDynamicPersistentTileSchedulerILi128ELi96ELi256ELi128ELb1ELb1ELb1ELb1ELb0ELb1EEEEEEEEEvNT_6ParamsE --------------------------
	.section	.nv.shared._ZN7cutlass13device_kernelIN5flash11enable_sm90INS1_16FlashAttnFwdSm90INS1_25CollectiveMainloopFwdSm90ILi2EN4cute5tupleIJNS5_1CILi1EEES8_S8_EEENS6_IJNS7_ILi128EEENS7_ILi96EEENS7_ILi192EEEEEELi128ENS_10bfloat16_tEfNS_4arch4Sm90ELb0ELb1ELb0ELb1ELb1ELb0ELb0ELb1ELb1ELb1ELb1ELb0EEENS1_21CollectiveEpilogueFwdINS6_IJSA_SA_SB_EEES9_SE_SG_Li256ELb1ELb1ELb1ELb0EEENS1_36VarlenDynamicPersistentTileSchedulerILi128ELi96ELi256ELi128ELb1ELb1ELb1ELb1ELb0ELb1EEEEEEEEEvNT_6ParamsE,"aw",@nobits
	.sectionflags	@""
	.align	16
	.zero		1024


//--------------------- .nv.shared._ZN7cutlass13device_kernelIN5flash11enable_sm90INS1_16FlashAttnFwdSm90INS1_25CollectiveMainloopFwdSm90ILi2EN4cute5tupleIJNS5_1CILi1EEES8_S8_EEENS6_IJNS7_ILi128EEENS7_ILi96EEENS7_ILi192EEEEEELi128ENS_10bfloat16_tEfNS_4arch4Sm90ELb0ELb1ELb0ELb1ELb1ELb1ELb0ELb1ELb1ELb1ELb1ELb0EEENS1_21CollectiveEpilogueFwdINS6_IJSA_SA_SB_EEES9_SE_SG_Li256ELb1ELb1ELb1ELb0EEENS1_36VarlenDynamicPersistentTileSchedulerILi128ELi96ELi256ELi128ELb1ELb1ELb1ELb1ELb0ELb1EEEEEEEEEvNT_6ParamsE --------------------------
	.section	.nv.shared._ZN7cutlass13device_kernelIN5flash11enable_sm90INS1_16FlashAttnFwdSm90INS1_25CollectiveMainloopFwdSm90ILi2EN4cute5tupleIJNS5_1CILi1EEES8_S8_EEENS6_IJNS7_ILi128EEENS7_ILi96EEENS7_ILi192EEEEEELi128ENS_10bfloat16_tEfNS_4arch4Sm90ELb0ELb1ELb0ELb1ELb1ELb1ELb0ELb1ELb1ELb1ELb1ELb0EEENS1_21CollectiveEpilogueFwdINS6_IJSA_SA_SB_EEES9_SE_SG_Li256ELb1ELb1ELb1ELb0EEENS1_36VarlenDynamicPersistentTileSchedulerILi128ELi96ELi256ELi128ELb1ELb1ELb1ELb1ELb0ELb1EEEEEEEEEvNT_6ParamsE,"aw",@nobits
	.sectionflags	@""
	.align	16
	.zero		1024


//--------------------- .nv.shared._ZN7cutlass13device_kernelIN5flash11enable_sm90INS1_16FlashAttnFwdSm90INS1_25CollectiveMainloopFwdSm90ILi2EN4cute5tupleIJNS5_1CILi1EEES8_S8_EEENS6_IJNS7_ILi128EEENS7_ILi96EEENS7_ILi192EEEEEELi128ENS_10bfloat16_tEfNS_4arch4Sm90ELb1ELb0ELb0ELb0ELb1ELb0ELb0ELb1ELb1ELb1ELb1ELb0EEENS1_21CollectiveEpilogueFwdINS6_IJSA_SA_SB_EEES9_SE_SG_Li256ELb0ELb1ELb1ELb0EEENS1_19SingleTileSchedulerILb0ELb1ELb1ELi128EEEEEEEEEvNT_6ParamsE --------------------------
	.section	.nv.shared._ZN7cutlass13device_kernelIN5flash11enable_sm90INS1_16FlashAttnFwdSm90INS1_25CollectiveMainloopFwdSm90ILi2EN4cute5tupleIJNS5_1CILi1EEES8_S8_EEENS6_IJNS7_ILi128EEENS7_ILi96EEENS7_ILi192EEEEEELi128ENS_10bfloat16_tEfNS_4arch4Sm90ELb1ELb0ELb0ELb0ELb1ELb0ELb0ELb1ELb1ELb1ELb1ELb0EEENS1_21CollectiveEpilogueFwdINS6_IJSA_SA_SB_EEES9_SE_SG_Li256ELb0ELb1ELb1ELb0EEENS1_19SingleTileSchedulerILb0ELb1ELb1ELi128EEEEEEEEEvNT_6ParamsE,"aw",@nobits
	.sectionflags	@""
	.align	16
	.zero		1024


//--------------------- .nv.shared._ZN7cutlass13device_kernelIN5flash11enable_sm90INS1_16FlashAttnFwdSm90INS1_25CollectiveMainloopFwdSm90ILi2EN4cute5tupleIJNS5_1CILi1EEES8_S8_EEENS6_IJNS7_ILi128EEENS7_ILi96EEENS7_ILi192EEEEEELi128ENS_10bfloat16_tEfNS_4arch4Sm90ELb1ELb0ELb0ELb1ELb1ELb0ELb0ELb1ELb1ELb1ELb1ELb0EEENS1_21CollectiveEpilogueFwdINS6_IJSA_SA_SB_EEES9_SE_SG_Li256ELb1ELb1ELb1ELb0EEENS1_36VarlenDynamicPersistentTileSchedulerILi128ELi96ELi256ELi128ELb1ELb1ELb1ELb1ELb1ELb1EEEEEEEEEvNT_6ParamsE --------------------------
	.section	.nv.shared._ZN7cutlass13device_kernelIN5flash11enable_sm90INS1_16FlashAttnFwdSm90INS1_25CollectiveMainloopFwdSm90ILi2EN4cute5tupleIJNS5_1CILi1EEES8_S8_EEENS6_IJNS7_ILi128EEENS7_ILi96EEENS7_ILi192EEEEEELi128ENS_10bfloat16_tEfNS_4arch4Sm90ELb1ELb0ELb0ELb1ELb1ELb0ELb0ELb1ELb1ELb1ELb1ELb0EEENS1_21CollectiveEpilogueFwdINS6_IJSA_SA_SB_EEES9_SE_SG_Li256ELb1ELb1ELb1ELb0EEENS1_36VarlenDynamicPersistentTileSchedulerILi128ELi96ELi256ELi128ELb1ELb1ELb1ELb1ELb1ELb1EEEEEEEEEvNT_6ParamsE,"aw",@nobits
	.sectionflags	@""
	.align	16
	.zero		1024


//--------------------- .nv.shared._ZN7cutlass13device_kernelIN5flash11enable_sm90INS1_16FlashAttnFwdSm90INS1_25CollectiveMainloopFwdSm90ILi2EN4cute5tupleIJNS5_1CILi1EEES8_S8_EEENS6_IJNS7_ILi128EEENS7_ILi96EEENS7_ILi192EEEEEELi128ENS_10bfloat16_tEfNS_4arch4Sm90ELb1ELb0ELb0ELb1ELb1ELb1ELb0ELb1ELb1ELb1ELb1ELb0EEENS1_21CollectiveEpilogueFwdINS6_IJSA_SA_SB_EEES9_SE_SG_Li256ELb1ELb1ELb1ELb0EEENS1_36VarlenDynamicPersistentTileSchedulerILi128ELi96ELi256ELi128ELb1ELb1ELb1ELb1ELb1ELb1EEEEEEEEEvNT_6ParamsE --------------------------
	.section	.nv.shared._ZN7cutlass13device_kernelIN5flash11enable_sm90INS1_16FlashAttnFwdSm90INS1_25CollectiveMainloopFwdSm90ILi2EN4cute5tupleIJNS5_1CILi1EEES8_S8_EEENS6_IJNS7_ILi128EEENS7_ILi96EEENS7_ILi192EEEEEELi128ENS_10bfloat16_tEfNS_4arch4Sm90ELb1ELb0ELb0ELb1ELb1ELb1ELb0ELb1ELb1ELb1ELb1ELb0EEENS1_21CollectiveEpilogueFwdINS6_IJSA_SA_SB_EEES9_SE_SG_Li256ELb1ELb1ELb1ELb0EEENS1_36VarlenDynamicPersistentTileSchedulerILi128ELi96ELi256ELi128ELb1ELb1ELb1ELb1ELb1ELb1EEEEEEEEEvNT_6ParamsE,"aw",@nobits
	.sectionflags	@""
	.align	16
	.zero		1024


//--------------------- .nv.constant0._ZN7cutlass13device_kernelIN5flash11enable_sm90INS1_16FlashAttnFwdSm90INS1_25CollectiveMainloopFwdSm90ILi2EN4cute5tupleIJNS5_1CILi1EEES8_S8_EEENS6_IJNS7_ILi128EEENS7_ILi96EEENS7_ILi192EEEEEELi128ENS_10bfloat16_tEfNS_4arch4Sm90ELb0ELb0ELb0ELb0ELb1ELb0ELb0ELb1ELb1ELb1ELb1ELb0EEENS1_21CollectiveEpilogueFwdINS6_IJSA_SA_SB_EEES9_SE_SG_Li256ELb0ELb1ELb1ELb0EEENS1_19SingleTileSchedulerILb0ELb1ELb1ELi128EEEEEEEEEvNT_6ParamsE --------------------------
	.section	.nv.constant0._ZN7cutlass13device_kernelIN5flash11enable_sm90INS1_16FlashAttnFwdSm90INS1_25CollectiveMainloopFwdSm90ILi2EN4cute5tupleIJNS5_1CILi1EEES8_S8_EEENS6_IJNS7_ILi128EEENS7_ILi96EEENS7_ILi192EEEEEELi128ENS_10bfloat16_tEfNS_4arch4Sm90ELb0ELb0ELb0ELb0ELb1ELb0ELb0ELb1ELb1ELb1ELb1ELb0EEENS1_21CollectiveEpilogueFwdINS6_IJSA_SA_SB_EEES9_SE_SG_Li256ELb0ELb1ELb1ELb0EEENS1_19SingleTileSchedulerILb0ELb1ELb1ELi128EEEEEEEEEvNT_6ParamsE,"a",@progbits
	.sectionflags	@""
	.align	4
.nv.constant0._ZN7cutlass13device_kernelIN5flash11enable_sm90INS1_16FlashAttnFwdSm90INS1_25CollectiveMainloopFwdSm90ILi2EN4cute5tupleIJNS5_1CILi1EEES8_S8_EEENS6_IJNS7_ILi128EEENS7_ILi96EEENS7_ILi192EEEEEELi128ENS_10bfloat16_tEfNS_4arch4Sm90ELb0ELb0ELb0ELb0ELb1ELb0ELb0ELb1ELb1ELb1ELb1ELb0EEENS1_21CollectiveEpilogueFwdINS6_IJSA_SA_SB_EEES9_SE_SG_Li256ELb0ELb1ELb1ELb0EEENS1_19SingleTileSchedulerILb0ELb1ELb1ELi128EEEEEEEEEvNT_6ParamsE:
	.zero		3200


//--------------------- .nv.constant0._ZN7cutlass13device_kernelIN5flash11enable_sm90INS1_16FlashAttnFwdSm90INS1_25CollectiveMainloopFwdSm90ILi2EN4cute5tupleIJNS5_1CILi1EEES8_S8_EEENS6_IJNS7_ILi128EEENS7_ILi96EEENS7_ILi192EEEEEELi128ENS_10bfloat16_tEfNS_4arch4Sm90ELb0ELb0ELb0ELb1ELb1ELb0ELb0ELb1ELb1ELb1ELb1ELb0EEENS1_21CollectiveEpilogueFwdINS6_IJSA_SA_SB_EEES9_SE_SG_Li256ELb1ELb1ELb1ELb0EEENS1_36VarlenDynamicPersistentTileSchedulerILi128ELi96ELi256ELi128ELb1ELb1ELb1ELb0ELb1ELb1EEEEEEEEEvNT_6ParamsE --------------------------
	.section	.nv.constant0._ZN7cutlass13device_kernelIN5flash11enable_sm90INS1_16FlashAttnFwdSm90INS1_25CollectiveMainloopFwdSm90ILi2EN4cute5tupleIJNS5_1CILi1EEES8_S8_EEENS6_IJNS7_ILi128EEENS7_ILi96EEENS7_ILi192EEEEEELi128ENS_10bfloat16_tEfNS_4arch4Sm90ELb0ELb0ELb0ELb1ELb1ELb0ELb0ELb1ELb1ELb1ELb1ELb0EEENS1_21CollectiveEpilogueFwdINS6_IJSA_SA_SB_EEES9_SE_SG_Li256ELb1ELb1ELb1ELb0EEENS1_36VarlenDynamicPersistentTileSchedulerILi128ELi96ELi256ELi128ELb1ELb1ELb1ELb0ELb1ELb1EEEEEEEEEvNT_6ParamsE,"a",@progbits
	.sectionflags	@""
	.align	4
.nv.constant0._ZN7cutlass13device_kernelIN5flash11enable_sm90INS1_16FlashAttnFwdSm90INS1_25CollectiveMainloopFwdSm90ILi2EN4cute5tupleIJNS5_1CILi1EEES8_S8_EEENS6_IJNS7_ILi128EEENS7_ILi96EEENS7_ILi192EEEEEELi128ENS_10bfloat16_tEfNS_4arch4Sm90ELb0ELb0ELb0ELb1ELb1ELb0ELb0ELb1ELb1ELb1ELb1ELb0EEENS1_21CollectiveEpilogueFwdINS6_IJSA_SA_SB_EEES9_SE_SG_Li256ELb1ELb1ELb1ELb0EEENS1_36VarlenDynamicPersistentTileSchedulerILi128ELi96ELi256ELi128ELb1ELb1ELb1ELb0ELb1ELb1EEEEEEEEEvNT_6ParamsE:
	.zero		3328


//--------------------- .nv.constant0._ZN7cutlass13device_kernelIN5flash11enable_sm90INS1_16FlashAttnFwdSm90INS1_25CollectiveMainloopFwdSm90ILi2EN4cute5tupleIJNS5_1CILi1EEES8_S8_EEENS6_IJNS7_ILi128EEENS7_ILi96EEENS7_ILi192EEEEEELi128ENS_10bfloat16_tEfNS_4arch4Sm90ELb0ELb0ELb0ELb1ELb1ELb1ELb0ELb1ELb1ELb1ELb1ELb0EEENS1_21CollectiveEpilogueFwdINS6_IJSA_SA_SB_EEES9_SE_SG_Li256ELb1ELb1ELb1ELb0EEENS1_36VarlenDynamicPersistentTileSchedulerILi128ELi96ELi256ELi128ELb1ELb1ELb1ELb0ELb1ELb1EEEEEEEEEvNT_6ParamsE --------------------------
	.section	.nv.constant0._ZN7cutlass13device_kernelIN5flash11enable_sm90INS1_16FlashAttnFwdSm90INS1_25CollectiveMainloopFwdSm90ILi2EN4cute5tupleIJNS5_1CILi1EEES8_S8_EEENS6_IJNS7_ILi128EEENS7_ILi96EEENS7_ILi192EEEEEELi128ENS_10bfloat16_tEfNS_4arch4Sm90ELb0ELb0ELb0ELb1ELb1ELb1ELb0ELb1ELb1ELb1ELb1ELb0EEENS1_21CollectiveEpilogueFwdINS6_IJSA_SA_SB_EEES9_SE_SG_Li256ELb1ELb1ELb1ELb0EEENS1_36VarlenDynamicPersistentTileSchedulerILi128ELi96ELi256ELi128ELb1ELb1ELb1ELb0ELb1ELb1EEEEEEEEEvNT_6ParamsE,"a",@progbits
	.sectionflags	@""
	.align	4
.nv.constant0._ZN7cutlass13device_kernelIN5flash11enable_sm90INS1_16FlashAttnFwdSm90INS1_25CollectiveMainloopFwdSm90ILi2EN4cute5tupleIJNS5_1CILi1EEES8_S8_EEENS6_IJNS7_ILi128EEENS7_ILi96EEENS7_ILi192EEEEEELi128ENS_10bfloat16_tEfNS_4arch4Sm90ELb0ELb0ELb0ELb1ELb1ELb1ELb0ELb1ELb1ELb1ELb1ELb0EEENS1_21CollectiveEpilogueFwdINS6_IJSA_SA_SB_EEES9_SE_SG_Li256ELb1ELb1ELb1ELb0EEENS1_36VarlenDynamicPersistentTileSchedulerILi128ELi96ELi256ELi128ELb1ELb1ELb1ELb0ELb1ELb1EEEEEEEEEvNT_6ParamsE:
	.zero		3328


//--------------------- .nv.constant0._ZN7cutlass13device_kernelIN5flash11enable_sm90INS1_16FlashAttnFwdSm90INS1_25CollectiveMainloopFwdSm90ILi2EN4cute5tupleIJNS5_1CILi1EEES8_S8_EEENS6_IJNS7_ILi128EEENS7_ILi96EEENS7_ILi192EEEEEELi128ENS_10bfloat16_tEfNS_4arch4Sm90ELb0ELb1ELb0ELb0ELb1ELb0ELb0ELb1ELb1ELb1ELb1ELb0EEENS1_21CollectiveEpilogueFwdINS6_IJSA_SA_SB_EEES9_SE_SG_Li256ELb0ELb1ELb1ELb0EEENS1_19SingleTileSchedulerILb0ELb1ELb1ELi128EEEEEEEEEvNT_6ParamsE --------------------------
	.section	.nv.constant0._ZN7cutlass13device_kernelIN5flash11enable_sm90INS1_16FlashAttnFwdSm90INS1_25CollectiveMainloopFwdSm90ILi2EN4cute5tupleIJNS5_1CILi1EEES8_S8_EEENS6_IJNS7_ILi128EEENS7_ILi96EEENS7_ILi192EEEEEELi128ENS_10bfloat16_tEfNS_4arch4Sm90ELb0ELb1ELb0ELb0ELb1ELb0ELb0ELb1ELb1ELb1ELb1ELb0EEENS1_21CollectiveEpilogueFwdINS6_IJSA_SA_SB_EEES9_SE_SG_Li256ELb0ELb1ELb1ELb0EEENS1_19SingleTileSchedulerILb0ELb1ELb1ELi128EEEEEEEEEvNT_6ParamsE,"a",@progbits
	.sectionflags	@""
	.align	4
.nv.constant0._ZN7cutlass13device_kernelIN5flash11enable_sm90INS1_16FlashAttnFwdSm90INS1_25CollectiveMainloopFwdSm90ILi2EN4cute5tupleIJNS5_1CILi1EEES8_S8_EEENS6_IJNS7_ILi128EEENS7_ILi96EEENS7_ILi192EEEEEELi128ENS_10bfloat16_tEfNS_4arch4Sm90ELb0ELb1ELb0ELb0ELb1ELb0ELb0ELb1ELb1ELb1ELb1ELb0EEENS1_21CollectiveEpilogueFwdINS6_IJSA_SA_SB_EEES9_SE_SG_Li256ELb0ELb1ELb1ELb0EEENS1_19SingleTileSchedulerILb0ELb1ELb1ELi128EEEEEEEEEvNT_6ParamsE:
	.zero		3200


//--------------------- .nv.constant0._ZN7cutlass13device_kernelIN5flash11enable_sm90INS1_16FlashAttnFwdSm90INS1_25CollectiveMainloopFwdSm90ILi2EN4cute5tupleIJNS5_1CILi1EEES8_S8_EEENS6_IJNS7_ILi128EEENS7_ILi96EEENS7_ILi192EEEEEELi128ENS_10bfloat16_tEfNS_4arch4Sm90ELb0ELb1ELb0ELb1ELb1ELb0ELb0ELb1ELb1ELb1ELb1ELb0EEENS1_21CollectiveEpilogueFwdINS6_IJSA_SA_SB_EEES9_SE_SG_Li256ELb1ELb1ELb1ELb0EEENS1_36VarlenDynamicPersistentTileSchedulerILi128ELi96ELi256ELi128ELb1ELb1ELb1ELb1ELb0ELb1EEEEEEEEEvNT_6ParamsE --------------------------
	.section	.nv.constant0._ZN7cutlass13device_kernelIN5flash11enable_sm90INS1_16FlashAttnFwdSm90INS1_25CollectiveMainloopFwdSm90ILi2EN4cute5tupleIJNS5_1CILi1EEES8_S8_EEENS6_IJNS7_ILi128EEENS7_ILi96EEENS7_ILi192EEEEEELi128ENS_10bfloat16_tEfNS_4arch4Sm90ELb0ELb1ELb0ELb1ELb1ELb0ELb0ELb1ELb1ELb1ELb1ELb0EEENS1_21CollectiveEpilogueFwdINS6_IJSA_SA_SB_EEES9_SE_SG_Li256ELb1ELb1ELb1ELb0EEENS1_36VarlenDynamicPersistentTileSchedulerILi128ELi96ELi256ELi128ELb1ELb1ELb1ELb1ELb0ELb1EEEEEEEEEvNT_6ParamsE,"a",@progbits
	.sectionflags	@""
	.align	4
.nv.constant0._ZN7cutlass13device_kernelIN5flash11enable_sm90INS1_16FlashAttnFwdSm90INS1_25CollectiveMainloopFwdSm90ILi2EN4cute5tupleIJNS5_1CILi1EEES8_S8_EEENS6_IJNS7_ILi128EEENS7_ILi96EEENS7_ILi192EEEEEELi128ENS_10bfloat16_tEfNS_4arch4Sm90ELb0ELb1ELb0ELb1ELb1ELb0ELb0ELb1ELb1ELb1ELb1ELb0EEENS1_21CollectiveEpilogueFwdINS6_IJSA_SA_SB_EEES9_SE_SG_Li256ELb1ELb1ELb1ELb0EEENS1_36VarlenDynamicPersistentTileSchedulerILi128ELi96ELi256ELi128ELb1ELb1ELb1ELb1ELb0ELb1EEEEEEEEEvNT_6ParamsE:
	.zero		3328


//--------------------- .nv.constant0._ZN7cutlass13device_kernelIN5flash11enable_sm90INS1_16FlashAttnFwdSm90INS1_25CollectiveMainloopFwdSm90ILi2EN4cute5tupleIJNS5_1CILi1EEES8_S8_EEENS6_IJNS7_ILi128EEENS7_ILi96EEENS7_ILi192EEEEEELi128ENS_10bfloat16_tEfNS_4arch4Sm90ELb0ELb1ELb0ELb1ELb1ELb1ELb0ELb1ELb1ELb1ELb1ELb0EEENS1_21CollectiveEpilogueFwdINS6_IJSA_SA_SB_EEES9_SE_SG_Li256ELb1ELb1ELb1ELb0EEENS1_36VarlenDynamicPersistentTileSchedulerILi128ELi96ELi256ELi128ELb1ELb1ELb1ELb1ELb0ELb1EEEEEEEEEvNT_6ParamsE --------------------------
	.section	.nv.constant0._ZN7cutlass13device_kernelIN5flash11enable_sm90INS1_16FlashAttnFwdSm90INS1_25CollectiveMainloopFwdSm90ILi2EN4cute5tupleIJNS5_1CILi1EEES8_S8_EEENS6_IJNS7_ILi128EEENS7_ILi96EEENS7_ILi192EEEEEELi128ENS_10bfloat16_tEfNS_4arch4Sm90ELb0ELb1ELb0ELb1ELb1ELb1ELb0ELb1ELb1ELb1ELb1ELb0EEENS1_21CollectiveEpilogueFwdINS6_IJSA_SA_SB_EEES9_SE_SG_Li256ELb1ELb1ELb1ELb0EEENS1_36VarlenDynamicPersistentTileSchedulerILi128ELi96ELi256ELi128ELb1ELb1ELb1ELb1ELb0ELb1EEEEEEEEEvNT_6ParamsE,"a",@progbits
	.sectionflags	@""
	.align	4
.nv.constant0._ZN7cutlass13device_kernelIN5flash11enable_sm90INS1_16FlashAttnFwdSm90INS1_25CollectiveMainloopFwdSm90ILi2EN4cute5tupleIJNS5_1CILi1EEES8_S8_EEENS6_IJNS7_ILi128EEENS7_ILi96EEENS7_ILi192EEEEEELi128ENS_10bfloat16_tEfNS_4arch4Sm90ELb0ELb1ELb0ELb1ELb1ELb1ELb0ELb1ELb1ELb1ELb1ELb0EEENS1_21CollectiveEpilogueFwdINS6_IJSA_SA_SB_EEES9_SE_SG_Li256ELb1ELb1ELb1ELb0EEENS1_36VarlenDynamicPersistentTileSchedulerILi128ELi96ELi256ELi128ELb1ELb1ELb1ELb1ELb0ELb1EEEEEEEEEvNT_6ParamsE:
	.zero		3328


//--------------------- .nv.constant0._ZN7cutlass13device_kernelIN5flash11enable_sm90INS1_16FlashAttnFwdSm90INS1_25CollectiveMainloopFwdSm90ILi2EN4cute5tupleIJNS5_1CILi1EEES8_S8_EEENS6_IJNS7_ILi128EEENS7_ILi96EEENS7_ILi192EEEEEELi128ENS_10bfloat16_tEfNS_4arch4Sm90ELb1ELb0ELb0ELb0ELb1ELb0ELb0ELb1ELb1ELb1ELb1ELb0EEENS1_21CollectiveEpilogueFwdINS6_IJSA_SA_SB_EEES9_SE_SG_Li256ELb0ELb1ELb1ELb0EEENS1_19SingleTileSchedulerILb0ELb1ELb1ELi128EEEEEEEEEvNT_6ParamsE --------------------------
	.section	.nv.constant0._ZN7cutlass13device_kernelIN5flash11enable_sm90INS1_16FlashAttnFwdSm90INS1_25CollectiveMainloopFwdSm90ILi2EN4cute5tupleIJNS5_1CILi1EEES8_S8_EEENS6_IJNS7_ILi128EEENS7_ILi96EEENS7_ILi192EEEEEELi128ENS_10bfloat16_tEfNS_4arch4Sm90ELb1ELb0ELb0ELb0ELb1ELb0ELb0ELb1ELb1ELb1ELb1ELb0EEENS1_21CollectiveEpilogueFwdINS6_IJSA_SA_SB_EEES9_SE_SG_Li256ELb0ELb1ELb1ELb0EEENS1_19SingleTileSchedulerILb0ELb1ELb1ELi128EEEEEEEEEvNT_6ParamsE,"a",@progbits
	.sectionflags	@""
	.align	4
.nv.constant0._ZN7cutlass13device_kernelIN5flash11enable_sm90INS1_16FlashAttnFwdSm90INS1_25CollectiveMainloopFwdSm90ILi2EN4cute5tupleIJNS5_1CILi1EEES8_S8_EEENS6_IJNS7_ILi128EEENS7_ILi96EEENS7_ILi192EEEEEELi128ENS_10bfloat16_tEfNS_4arch4Sm90ELb1ELb0ELb0ELb0ELb1ELb0ELb0ELb1ELb1ELb1ELb1ELb0EEENS1_21CollectiveEpilogueFwdINS6_IJSA_SA_SB_EEES9_SE_SG_Li256ELb0ELb1ELb1ELb0EEENS1_19SingleTileSchedulerILb0ELb1ELb1ELi128EEEEEEEEEvNT_6ParamsE:
	.zero		3200


//--------------------- .nv.constant0._ZN7cutlass13device_kernelIN5flash11enable_sm90INS1_16FlashAttnFwdSm90INS1_25CollectiveMainloopFwdSm90ILi2EN4cute5tupleIJNS5_1CILi1EEES8_S8_EEENS6_IJNS7_ILi128EEENS7_ILi96EEENS7_ILi192EEEEEELi128ENS_10bfloat16_tEfNS_4arch4Sm90ELb1ELb0ELb0ELb1ELb1ELb0ELb0ELb1ELb1ELb1ELb1ELb0EEENS1_21CollectiveEpilogueFwdINS6_IJSA_SA_SB_EEES9_SE_SG_Li256ELb1ELb1ELb1ELb0EEENS1_36VarlenDynamicPersistentTileSchedulerILi128ELi96ELi256ELi128ELb1ELb1ELb1ELb1ELb1ELb1EEEEEEEEEvNT_6ParamsE --------------------------
	.section	.nv.constant0._ZN7cutlass13device_kernelIN5flash11enable_sm90INS1_16FlashAttnFwdSm90INS1_25CollectiveMainloopFwdSm90ILi2EN4cute5tupleIJNS5_1CILi1EEES8_S8_EEENS6_IJNS7_ILi128EEENS7_ILi96EEENS7_ILi192EEEEEELi128ENS_10bfloat16_tEfNS_4arch4Sm90ELb1ELb0ELb0ELb1ELb1ELb0ELb0ELb1ELb1ELb1ELb1ELb0EEENS1_21CollectiveEpilogueFwdINS6_IJSA_SA_SB_EEES9_SE_SG_Li256ELb1ELb1ELb1ELb0EEENS1_36VarlenDynamicPersistentTileSchedulerILi128ELi96ELi256ELi128ELb1ELb1ELb1ELb1ELb1ELb1EEEEEEEEEvNT_6ParamsE,"a",@progbits
	.sectionflags	@""
	.align	4
.nv.constant0._ZN7cutlass13device_kernelIN5flash11enable_sm90INS1_16FlashAttnFwdSm90INS1_25CollectiveMainloopFwdSm90ILi2EN4cute5tupleIJNS5_1CILi1EEES8_S8_EEENS6_IJNS7_ILi128EEENS7_ILi96EEENS7_ILi192EEEEEELi128ENS_10bfloat16_tEfNS_4arch4Sm90ELb1ELb0ELb0ELb1ELb1ELb0ELb0ELb1ELb1ELb1ELb1ELb0EEENS1_21CollectiveEpilogueFwdINS6_IJSA_SA_SB_EEES9_SE_SG_Li256ELb1ELb1ELb1ELb0EEENS1_36VarlenDynamicPersistentTileSchedulerILi128ELi96ELi256ELi128ELb1ELb1ELb1ELb1ELb1ELb1EEEEEEEEEvNT_6ParamsE:
	.zero		3328


//--------------------- .nv.constant0._ZN7cutlass13device_kernelIN5flash11enable_sm90INS1_16FlashAttnFwdSm90INS1_25CollectiveMainloopFwdSm90ILi2EN4cute5tupleIJNS5_1CILi1EEES8_S8_EEENS6_IJNS7_ILi128EEENS7_ILi96EEENS7_ILi192EEEEEELi128ENS_10bfloat16_tEfNS_4arch4Sm90ELb1ELb0ELb0ELb1ELb1ELb1ELb0ELb1ELb1ELb1ELb1ELb0EEENS1_21CollectiveEpilogueFwdINS6_IJSA_SA_SB_EEES9_SE_SG_Li256ELb1ELb1ELb1ELb0EEENS1_36VarlenDynamicPersistentTileSchedulerILi128ELi96ELi256ELi128ELb1ELb1ELb1ELb1ELb1ELb1EEEEEEEEEvNT_6ParamsE --------------------------
	.section	.nv.constant0._ZN7cutlass13device_kernelIN5flash11enable_sm90INS1_16FlashAttnFwdSm90INS1_25CollectiveMainloopFwdSm90ILi2EN4cute5tupleIJNS5_1CILi1EEES8_S8_EEENS6_IJNS7_ILi128EEENS7_ILi96EEENS7_ILi192EEEEEELi128ENS_10bfloat16_tEfNS_4arch4Sm90ELb1ELb0ELb0ELb1ELb1ELb1ELb0ELb1ELb1ELb1ELb1ELb0EEENS1_21CollectiveEpilogueFwdINS6_IJSA_SA_SB_EEES9_SE_SG_Li256ELb1ELb1ELb1ELb0EEENS1_36VarlenDynamicPersistentTileSchedulerILi128ELi96ELi256ELi128ELb1ELb1ELb1ELb1ELb1ELb1EEEEEEEEEvNT_6ParamsE,"a",@progbits
	.sectionflags	@""
	.align	4
.nv.constant0._ZN7cutlass13device_kernelIN5flash11enable_sm90INS1_16FlashAttnFwdSm90INS1_25CollectiveMainloopFwdSm90ILi2EN4cute5tupleIJNS5_1CILi1EEES8_S8_EEENS6_IJNS7_ILi128EEENS7_ILi96EEENS7_ILi192EEEEEELi128ENS_10bfloat16_tEfNS_4arch4Sm90ELb1ELb0ELb0ELb1ELb1ELb1ELb0ELb1ELb1ELb1ELb1ELb0EEENS1_21CollectiveEpilogueFwdINS6_IJSA_SA_SB_EEES9_SE_SG_Li256ELb1ELb1ELb1ELb0EEENS1_36VarlenDynamicPersistentTileSchedulerILi128ELi96ELi256ELi128ELb1ELb1ELb1ELb1ELb1ELb1EEEEEEEEEvNT_6ParamsE:
	.zero		3328


//--------------------- SYMBOLS --------------------------

	.type		.nv.reservedSmem.offset0,@object
	.size		.nv.reservedSmem.offset0,0x4
	.type		__assertfail,@function
